// Copyright (c) 2024, Jay Shah, Ganesh Bikshandi, Ying Zhang, Vijay Thakkar, Pradeep Ramani, Tri Dao.
// Splitting the different template instantiations to different files to speed up compilation.
// This file is auto-generated. See "generate_kernels.py"

#include "flash_fwd_launch_template.h"

#ifndef FLASHATTENTION_DISABLE_HDIM128
template void run_mha_fwd_<90, cutlass::half_t, 128, 128, true, false, true, true>(Flash_fwd_params &params, cudaStream_t stream);
#endif


// ===== COMPILED SASS (sm_90a) =====

	.target	sm_90a

	.elftype	@"ET_EXEC"


//--------------------- .note.nv.tkinfo           --------------------------
	.section	.note.nv.tkinfo,"",@"SHT_NOTE"
	.sectionflags	@"SHF_NOTE_NV_TKINFO"
	.tkinfo
        /*0018*/ 	.word	0x00000002
        /*0030*/ 	.string	""
        /*0030*/ 	.string	"ptxas"
        /*0030*/ 	.string	"Cuda compilation tools, release 13.0, V13.0.88"
        /*0030*/ 	.string	"Build cuda_13.0.r13.0/compiler.36424714_0"
        /*0030*/ 	.string	"-arch sm_90a -m 64 "



//--------------------- .note.nv.cuinfo           --------------------------
	.section	.note.nv.cuinfo,"",@"SHT_NOTE"
	.sectionflags	@"SHF_NOTE_NV_CUINFO"
        /*0018*/ 	.short	0x0002
        /*001a*/ 	.short	0x005a
        /*001c*/ 	.short	0x0082
	.zero		2


//--------------------- .nv.info                  --------------------------
	.section	.nv.info,"",@"SHT_CUDA_INFO"
	.align	4


	//----- nvinfo : EIATTR_REGCOUNT
	.align		4
        /*0000*/ 	.byte	0x04, 0x2f
        /*0002*/ 	.short	(.L_22 - .L_21)
	.align		4
.L_21:
        /*0004*/ 	.word	index@(_ZN7cutlass13device_kernelIN5flash11enable_sm90INS1_16FlashAttnFwdSm90INS1_25CollectiveMainloopFwdSm90ILi2EN4cute5tupleIJNS5_1CILi1EEES8_S8_EEENS6_IJNS7_ILi128EEESA_SA_EEELi128ENS_6half_tEfNS_4arch4Sm90ELb1ELb0ELb1ELb1ELb0ELb1ELb0ELb1ELb1ELb1ELb1ELb0EEENS1_21CollectiveEpilogueFwdISB_S9_SC_SE_Li256ELb1ELb1ELb1ELb0EEENS1_36VarlenDynamicPersistentTileSchedulerILi128ELi128ELi256ELi128ELb1ELb1ELb1ELb1ELb1ELb1EEEEEEEEEvNT_6ParamsE)
        /*0008*/ 	.word	0x000000a8


	//----- nvinfo : EIATTR_FRAME_SIZE
	.align		4
.L_22:
        /*000c*/ 	.byte	0x04, 0x11
        /*000e*/ 	.short	(.L_24 - .L_23)
	.align		4
.L_23:
        /*0010*/ 	.word	index@(_ZN7cutlass13device_kernelIN5flash11enable_sm90INS1_16FlashAttnFwdSm90INS1_25CollectiveMainloopFwdSm90ILi2EN4cute5tupleIJNS5_1CILi1EEES8_S8_EEENS6_IJNS7_ILi128EEESA_SA_EEELi128ENS_6half_tEfNS_4arch4Sm90ELb1ELb0ELb1ELb1ELb0ELb1ELb0ELb1ELb1ELb1ELb1ELb0EEENS1_21CollectiveEpilogueFwdISB_S9_SC_SE_Li256ELb1ELb1ELb1ELb0EEENS1_36VarlenDynamicPersistentTileSchedulerILi128ELi128ELi256ELi128ELb1ELb1ELb1ELb1ELb1ELb1EEEEEEEEEvNT_6ParamsE)
        /*0014*/ 	.word	0x00000068


	//----- nvinfo : EIATTR_REGCOUNT
	.align		4
.L_24:
        /*0018*/ 	.byte	0x04, 0x2f
        /*001a*/ 	.short	(.L_26 - .L_25)
	.align		4
.L_25:
        /*001c*/ 	.word	index@(_ZN7cutlass13device_kernelIN5flash11enable_sm90INS1_16FlashAttnFwdSm90INS1_25CollectiveMainloopFwdSm90ILi2EN4cute5tupleIJNS5_1CILi1EEES8_S8_EEENS6_IJNS7_ILi128EEESA_SA_EEELi128ENS_6half_tEfNS_4arch4Sm90ELb1ELb0ELb1ELb1ELb0ELb0ELb0ELb1ELb1ELb1ELb1ELb0EEENS1_21CollectiveEpilogueFwdISB_S9_SC_SE_Li256ELb1ELb1ELb1ELb0EEENS1_36VarlenDynamicPersistentTileSchedulerILi128ELi128ELi256ELi128ELb1ELb1ELb1ELb1ELb1ELb1EEEEEEEEEvNT_6ParamsE)
        /*0020*/ 	.word	0x000000a8


	//----- nvinfo : EIATTR_FRAME_SIZE
	.align		4
.L_26:
        /*0024*/ 	.byte	0x04, 0x11
        /*0026*/ 	.short	(.L_28 - .L_27)
	.align		4
.L_27:
        /*0028*/ 	.word	index@(_ZN7cutlass13device_kernelIN5flash11enable_sm90INS1_16FlashAttnFwdSm90INS1_25CollectiveMainloopFwdSm90ILi2EN4cute5tupleIJNS5_1CILi1EEES8_S8_EEENS6_IJNS7_ILi128EEESA_SA_EEELi128ENS_6half_tEfNS_4arch4Sm90ELb1ELb0ELb1ELb1ELb0ELb0ELb0ELb1ELb1ELb1ELb1ELb0EEENS1_21CollectiveEpilogueFwdISB_S9_SC_SE_Li256ELb1ELb1ELb1ELb0EEENS1_36VarlenDynamicPersistentTileSchedulerILi128ELi128ELi256ELi128ELb1ELb1ELb1ELb1ELb1ELb1EEEEEEEEEvNT_6ParamsE)
        /*002c*/ 	.word	0x00000060


	//----- nvinfo : EIATTR_REGCOUNT
	.align		4
.L_28:
        /*0030*/ 	.byte	0x04, 0x2f
        /*0032*/ 	.short	(.L_30 - .L_29)
	.align		4
.L_29:
        /*0034*/ 	.word	index@(_ZN7cutlass13device_kernelIN5flash11enable_sm90INS1_16FlashAttnFwdSm90INS1_25CollectiveMainloopFwdSm90ILi2EN4cute5tupleIJNS5_1CILi1EEES8_S8_EEENS6_IJNS7_ILi128EEESA_SA_EEELi128ENS_6half_tEfNS_4arch4Sm90ELb1ELb0ELb1ELb0ELb0ELb0ELb0ELb1ELb1ELb1ELb1ELb0EEENS1_21CollectiveEpilogueFwdISB_S9_SC_SE_Li256ELb0ELb1ELb1ELb0EEENS1_19SingleTileSchedulerILb0ELb1ELb1ELi128EEEEEEEEEvNT_6ParamsE)
        /*0038*/ 	.word	0x000000a8


	//----- nvinfo : EIATTR_FRAME_SIZE
	.align		4
.L_30:
        /*003c*/ 	.byte	0x04, 0x11
        /*003e*/ 	.short	(.L_32 - .L_31)
	.align		4
.L_31:
        /*0040*/ 	.word	index@(_ZN7cutlass13device_kernelIN5flash11enable_sm90INS1_16FlashAttnFwdSm90INS1_25CollectiveMainloopFwdSm90ILi2EN4cute5tupleIJNS5_1CILi1EEES8_S8_EEENS6_IJNS7_ILi128EEESA_SA_EEELi128ENS_6half_tEfNS_4arch4Sm90ELb1ELb0ELb1ELb0ELb0ELb0ELb0ELb1ELb1ELb1ELb1ELb0EEENS1_21CollectiveEpilogueFwdISB_S9_SC_SE_Li256ELb0ELb1ELb1ELb0EEENS1_19SingleTileSchedulerILb0ELb1ELb1ELi128EEEEEEEEEvNT_6ParamsE)
        /*0044*/ 	.word	0x00000018


	//----- nvinfo : EIATTR_REGCOUNT
	.align		4
.L_32:
        /*0048*/ 	.byte	0x04, 0x2f
        /*004a*/ 	.short	(.L_34 - .L_33)
	.align		4
.L_33:
        /*004c*/ 	.word	index@(_ZN7cutlass13device_kernelIN5flash11enable_sm90INS1_16FlashAttnFwdSm90INS1_25CollectiveMainloopFwdSm90ILi2EN4cute5tupleIJNS5_1CILi1EEES8_S8_EEENS6_IJNS7_ILi128EEESA_SA_EEELi128ENS_6half_tEfNS_4arch4Sm90ELb0ELb1ELb1ELb1ELb0ELb1ELb0ELb1ELb1ELb1ELb1ELb0EEENS1_21CollectiveEpilogueFwdISB_S9_SC_SE_Li256ELb1ELb1ELb1ELb0EEENS1_36VarlenDynamicPersistentTileSchedulerILi128ELi128ELi256ELi128ELb1ELb1ELb1ELb1ELb0ELb1EEEEEEEEEvNT_6ParamsE)
        /*0050*/ 	.word	0x000000a8


	//----- nvinfo : EIATTR_FRAME_SIZE
	.align		4
.L_34:
        /*0054*/ 	.byte	0x04, 0x11
        /*0056*/ 	.short	(.L_36 - .L_35)
	.align		4
.L_35:
        /*0058*/ 	.word	index@(_ZN7cutlass13device_kernelIN5flash11enable_sm90INS1_16FlashAttnFwdSm90INS1_25CollectiveMainloopFwdSm90ILi2EN4cute5tupleIJNS5_1CILi1EEES8_S8_EEENS6_IJNS7_ILi128EEESA_SA_EEELi128ENS_6half_tEfNS_4arch4Sm90ELb0ELb1ELb1ELb1ELb0ELb1ELb0ELb1ELb1ELb1ELb1ELb0EEENS1_21CollectiveEpilogueFwdISB_S9_SC_SE_Li256ELb1ELb1ELb1ELb0EEENS1_36VarlenDynamicPersistentTileSchedulerILi128ELi128ELi256ELi128ELb1ELb1ELb1ELb1ELb0ELb1EEEEEEEEEvNT_6ParamsE)
        /*005c*/ 	.word	0x00000068


	//----- nvinfo : EIATTR_REGCOUNT
	.align		4
.L_36:
        /*0060*/ 	.byte	0x04, 0x2f
        /*0062*/ 	.short	(.L_38 - .L_37)
	.align		4
.L_37:
        /*0064*/ 	.word	index@(_ZN7cutlass13device_kernelIN5flash11enable_sm90INS1_16FlashAttnFwdSm90INS1_25CollectiveMainloopFwdSm90ILi2EN4cute5tupleIJNS5_1CILi1EEES8_S8_EEENS6_IJNS7_ILi128EEESA_SA_EEELi128ENS_6half_tEfNS_4arch4Sm90ELb0ELb1ELb1ELb1ELb0ELb0ELb0ELb1ELb1ELb1ELb1ELb0EEENS1_21CollectiveEpilogueFwdISB_S9_SC_SE_Li256ELb1ELb1ELb1ELb0EEENS1_36VarlenDynamicPersistentTileSchedulerILi128ELi128ELi256ELi128ELb1ELb1ELb1ELb1ELb0ELb1EEEEEEEEEvNT_6ParamsE)
        /*0068*/ 	.word	0x000000a8


	//----- nvinfo : EIATTR_FRAME_SIZE
	.align		4
.L_38:
        /*006c*/ 	.byte	0x04, 0x11
        /*006e*/ 	.short	(.L_40 - .L_39)
	.align		4
.L_39:
        /*0070*/ 	.word	index@(_ZN7cutlass13device_kernelIN5flash11enable_sm90INS1_16FlashAttnFwdSm90INS1_25CollectiveMainloopFwdSm90ILi2EN4cute5tupleIJNS5_1CILi1EEES8_S8_EEENS6_IJNS7_ILi128EEESA_SA_EEELi128ENS_6half_tEfNS_4arch4Sm90ELb0ELb1ELb1ELb1ELb0ELb0ELb0ELb1ELb1ELb1ELb1ELb0EEENS1_21CollectiveEpilogueFwdISB_S9_SC_SE_Li256ELb1ELb1ELb1ELb0EEENS1_36VarlenDynamicPersistentTileSchedulerILi128ELi128ELi256ELi128ELb1ELb1ELb1ELb1ELb0ELb1EEEEEEEEEvNT_6ParamsE)
        /*0074*/ 	.word	0x00000060


	//----- nvinfo : EIATTR_REGCOUNT
	.align		4
.L_40:
        /*0078*/ 	.byte	0x04, 0x2f
        /*007a*/ 	.short	(.L_42 - .L_41)
	.align		4
.L_41:
        /*007c*/ 	.word	index@(_ZN7cutlass13device_kernelIN5flash11enable_sm90INS1_16FlashAttnFwdSm90INS1_25CollectiveMainloopFwdSm90ILi2EN4cute5tupleIJNS5_1CILi1EEES8_S8_EEENS6_IJNS7_ILi128EEESA_SA_EEELi128ENS_6half_tEfNS_4arch4Sm90ELb0ELb1ELb1ELb0ELb0ELb0ELb0ELb1ELb1ELb1ELb1ELb0EEENS1_21CollectiveEpilogueFwdISB_S9_SC_SE_Li256ELb0ELb1ELb1ELb0EEENS1_19SingleTileSchedulerILb0ELb1ELb1ELi128EEEEEEEEEvNT_6ParamsE)
        /*0080*/ 	.word	0x000000a8


	//----- nvinfo : EIATTR_FRAME_SIZE
	.align		4
.L_42:
        /*0084*/ 	.byte	0x04, 0x11
        /*0086*/ 	.short	(.L_44 - .L_43)
	.align		4
.L_43:
        /*0088*/ 	.word	index@(_ZN7cutlass13device_kernelIN5flash11enable_sm90INS1_16FlashAttnFwdSm90INS1_25CollectiveMainloopFwdSm90ILi2EN4cute5tupleIJNS5_1CILi1EEES8_S8_EEENS6_IJNS7_ILi128EEESA_SA_EEELi128ENS_6half_tEfNS_4arch4Sm90ELb0ELb1ELb1ELb0ELb0ELb0ELb0ELb1ELb1ELb1ELb1ELb0EEENS1_21CollectiveEpilogueFwdISB_S9_SC_SE_Li256ELb0ELb1ELb1ELb0EEENS1_19SingleTileSchedulerILb0ELb1ELb1ELi128EEEEEEEEEvNT_6ParamsE)
        /*008c*/ 	.word	0x00000018


	//----- nvinfo : EIATTR_REGCOUNT
	.align		4
.L_44:
        /*0090*/ 	.byte	0x04, 0x2f
        /*0092*/ 	.short	(.L_46 - .L_45)
	.align		4
.L_45:
        /*0094*/ 	.word	index@(_ZN7cutlass13device_kernelIN5flash11enable_sm90INS1_16FlashAttnFwdSm90INS1_25CollectiveMainloopFwdSm90ILi2EN4cute5tupleIJNS5_1CILi1EEES8_S8_EEENS6_IJNS7_ILi128EEENS7_ILi176EEESA_EEELi128ENS_6half_tEfNS_4arch4Sm90ELb0ELb0ELb1ELb1ELb0ELb1ELb0ELb1ELb1ELb1ELb1ELb0EEENS1_21CollectiveEpilogueFwdINS6_IJSA_SA_SB_EEES9_SD_SF_Li256ELb1ELb1ELb1ELb0EEENS1_36VarlenDynamicPersistentTileSchedulerILi128ELi176ELi256ELi128ELb1ELb1ELb1ELb0ELb1ELb1EEEEEEEEEvNT_6ParamsE)
        /*0098*/ 	.word	0x000000a8


	//----- nvinfo : EIATTR_FRAME_SIZE
	.align		4
.L_46:
        /*009c*/ 	.byte	0x04, 0x11
        /*009e*/ 	.short	(.L_48 - .L_47)
	.align		4
.L_47:
        /*00a0*/ 	.word	index@(_ZN7cutlass13device_kernelIN5flash11enable_sm90INS1_16FlashAttnFwdSm90INS1_25CollectiveMainloopFwdSm90ILi2EN4cute5tupleIJNS5_1CILi1EEES8_S8_EEENS6_IJNS7_ILi128EEENS7_ILi176EEESA_EEELi128ENS_6half_tEfNS_4arch4Sm90ELb0ELb0ELb1ELb1ELb0ELb1ELb0ELb1ELb1ELb1ELb1ELb0EEENS1_21CollectiveEpilogueFwdINS6_IJSA_SA_SB_EEES9_SD_SF_Li256ELb1ELb1ELb1ELb0EEENS1_36VarlenDynamicPersistentTileSchedulerILi128ELi176ELi256ELi128ELb1ELb1ELb1ELb0ELb1ELb1EEEEEEEEEvNT_6ParamsE)
        /*00a4*/ 	.word	0x00000090


	//----- nvinfo : EIATTR_REGCOUNT
	.align		4
.L_48:
        /*00a8*/ 	.byte	0x04, 0x2f
        /*00aa*/ 	.short	(.L_50 - .L_49)
	.align		4
.L_49:
        /*00ac*/ 	.word	index@(_ZN7cutlass13device_kernelIN5flash11enable_sm90INS1_16FlashAttnFwdSm90INS1_25CollectiveMainloopFwdSm90ILi2EN4cute5tupleIJNS5_1CILi1EEES8_S8_EEENS6_IJNS7_ILi128EEENS7_ILi176EEESA_EEELi128ENS_6half_tEfNS_4arch4Sm90ELb0ELb0ELb1ELb1ELb0ELb0ELb0ELb1ELb1ELb1ELb1ELb0EEENS1_21CollectiveEpilogueFwdINS6_IJSA_SA_SB_EEES9_SD_SF_Li256ELb1ELb1ELb1ELb0EEENS1_36VarlenDynamicPersistentTileSchedulerILi128ELi176ELi256ELi128ELb1ELb1ELb1ELb0ELb1ELb1EEEEEEEEEvNT_6ParamsE)
        /*00b0*/ 	.word	0x000000a8


	//----- nvinfo : EIATTR_FRAME_SIZE
	.align		4
.L_50:
        /*00b4*/ 	.byte	0x04, 0x11
        /*00b6*/ 	.short	(.L_52 - .L_51)
	.align		4
.L_51:
        /*00b8*/ 	.word	index@(_ZN7cutlass13device_kernelIN5flash11enable_sm90INS1_16FlashAttnFwdSm90INS1_25CollectiveMainloopFwdSm90ILi2EN4cute5tupleIJNS5_1CILi1EEES8_S8_EEENS6_IJNS7_ILi128EEENS7_ILi176EEESA_EEELi128ENS_6half_tEfNS_4arch4Sm90ELb0ELb0ELb1ELb1ELb0ELb0ELb0ELb1ELb1ELb1ELb1ELb0EEENS1_21CollectiveEpilogueFwdINS6_IJSA_SA_SB_EEES9_SD_SF_Li256ELb1ELb1ELb1ELb0EEENS1_36VarlenDynamicPersistentTileSchedulerILi128ELi176ELi256ELi128ELb1ELb1ELb1ELb0ELb1ELb1EEEEEEEEEvNT_6ParamsE)
        /*00bc*/ 	.word	0x00000070


	//----- nvinfo : EIATTR_REGCOUNT
	.align		4
.L_52:
        /*00c0*/ 	.byte	0x04, 0x2f
        /*00c2*/ 	.short	(.L_54 - .L_53)
	.align		4
.L_53:
        /*00c4*/ 	.word	index@(_ZN7cutlass13device_kernelIN5flash11enable_sm90INS1_16FlashAttnFwdSm90INS1_25CollectiveMainloopFwdSm90ILi2EN4cute5tupleIJNS5_1CILi1EEES8_S8_EEENS6_IJNS7_ILi128EEENS7_ILi176EEESA_EEELi128ENS_6half_tEfNS_4arch4Sm90ELb0ELb0ELb1ELb0ELb0ELb0ELb0ELb1ELb1ELb1ELb1ELb0EEENS1_21CollectiveEpilogueFwdINS6_IJSA_SA_SB_EEES9_SD_SF_Li256ELb0ELb1ELb1ELb0EEENS1_19SingleTileSchedulerILb0ELb1ELb1ELi128EEEEEEEEEvNT_6ParamsE)
        /*00c8*/ 	.word	0x000000a8


	//----- nvinfo : EIATTR_FRAME_SIZE
	.align		4
.L_54:
        /*00cc*/ 	.byte	0x04, 0x11
        /*00ce*/ 	.short	(.L_56 - .L_55)
	.align		4
.L_55:
        /*00d0*/ 	.word	index@(_ZN7cutlass13device_kernelIN5flash11enable_sm90INS1_16FlashAttnFwdSm90INS1_25CollectiveMainloopFwdSm90ILi2EN4cute5tupleIJNS5_1CILi1EEES8_S8_EEENS6_IJNS7_ILi128EEENS7_ILi176EEESA_EEELi128ENS_6half_tEfNS_4arch4Sm90ELb0ELb0ELb1ELb0ELb0ELb0ELb0ELb1ELb1ELb1ELb1ELb0EEENS1_21CollectiveEpilogueFwdINS6_IJSA_SA_SB_EEES9_SD_SF_Li256ELb0ELb1ELb1ELb0EEENS1_19SingleTileSchedulerILb0ELb1ELb1ELi128EEEEEEEEEvNT_6ParamsE)
        /*00d4*/ 	.word	0x00000010


	//----- nvinfo : EIATTR_MIN_STACK_SIZE
	.align		4
.L_56:
        /*00d8*/ 	.byte	0x04, 0x12
        /*00da*/ 	.short	(.L_58 - .L_57)
	.align		4
.L_57:
        /*00dc*/ 	.word	index@(_ZN7cutlass13device_kernelIN5flash11enable_sm90INS1_16FlashAttnFwdSm90INS1_25CollectiveMainloopFwdSm90ILi2EN4cute5tupleIJNS5_1CILi1EEES8_S8_EEENS6_IJNS7_ILi128EEENS7_ILi176EEESA_EEELi128ENS_6half_tEfNS_4arch4Sm90ELb0ELb0ELb1ELb0ELb0ELb0ELb0ELb1ELb1ELb1ELb1ELb0EEENS1_21CollectiveEpilogueFwdINS6_IJSA_SA_SB_EEES9_SD_SF_Li256ELb0ELb1ELb1ELb0EEENS1_19SingleTileSchedulerILb0ELb1ELb1ELi128EEEEEEEEEvNT_6ParamsE)
        /*00e0*/ 	.word	0x00000010


	//----- nvinfo : EIATTR_MIN_STACK_SIZE
	.align		4
.L_58:
        /*00e4*/ 	.byte	0x04, 0x12
        /*00e6*/ 	.short	(.L_60 - .L_59)
	.align		4
.L_59:
        /*00e8*/ 	.word	index@(_ZN7cutlass13device_kernelIN5flash11enable_sm90INS1_16FlashAttnFwdSm90INS1_25CollectiveMainloopFwdSm90ILi2EN4cute5tupleIJNS5_1CILi1EEES8_S8_EEENS6_IJNS7_ILi128EEENS7_ILi176EEESA_EEELi128ENS_6half_tEfNS_4arch4Sm90ELb0ELb0ELb1ELb1ELb0ELb0ELb0ELb1ELb1ELb1ELb1ELb0EEENS1_21CollectiveEpilogueFwdINS6_IJSA_SA_SB_EEES9_SD_SF_Li256ELb1ELb1ELb1ELb0EEENS1_36VarlenDynamicPersistentTileSchedulerILi128ELi176ELi256ELi128ELb1ELb1ELb1ELb0ELb1ELb1EEEEEEEEEvNT_6ParamsE)
        /*00ec*/ 	.word	0x00000070


	//----- nvinfo : EIATTR_MIN_STACK_SIZE
	.align		4
.L_60:
        /*00f0*/ 	.byte	0x04, 0x12
        /*00f2*/ 	.short	(.L_62 - .L_61)
	.align		4
.L_61:
        /*00f4*/ 	.word	index@(_ZN7cutlass13device_kernelIN5flash11enable_sm90INS1_16FlashAttnFwdSm90INS1_25CollectiveMainloopFwdSm90ILi2EN4cute5tupleIJNS5_1CILi1EEES8_S8_EEENS6_IJNS7_ILi128EEENS7_ILi176EEESA_EEELi128ENS_6half_tEfNS_4arch4Sm90ELb0ELb0ELb1ELb1ELb0ELb1ELb0ELb1ELb1ELb1ELb1ELb0EEENS1_21CollectiveEpilogueFwdINS6_IJSA_SA_SB_EEES9_SD_SF_Li256ELb1ELb1ELb1ELb0EEENS1_36VarlenDynamicPersistentTileSchedulerILi128ELi176ELi256ELi128ELb1ELb1ELb1ELb0ELb1ELb1EEEEEEEEEvNT_6ParamsE)
        /*00f8*/ 	.word	0x00000090


	//----- nvinfo : EIATTR_MIN_STACK_SIZE
	.align		4
.L_62:
        /*00fc*/ 	.byte	0x04, 0x12
        /*00fe*/ 	.short	(.L_64 - .L_63)
	.align		4
.L_63:
        /*0100*/ 	.word	index@(_ZN7cutlass13device_kernelIN5flash11enable_sm90INS1_16FlashAttnFwdSm90INS1_25CollectiveMainloopFwdSm90ILi2EN4cute5tupleIJNS5_1CILi1EEES8_S8_EEENS6_IJNS7_ILi128EEESA_SA_EEELi128ENS_6half_tEfNS_4arch4Sm90ELb0ELb1ELb1ELb0ELb0ELb0ELb0ELb1ELb1ELb1ELb1ELb0EEENS1_21CollectiveEpilogueFwdISB_S9_SC_SE_Li256ELb0ELb1ELb1ELb0EEENS1_19SingleTileSchedulerILb0ELb1ELb1ELi128EEEEEEEEEvNT_6ParamsE)
        /*0104*/ 	.word	0x00000018


	//----- nvinfo : EIATTR_MIN_STACK_SIZE
	.align		4
.L_64:
        /*0108*/ 	.byte	0x04, 0x12
        /*010a*/ 	.short	(.L_66 - .L_65)
	.align		4
.L_65:
        /*010c*/ 	.word	index@(_ZN7cutlass13device_kernelIN5flash11enable_sm90INS1_16FlashAttnFwdSm90INS1_25CollectiveMainloopFwdSm90ILi2EN4cute5tupleIJNS5_1CILi1EEES8_S8_EEENS6_IJNS7_ILi128EEESA_SA_EEELi128ENS_6half_tEfNS_4arch4Sm90ELb0ELb1ELb1ELb1ELb0ELb0ELb0ELb1ELb1ELb1ELb1ELb0EEENS1_21CollectiveEpilogueFwdISB_S9_SC_SE_Li256ELb1ELb1ELb1ELb0EEENS1_36VarlenDynamicPersistentTileSchedulerILi128ELi128ELi256ELi128ELb1ELb1ELb1ELb1ELb0ELb1EEEEEEEEEvNT_6ParamsE)
        /*0110*/ 	.word	0x00000060


	//----- nvinfo : EIATTR_MIN_STACK_SIZE
	.align		4
.L_66:
        /*0114*/ 	.byte	0x04, 0x12
        /*0116*/ 	.short	(.L_68 - .L_67)
	.align		4
.L_67:
        /*0118*/ 	.word	index@(_ZN7cutlass13device_kernelIN5flash11enable_sm90INS1_16FlashAttnFwdSm90INS1_25CollectiveMainloopFwdSm90ILi2EN4cute5tupleIJNS5_1CILi1EEES8_S8_EEENS6_IJNS7_ILi128EEESA_SA_EEELi128ENS_6half_tEfNS_4arch4Sm90ELb0ELb1ELb1ELb1ELb0ELb1ELb0ELb1ELb1ELb1ELb1ELb0EEENS1_21CollectiveEpilogueFwdISB_S9_SC_SE_Li256ELb1ELb1ELb1ELb0EEENS1_36VarlenDynamicPersistentTileSchedulerILi128ELi128ELi256ELi128ELb1ELb1ELb1ELb1ELb0ELb1EEEEEEEEEvNT_6ParamsE)
        /*011c*/ 	.word	0x00000068


	//----- nvinfo : EIATTR_MIN_STACK_SIZE
	.align		4
.L_68:
        /*0120*/ 	.byte	0x04, 0x12
        /*0122*/ 	.short	(.L_70 - .L_69)
	.align		4
.L_69:
        /*0124*/ 	.word	index@(_ZN7cutlass13device_kernelIN5flash11enable_sm90INS1_16FlashAttnFwdSm90INS1_25CollectiveMainloopFwdSm90ILi2EN4cute5tupleIJNS5_1CILi1EEES8_S8_EEENS6_IJNS7_ILi128EEESA_SA_EEELi128ENS_6half_tEfNS_4arch4Sm90ELb1ELb0ELb1ELb0ELb0ELb0ELb0ELb1ELb1ELb1ELb1ELb0EEENS1_21CollectiveEpilogueFwdISB_S9_SC_SE_Li256ELb0ELb1ELb1ELb0EEENS1_19SingleTileSchedulerILb0ELb1ELb1ELi128EEEEEEEEEvNT_6ParamsE)
        /*0128*/ 	.word	0x00000018


	//----- nvinfo : EIATTR_MIN_STACK_SIZE
	.align		4
.L_70:
        /*012c*/ 	.byte	0x04, 0x12
        /*012e*/ 	.short	(.L_72 - .L_71)
	.align		4
.L_71:
        /*0130*/ 	.word	index@(_ZN7cutlass13device_kernelIN5flash11enable_sm90INS1_16FlashAttnFwdSm90INS1_25CollectiveMainloopFwdSm90ILi2EN4cute5tupleIJNS5_1CILi1EEES8_S8_EEENS6_IJNS7_ILi128EEESA_SA_EEELi128ENS_6half_tEfNS_4arch4Sm90ELb1ELb0ELb1ELb1ELb0ELb0ELb0ELb1ELb1ELb1ELb1ELb0EEENS1_21CollectiveEpilogueFwdISB_S9_SC_SE_Li256ELb1ELb1ELb1ELb0EEENS1_36VarlenDynamicPersistentTileSchedulerILi128ELi128ELi256ELi128ELb1ELb1ELb1ELb1ELb1ELb1EEEEEEEEEvNT_6ParamsE)
        /*0134*/ 	.word	0x00000060


	//----- nvinfo : EIATTR_MIN_STACK_SIZE
	.align		4
.L_72:
        /*0138*/ 	.byte	0x04, 0x12
        /*013a*/ 	.short	(.L_74 - .L_73)
	.align		4
.L_73:
        /*013c*/ 	.word	index@(_ZN7cutlass13device_kernelIN5flash11enable_sm90INS1_16FlashAttnFwdSm90INS1_25CollectiveMainloopFwdSm90ILi2EN4cute5tupleIJNS5_1CILi1EEES8_S8_EEENS6_IJNS7_ILi128EEESA_SA_EEELi128ENS_6half_tEfNS_4arch4Sm90ELb1ELb0ELb1ELb1ELb0ELb1ELb0ELb1ELb1ELb1ELb1ELb0EEENS1_21CollectiveEpilogueFwdISB_S9_SC_SE_Li256ELb1ELb1ELb1ELb0EEENS1_36VarlenDynamicPersistentTileSchedulerILi128ELi128ELi256ELi128ELb1ELb1ELb1ELb1ELb1ELb1EEEEEEEEEvNT_6ParamsE)
        /*0140*/ 	.word	0x00000068
.L_74:


//--------------------- .nv.compat                --------------------------
	.section	.nv.compat,"",@"SHT_CUDA_COMPAT_INFO"
	.align	4
        /*0000*/ 	.byte	0x02, 0x09, 0x01, 0x00, 0x02, 0x02, 0x04, 0x00, 0x02, 0x05, 0x05, 0x00, 0x03, 0x07, 0x01, 0x01
        /*0010*/ 	.byte	0x02, 0x03, 0x01, 0x00, 0x02, 0x06, 0x01, 0x00, 0x04, 0x0b, 0x08, 0x00, 0x00, 0x00, 0x00, 0x00
        /*0020*/ 	.byte	0x00, 0x00, 0x00, 0x00


//--------------------- .nv.info._ZN7cutlass13device_kernelIN5flash11enable_sm90INS1_16FlashAttnFwdSm90INS1_25CollectiveMainloopFwdSm90ILi2EN4cute5tupleIJNS5_1CILi1EEES8_S8_EEENS6_IJNS7_ILi128EEENS7_ILi176EEESA_EEELi128ENS_6half_tEfNS_4arch4Sm90ELb0ELb0ELb1ELb0ELb0ELb0ELb0ELb1ELb1ELb1ELb1ELb0EEENS1_21CollectiveEpilogueFwdINS6_IJSA_SA_SB_EEES9_SD_SF_Li256ELb0ELb1ELb1ELb0EEENS1_19SingleTileSchedulerILb0ELb1ELb1ELi128EEEEEEEEEvNT_6ParamsE --------------------------
	.section	.nv.info._ZN7cutlass13device_kernelIN5flash11enable_sm90INS1_16FlashAttnFwdSm90INS1_25CollectiveMainloopFwdSm90ILi2EN4cute5tupleIJNS5_1CILi1EEES8_S8_EEENS6_IJNS7_ILi128EEENS7_ILi176EEESA_EEELi128ENS_6half_tEfNS_4arch4Sm90ELb0ELb0ELb1ELb0ELb0ELb0ELb0ELb1ELb1ELb1ELb1ELb0EEENS1_21CollectiveEpilogueFwdINS6_IJSA_SA_SB_EEES9_SD_SF_Li256ELb0ELb1ELb1ELb0EEENS1_19SingleTileSchedulerILb0ELb1ELb1ELi128EEEEEEEEEvNT_6ParamsE,"",@"SHT_CUDA_INFO"
	.sectionflags	@""
	.align	4


	//----- nvinfo : EIATTR_CUDA_API_VERSION
	.align		4
        /*0000*/ 	.byte	0x04, 0x37
        /*0002*/ 	.short	(.L_76 - .L_75)
.L_75:
        /*0004*/ 	.word	0x00000082


	//----- nvinfo : EIATTR_KPARAM_INFO
	.align		4
.L_76:
        /*0008*/ 	.byte	0x04, 0x17
        /*000a*/ 	.short	(.L_78 - .L_77)
.L_77:
        /*000c*/ 	.word	0x00000000
        /*0010*/ 	.short	0x0000
        /*0012*/ 	.short	0x0070
        /*0014*/ 	.byte	0x00, 0xf0, 0x01, 0x28


	//----- nvinfo : EIATTR_SPARSE_MMA_MASK
	.align		4
.L_78:
        /*0018*/ 	.byte	0x03, 0x50
        /*001a*/ 	.short	0x0000


	//----- nvinfo : EIATTR_MAXREG_COUNT
	.align		4
        /*001c*/ 	.byte	0x03, 0x1b
        /*001e*/ 	.short	0x00a8


	//----- nvinfo : EIATTR_NUM_BARRIERS
	.align		4
        /*0020*/ 	.byte	0x02, 0x4c
        /*0022*/ 	.byte	0x10
	.zero		1


	//----- nvinfo : EIATTR_EXTERNS
	.align		4
        /*0024*/ 	.byte	0x04, 0x0f
        /*0026*/ 	.short	(.L_80 - .L_79)


	//   ....[0]....
	.align		4
.L_79:
        /*0028*/ 	.word	index@(__assertfail)


	//----- nvinfo : EIATTR_ANNOTATIONS
	.align		4
.L_80:
        /*002c*/ 	.byte	0x04, 0x55
        /*002e*/ 	.short	(.L_82 - .L_81)


	//   ....[0]....
.L_81:
        /*0030*/ 	.word	0x00000001
        /*0034*/ 	.byte	0x60, 0x09, 0x00, 0x00, 0x01, 0x00, 0x00, 0x00, 0x90, 0x13, 0x00, 0x00, 0x01, 0x00, 0x00, 0x00
        /*0044*/ 	.byte	0x50, 0xed, 0x00, 0x00, 0x01, 0x00, 0x00, 0x00, 0x10, 0xf2, 0x00, 0x00, 0x01, 0x00, 0x00, 0x00
        /*0054*/ 	.byte	0x90, 0xf2, 0x00, 0x00, 0x01, 0x00, 0x00, 0x00, 0xd0, 0xf5, 0x00, 0x00, 0x01, 0x00, 0x00, 0x00
        /*0064*/ 	.byte	0xa0, 0x01, 0x01, 0x00, 0x01, 0x00, 0x00, 0x00, 0xc0, 0x03, 0x01, 0x00, 0x01, 0x00, 0x00, 0x00
        /*0074*/ 	.byte	0x20, 0x04, 0x01, 0x00, 0x01, 0x00, 0x00, 0x00, 0xa0, 0x0b, 0x01, 0x00, 0x01, 0x00, 0x00, 0x00
        /*0084*/ 	.byte	0xf0, 0x0b, 0x01, 0x00, 0x01, 0x00, 0x00, 0x00, 0xf0, 0x13, 0x01, 0x00, 0x01, 0x00, 0x00, 0x00
        /*0094*/ 	.byte	0x30, 0x14, 0x01, 0x00, 0x01, 0x00, 0x00, 0x00, 0xb0, 0x1b, 0x01, 0x00, 0x01, 0x00, 0x00, 0x00
        /*00a4*/ 	.byte	0xc0, 0x20, 0x01, 0x00


	//----- nvinfo : EIATTR_MERCURY_ISA_VERSION
	.align		4
.L_82:
        /*00a8*/ 	.byte	0x03, 0x5f
        /*00aa*/ 	.short	0x0101


	//----- nvinfo : EIATTR_INT_WARP_WIDE_INSTR_OFFSETS
	.align		4
        /*00ac*/ 	.byte	0x04, 0x31
        /*00ae*/ 	.short	(.L_84 - .L_83)


	//   ....[0]....
.L_83:
        /*00b0*/ 	.word	0x00000130


	//   ....[1]....
        /*00b4*/ 	.word	0x00000170


	//   ....[2]....
        /*00b8*/ 	.word	0x000001e0


	//----- nvinfo : EIATTR_COOP_GROUP_MASK_REGIDS
	.align		4
.L_84:
        /*00bc*/ 	.byte	0x04, 0x29
        /*00be*/ 	.short	(.L_86 - .L_85)


	//   ....[0]....
.L_85:
        /*00c0*/ 	.word	0xffffffff


	//   ....[1]....
        /*00c4*/ 	.word	0xffffffff


	//   ....[2]....
        /*00c8*/ 	.word	0xffffffff


	//   ....[3]....
        /*00cc*/ 	.word	0xffffffff


	//   ....[4]....
        /*00d0*/ 	.word	0xffffffff


	//   ....[5]....
        /*00d4*/ 	.word	0xffffffff


	//   ....[6]....
        /*00d8*/ 	.word	0xffffffff


	//   ....[7]....
        /*00dc*/ 	.word	0xffffffff


	//   ....[8]....
        /*00e0*/ 	.word	0xffffffff


	//   ....[9]....
        /*00e4*/ 	.word	0xffffffff


	//   ....[10]....
        /*00e8*/ 	.word	0xffffffff


	//   ....[11]....
        /*00ec*/ 	.word	0xffffffff


	//   ....[12]....
        /*00f0*/ 	.word	0xffffffff


	//   ....[13]....
        /*00f4*/ 	.word	0xffffffff


	//   ....[14]....
        /*00f8*/ 	.word	0xffffffff


	//   ....[15]....
        /*00fc*/ 	.word	0xffffffff


	//   ....[16]....
        /*0100*/ 	.word	0xffffffff


	//   ....[17]....
        /*0104*/ 	.word	0xffffffff


	//   ....[18]....
        /*0108*/ 	.word	0xffffffff


	//   ....[19]....
        /*010c*/ 	.word	0xffffffff


	//   ....[20]....
        /*0110*/ 	.word	0xffffffff


	//   ....[21]....
        /*0114*/ 	.word	0xffffffff


	//   ....[22]....
        /*0118*/ 	.word	0xffffffff


	//   ....[23]....
        /*011c*/ 	.word	0xffffffff


	//   ....[24]....
        /*0120*/ 	.word	0xffffffff


	//   ....[25]....
        /*0124*/ 	.word	0xffffffff


	//   ....[26]....
        /*0128*/ 	.word	0xffffffff


	//   ....[27]....
        /*012c*/ 	.word	0xffffffff


	//   ....[28]....
        /*0130*/ 	.word	0xffffffff


	//   ....[29]....
        /*0134*/ 	.word	0xffffffff


	//   ....[30]....
        /*0138*/ 	.word	0xffffffff


	//   ....[31]....
        /*013c*/ 	.word	0xffffffff


	//   ....[32]....
        /*0140*/ 	.word	0xffffffff


	//   ....[33]....
        /*0144*/ 	.word	0xffffffff


	//   ....[34]....
        /*0148*/ 	.word	0xffffffff


	//   ....[35]....
        /*014c*/ 	.word	0xffffffff


	//   ....[36]....
        /*0150*/ 	.word	0xffffffff


	//   ....[37]....
        /*0154*/ 	.word	0xffffffff


	//   ....[38]....
        /*0158*/ 	.word	0xffffffff


	//   ....[39]....
        /*015c*/ 	.word	0xffffffff


	//   ....[40]....
        /*0160*/ 	.word	0xffffffff


	//   ....[41]....
        /*0164*/ 	.word	0xffffffff


	//   ....[42]....
        /*0168*/ 	.word	0xffffffff


	//   ....[43]....
        /*016c*/ 	.word	0xffffffff


	//   ....[44]....
        /*0170*/ 	.word	0xffffffff


	//   ....[45]....
        /*0174*/ 	.word	0xffffffff


	//   ....[46]....
        /*0178*/ 	.word	0xffffffff


	//   ....[47]....
        /*017c*/ 	.word	0x0500000f


	//   ....[48]....
        /*0180*/ 	.word	0x0500000f


	//   ....[49]....
        /*0184*/ 	.word	0x0500000f


	//   ....[50]....
        /*0188*/ 	.word	0x0500000f


	//   ....[51]....
        /*018c*/ 	.word	0x0500000f


	//   ....[52]....
        /*0190*/ 	.word	0x0500000f


	//   ....[53]....
        /*0194*/ 	.word	0x0500000f


	//   ....[54]....
        /*0198*/ 	.word	0x0500000f


	//   ....[55]....
        /*019c*/ 	.word	0x0500000f


	//   ....[56]....
        /*01a0*/ 	.word	0x0500000f


	//   ....[57]....
        /*01a4*/ 	.word	0x0500000f


	//   ....[58]....
        /*01a8*/ 	.word	0x0500000f


	//   ....[59]....
        /*01ac*/ 	.word	0x0500000f


	//   ....[60]....
        /*01b0*/ 	.word	0x0500000f


	//   ....[61]....
        /*01b4*/ 	.word	0x0500000f


	//   ....[62]....
        /*01b8*/ 	.word	0x0500000f


	//   ....[63]....
        /*01bc*/ 	.word	0x0500000f


	//   ....[64]....
        /*01c0*/ 	.word	0x0500000f


	//----- nvinfo : EIATTR_COOP_GROUP_INSTR_OFFSETS
	.align		4
.L_86:
        /*01c4*/ 	.byte	0x04, 0x28
        /*01c6*/ 	.short	(.L_88 - .L_87)


	//   ....[0]....
.L_87:
        /*01c8*/ 	.word	0x00000070


	//   ....[1]....
        /*01cc*/ 	.word	0x00000140


	//   ....[2]....
        /*01d0*/ 	.word	0x00000190


	//   ....[3]....
        /*01d4*/ 	.word	0x000003c0


	//   ....[4]....
        /*01d8*/ 	.word	0x00000520


	//   ....[5]....
        /*01dc*/ 	.word	0x00000640


	//   ....[6]....
        /*01e0*/ 	.word	0x000007a0


	//   ....[7]....
        /*01e4*/ 	.word	0x00001160


	//   ....[8]....
        /*01e8*/ 	.word	0x000050a0


	//   ....[9]....
        /*01ec*/ 	.word	0x000050e0


	//   ....[10]....
        /*01f0*/ 	.word	0x000058a0


	//   ....[11]....
        /*01f4*/ 	.word	0x000058f0


	//   ....[12]....
        /*01f8*/ 	.word	0x0000a240


	//   ....[13]....
        /*01fc*/ 	.word	0x0000a2a0


	//   ....[14]....
        /*0200*/ 	.word	0x0000ad70


	//   ....[15]....
        /*0204*/ 	.word	0x0000add0


	//   ....[16]....
        /*0208*/ 	.word	0x0000c4c0


	//   ....[17]....
        /*020c*/ 	.word	0x0000c500


	//   ....[18]....
        /*0210*/ 	.word	0x0000c580


	//   ....[19]....
        /*0214*/ 	.word	0x0000c5c0


	//   ....[20]....
        /*0218*/ 	.word	0x0000d630


	//   ....[21]....
        /*021c*/ 	.word	0x0000d670


	//   ....[22]....
        /*0220*/ 	.word	0x0000d6b0


	//   ....[23]....
        /*0224*/ 	.word	0x0000d6e0


	//   ....[24]....
        /*0228*/ 	.word	0x0000d710


	//   ....[25]....
        /*022c*/ 	.word	0x0000d720


	//   ....[26]....
        /*0230*/ 	.word	0x0000dd70


	//   ....[27]....
        /*0234*/ 	.word	0x0000dd80


	//   ....[28]....
        /*0238*/ 	.word	0x0000e7f0


	//   ....[29]....
        /*023c*/ 	.word	0x0000f250


	//   ....[30]....
        /*0240*/ 	.word	0x0000fbd0


	//   ....[31]....
        /*0244*/ 	.word	0x0000fbe0


	//   ....[32]....
        /*0248*/ 	.word	0x0000fbf0


	//   ....[33]....
        /*024c*/ 	.word	0x0000fc40


	//   ....[34]....
        /*0250*/ 	.word	0x0000fcd0


	//   ....[35]....
        /*0254*/ 	.word	0x0000fce0


	//   ....[36]....
        /*0258*/ 	.word	0x0000fd70


	//   ....[37]....
        /*025c*/ 	.word	0x0000fda0


	//   ....[38]....
        /*0260*/ 	.word	0x0000fe00


	//   ....[39]....
        /*0264*/ 	.word	0x0000fe30


	//   ....[40]....
        /*0268*/ 	.word	0x0000feb0


	//   ....[41]....
        /*026c*/ 	.word	0x0000fee0


	//   ....[42]....
        /*0270*/ 	.word	0x0000ff40


	//   ....[43]....
        /*0274*/ 	.word	0x0000ff80


	//   ....[44]....
        /*0278*/ 	.word	0x00010000


	//   ....[45]....
        /*027c*/ 	.word	0x00010040


	//   ....[46]....
        /*0280*/ 	.word	0x00012050


	//   ....[47]....
        /*0284*/ 	.word	0x00012510


	//   ....[48]....
        /*0288*/ 	.word	0x00012690


	//   ....[49]....
        /*028c*/ 	.word	0x000126e0


	//   ....[50]....
        /*0290*/ 	.word	0x00012810


	//   ....[51]....
        /*0294*/ 	.word	0x00012880


	//   ....[52]....
        /*0298*/ 	.word	0x00012970


	//   ....[53]....
        /*029c*/ 	.word	0x000129e0


	//   ....[54]....
        /*02a0*/ 	.word	0x00012ad0


	//   ....[55]....
        /*02a4*/ 	.word	0x00012b40


	//   ....[56]....
        /*02a8*/ 	.word	0x00012c30


	//   ....[57]....
        /*02ac*/ 	.word	0x00012ca0


	//   ....[58]....
        /*02b0*/ 	.word	0x00012d90


	//   ....[59]....
        /*02b4*/ 	.word	0x00012e00


	//   ....[60]....
        /*02b8*/ 	.word	0x00012ef0


	//   ....[61]....
        /*02bc*/ 	.word	0x00012f50


	//   ....[62]....
        /*02c0*/ 	.word	0x00013030


	//   ....[63]....
        /*02c4*/ 	.word	0x00013080


	//   ....[64]....
        /*02c8*/ 	.word	0x00013480


	//----- nvinfo : EIATTR_REG_RECONFIG
	.align		4
.L_88:
        /*02cc*/ 	.byte	0x01, 0x54
	.zero		2


	//----- nvinfo : EIATTR_SYSCALL_OFFSETS
	.align		4
        /*02d0*/ 	.byte	0x04, 0x46
        /*02d2*/ 	.short	(.L_90 - .L_89)


	//   ....[0]....
.L_89:
        /*02d4*/ 	.word	0x00001340


	//   ....[1]....
        /*02d8*/ 	.word	0x0000eed0


	//   ....[2]....
        /*02dc*/ 	.word	0x0000f010


	//   ....[3]....
        /*02e0*/ 	.word	0x0000f100


	//   ....[4]....
        /*02e4*/ 	.word	0x0000f7f0


	//----- nvinfo : EIATTR_MBARRIER_INSTR_OFFSETS
	.align		4
.L_90:
        /*02e8*/ 	.byte	0x04, 0x39
        /*02ea*/ 	.short	(.L_92 - .L_91)


	//   ....[0]....
.L_91:
        /*02ec*/ 	.word	0x00000270
        /*02f0*/ 	.word	0x000000ff
        /*02f4*/ 	.word	0x00034800
        /*02f8*/ 	.short	0x0100
        /*02fa*/ 	.byte	0x08
	.zero		1


	//   ....[1]....
        /*02fc*/ 	.word	0x00000280
        /*0300*/ 	.word	0x000000ff
        /*0304*/ 	.word	0x00034820
        /*0308*/ 	.short	0x0100
        /*030a*/ 	.byte	0x08
	.zero		1


	//   ....[2]....
        /*030c*/ 	.word	0x00000370
        /*0310*/ 	.word	0x000000ff
        /*0314*/ 	.word	0x00034830
        /*0318*/ 	.short	0x0100
        /*031a*/ 	.byte	0x08
	.zero		1


	//   ....[3]....
        /*031c*/ 	.word	0x00000380
        /*0320*/ 	.word	0x000000ff
        /*0324*/ 	.word	0x00034840
        /*0328*/ 	.short	0x0100
        /*032a*/ 	.byte	0x08
	.zero		1


	//   ....[4]....
        /*032c*/ 	.word	0x00000390
        /*0330*/ 	.word	0x000000ff
        /*0334*/ 	.word	0x00034838
        /*0338*/ 	.short	0x0100
        /*033a*/ 	.byte	0x08
	.zero		1


	//   ....[5]....
        /*033c*/ 	.word	0x000003a0
        /*0340*/ 	.word	0x000000ff
        /*0344*/ 	.word	0x00034848
        /*0348*/ 	.short	0x0100
        /*034a*/ 	.byte	0x08
	.zero		1


	//   ....[6]....
        /*034c*/ 	.word	0x000004d0
        /*0350*/ 	.word	0x000000ff
        /*0354*/ 	.word	0x00034850
        /*0358*/ 	.short	0x0100
        /*035a*/ 	.byte	0x08
	.zero		1


	//   ....[7]....
        /*035c*/ 	.word	0x000004e0
        /*0360*/ 	.word	0x000000ff
        /*0364*/ 	.word	0x00034860
        /*0368*/ 	.short	0x0100
        /*036a*/ 	.byte	0x08
	.zero		1


	//   ....[8]....
        /*036c*/ 	.word	0x000004f0
        /*0370*/ 	.word	0x000000ff
        /*0374*/ 	.word	0x00034858
        /*0378*/ 	.short	0x0100
        /*037a*/ 	.byte	0x08
	.zero		1


	//   ....[9]....
        /*037c*/ 	.word	0x00000500
        /*0380*/ 	.word	0x000000ff
        /*0384*/ 	.word	0x00034868
        /*0388*/ 	.short	0x0100
        /*038a*/ 	.byte	0x08
	.zero		1


	//   ....[10]....
        /*038c*/ 	.word	0x000005f0
        /*0390*/ 	.word	0x000000ff
        /*0394*/ 	.word	0x00034870
        /*0398*/ 	.short	0x0100
        /*039a*/ 	.byte	0x06
	.zero		1


	//   ....[11]....
        /*039c*/ 	.word	0x00000600
        /*03a0*/ 	.word	0x000000ff
        /*03a4*/ 	.word	0x00034880
        /*03a8*/ 	.short	0x0100
        /*03aa*/ 	.byte	0x06
	.zero		1


	//   ....[12]....
        /*03ac*/ 	.word	0x00000610
        /*03b0*/ 	.word	0x000000ff
        /*03b4*/ 	.word	0x00034878
        /*03b8*/ 	.short	0x0100
        /*03ba*/ 	.byte	0x06
	.zero		1


	//   ....[13]....
        /*03bc*/ 	.word	0x00000620
        /*03c0*/ 	.word	0x000000ff
        /*03c4*/ 	.word	0x00034888
        /*03c8*/ 	.short	0x0100
        /*03ca*/ 	.byte	0x06
	.zero		1


	//   ....[14]....
        /*03cc*/ 	.word	0x00000750
        /*03d0*/ 	.word	0x000000ff
        /*03d4*/ 	.word	0x00034890
        /*03d8*/ 	.short	0x0100
        /*03da*/ 	.byte	0x08
	.zero		1


	//   ....[15]....
        /*03dc*/ 	.word	0x00000760
        /*03e0*/ 	.word	0x000000ff
        /*03e4*/ 	.word	0x000348a0
        /*03e8*/ 	.short	0x0100
        /*03ea*/ 	.byte	0x08
	.zero		1


	//   ....[16]....
        /*03ec*/ 	.word	0x00000770
        /*03f0*/ 	.word	0x000000ff
        /*03f4*/ 	.word	0x00034898
        /*03f8*/ 	.short	0x0100
        /*03fa*/ 	.byte	0x08
	.zero		1


	//   ....[17]....
        /*03fc*/ 	.word	0x00000780
        /*0400*/ 	.word	0x000000ff
        /*0404*/ 	.word	0x000348a8
        /*0408*/ 	.short	0x0100
        /*040a*/ 	.byte	0x08
	.zero		1


	//   ....[18]....
        /*040c*/ 	.word	0x000008b0
        /*0410*/ 	.word	0x000000ff
        /*0414*/ 	.word	0x000348b0
        /*0418*/ 	.short	0x0100
        /*041a*/ 	.byte	0x08
	.zero		1


	//   ....[19]....
        /*041c*/ 	.word	0x000008c0
        /*0420*/ 	.word	0x000000ff
        /*0424*/ 	.word	0x000348c0
        /*0428*/ 	.short	0x0100
        /*042a*/ 	.byte	0x08
	.zero		1


	//   ....[20]....
        /*042c*/ 	.word	0x000008d0
        /*0430*/ 	.word	0x000000ff
        /*0434*/ 	.word	0x000348b8
        /*0438*/ 	.short	0x0100
        /*043a*/ 	.byte	0x08
	.zero		1


	//   ....[21]....
        /*043c*/ 	.word	0x000008e0
        /*0440*/ 	.word	0x000000ff
        /*0444*/ 	.word	0x000348c8
        /*0448*/ 	.short	0x0100
        /*044a*/ 	.byte	0x08
	.zero		1


	//   ....[22]....
        /*044c*/ 	.word	0x00001370
        /*0450*/ 	.word	0x000000ff
        /*0454*/ 	.word	0x00034800
        /*0458*/ 	.short	0x010a
        /*045a*/ 	.byte	0x04
	.zero		1


	//   ....[23]....
        /*045c*/ 	.word	0x00001410
        /*0460*/ 	.word	0x000000ff
        /*0464*/ 	.word	0x00034830
        /*0468*/ 	.short	0x010a
        /*046a*/ 	.byte	0x04
	.zero		1


	//   ....[24]....
        /*046c*/ 	.word	0x000014a0
        /*0470*/ 	.word	0x000000ff
        /*0474*/ 	.word	0x00034830
        /*0478*/ 	.short	0x010a
        /*047a*/ 	.byte	0x04
	.zero		1


	//   ....[25]....
        /*047c*/ 	.word	0x00006030
        /*0480*/ 	.word	0x00000005
        /*0484*/ 	.word	0x00000000
        /*0488*/ 	.short	0x0101
        /*048a*/ 	.byte	0x3f
	.zero		1


	//   ....[26]....
        /*048c*/ 	.word	0x00006f20
        /*0490*/ 	.word	0x00000009
        /*0494*/ 	.word	0x00034830
        /*0498*/ 	.short	0x010a
        /*049a*/ 	.byte	0x3f
	.zero		1


	//   ....[27]....
        /*049c*/ 	.word	0x00006f60
        /*04a0*/ 	.word	0x00000009
        /*04a4*/ 	.word	0x00034830
        /*04a8*/ 	.short	0x010a
        /*04aa*/ 	.byte	0x3f
	.zero		1


	//   ....[28]....
        /*04ac*/ 	.word	0x00009520
        /*04b0*/ 	.word	0x000000ff
        /*04b4*/ 	.word	0x00034850
        /*04b8*/ 	.short	0x010a
        /*04ba*/ 	.byte	0x06
	.zero		1


	//   ....[29]....
        /*04bc*/ 	.word	0x00009560
        /*04c0*/ 	.word	0x000000ff
        /*04c4*/ 	.word	0x00034850
        /*04c8*/ 	.short	0x010a
        /*04ca*/ 	.byte	0x06
	.zero		1


	//   ....[30]....
        /*04cc*/ 	.word	0x0000b610
        /*04d0*/ 	.word	0x00000074
        /*04d4*/ 	.word	0x00000000
        /*04d8*/ 	.short	0x0101
        /*04da*/ 	.byte	0x3f
	.zero		1


	//   ....[31]....
        /*04dc*/ 	.word	0x0000b6c0
        /*04e0*/ 	.word	0x00000076
        /*04e4*/ 	.word	0x00000000
        /*04e8*/ 	.short	0x0101
        /*04ea*/ 	.byte	0x3f
	.zero		1


	//   ....[32]....
        /*04ec*/ 	.word	0x0000c420
        /*04f0*/ 	.word	0x0000000b
        /*04f4*/ 	.word	0x00034850
        /*04f8*/ 	.short	0x010a
        /*04fa*/ 	.byte	0x3f
	.zero		1


	//   ....[33]....
        /*04fc*/ 	.word	0x0000c460
        /*0500*/ 	.word	0x0000000b
        /*0504*/ 	.word	0x00034850
        /*0508*/ 	.short	0x010a
        /*050a*/ 	.byte	0x3f
	.zero		1


	//   ....[34]....
        /*050c*/ 	.word	0x0000cb00
        /*0510*/ 	.word	0x00000005
        /*0514*/ 	.word	0x00000000
        /*0518*/ 	.short	0x0101
        /*051a*/ 	.byte	0x3f
	.zero		1


	//   ....[35]....
        /*051c*/ 	.word	0x0000d700
        /*0520*/ 	.word	0x000000ff
        /*0524*/ 	.word	0x00000000
        /*0528*/ 	.short	0x0101
        /*052a*/ 	.byte	0x04
	.zero		1


	//   ....[36]....
        /*052c*/ 	.word	0x0000f470
        /*0530*/ 	.word	0x000000ff
        /*0534*/ 	.word	0x00034840
        /*0538*/ 	.short	0x010a
        /*053a*/ 	.byte	0x26
	.zero		1


	//   ....[37]....
        /*053c*/ 	.word	0x00010140
        /*0540*/ 	.word	0x000000ff
        /*0544*/ 	.word	0x00034800
        /*0548*/ 	.short	0x0107
        /*054a*/ 	.byte	0x26
	.zero		1


	//   ....[38]....
        /*054c*/ 	.word	0x000101b0
        /*0550*/ 	.word	0x000000ff
        /*0554*/ 	.word	0x00034800
        /*0558*/ 	.short	0x0101
        /*055a*/ 	.byte	0x26
	.zero		1


	//   ....[39]....
        /*055c*/ 	.word	0x000101c0
        /*0560*/ 	.word	0x000000ff
        /*0564*/ 	.word	0x00034820
        /*0568*/ 	.short	0x010a
        /*056a*/ 	.byte	0x26
	.zero		1


	//   ....[40]....
        /*056c*/ 	.word	0x000105e0
        /*0570*/ 	.word	0x000000ff
        /*0574*/ 	.word	0x00034848
        /*0578*/ 	.short	0x010a
        /*057a*/ 	.byte	0x26
	.zero		1


	//   ....[41]....
        /*057c*/ 	.word	0x000108a0
        /*0580*/ 	.word	0x000000ff
        /*0584*/ 	.word	0x00034860
        /*0588*/ 	.short	0x010a
        /*058a*/ 	.byte	0x26
	.zero		1


	//   ....[42]....
        /*058c*/ 	.word	0x00010db0
        /*0590*/ 	.word	0x000000ff
        /*0594*/ 	.word	0x00034840
        /*0598*/ 	.short	0x010a
        /*059a*/ 	.byte	0x26
	.zero		1


	//   ....[43]....
        /*059c*/ 	.word	0x00011090
        /*05a0*/ 	.word	0x000000ff
        /*05a4*/ 	.word	0x00034868
        /*05a8*/ 	.short	0x010a
        /*05aa*/ 	.byte	0x26
	.zero		1


	//   ....[44]....
        /*05ac*/ 	.word	0x000115f0
        /*05b0*/ 	.word	0x000000ff
        /*05b4*/ 	.word	0x00034848
        /*05b8*/ 	.short	0x010a
        /*05ba*/ 	.byte	0x26
	.zero		1


	//   ....[45]....
        /*05bc*/ 	.word	0x000118b0
        /*05c0*/ 	.word	0x000000ff
        /*05c4*/ 	.word	0x00034860
        /*05c8*/ 	.short	0x010a
        /*05ca*/ 	.byte	0x26
	.zero		1


	//   ....[46]....
        /*05cc*/ 	.word	0x00011c50
        /*05d0*/ 	.word	0x00000003
        /*05d4*/ 	.word	0x00034860
        /*05d8*/ 	.short	0x010a
        /*05da*/ 	.byte	0x3f
	.zero		1


	//   ....[47]....
        /*05dc*/ 	.word	0x00011fe0
        /*05e0*/ 	.word	0x00000002
        /*05e4*/ 	.word	0x00034820
        /*05e8*/ 	.short	0x010a
        /*05ea*/ 	.byte	0x3f
	.zero		1


	//   ....[48]....
        /*05ec*/ 	.word	0x00012180
        /*05f0*/ 	.word	0x00000006
        /*05f4*/ 	.word	0x00000000
        /*05f8*/ 	.short	0x010a
        /*05fa*/ 	.byte	0x3f
	.zero		1


	//   ....[49]....
        /*05fc*/ 	.word	0x000121f0
        /*0600*/ 	.word	0x00000003
        /*0604*/ 	.word	0x00000000
        /*0608*/ 	.short	0x010a
        /*060a*/ 	.byte	0x3f
	.zero		1


	//   ....[50]....
        /*060c*/ 	.word	0x00012250
        /*0610*/ 	.word	0x00000000
        /*0614*/ 	.word	0x00000000
        /*0618*/ 	.short	0x010a
        /*061a*/ 	.byte	0x3f
	.zero		1


	//   ....[51]....
        /*061c*/ 	.word	0x00012280
        /*0620*/ 	.word	0x00000003
        /*0624*/ 	.word	0x00000000
        /*0628*/ 	.short	0x010a
        /*062a*/ 	.byte	0x3f
	.zero		1


	//   ....[52]....
        /*062c*/ 	.word	0x00012300
        /*0630*/ 	.word	0x00000003
        /*0634*/ 	.word	0x00034800
        /*0638*/ 	.short	0x010a
        /*063a*/ 	.byte	0x3f
	.zero		1


	//   ....[53]....
        /*063c*/ 	.word	0x00012370
        /*0640*/ 	.word	0x00000003
        /*0644*/ 	.word	0x00034830
        /*0648*/ 	.short	0x010a
        /*064a*/ 	.byte	0x3f
	.zero		1


	//   ....[54]....
        /*064c*/ 	.word	0x000123c0
        /*0650*/ 	.word	0x00000009
        /*0654*/ 	.word	0x00034830
        /*0658*/ 	.short	0x010a
        /*065a*/ 	.byte	0x3f
	.zero		1


	//   ....[55]....
        /*065c*/ 	.word	0x00012420
        /*0660*/ 	.word	0x00000009
        /*0664*/ 	.word	0x00034850
        /*0668*/ 	.short	0x010a
        /*066a*/ 	.byte	0x3f
	.zero		1


	//   ....[56]....
        /*066c*/ 	.word	0x00012470
        /*0670*/ 	.word	0x0000000b
        /*0674*/ 	.word	0x00034850
        /*0678*/ 	.short	0x010a
        /*067a*/ 	.byte	0x3f
	.zero		1


	//   ....[57]....
        /*067c*/ 	.word	0x000125d0
        /*0680*/ 	.word	0x00000003
        /*0684*/ 	.word	0x00034840
        /*0688*/ 	.short	0x010a
        /*068a*/ 	.byte	0x3f
	.zero		1


	//   ....[58]....
        /*068c*/ 	.word	0x000130c0
        /*0690*/ 	.word	0x00000003
        /*0694*/ 	.word	0x00034820
        /*0698*/ 	.short	0x010a
        /*069a*/ 	.byte	0x3f
	.zero		1


	//   ....[59]....
        /*069c*/ 	.word	0x00013120
        /*06a0*/ 	.word	0x00000003
        /*06a4*/ 	.word	0x00034848
        /*06a8*/ 	.short	0x010a
        /*06aa*/ 	.byte	0x3f
	.zero		1


	//   ....[60]....
        /*06ac*/ 	.word	0x00013180
        /*06b0*/ 	.word	0x00000003
        /*06b4*/ 	.word	0x00034860
        /*06b8*/ 	.short	0x010a
        /*06ba*/ 	.byte	0x3f
	.zero		1


	//   ....[61]....
        /*06bc*/ 	.word	0x000131e0
        /*06c0*/ 	.word	0x00000003
        /*06c4*/ 	.word	0x00034840
        /*06c8*/ 	.short	0x010a
        /*06ca*/ 	.byte	0x3f
	.zero		1


	//   ....[62]....
        /*06cc*/ 	.word	0x00013240
        /*06d0*/ 	.word	0x00000003
        /*06d4*/ 	.word	0x00034868
        /*06d8*/ 	.short	0x010a
        /*06da*/ 	.byte	0x3f
	.zero		1


	//   ....[63]....
        /*06dc*/ 	.word	0x000132a0
        /*06e0*/ 	.word	0x00000003
        /*06e4*/ 	.word	0x00034848
        /*06e8*/ 	.short	0x010a
        /*06ea*/ 	.byte	0x3f
	.zero		1


	//   ....[64]....
        /*06ec*/ 	.word	0x00013300
        /*06f0*/ 	.word	0x00000003
        /*06f4*/ 	.word	0x00034860
        /*06f8*/ 	.short	0x010a
        /*06fa*/ 	.byte	0x3f
	.zero		1


	//   ....[65]....
        /*06fc*/ 	.word	0x00013350
        /*0700*/ 	.word	0x00000003
        /*0704*/ 	.word	0x00034860
        /*0708*/ 	.short	0x010a
        /*070a*/ 	.byte	0x3f
	.zero		1


	//   ....[66]....
        /*070c*/ 	.word	0x000133a0
        /*0710*/ 	.word	0x00000002
        /*0714*/ 	.word	0x00034820
        /*0718*/ 	.short	0x010a
        /*071a*/ 	.byte	0x3f
	.zero		1


	//   ....[67]....
        /*071c*/ 	.word	0x00013540
        /*0720*/ 	.word	0x00000006
        /*0724*/ 	.word	0x00000000
        /*0728*/ 	.short	0x010a
        /*072a*/ 	.byte	0x3f
	.zero		1


	//   ....[68]....
        /*072c*/ 	.word	0x00013590
        /*0730*/ 	.word	0x00000003
        /*0734*/ 	.word	0x00000000
        /*0738*/ 	.short	0x010a
        /*073a*/ 	.byte	0x3f
	.zero		1


	//   ....[69]....
        /*073c*/ 	.word	0x000135e0
        /*0740*/ 	.word	0x00000000
        /*0744*/ 	.word	0x00000000
        /*0748*/ 	.short	0x010a
        /*074a*/ 	.byte	0x3f
	.zero		1


	//----- nvinfo : EIATTR_NUM_MBARRIERS
	.align		4
.L_92:
        /*074c*/ 	.byte	0x03, 0x38
        /*074e*/ 	.short	0x0016


	//----- nvinfo : EIATTR_EXIT_INSTR_OFFSETS
	.align		4
        /*0750*/ 	.byte	0x04, 0x1c
        /*0752*/ 	.short	(.L_94 - .L_93)


	//   ....[0]....
.L_93:
        /*0754*/ 	.word	0x000122d0


	//----- nvinfo : EIATTR_MAX_THREADS
	.align		4
.L_94:
        /*0758*/ 	.byte	0x04, 0x05
        /*075a*/ 	.short	(.L_96 - .L_95)
.L_95:
        /*075c*/ 	.word	0x00000180
        /*0760*/ 	.word	0x00000001
        /*0764*/ 	.word	0x00000001


	//----- nvinfo : EIATTR_CRS_STACK_SIZE
	.align		4
.L_96:
        /*0768*/ 	.byte	0x04, 0x1e
        /*076a*/ 	.short	(.L_98 - .L_97)
.L_97:
        /*076c*/ 	.word	0x00000000


	//----- nvinfo : EIATTR_CBANK_PARAM_SIZE
	.align		4
.L_98:
        /*0770*/ 	.byte	0x03, 0x19
        /*0772*/ 	.short	0x0a70


	//----- nvinfo : EIATTR_PARAM_CBANK
	.align		4
        /*0774*/ 	.byte	0x04, 0x0a
        /*0776*/ 	.short	(.L_100 - .L_99)
	.align		4
.L_99:
        /*0778*/ 	.word	index@(.nv.constant0._ZN7cutlass13device_kernelIN5flash11enable_sm90INS1_16FlashAttnFwdSm90INS1_25CollectiveMainloopFwdSm90ILi2EN4cute5tupleIJNS5_1CILi1EEES8_S8_EEENS6_IJNS7_ILi128EEENS7_ILi176EEESA_EEELi128ENS_6half_tEfNS_4arch4Sm90ELb0ELb0ELb1ELb0ELb0ELb0ELb0ELb1ELb1ELb1ELb1ELb0EEENS1_21CollectiveEpilogueFwdINS6_IJSA_SA_SB_EEES9_SD_SF_Li256ELb0ELb1ELb1ELb0EEENS1_19SingleTileSchedulerILb0ELb1ELb1ELi128EEEEEEEEEvNT_6ParamsE)
        /*077c*/ 	.short	0x0210
        /*077e*/ 	.short	0x0a70


	//----- nvinfo : EIATTR_SW_WAR
	.align		4
.L_100:
        /*0780*/ 	.byte	0x04, 0x36
        /*0782*/ 	.short	(.L_102 - .L_101)
.L_101:
        /*0784*/ 	.word	0x00000008
.L_102:


//--------------------- .nv.info._ZN7cutlass13device_kernelIN5flash11enable_sm90INS1_16FlashAttnFwdSm90INS1_25CollectiveMainloopFwdSm90ILi2EN4cute5tupleIJNS5_1CILi1EEES8_S8_EEENS6_IJNS7_ILi128EEENS7_ILi176EEESA_EEELi128ENS_6half_tEfNS_4arch4Sm90ELb0ELb0ELb1ELb1ELb0ELb0ELb0ELb1ELb1ELb1ELb1ELb0EEENS1_21CollectiveEpilogueFwdINS6_IJSA_SA_SB_EEES9_SD_SF_Li256ELb1ELb1ELb1ELb0EEENS1_36VarlenDynamicPersistentTileSchedulerILi128ELi176ELi256ELi128ELb1ELb1ELb1ELb0ELb1ELb1EEEEEEEEEvNT_6ParamsE --------------------------
	.section	.nv.info._ZN7cutlass13device_kernelIN5flash11enable_sm90INS1_16FlashAttnFwdSm90INS1_25CollectiveMainloopFwdSm90ILi2EN4cute5tupleIJNS5_1CILi1EEES8_S8_EEENS6_IJNS7_ILi128EEENS7_ILi176EEESA_EEELi128ENS_6half_tEfNS_4arch4Sm90ELb0ELb0ELb1ELb1ELb0ELb0ELb0ELb1ELb1ELb1ELb1ELb0EEENS1_21CollectiveEpilogueFwdINS6_IJSA_SA_SB_EEES9_SD_SF_Li256ELb1ELb1ELb1ELb0EEENS1_36VarlenDynamicPersistentTileSchedulerILi128ELi176ELi256ELi128ELb1ELb1ELb1ELb0ELb1ELb1EEEEEEEEEvNT_6ParamsE,"",@"SHT_CUDA_INFO"
	.sectionflags	@""
	.align	4


	//----- nvinfo : EIATTR_CUDA_API_VERSION
	.align		4
        /*0000*/ 	.byte	0x04, 0x37
        /*0002*/ 	.short	(.L_104 - .L_103)
.L_103:
        /*0004*/ 	.word	0x00000082


	//----- nvinfo : EIATTR_KPARAM_INFO
	.align		4
.L_104:
        /*0008*/ 	.byte	0x04, 0x17
        /*000a*/ 	.short	(.L_106 - .L_105)
.L_105:
        /*000c*/ 	.word	0x00000000
        /*0010*/ 	.short	0x0000
        /*0012*/ 	.short	0x0070
        /*0014*/ 	.byte	0x00, 0xf0, 0x01, 0x2a


	//----- nvinfo : EIATTR_SPARSE_MMA_MASK
	.align		4
.L_106:
        /*0018*/ 	.byte	0x03, 0x50
        /*001a*/ 	.short	0x0000


	//----- nvinfo : EIATTR_MAXREG_COUNT
	.align		4
        /*001c*/ 	.byte	0x03, 0x1b
        /*001e*/ 	.short	0x00a8


	//----- nvinfo : EIATTR_NUM_BARRIERS
	.align		4
        /*0020*/ 	.byte	0x02, 0x4c
        /*0022*/ 	.byte	0x10
	.zero		1


	//----- nvinfo : EIATTR_EXTERNS
	.align		4
        /*0024*/ 	.byte	0x04, 0x0f
        /*0026*/ 	.short	(.L_108 - .L_107)


	//   ....[0]....
	.align		4
.L_107:
        /*0028*/ 	.word	index@(__assertfail)


	//----- nvinfo : EIATTR_ANNOTATIONS
	.align		4
.L_108:
        /*002c*/ 	.byte	0x04, 0x55
        /*002e*/ 	.short	(.L_110 - .L_109)


	//   ....[0]....
.L_109:
        /* <DEDUP_REMOVED lines=82> */


	//----- nvinfo : EIATTR_MERCURY_ISA_VERSION
	.align		4
.L_110:
        /*0538*/ 	.byte	0x03, 0x5f
        /*053a*/ 	.short	0x0101


	//----- nvinfo : EIATTR_UNUSED_LOAD_BYTE_OFFSET
	.align		4
        /*053c*/ 	.byte	0x04, 0x44
        /*053e*/ 	.short	(.L_112 - .L_111)


	//   ....[0]....
.L_111:
        /*0540*/ 	.word	0x00000a50
        /*0544*/ 	.word	0x0000fff0


	//   ....[1]....
        /*0548*/ 	.word	0x0000dc30
        /*054c*/ 	.word	0x0000fff0


	//----- nvinfo : EIATTR_INT_WARP_WIDE_INSTR_OFFSETS
	.align		4
.L_112:
        /*0550*/ 	.byte	0x04, 0x31
        /*0552*/ 	.short	(.L_114 - .L_113)


	//   ....[0]....
.L_113:
        /*0554*/ 	.word	0x00000130


	//   ....[1]....
        /*0558*/ 	.word	0x00000170


	//   ....[2]....
        /*055c*/ 	.word	0x000001e0


	//   ....[3]....
        /*0560*/ 	.word	0x00012740


	//   ....[4]....
        /*0564*/ 	.word	0x000127e0


	//   ....[5]....
        /*0568*/ 	.word	0x00015ea0


	//   ....[6]....
        /*056c*/ 	.word	0x00015f10


	//----- nvinfo : EIATTR_COOP_GROUP_MASK_REGIDS
	.align		4
.L_114:
        /*0570*/ 	.byte	0x04, 0x29
        /*0572*/ 	.short	(.L_116 - .L_115)


	//   ....[0]....
.L_115:
        /*0574*/ 	.word	0xffffffff


	//   ....[1]....
        /*0578*/ 	.word	0xffffffff


	//   ....[2]....
        /*057c*/ 	.word	0xffffffff


	//   ....[3]....
        /*0580*/ 	.word	0xffffffff


	//   ....[4]....
        /*0584*/ 	.word	0xffffffff


	//   ....[5]....
        /*0588*/ 	.word	0xffffffff


	//   ....[6]....
        /*058c*/ 	.word	0xffffffff


	//   ....[7]....
        /*0590*/ 	.word	0xffffffff


	//   ....[8]....
        /*0594*/ 	.word	0xffffffff


	//   ....[9]....
        /*0598*/ 	.word	0xffffffff


	//   ....[10]....
        /*059c*/ 	.word	0xffffffff


	//   ....[11]....
        /*05a0*/ 	.word	0xffffffff


	//   ....[12]....
        /*05a4*/ 	.word	0xffffffff


	//   ....[13]....
        /*05a8*/ 	.word	0xffffffff


	//   ....[14]....
        /*05ac*/ 	.word	0xffffffff


	//   ....[15]....
        /*05b0*/ 	.word	0xffffffff


	//   ....[16]....
        /*05b4*/ 	.word	0xffffffff


	//   ....[17]....
        /*05b8*/ 	.word	0xffffffff


	//   ....[18]....
        /*05bc*/ 	.word	0xffffffff


	//   ....[19]....
        /*05c0*/ 	.word	0xffffffff


	//   ....[20]....
        /*05c4*/ 	.word	0xffffffff


	//   ....[21]....
        /*05c8*/ 	.word	0xffffffff


	//   ....[22]....
        /*05cc*/ 	.word	0xffffffff


	//   ....[23]....
        /*05d0*/ 	.word	0xffffffff


	//   ....[24]....
        /*05d4*/ 	.word	0xffffffff


	//   ....[25]....
        /*05d8*/ 	.word	0xffffffff


	//   ....[26]....
        /*05dc*/ 	.word	0xffffffff


	//   ....[27]....
        /*05e0*/ 	.word	0xffffffff


	//   ....[28]....
        /*05e4*/ 	.word	0xffffffff


	//   ....[29]....
        /*05e8*/ 	.word	0xffffffff


	//   ....[30]....
        /*05ec*/ 	.word	0xffffffff


	//   ....[31]....
        /*05f0*/ 	.word	0xffffffff


	//   ....[32]....
        /*05f4*/ 	.word	0xffffffff


	//   ....[33]....
        /*05f8*/ 	.word	0xffffffff


	//   ....[34]....
        /*05fc*/ 	.word	0xffffffff


	//   ....[35]....
        /*0600*/ 	.word	0xffffffff


	//   ....[36]....
        /*0604*/ 	.word	0xffffffff


	//   ....[37]....
        /*0608*/ 	.word	0xffffffff


	//   ....[38]....
        /*060c*/ 	.word	0xffffffff


	//   ....[39]....
        /*0610*/ 	.word	0xffffffff


	//   ....[40]....
        /*0614*/ 	.word	0xffffffff


	//   ....[41]....
        /*0618*/ 	.word	0xffffffff


	//   ....[42]....
        /*061c*/ 	.word	0xffffffff


	//   ....[43]....
        /*0620*/ 	.word	0xffffffff


	//   ....[44]....
        /*0624*/ 	.word	0xffffffff


	//   ....[45]....
        /*0628*/ 	.word	0xffffffff


	//   ....[46]....
        /*062c*/ 	.word	0xffffffff


	//   ....[47]....
        /*0630*/ 	.word	0xffffffff


	//   ....[48]....
        /*0634*/ 	.word	0xffffffff


	//   ....[49]....
        /*0638*/ 	.word	0xffffffff


	//   ....[50]....
        /*063c*/ 	.word	0xffffffff


	//   ....[51]....
        /*0640*/ 	.word	0xffffffff


	//   ....[52]....
        /*0644*/ 	.word	0xffffffff


	//   ....[53]....
        /*0648*/ 	.word	0xffffffff


	//   ....[54]....
        /*064c*/ 	.word	0xffffffff


	//   ....[55]....
        /*0650*/ 	.word	0xffffffff


	//   ....[56]....
        /*0654*/ 	.word	0xffffffff


	//   ....[57]....
        /*0658*/ 	.word	0xffffffff


	//   ....[58]....
        /*065c*/ 	.word	0xffffffff


	//   ....[59]....
        /*0660*/ 	.word	0xffffffff


	//   ....[60]....
        /*0664*/ 	.word	0xffffffff


	//   ....[61]....
        /*0668*/ 	.word	0xffffffff


	//   ....[62]....
        /*066c*/ 	.word	0xffffffff


	//   ....[63]....
        /*0670*/ 	.word	0xffffffff


	//   ....[64]....
        /*0674*/ 	.word	0xffffffff


	//   ....[65]....
        /*0678*/ 	.word	0xffffffff


	//   ....[66]....
        /*067c*/ 	.word	0xffffffff


	//   ....[67]....
        /*0680*/ 	.word	0xffffffff


	//   ....[68]....
        /*0684*/ 	.word	0xffffffff


	//   ....[69]....
        /*0688*/ 	.word	0xffffffff


	//   ....[70]....
        /*068c*/ 	.word	0xffffffff


	//   ....[71]....
        /*0690*/ 	.word	0xffffffff


	//   ....[72]....
        /*0694*/ 	.word	0xffffffff


	//   ....[73]....
        /*0698*/ 	.word	0xffffffff


	//   ....[74]....
        /*069c*/ 	.word	0xffffffff


	//   ....[75]....
        /*06a0*/ 	.word	0xffffffff


	//   ....[76]....
        /*06a4*/ 	.word	0xffffffff


	//   ....[77]....
        /*06a8*/ 	.word	0xffffffff


	//   ....[78]....
        /*06ac*/ 	.word	0xffffffff


	//   ....[79]....
        /*06b0*/ 	.word	0xffffffff


	//   ....[80]....
        /*06b4*/ 	.word	0xffffffff


	//   ....[81]....
        /*06b8*/ 	.word	0xffffffff


	//   ....[82]....
        /*06bc*/ 	.word	0xffffffff


	//   ....[83]....
        /*06c0*/ 	.word	0xffffffff


	//   ....[84]....
        /*06c4*/ 	.word	0xffffffff


	//   ....[85]....
        /*06c8*/ 	.word	0xffffffff


	//   ....[86]....
        /*06cc*/ 	.word	0xffffffff


	//   ....[87]....
        /*06d0*/ 	.word	0xffffffff


	//   ....[88]....
        /*06d4*/ 	.word	0xffffffff


	//   ....[89]....
        /*06d8*/ 	.word	0xffffffff


	//   ....[90]....
        /*06dc*/ 	.word	0xffffffff


	//   ....[91]....
        /*06e0*/ 	.word	0xffffffff


	//   ....[92]....
        /*06e4*/ 	.word	0xffffffff


	//   ....[93]....
        /*06e8*/ 	.word	0xffffffff


	//   ....[94]....
        /*06ec*/ 	.word	0xffffffff


	//   ....[95]....
        /*06f0*/ 	.word	0xffffffff


	//   ....[96]....
        /*06f4*/ 	.word	0xffffffff


	//   ....[97]....
        /*06f8*/ 	.word	0x0500000f


	//   ....[98]....
        /*06fc*/ 	.word	0x0500000f


	//   ....[99]....
        /*0700*/ 	.word	0x0500000f


	//   ....[100]....
        /*0704*/ 	.word	0x0500000f


	//   ....[101]....
        /*0708*/ 	.word	0x0500000f


	//   ....[102]....
        /*070c*/ 	.word	0x0500000f


	//   ....[103]....
        /*0710*/ 	.word	0x0500000f


	//   ....[104]....
        /*0714*/ 	.word	0x0500000f


	//   ....[105]....
        /*0718*/ 	.word	0x0500000f


	//   ....[106]....
        /*071c*/ 	.word	0x0500000f


	//   ....[107]....
        /*0720*/ 	.word	0x0500000f


	//   ....[108]....
        /*0724*/ 	.word	0x0500000f


	//   ....[109]....
        /*0728*/ 	.word	0x0500000f


	//   ....[110]....
        /*072c*/ 	.word	0x0500000f


	//   ....[111]....
        /*0730*/ 	.word	0x0500000f


	//   ....[112]....
        /*0734*/ 	.word	0x0500000f


	//   ....[113]....
        /*0738*/ 	.word	0x0500000f


	//   ....[114]....
        /*073c*/ 	.word	0x0500000f


	//   ....[115]....
        /*0740*/ 	.word	0x0500000f


	//   ....[116]....
        /*0744*/ 	.word	0x0500000f


	//   ....[117]....
        /*0748*/ 	.word	0x0500000f


	//   ....[118]....
        /*074c*/ 	.word	0x0500000f


	//   ....[119]....
        /*0750*/ 	.word	0x0500000f


	//   ....[120]....
        /*0754*/ 	.word	0x0500000f


	//   ....[121]....
        /*0758*/ 	.word	0x0500000f


	//   ....[122]....
        /*075c*/ 	.word	0x0500000f


	//   ....[123]....
        /*0760*/ 	.word	0x0500000f


	//   ....[124]....
        /*0764*/ 	.word	0x0500000f


	//   ....[125]....
        /*0768*/ 	.word	0x0500000f


	//   ....[126]....
        /*076c*/ 	.word	0x0500000f


	//   ....[127]....
        /*0770*/ 	.word	0x0500000f


	//   ....[128]....
        /*0774*/ 	.word	0x0500000f


	//   ....[129]....
        /*0778*/ 	.word	0x0500000f


	//   ....[130]....
        /*077c*/ 	.word	0x0500000f


	//   ....[131]....
        /*0780*/ 	.word	0x0500000f


	//   ....[132]....
        /*0784*/ 	.word	0x0500000f


	//----- nvinfo : EIATTR_COOP_GROUP_INSTR_OFFSETS
	.align		4
.L_116:
        /*0788*/ 	.byte	0x04, 0x28
        /*078a*/ 	.short	(.L_118 - .L_117)


	//   ....[0]....
.L_117:
        /*078c*/ 	.word	0x00000070


	//   ....[1]....
        /*0790*/ 	.word	0x00000140


	//   ....[2]....
        /*0794*/ 	.word	0x00000190


	//   ....[3]....
        /*0798*/ 	.word	0x000003c0


	//   ....[4]....
        /*079c*/ 	.word	0x00000520


	//   ....[5]....
        /*07a0*/ 	.word	0x00000640


	//   ....[6]....
        /*07a4*/ 	.word	0x000007a0


	//   ....[7]....
        /*07a8*/ 	.word	0x00001b10


	//   ....[8]....
        /*07ac*/ 	.word	0x00005b20


	//   ....[9]....
        /*07b0*/ 	.word	0x00005b90


	//   ....[10]....
        /*07b4*/ 	.word	0x00006380


	//   ....[11]....
        /*07b8*/ 	.word	0x000063e0


	//   ....[12]....
        /*07bc*/ 	.word	0x0000ae80


	//   ....[13]....
        /*07c0*/ 	.word	0x0000aee0


	//   ....[14]....
        /*07c4*/ 	.word	0x0000bad0


	//   ....[15]....
        /*07c8*/ 	.word	0x0000bb20


	//   ....[16]....
        /*07cc*/ 	.word	0x0000d0c0


	//   ....[17]....
        /*07d0*/ 	.word	0x0000d120


	//   ....[18]....
        /*07d4*/ 	.word	0x0000d600


	//   ....[19]....
        /*07d8*/ 	.word	0x0000d620


	//   ....[20]....
        /*07dc*/ 	.word	0x0000e870


	//   ....[21]....
        /*07e0*/ 	.word	0x0000e880


	//   ....[22]....
        /*07e4*/ 	.word	0x0000e8d0


	//   ....[23]....
        /*07e8*/ 	.word	0x0000e900


	//   ....[24]....
        /*07ec*/ 	.word	0x0000f0f0


	//   ....[25]....
        /*07f0*/ 	.word	0x0000f120


	//   ....[26]....
        /*07f4*/ 	.word	0x0000f1f0


	//   ....[27]....
        /*07f8*/ 	.word	0x0000f210


	//   ....[28]....
        /*07fc*/ 	.word	0x0000f2e0


	//   ....[29]....
        /*0800*/ 	.word	0x0000f300


	//   ....[30]....
        /*0804*/ 	.word	0x0000f3e0


	//   ....[31]....
        /*0808*/ 	.word	0x0000f400


	//   ....[32]....
        /*080c*/ 	.word	0x0000f900


	//   ....[33]....
        /*0810*/ 	.word	0x0000f910


	//   ....[34]....
        /*0814*/ 	.word	0x0000fd60


	//   ....[35]....
        /*0818*/ 	.word	0x0000fd70


	//   ....[36]....
        /*081c*/ 	.word	0x00010c60


	//   ....[37]....
        /*0820*/ 	.word	0x00010c80


	//   ....[38]....
        /*0824*/ 	.word	0x00010d50


	//   ....[39]....
        /*0828*/ 	.word	0x00010d70


	//   ....[40]....
        /*082c*/ 	.word	0x00010e40


	//   ....[41]....
        /*0830*/ 	.word	0x00010e60


	//   ....[42]....
        /*0834*/ 	.word	0x00010f40


	//   ....[43]....
        /*0838*/ 	.word	0x00010f60


	//   ....[44]....
        /*083c*/ 	.word	0x000110b0


	//   ....[45]....
        /*0840*/ 	.word	0x000112f0


	//   ....[46]....
        /*0844*/ 	.word	0x00011320


	//   ....[47]....
        /*0848*/ 	.word	0x00011350


	//   ....[48]....
        /*084c*/ 	.word	0x00011380


	//   ....[49]....
        /*0850*/ 	.word	0x000113b0


	//   ....[50]....
        /*0854*/ 	.word	0x000113e0


	//   ....[51]....
        /*0858*/ 	.word	0x00011590


	//   ....[52]....
        /*085c*/ 	.word	0x000115c0


	//   ....[53]....
        /*0860*/ 	.word	0x000115f0


	//   ....[54]....
        /*0864*/ 	.word	0x00011620


	//   ....[55]....
        /*0868*/ 	.word	0x00011650


	//   ....[56]....
        /*086c*/ 	.word	0x00011680


	//   ....[57]....
        /*0870*/ 	.word	0x00011710


	//   ....[58]....
        /*0874*/ 	.word	0x00011740


	//   ....[59]....
        /*0878*/ 	.word	0x00011750


	//   ....[60]....
        /*087c*/ 	.word	0x00011800


	//   ....[61]....
        /*0880*/ 	.word	0x00012d40


	//   ....[62]....
        /*0884*/ 	.word	0x000138b0


	//   ....[63]....
        /*0888*/ 	.word	0x000138e0


	//   ....[64]....
        /*088c*/ 	.word	0x00013900


	//   ....[65]....
        /*0890*/ 	.word	0x00013920


	//   ....[66]....
        /*0894*/ 	.word	0x00013a30


	//   ....[67]....
        /*0898*/ 	.word	0x00013a40


	//   ....[68]....
        /*089c*/ 	.word	0x00013ad0


	//   ....[69]....
        /*08a0*/ 	.word	0x00013ae0


	//   ....[70]....
        /*08a4*/ 	.word	0x00013b70


	//   ....[71]....
        /*08a8*/ 	.word	0x00013b80


	//   ....[72]....
        /*08ac*/ 	.word	0x00013c10


	//   ....[73]....
        /*08b0*/ 	.word	0x00013c20


	//   ....[74]....
        /*08b4*/ 	.word	0x00013cb0


	//   ....[75]....
        /*08b8*/ 	.word	0x00013cc0


	//   ....[76]....
        /*08bc*/ 	.word	0x00013d10


	//   ....[77]....
        /*08c0*/ 	.word	0x00013d40


	//   ....[78]....
        /*08c4*/ 	.word	0x00016600


	//   ....[79]....
        /*08c8*/ 	.word	0x00016630


	//   ....[80]....
        /*08cc*/ 	.word	0x00016690


	//   ....[81]....
        /*08d0*/ 	.word	0x000166c0


	//   ....[82]....
        /*08d4*/ 	.word	0x000166f0


	//   ....[83]....
        /*08d8*/ 	.word	0x00016720


	//   ....[84]....
        /*08dc*/ 	.word	0x00016750


	//   ....[85]....
        /*08e0*/ 	.word	0x00016780


	//   ....[86]....
        /*08e4*/ 	.word	0x00016950


	//   ....[87]....
        /*08e8*/ 	.word	0x00016980


	//   ....[88]....
        /*08ec*/ 	.word	0x000169b0


	//   ....[89]....
        /*08f0*/ 	.word	0x000169e0


	//   ....[90]....
        /*08f4*/ 	.word	0x00016a10


	//   ....[91]....
        /*08f8*/ 	.word	0x00016a40


	//   ....[92]....
        /*08fc*/ 	.word	0x00016b00


	//   ....[93]....
        /*0900*/ 	.word	0x00016b20


	//   ....[94]....
        /*0904*/ 	.word	0x00016b30


	//   ....[95]....
        /*0908*/ 	.word	0x00016b90


	//   ....[96]....
        /*090c*/ 	.word	0x000172b0


	//   ....[97]....
        /*0910*/ 	.word	0x00017790


	//   ....[98]....
        /*0914*/ 	.word	0x00017960


	//   ....[99]....
        /*0918*/ 	.word	0x000179b0


	//   ....[100]....
        /*091c*/ 	.word	0x00017ad0


	//   ....[101]....
        /*0920*/ 	.word	0x00017b20


	//   ....[102]....
        /*0924*/ 	.word	0x00017c50


	//   ....[103]....
        /*0928*/ 	.word	0x00017ca0


	//   ....[104]....
        /*092c*/ 	.word	0x00017dc0


	//   ....[105]....
        /*0930*/ 	.word	0x00017e10


	//   ....[106]....
        /*0934*/ 	.word	0x00017f30


	//   ....[107]....
        /*0938*/ 	.word	0x00017f80


	//   ....[108]....
        /*093c*/ 	.word	0x000180a0


	//   ....[109]....
        /*0940*/ 	.word	0x000180f0


	//   ....[110]....
        /*0944*/ 	.word	0x000181f0


	//   ....[111]....
        /*0948*/ 	.word	0x00018260


	//   ....[112]....
        /*094c*/ 	.word	0x00018360


	//   ....[113]....
        /*0950*/ 	.word	0x000183b0


	//   ....[114]....
        /*0954*/ 	.word	0x000186e0


	//   ....[115]....
        /*0958*/ 	.word	0x00018780


	//   ....[116]....
        /*095c*/ 	.word	0x00018930


	//   ....[117]....
        /*0960*/ 	.word	0x000189b0


	//   ....[118]....
        /*0964*/ 	.word	0x00018a30


	//   ....[119]....
        /*0968*/ 	.word	0x00018ab0


	//   ....[120]....
        /*096c*/ 	.word	0x00018b30


	//   ....[121]....
        /*0970*/ 	.word	0x00018bc0


	//   ....[122]....
        /*0974*/ 	.word	0x00018c60


	//   ....[123]....
        /*0978*/ 	.word	0x00018d10


	//   ....[124]....
        /*097c*/ 	.word	0x00018d90


	//   ....[125]....
        /*0980*/ 	.word	0x00018e10


	//   ....[126]....
        /*0984*/ 	.word	0x00018e90


	//   ....[127]....
        /*0988*/ 	.word	0x00018f20


	//   ....[128]....
        /*098c*/ 	.word	0x00018fa0


	//   ....[129]....
        /*0990*/ 	.word	0x00019040


	//   ....[130]....
        /*0994*/ 	.word	0x00019090


	//   ....[131]....
        /*0998*/ 	.word	0x00019120


	//   ....[132]....
        /*099c*/ 	.word	0x00019250


	//----- nvinfo : EIATTR_REG_RECONFIG
	.align		4
.L_118:
        /*09a0*/ 	.byte	0x01, 0x54
	.zero		2


	//----- nvinfo : EIATTR_SYSCALL_OFFSETS
	.align		4
        /*09a4*/ 	.byte	0x04, 0x46
        /*09a6*/ 	.short	(.L_120 - .L_119)


	//   ....[0]....
.L_119:
        /*09a8*/ 	.word	0x00001ca0


	//   ....[1]....
        /*09ac*/ 	.word	0x00012950


	//   ....[2]....
        /*09b0*/ 	.word	0x00012aa0


	//   ....[3]....
        /*09b4*/ 	.word	0x00012ba0


	//   ....[4]....
        /*09b8*/ 	.word	0x00013490


	//----- nvinfo : EIATTR_MBARRIER_INSTR_OFFSETS
	.align		4
.L_120:
        /*09bc*/ 	.byte	0x04, 0x39
        /*09be*/ 	.short	(.L_122 - .L_121)


	//   ....[0]....
.L_121:
        /*09c0*/ 	.word	0x00000270
        /*09c4*/ 	.word	0x000000ff
        /*09c8*/ 	.word	0x00034800
        /*09cc*/ 	.short	0x0100
        /*09ce*/ 	.byte	0x08
	.zero		1


	//   ....[1]....
        /*09d0*/ 	.word	0x00000280
        /*09d4*/ 	.word	0x000000ff
        /*09d8*/ 	.word	0x00034820
        /*09dc*/ 	.short	0x0100
        /*09de*/ 	.byte	0x08
	.zero		1


	//   ....[2]....
        /*09e0*/ 	.word	0x00000370
        /*09e4*/ 	.word	0x000000ff
        /*09e8*/ 	.word	0x00034830
        /*09ec*/ 	.short	0x0100
        /*09ee*/ 	.byte	0x08
	.zero		1


	//   ....[3]....
        /*09f0*/ 	.word	0x00000380
        /*09f4*/ 	.word	0x000000ff
        /*09f8*/ 	.word	0x00034840
        /*09fc*/ 	.short	0x0100
        /*09fe*/ 	.byte	0x08
	.zero		1


	//   ....[4]....
        /*0a00*/ 	.word	0x00000390
        /*0a04*/ 	.word	0x000000ff
        /*0a08*/ 	.word	0x00034838
        /*0a0c*/ 	.short	0x0100
        /*0a0e*/ 	.byte	0x08
	.zero		1


	//   ....[5]....
        /*0a10*/ 	.word	0x000003a0
        /*0a14*/ 	.word	0x000000ff
        /*0a18*/ 	.word	0x00034848
        /*0a1c*/ 	.short	0x0100
        /*0a1e*/ 	.byte	0x08
	.zero		1


	//   ....[6]....
        /*0a20*/ 	.word	0x000004d0
        /*0a24*/ 	.word	0x000000ff
        /*0a28*/ 	.word	0x00034850
        /*0a2c*/ 	.short	0x0100
        /*0a2e*/ 	.byte	0x08
	.zero		1


	//   ....[7]....
        /*0a30*/ 	.word	0x000004e0
        /*0a34*/ 	.word	0x000000ff
        /*0a38*/ 	.word	0x00034860
        /*0a3c*/ 	.short	0x0100
        /*0a3e*/ 	.byte	0x08
	.zero		1


	//   ....[8]....
        /*0a40*/ 	.word	0x000004f0
        /*0a44*/ 	.word	0x000000ff
        /*0a48*/ 	.word	0x00034858
        /*0a4c*/ 	.short	0x0100
        /*0a4e*/ 	.byte	0x08
	.zero		1


	//   ....[9]....
        /*0a50*/ 	.word	0x00000500
        /*0a54*/ 	.word	0x000000ff
        /*0a58*/ 	.word	0x00034868
        /*0a5c*/ 	.short	0x0100
        /*0a5e*/ 	.byte	0x08
	.zero		1


	//   ....[10]....
        /*0a60*/ 	.word	0x000005f0
        /*0a64*/ 	.word	0x000000ff
        /*0a68*/ 	.word	0x00034870
        /*0a6c*/ 	.short	0x0100
        /*0a6e*/ 	.byte	0x06
	.zero		1


	//   ....[11]....
        /*0a70*/ 	.word	0x00000600
        /*0a74*/ 	.word	0x000000ff
        /*0a78*/ 	.word	0x00034880
        /*0a7c*/ 	.short	0x0100
        /*0a7e*/ 	.byte	0x06
	.zero		1


	//   ....[12]....
        /*0a80*/ 	.word	0x00000610
        /*0a84*/ 	.word	0x000000ff
        /*0a88*/ 	.word	0x00034878
        /*0a8c*/ 	.short	0x0100
        /*0a8e*/ 	.byte	0x06
	.zero		1


	//   ....[13]....
        /*0a90*/ 	.word	0x00000620
        /*0a94*/ 	.word	0x000000ff
        /*0a98*/ 	.word	0x00034888
        /*0a9c*/ 	.short	0x0100
        /*0a9e*/ 	.byte	0x06
	.zero		1


	//   ....[14]....
        /*0aa0*/ 	.word	0x00000750
        /*0aa4*/ 	.word	0x000000ff
        /*0aa8*/ 	.word	0x00034890
        /*0aac*/ 	.short	0x0100
        /*0aae*/ 	.byte	0x08
	.zero		1


	//   ....[15]....
        /*0ab0*/ 	.word	0x00000760
        /*0ab4*/ 	.word	0x000000ff
        /*0ab8*/ 	.word	0x000348a0
        /*0abc*/ 	.short	0x0100
        /*0abe*/ 	.byte	0x08
	.zero		1


	//   ....[16]....
        /*0ac0*/ 	.word	0x00000770
        /*0ac4*/ 	.word	0x000000ff
        /*0ac8*/ 	.word	0x00034898
        /*0acc*/ 	.short	0x0100
        /*0ace*/ 	.byte	0x08
	.zero		1


	//   ....[17]....
        /*0ad0*/ 	.word	0x00000780
        /*0ad4*/ 	.word	0x000000ff
        /*0ad8*/ 	.word	0x000348a8
        /*0adc*/ 	.short	0x0100
        /*0ade*/ 	.byte	0x08
	.zero		1


	//   ....[18]....
        /*0ae0*/ 	.word	0x000008b0
        /*0ae4*/ 	.word	0x000000ff
        /*0ae8*/ 	.word	0x000348b0
        /*0aec*/ 	.short	0x0100
        /*0aee*/ 	.byte	0x08
	.zero		1


	//   ....[19]....
        /*0af0*/ 	.word	0x000008c0
        /*0af4*/ 	.word	0x000000ff
        /*0af8*/ 	.word	0x000348c0
        /*0afc*/ 	.short	0x0100
        /*0afe*/ 	.byte	0x08
	.zero		1


	//   ....[20]....
        /*0b00*/ 	.word	0x000008d0
        /*0b04*/ 	.word	0x000000ff
        /*0b08*/ 	.word	0x000348b8
        /*0b0c*/ 	.short	0x0100
        /*0b0e*/ 	.byte	0x08
	.zero		1


	//   ....[21]....
        /*0b10*/ 	.word	0x000008e0
        /*0b14*/ 	.word	0x000000ff
        /*0b18*/ 	.word	0x000348c8
        /*0b1c*/ 	.short	0x0100
        /*0b1e*/ 	.byte	0x08
	.zero		1


	//   ....[22]....
        /*0b20*/ 	.word	0x00001d60
        /*0b24*/ 	.word	0x00000000
        /*0b28*/ 	.word	0x00034800
        /*0b2c*/ 	.short	0x010a
        /*0b2e*/ 	.byte	0x3f
	.zero		1


	//   ....[23]....
        /*0b30*/ 	.word	0x00001e00
        /*0b34*/ 	.word	0x0000000a
        /*0b38*/ 	.word	0x00034830
        /*0b3c*/ 	.short	0x010a
        /*0b3e*/ 	.byte	0x3f
	.zero		1


	//   ....[24]....
        /*0b40*/ 	.word	0x00001e70
        /*0b44*/ 	.word	0x0000000a
        /*0b48*/ 	.word	0x00034830
        /*0b4c*/ 	.short	0x010a
        /*0b4e*/ 	.byte	0x3f
	.zero		1


	//   ....[25]....
        /*0b50*/ 	.word	0x00006b30
        /*0b54*/ 	.word	0x0000000b
        /*0b58*/ 	.word	0x00000000
        /*0b5c*/ 	.short	0x0101
        /*0b5e*/ 	.byte	0x3f
	.zero		1


	//   ....[26]....
        /*0b60*/ 	.word	0x000079e0
        /*0b64*/ 	.word	0x00000000
        /*0b68*/ 	.word	0x00034830
        /*0b6c*/ 	.short	0x010a
        /*0b6e*/ 	.byte	0x3f
	.zero		1


	//   ....[27]....
        /*0b70*/ 	.word	0x00007a20
        /*0b74*/ 	.word	0x00000000
        /*0b78*/ 	.word	0x00034830
        /*0b7c*/ 	.short	0x010a
        /*0b7e*/ 	.byte	0x3f
	.zero		1


	//   ....[28]....
        /*0b80*/ 	.word	0x0000a0f0
        /*0b84*/ 	.word	0x000000ff
        /*0b88*/ 	.word	0x00034850
        /*0b8c*/ 	.short	0x010a
        /*0b8e*/ 	.byte	0x06
	.zero		1


	//   ....[29]....
        /*0b90*/ 	.word	0x0000a130
        /*0b94*/ 	.word	0x000000ff
        /*0b98*/ 	.word	0x00034850
        /*0b9c*/ 	.short	0x010a
        /*0b9e*/ 	.byte	0x06
	.zero		1


	//   ....[30]....
        /*0ba0*/ 	.word	0x0000c2d0
        /*0ba4*/ 	.word	0x0000008d
        /*0ba8*/ 	.word	0x00000000
        /*0bac*/ 	.short	0x0101
        /*0bae*/ 	.byte	0x3f
	.zero		1


	//   ....[31]....
        /*0bb0*/ 	.word	0x0000c350
        /*0bb4*/ 	.word	0x0000007a
        /*0bb8*/ 	.word	0x00000000
        /*0bbc*/ 	.short	0x0101
        /*0bbe*/ 	.byte	0x3f
	.zero		1


	//   ....[32]....
        /*0bc0*/ 	.word	0x0000d000
        /*0bc4*/ 	.word	0x00000008
        /*0bc8*/ 	.word	0x00034850
        /*0bcc*/ 	.short	0x010a
        /*0bce*/ 	.byte	0x3f
	.zero		1


	//   ....[33]....
        /*0bd0*/ 	.word	0x0000d040
        /*0bd4*/ 	.word	0x00000008
        /*0bd8*/ 	.word	0x00034850
        /*0bdc*/ 	.short	0x010a
        /*0bde*/ 	.byte	0x3f
	.zero		1


	//   ....[34]....
        /*0be0*/ 	.word	0x0000d7c0
        /*0be4*/ 	.word	0x00000009
        /*0be8*/ 	.word	0x00000000
        /*0bec*/ 	.short	0x0101
        /*0bee*/ 	.byte	0x3f
	.zero		1


	//   ....[35]....
        /*0bf0*/ 	.word	0x0000f0e0
        /*0bf4*/ 	.word	0x00000012
        /*0bf8*/ 	.word	0x00000000
        /*0bfc*/ 	.short	0x0101
        /*0bfe*/ 	.byte	0x3f
	.zero		1


	//   ....[36]....
        /*0c00*/ 	.word	0x0000f650
        /*0c04*/ 	.word	0x00000012
        /*0c08*/ 	.word	0x00000000
        /*0c0c*/ 	.short	0x0101
        /*0c0e*/ 	.byte	0x3f
	.zero		1


	//   ....[37]....
        /*0c10*/ 	.word	0x00012fa0
        /*0c14*/ 	.word	0x00000000
        /*0c18*/ 	.word	0x00034840
        /*0c1c*/ 	.short	0x010a
        /*0c1e*/ 	.byte	0x3f
	.zero		1


	//   ....[38]....
        /*0c20*/ 	.word	0x00013e20
        /*0c24*/ 	.word	0x00000012
        /*0c28*/ 	.word	0x00034800
        /*0c2c*/ 	.short	0x0107
        /*0c2e*/ 	.byte	0x3f
	.zero		1


	//   ....[39]....
        /*0c30*/ 	.word	0x00013f30
        /*0c34*/ 	.word	0x00000012
        /*0c38*/ 	.word	0x00034800
        /*0c3c*/ 	.short	0x0101
        /*0c3e*/ 	.byte	0x3f
	.zero		1


	//   ....[40]....
        /*0c40*/ 	.word	0x00013f50
        /*0c44*/ 	.word	0x00000012
        /*0c48*/ 	.word	0x00034820
        /*0c4c*/ 	.short	0x010a
        /*0c4e*/ 	.byte	0x3f
	.zero		1


	//   ....[41]....
        /*0c50*/ 	.word	0x00014320
        /*0c54*/ 	.word	0x00000003
        /*0c58*/ 	.word	0x00034840
        /*0c5c*/ 	.short	0x010a
        /*0c5e*/ 	.byte	0x3f
	.zero		1


	//   ....[42]....
        /*0c60*/ 	.word	0x000146c0
        /*0c64*/ 	.word	0x00000003
        /*0c68*/ 	.word	0x00000060
        /*0c6c*/ 	.short	0x010a
        /*0c6e*/ 	.byte	0x3f
	.zero		1


	//   ....[43]....
        /*0c70*/ 	.word	0x00014d60
        /*0c74*/ 	.word	0x00000003
        /*0c78*/ 	.word	0x00034840
        /*0c7c*/ 	.short	0x010a
        /*0c7e*/ 	.byte	0x3f
	.zero		1


	//   ....[44]....
        /*0c80*/ 	.word	0x00015100
        /*0c84*/ 	.word	0x00000002
        /*0c88*/ 	.word	0x00000060
        /*0c8c*/ 	.short	0x010a
        /*0c8e*/ 	.byte	0x3f
	.zero		1


	//   ....[45]....
        /*0c90*/ 	.word	0x000156e0
        /*0c94*/ 	.word	0x00000002
        /*0c98*/ 	.word	0x00034840
        /*0c9c*/ 	.short	0x010a
        /*0c9e*/ 	.byte	0x3f
	.zero		1


	//   ....[46]....
        /*0ca0*/ 	.word	0x00015a80
        /*0ca4*/ 	.word	0x00000002
        /*0ca8*/ 	.word	0x00000060
        /*0cac*/ 	.short	0x010a
        /*0cae*/ 	.byte	0x3f
	.zero		1


	//   ....[47]....
        /*0cb0*/ 	.word	0x00016010
        /*0cb4*/ 	.word	0x00000000
        /*0cb8*/ 	.word	0x00034860
        /*0cbc*/ 	.short	0x010a
        /*0cbe*/ 	.byte	0x3f
	.zero		1


	//   ....[48]....
        /*0cc0*/ 	.word	0x00017230
        /*0cc4*/ 	.word	0x00000000
        /*0cc8*/ 	.word	0x00034820
        /*0ccc*/ 	.short	0x010a
        /*0cce*/ 	.byte	0x3f
	.zero		1


	//   ....[49]....
        /*0cd0*/ 	.word	0x00017440
        /*0cd4*/ 	.word	0x00000006
        /*0cd8*/ 	.word	0x00000000
        /*0cdc*/ 	.short	0x010a
        /*0cde*/ 	.byte	0x3f
	.zero		1


	//   ....[50]....
        /*0ce0*/ 	.word	0x00017470
        /*0ce4*/ 	.word	0x00000007
        /*0ce8*/ 	.word	0x00000000
        /*0cec*/ 	.short	0x010a
        /*0cee*/ 	.byte	0x3f
	.zero		1


	//   ....[51]....
        /*0cf0*/ 	.word	0x000174d0
        /*0cf4*/ 	.word	0x00000004
        /*0cf8*/ 	.word	0x00000000
        /*0cfc*/ 	.short	0x010a
        /*0cfe*/ 	.byte	0x3f
	.zero		1


	//   ....[52]....
        /*0d00*/ 	.word	0x00017500
        /*0d04*/ 	.word	0x00000003
        /*0d08*/ 	.word	0x00000000
        /*0d0c*/ 	.short	0x010a
        /*0d0e*/ 	.byte	0x3f
	.zero		1


	//   ....[53]....
        /*0d10*/ 	.word	0x00017560
        /*0d14*/ 	.word	0x00000000
        /*0d18*/ 	.word	0x00034800
        /*0d1c*/ 	.short	0x010a
        /*0d1e*/ 	.byte	0x3f
	.zero		1


	//   ....[54]....
        /*0d20*/ 	.word	0x000175b0
        /*0d24*/ 	.word	0x0000000a
        /*0d28*/ 	.word	0x00034830
        /*0d2c*/ 	.short	0x010a
        /*0d2e*/ 	.byte	0x3f
	.zero		1


	//   ....[55]....
        /*0d30*/ 	.word	0x00017600
        /*0d34*/ 	.word	0x00000000
        /*0d38*/ 	.word	0x00034830
        /*0d3c*/ 	.short	0x010a
        /*0d3e*/ 	.byte	0x3f
	.zero		1


	//   ....[56]....
        /*0d40*/ 	.word	0x00017660
        /*0d44*/ 	.word	0x0000000f
        /*0d48*/ 	.word	0x00034850
        /*0d4c*/ 	.short	0x010a
        /*0d4e*/ 	.byte	0x3f
	.zero		1


	//   ....[57]....
        /*0d50*/ 	.word	0x000176b0
        /*0d54*/ 	.word	0x00000008
        /*0d58*/ 	.word	0x00034850
        /*0d5c*/ 	.short	0x010a
        /*0d5e*/ 	.byte	0x3f
	.zero		1


	//   ....[58]....
        /*0d60*/ 	.word	0x00017850
        /*0d64*/ 	.word	0x00000000
        /*0d68*/ 	.word	0x00034840
        /*0d6c*/ 	.short	0x010a
        /*0d6e*/ 	.byte	0x3f
	.zero		1


	//   ....[59]....
        /*0d70*/ 	.word	0x000183f0
        /*0d74*/ 	.word	0x00000012
        /*0d78*/ 	.word	0x00034820
        /*0d7c*/ 	.short	0x010a
        /*0d7e*/ 	.byte	0x3f
	.zero		1


	//   ....[60]....
        /*0d80*/ 	.word	0x00018440
        /*0d84*/ 	.word	0x00000003
        /*0d88*/ 	.word	0x00034840
        /*0d8c*/ 	.short	0x010a
        /*0d8e*/ 	.byte	0x3f
	.zero		1


	//   ....[61]....
        /*0d90*/ 	.word	0x00018490
        /*0d94*/ 	.word	0x00000003
        /*0d98*/ 	.word	0x00000060
        /*0d9c*/ 	.short	0x010a
        /*0d9e*/ 	.byte	0x3f
	.zero		1


	//   ....[62]....
        /*0da0*/ 	.word	0x000184e0
        /*0da4*/ 	.word	0x00000003
        /*0da8*/ 	.word	0x00034840
        /*0dac*/ 	.short	0x010a
        /*0dae*/ 	.byte	0x3f
	.zero		1


	//   ....[63]....
        /*0db0*/ 	.word	0x00018530
        /*0db4*/ 	.word	0x00000002
        /*0db8*/ 	.word	0x00000060
        /*0dbc*/ 	.short	0x010a
        /*0dbe*/ 	.byte	0x3f
	.zero		1


	//   ....[64]....
        /*0dc0*/ 	.word	0x00018580
        /*0dc4*/ 	.word	0x00000002
        /*0dc8*/ 	.word	0x00034840
        /*0dcc*/ 	.short	0x010a
        /*0dce*/ 	.byte	0x3f
	.zero		1


	//   ....[65]....
        /*0dd0*/ 	.word	0x000185d0
        /*0dd4*/ 	.word	0x00000002
        /*0dd8*/ 	.word	0x00000060
        /*0ddc*/ 	.short	0x010a
        /*0dde*/ 	.byte	0x3f
	.zero		1


	//   ....[66]....
        /*0de0*/ 	.word	0x00018620
        /*0de4*/ 	.word	0x00000000
        /*0de8*/ 	.word	0x00034860
        /*0dec*/ 	.short	0x010a
        /*0dee*/ 	.byte	0x3f
	.zero		1


	//   ....[67]....
        /*0df0*/ 	.word	0x00019170
        /*0df4*/ 	.word	0x00000000
        /*0df8*/ 	.word	0x00034820
        /*0dfc*/ 	.short	0x010a
        /*0dfe*/ 	.byte	0x3f
	.zero		1


	//   ....[68]....
        /*0e00*/ 	.word	0x00019310
        /*0e04*/ 	.word	0x00000006
        /*0e08*/ 	.word	0x00000000
        /*0e0c*/ 	.short	0x010a
        /*0e0e*/ 	.byte	0x3f
	.zero		1


	//   ....[69]....
        /*0e10*/ 	.word	0x00019360
        /*0e14*/ 	.word	0x00000007
        /*0e18*/ 	.word	0x00000000
        /*0e1c*/ 	.short	0x010a
        /*0e1e*/ 	.byte	0x3f
	.zero		1


	//   ....[70]....
        /*0e20*/ 	.word	0x000193b0
        /*0e24*/ 	.word	0x00000004
        /*0e28*/ 	.word	0x00000000
        /*0e2c*/ 	.short	0x010a
        /*0e2e*/ 	.byte	0x3f
	.zero		1


	//----- nvinfo : EIATTR_NUM_MBARRIERS
	.align		4
.L_122:
        /*0e30*/ 	.byte	0x03, 0x38
        /*0e32*/ 	.short	0x0016


	//----- nvinfo : EIATTR_EXIT_INSTR_OFFSETS
	.align		4
        /*0e34*/ 	.byte	0x04, 0x1c
        /*0e36*/ 	.short	(.L_124 - .L_123)


	//   ....[0]....
.L_123:
        /*0e38*/ 	.word	0x00000a90


	//   ....[1]....
        /*0e3c*/ 	.word	0x00011060


	//   ....[2]....
        /*0e40*/ 	.word	0x00017550


	//----- nvinfo : EIATTR_MAX_THREADS
	.align		4
.L_124:
        /*0e44*/ 	.byte	0x04, 0x05
        /*0e46*/ 	.short	(.L_126 - .L_125)
.L_125:
        /*0e48*/ 	.word	0x00000180
        /*0e4c*/ 	.word	0x00000001
        /*0e50*/ 	.word	0x00000001


	//----- nvinfo : EIATTR_CRS_STACK_SIZE
	.align		4
.L_126:
        /*0e54*/ 	.byte	0x04, 0x1e
        /*0e56*/ 	.short	(.L_128 - .L_127)
.L_127:
        /*0e58*/ 	.word	0x00000000


	//----- nvinfo : EIATTR_CBANK_PARAM_SIZE
	.align		4
.L_128:
        /*0e5c*/ 	.byte	0x03, 0x19
        /*0e5e*/ 	.short	0x0af0


	//----- nvinfo : EIATTR_PARAM_CBANK
	.align		4
        /*0e60*/ 	.byte	0x04, 0x0a
        /*0e62*/ 	.short	(.L_130 - .L_129)
	.align		4
.L_129:
        /*0e64*/ 	.word	index@(.nv.constant0._ZN7cutlass13device_kernelIN5flash11enable_sm90INS1_16FlashAttnFwdSm90INS1_25CollectiveMainloopFwdSm90ILi2EN4cute5tupleIJNS5_1CILi1EEES8_S8_EEENS6_IJNS7_ILi128EEENS7_ILi176EEESA_EEELi128ENS_6half_tEfNS_4arch4Sm90ELb0ELb0ELb1ELb1ELb0ELb0ELb0ELb1ELb1ELb1ELb1ELb0EEENS1_21CollectiveEpilogueFwdINS6_IJSA_SA_SB_EEES9_SD_SF_Li256ELb1ELb1ELb1ELb0EEENS1_36VarlenDynamicPersistentTileSchedulerILi128ELi176ELi256ELi128ELb1ELb1ELb1ELb0ELb1ELb1EEEEEEEEEvNT_6ParamsE)
        /*0e68*/ 	.short	0x0210
        /*0e6a*/ 	.short	0x0af0


	//----- nvinfo : EIATTR_SW_WAR
	.align		4
.L_130:
        /*0e6c*/ 	.byte	0x04, 0x36
        /*0e6e*/ 	.short	(.L_132 - .L_131)
.L_131:
        /*0e70*/ 	.word	0x00000008
.L_132:


//--------------------- .nv.info._ZN7cutlass13device_kernelIN5flash11enable_sm90INS1_16FlashAttnFwdSm90INS1_25CollectiveMainloopFwdSm90ILi2EN4cute5tupleIJNS5_1CILi1EEES8_S8_EEENS6_IJNS7_ILi128EEENS7_ILi176EEESA_EEELi128ENS_6half_tEfNS_4arch4Sm90ELb0ELb0ELb1ELb1ELb0ELb1ELb0ELb1ELb1ELb1ELb1ELb0EEENS1_21CollectiveEpilogueFwdINS6_IJSA_SA_SB_EEES9_SD_SF_Li256ELb1ELb1ELb1ELb0EEENS1_36VarlenDynamicPersistentTileSchedulerILi128ELi176ELi256ELi128ELb1ELb1ELb1ELb0ELb1ELb1EEEEEEEEEvNT_6ParamsE --------------------------
	.section	.nv.info._ZN7cutlass13device_kernelIN5flash11enable_sm90INS1_16FlashAttnFwdSm90INS1_25CollectiveMainloopFwdSm90ILi2EN4cute5tupleIJNS5_1CILi1EEES8_S8_EEENS6_IJNS7_ILi128EEENS7_ILi176EEESA_EEELi128ENS_6half_tEfNS_4arch4Sm90ELb0ELb0ELb1ELb1ELb0ELb1ELb0ELb1ELb1ELb1ELb1ELb0EEENS1_21CollectiveEpilogueFwdINS6_IJSA_SA_SB_EEES9_SD_SF_Li256ELb1ELb1ELb1ELb0EEENS1_36VarlenDynamicPersistentTileSchedulerILi128ELi176ELi256ELi128ELb1ELb1ELb1ELb0ELb1ELb1EEEEEEEEEvNT_6ParamsE,"",@"SHT_CUDA_INFO"
	.sectionflags	@""
	.align	4


	//----- nvinfo : EIATTR_CUDA_API_VERSION
	.align		4
        /*0000*/ 	.byte	0x04, 0x37
        /*0002*/ 	.short	(.L_134 - .L_133)
.L_133:
        /*0004*/ 	.word	0x00000082


	//----- nvinfo : EIATTR_KPARAM_INFO
	.align		4
.L_134:
        /*0008*/ 	.byte	0x04, 0x17
        /*000a*/ 	.short	(.L_136 - .L_135)
.L_135:
        /*000c*/ 	.word	0x00000000
        /*0010*/ 	.short	0x0000
        /*0012*/ 	.short	0x0070
        /*0014*/ 	.byte	0x00, 0xf0, 0x01, 0x2a


	//----- nvinfo : EIATTR_SPARSE_MMA_MASK
	.align		4
.L_136:
        /*0018*/ 	.byte	0x03, 0x50
        /*001a*/ 	.short	0x0000


	//----- nvinfo : EIATTR_MAXREG_COUNT
	.align		4
        /*001c*/ 	.byte	0x03, 0x1b
        /*001e*/ 	.short	0x00a8


	//----- nvinfo : EIATTR_NUM_BARRIERS
	.align		4
        /*0020*/ 	.byte	0x02, 0x4c
        /*0022*/ 	.byte	0x10
	.zero		1


	//----- nvinfo : EIATTR_EXTERNS
	.align		4
        /*0024*/ 	.byte	0x04, 0x0f
        /*0026*/ 	.short	(.L_138 - .L_137)


	//   ....[0]....
	.align		4
.L_137:
        /*0028*/ 	.word	index@(__assertfail)


	//----- nvinfo : EIATTR_ANNOTATIONS
	.align		4
.L_138:
        /*002c*/ 	.byte	0x04, 0x55
        /*002e*/ 	.short	(.L_140 - .L_139)


	//   ....[0]....
.L_139:
        /* <DEDUP_REMOVED lines=134> */


	//----- nvinfo : EIATTR_MERCURY_ISA_VERSION
	.align		4
.L_140:
        /*0878*/ 	.byte	0x03, 0x5f
        /*087a*/ 	.short	0x0101


	//----- nvinfo : EIATTR_UNUSED_LOAD_BYTE_OFFSET
	.align		4
        /*087c*/ 	.byte	0x04, 0x44
        /*087e*/ 	.short	(.L_142 - .L_141)


	//   ....[0]....
.L_141:
        /*0880*/ 	.word	0x00000ab0
        /*0884*/ 	.word	0x0000fff0


	//   ....[1]....
        /*0888*/ 	.word	0x0001e350
        /*088c*/ 	.word	0x0000fff0


	//----- nvinfo : EIATTR_INT_WARP_WIDE_INSTR_OFFSETS
	.align		4
.L_142:
        /*0890*/ 	.byte	0x04, 0x31
        /*0892*/ 	.short	(.L_144 - .L_143)


	//   ....[0]....
.L_143:
        /*0894*/ 	.word	0x00000180


	//   ....[1]....
        /*0898*/ 	.word	0x00000220


	//   ....[2]....
        /*089c*/ 	.word	0x00000290


	//   ....[3]....
        /*08a0*/ 	.word	0x000242f0


	//   ....[4]....
        /*08a4*/ 	.word	0x00024390


	//   ....[5]....
        /*08a8*/ 	.word	0x00027aa0


	//   ....[6]....
        /*08ac*/ 	.word	0x00027b10


	//----- nvinfo : EIATTR_COOP_GROUP_MASK_REGIDS
	.align		4
.L_144:
        /*08b0*/ 	.byte	0x04, 0x29
        /*08b2*/ 	.short	(.L_146 - .L_145)


	//   ....[0]....
.L_145:
        /*08b4*/ 	.word	0xffffffff


	//   ....[1]....
        /*08b8*/ 	.word	0xffffffff


	//   ....[2]....
        /*08bc*/ 	.word	0xffffffff


	//   ....[3]....
        /*08c0*/ 	.word	0xffffffff


	//   ....[4]....
        /*08c4*/ 	.word	0xffffffff


	//   ....[5]....
        /*08c8*/ 	.word	0xffffffff


	//   ....[6]....
        /*08cc*/ 	.word	0xffffffff


	//   ....[7]....
        /*08d0*/ 	.word	0xffffffff


	//   ....[8]....
        /*08d4*/ 	.word	0xffffffff


	//   ....[9]....
        /*08d8*/ 	.word	0xffffffff


	//   ....[10]....
        /*08dc*/ 	.word	0xffffffff


	//   ....[11]....
        /*08e0*/ 	.word	0xffffffff


	//   ....[12]....
        /*08e4*/ 	.word	0xffffffff


	//   ....[13]....
        /*08e8*/ 	.word	0xffffffff


	//   ....[14]....
        /*08ec*/ 	.word	0xffffffff


	//   ....[15]....
        /*08f0*/ 	.word	0xffffffff


	//   ....[16]....
        /*08f4*/ 	.word	0xffffffff


	//   ....[17]....
        /*08f8*/ 	.word	0xffffffff


	//   ....[18]....
        /*08fc*/ 	.word	0xffffffff


	//   ....[19]....
        /*0900*/ 	.word	0xffffffff


	//   ....[20]....
        /*0904*/ 	.word	0xffffffff


	//   ....[21]....
        /*0908*/ 	.word	0xffffffff


	//   ....[22]....
        /*090c*/ 	.word	0xffffffff


	//   ....[23]....
        /*0910*/ 	.word	0xffffffff


	//   ....[24]....
        /*0914*/ 	.word	0xffffffff


	//   ....[25]....
        /*0918*/ 	.word	0xffffffff


	//   ....[26]....
        /*091c*/ 	.word	0xffffffff


	//   ....[27]....
        /*0920*/ 	.word	0xffffffff


	//   ....[28]....
        /*0924*/ 	.word	0xffffffff


	//   ....[29]....
        /*0928*/ 	.word	0xffffffff


	//   ....[30]....
        /*092c*/ 	.word	0xffffffff


	//   ....[31]....
        /*0930*/ 	.word	0xffffffff


	//   ....[32]....
        /*0934*/ 	.word	0xffffffff


	//   ....[33]....
        /*0938*/ 	.word	0xffffffff


	//   ....[34]....
        /*093c*/ 	.word	0xffffffff


	//   ....[35]....
        /*0940*/ 	.word	0xffffffff


	//   ....[36]....
        /*0944*/ 	.word	0xffffffff


	//   ....[37]....
        /*0948*/ 	.word	0xffffffff


	//   ....[38]....
        /*094c*/ 	.word	0xffffffff


	//   ....[39]....
        /*0950*/ 	.word	0xffffffff


	//   ....[40]....
        /*0954*/ 	.word	0xffffffff


	//   ....[41]....
        /*0958*/ 	.word	0xffffffff


	//   ....[42]....
        /*095c*/ 	.word	0xffffffff


	//   ....[43]....
        /*0960*/ 	.word	0xffffffff


	//   ....[44]....
        /*0964*/ 	.word	0xffffffff


	//   ....[45]....
        /*0968*/ 	.word	0xffffffff


	//   ....[46]....
        /*096c*/ 	.word	0xffffffff


	//   ....[47]....
        /*0970*/ 	.word	0xffffffff


	//   ....[48]....
        /*0974*/ 	.word	0xffffffff


	//   ....[49]....
        /*0978*/ 	.word	0xffffffff


	//   ....[50]....
        /*097c*/ 	.word	0xffffffff


	//   ....[51]....
        /*0980*/ 	.word	0xffffffff


	//   ....[52]....
        /*0984*/ 	.word	0xffffffff


	//   ....[53]....
        /*0988*/ 	.word	0xffffffff


	//   ....[54]....
        /*098c*/ 	.word	0xffffffff


	//   ....[55]....
        /*0990*/ 	.word	0xffffffff


	//   ....[56]....
        /*0994*/ 	.word	0xffffffff


	//   ....[57]....
        /*0998*/ 	.word	0xffffffff


	//   ....[58]....
        /*099c*/ 	.word	0xffffffff


	//   ....[59]....
        /*09a0*/ 	.word	0xffffffff


	//   ....[60]....
        /*09a4*/ 	.word	0xffffffff


	//   ....[61]....
        /*09a8*/ 	.word	0xffffffff


	//   ....[62]....
        /*09ac*/ 	.word	0xffffffff


	//   ....[63]....
        /*09b0*/ 	.word	0xffffffff


	//   ....[64]....
        /*09b4*/ 	.word	0xffffffff


	//   ....[65]....
        /*09b8*/ 	.word	0xffffffff


	//   ....[66]....
        /*09bc*/ 	.word	0xffffffff


	//   ....[67]....
        /*09c0*/ 	.word	0xffffffff


	//   ....[68]....
        /*09c4*/ 	.word	0xffffffff


	//   ....[69]....
        /*09c8*/ 	.word	0xffffffff


	//   ....[70]....
        /*09cc*/ 	.word	0xffffffff


	//   ....[71]....
        /*09d0*/ 	.word	0xffffffff


	//   ....[72]....
        /*09d4*/ 	.word	0xffffffff


	//   ....[73]....
        /*09d8*/ 	.word	0xffffffff


	//   ....[74]....
        /*09dc*/ 	.word	0xffffffff


	//   ....[75]....
        /*09e0*/ 	.word	0xffffffff


	//   ....[76]....
        /*09e4*/ 	.word	0xffffffff


	//   ....[77]....
        /*09e8*/ 	.word	0xffffffff


	//   ....[78]....
        /*09ec*/ 	.word	0xffffffff


	//   ....[79]....
        /*09f0*/ 	.word	0xffffffff


	//   ....[80]....
        /*09f4*/ 	.word	0xffffffff


	//   ....[81]....
        /*09f8*/ 	.word	0xffffffff


	//   ....[82]....
        /*09fc*/ 	.word	0xffffffff


	//   ....[83]....
        /*0a00*/ 	.word	0xffffffff


	//   ....[84]....
        /*0a04*/ 	.word	0xffffffff


	//   ....[85]....
        /*0a08*/ 	.word	0xffffffff


	//   ....[86]....
        /*0a0c*/ 	.word	0xffffffff


	//   ....[87]....
        /*0a10*/ 	.word	0xffffffff


	//   ....[88]....
        /*0a14*/ 	.word	0xffffffff


	//   ....[89]....
        /*0a18*/ 	.word	0xffffffff


	//   ....[90]....
        /*0a1c*/ 	.word	0xffffffff


	//   ....[91]....
        /*0a20*/ 	.word	0xffffffff


	//   ....[92]....
        /*0a24*/ 	.word	0xffffffff


	//   ....[93]....
        /*0a28*/ 	.word	0xffffffff


	//   ....[94]....
        /*0a2c*/ 	.word	0xffffffff


	//   ....[95]....
        /*0a30*/ 	.word	0xffffffff


	//   ....[96]....
        /*0a34*/ 	.word	0xffffffff


	//   ....[97]....
        /*0a38*/ 	.word	0xffffffff


	//   ....[98]....
        /*0a3c*/ 	.word	0xffffffff


	//   ....[99]....
        /*0a40*/ 	.word	0xffffffff


	//   ....[100]....
        /*0a44*/ 	.word	0xffffffff


	//   ....[101]....
        /*0a48*/ 	.word	0xffffffff


	//   ....[102]....
        /*0a4c*/ 	.word	0xffffffff


	//   ....[103]....
        /*0a50*/ 	.word	0xffffffff


	//   ....[104]....
        /*0a54*/ 	.word	0xffffffff


	//   ....[105]....
        /*0a58*/ 	.word	0xffffffff


	//   ....[106]....
        /*0a5c*/ 	.word	0x0500000f


	//   ....[107]....
        /*0a60*/ 	.word	0x0500000f


	//   ....[108]....
        /*0a64*/ 	.word	0x0500000f


	//   ....[109]....
        /*0a68*/ 	.word	0x0500000f


	//   ....[110]....
        /*0a6c*/ 	.word	0x0500000f


	//   ....[111]....
        /*0a70*/ 	.word	0x0500000f


	//   ....[112]....
        /*0a74*/ 	.word	0x0500000f


	//   ....[113]....
        /*0a78*/ 	.word	0x0500000f


	//   ....[114]....
        /*0a7c*/ 	.word	0x0500000f


	//   ....[115]....
        /*0a80*/ 	.word	0x0500000f


	//   ....[116]....
        /*0a84*/ 	.word	0x0500000f


	//   ....[117]....
        /*0a88*/ 	.word	0x0500000f


	//   ....[118]....
        /*0a8c*/ 	.word	0x0500000f


	//   ....[119]....
        /*0a90*/ 	.word	0x0500000f


	//   ....[120]....
        /*0a94*/ 	.word	0x0500000f


	//   ....[121]....
        /*0a98*/ 	.word	0x0500000f


	//   ....[122]....
        /*0a9c*/ 	.word	0x0500000f


	//   ....[123]....
        /*0aa0*/ 	.word	0x0500000f


	//   ....[124]....
        /*0aa4*/ 	.word	0x0500000f


	//   ....[125]....
        /*0aa8*/ 	.word	0x0500000f


	//   ....[126]....
        /*0aac*/ 	.word	0x0500000f


	//   ....[127]....
        /*0ab0*/ 	.word	0x0500000f


	//   ....[128]....
        /*0ab4*/ 	.word	0x0500000f


	//   ....[129]....
        /*0ab8*/ 	.word	0x0500000f


	//   ....[130]....
        /*0abc*/ 	.word	0x0500000f


	//   ....[131]....
        /*0ac0*/ 	.word	0x0500000f


	//   ....[132]....
        /*0ac4*/ 	.word	0x0500000f


	//   ....[133]....
        /*0ac8*/ 	.word	0x0500000f


	//   ....[134]....
        /*0acc*/ 	.word	0x0500000f


	//   ....[135]....
        /*0ad0*/ 	.word	0x0500000f


	//   ....[136]....
        /*0ad4*/ 	.word	0x0500000f


	//   ....[137]....
        /*0ad8*/ 	.word	0x0500000f


	//   ....[138]....
        /*0adc*/ 	.word	0x0500000f


	//   ....[139]....
        /*0ae0*/ 	.word	0x0500000f


	//   ....[140]....
        /*0ae4*/ 	.word	0x0500000f


	//   ....[141]....
        /*0ae8*/ 	.word	0x0500000f


	//   ....[142]....
        /*0aec*/ 	.word	0x0500000f


	//   ....[143]....
        /*0af0*/ 	.word	0x0500000f


	//   ....[144]....
        /*0af4*/ 	.word	0x0500000f


	//   ....[145]....
        /*0af8*/ 	.word	0x0500000f


	//   ....[146]....
        /*0afc*/ 	.word	0x0500000f


	//   ....[147]....
        /*0b00*/ 	.word	0x0500000f


	//   ....[148]....
        /*0b04*/ 	.word	0x0500000f


	//   ....[149]....
        /*0b08*/ 	.word	0x0500000f


	//   ....[150]....
        /*0b0c*/ 	.word	0x0500000f


	//   ....[151]....
        /*0b10*/ 	.word	0x0500000f


	//   ....[152]....
        /*0b14*/ 	.word	0x0500000f


	//   ....[153]....
        /*0b18*/ 	.word	0x0500000f


	//   ....[154]....
        /*0b1c*/ 	.word	0x0500000f


	//   ....[155]....
        /*0b20*/ 	.word	0x0500000f


	//   ....[156]....
        /*0b24*/ 	.word	0x0500000f


	//   ....[157]....
        /*0b28*/ 	.word	0x0500000f


	//   ....[158]....
        /*0b2c*/ 	.word	0x0500000f


	//   ....[159]....
        /*0b30*/ 	.word	0x0500000f


	//   ....[160]....
        /*0b34*/ 	.word	0x0500000f


	//   ....[161]....
        /*0b38*/ 	.word	0x0500000f


	//   ....[162]....
        /*0b3c*/ 	.word	0x0500000f


	//   ....[163]....
        /*0b40*/ 	.word	0x0500000f


	//   ....[164]....
        /*0b44*/ 	.word	0x0500000f


	//   ....[165]....
        /*0b48*/ 	.word	0x0500000f


	//   ....[166]....
        /*0b4c*/ 	.word	0x0500000f


	//   ....[167]....
        /*0b50*/ 	.word	0x0500000f


	//   ....[168]....
        /*0b54*/ 	.word	0x0500000f


	//   ....[169]....
        /*0b58*/ 	.word	0x0500000f


	//   ....[170]....
        /*0b5c*/ 	.word	0x0500000f


	//   ....[171]....
        /*0b60*/ 	.word	0x0500000f


	//----- nvinfo : EIATTR_COOP_GROUP_INSTR_OFFSETS
	.align		4
.L_146:
        /*0b64*/ 	.byte	0x04, 0x28
        /*0b66*/ 	.short	(.L_148 - .L_147)


	//   ....[0]....
.L_147:
        /*0b68*/ 	.word	0x00000060


	//   ....[1]....
        /*0b6c*/ 	.word	0x00000190


	//   ....[2]....
        /*0b70*/ 	.word	0x00000240


	//   ....[3]....
        /*0b74*/ 	.word	0x00000400


	//   ....[4]....
        /*0b78*/ 	.word	0x00000560


	//   ....[5]....
        /*0b7c*/ 	.word	0x00000680


	//   ....[6]....
        /*0b80*/ 	.word	0x000007e0


	//   ....[7]....
        /*0b84*/ 	.word	0x0000ca00


	//   ....[8]....
        /*0b88*/ 	.word	0x0000cfc0


	//   ....[9]....
        /*0b8c*/ 	.word	0x0000cfd0


	//   ....[10]....
        /*0b90*/ 	.word	0x0000cfe0


	//   ....[11]....
        /*0b94*/ 	.word	0x0000cff0


	//   ....[12]....
        /*0b98*/ 	.word	0x0000ea70


	//   ....[13]....
        /*0b9c*/ 	.word	0x0000ea80


	//   ....[14]....
        /*0ba0*/ 	.word	0x0000ea90


	//   ....[15]....
        /*0ba4*/ 	.word	0x0000eaa0


	//   ....[16]....
        /*0ba8*/ 	.word	0x00015210


	//   ....[17]....
        /*0bac*/ 	.word	0x00015230


	//   ....[18]....
        /*0bb0*/ 	.word	0x000156b0


	//   ....[19]....
        /*0bb4*/ 	.word	0x000156f0


	//   ....[20]....
        /*0bb8*/ 	.word	0x0001b7a0


	//   ....[21]....
        /*0bbc*/ 	.word	0x0001b800


	//   ....[22]....
        /*0bc0*/ 	.word	0x0001c150


	//   ....[23]....
        /*0bc4*/ 	.word	0x0001c1b0


	//   ....[24]....
        /*0bc8*/ 	.word	0x0001d840


	//   ....[25]....
        /*0bcc*/ 	.word	0x0001dc80


	//   ....[26]....
        /*0bd0*/ 	.word	0x0001dcb0


	//   ....[27]....
        /*0bd4*/ 	.word	0x0001dcd0


	//   ....[28]....
        /*0bd8*/ 	.word	0x0001eef0


	//   ....[29]....
        /*0bdc*/ 	.word	0x0001ef10


	//   ....[30]....
        /*0be0*/ 	.word	0x0001ef40


	//   ....[31]....
        /*0be4*/ 	.word	0x0001ef50


	//   ....[32]....
        /*0be8*/ 	.word	0x0001f680


	//   ....[33]....
        /*0bec*/ 	.word	0x0001f690


	//   ....[34]....
        /*0bf0*/ 	.word	0x0001f7a0


	//   ....[35]....
        /*0bf4*/ 	.word	0x0001f7b0


	//   ....[36]....
        /*0bf8*/ 	.word	0x0001f8d0


	//   ....[37]....
        /*0bfc*/ 	.word	0x0001f8e0


	//   ....[38]....
        /*0c00*/ 	.word	0x0001fa00


	//   ....[39]....
        /*0c04*/ 	.word	0x0001fa10


	//   ....[40]....
        /*0c08*/ 	.word	0x0001ffd0


	//   ....[41]....
        /*0c0c*/ 	.word	0x0001ffe0


	//   ....[42]....
        /*0c10*/ 	.word	0x00020470


	//   ....[43]....
        /*0c14*/ 	.word	0x00020480


	//   ....[44]....
        /*0c18*/ 	.word	0x00021200


	//   ....[45]....
        /*0c1c*/ 	.word	0x00021210


	//   ....[46]....
        /*0c20*/ 	.word	0x00021330


	//   ....[47]....
        /*0c24*/ 	.word	0x00021340


	//   ....[48]....
        /*0c28*/ 	.word	0x00021460


	//   ....[49]....
        /*0c2c*/ 	.word	0x00021470


	//   ....[50]....
        /*0c30*/ 	.word	0x00021590


	//   ....[51]....
        /*0c34*/ 	.word	0x000215a0


	//   ....[52]....
        /*0c38*/ 	.word	0x00021720


	//   ....[53]....
        /*0c3c*/ 	.word	0x00021960


	//   ....[54]....
        /*0c40*/ 	.word	0x00021990


	//   ....[55]....
        /*0c44*/ 	.word	0x000219c0


	//   ....[56]....
        /*0c48*/ 	.word	0x000219f0


	//   ....[57]....
        /*0c4c*/ 	.word	0x00021a20


	//   ....[58]....
        /*0c50*/ 	.word	0x00021a50


	//   ....[59]....
        /*0c54*/ 	.word	0x00021c00


	//   ....[60]....
        /*0c58*/ 	.word	0x00021c30


	//   ....[61]....
        /*0c5c*/ 	.word	0x00021c60


	//   ....[62]....
        /*0c60*/ 	.word	0x00021c90


	//   ....[63]....
        /*0c64*/ 	.word	0x00021cc0


	//   ....[64]....
        /*0c68*/ 	.word	0x00021cf0


	//   ....[65]....
        /*0c6c*/ 	.word	0x00021d80


	//   ....[66]....
        /*0c70*/ 	.word	0x00021db0


	//   ....[67]....
        /*0c74*/ 	.word	0x00021dc0


	//   ....[68]....
        /*0c78*/ 	.word	0x00021e70


	//   ....[69]....
        /*0c7c*/ 	.word	0x00022f20


	//   ....[70]....
        /*0c80*/ 	.word	0x000248f0


	//   ....[71]....
        /*0c84*/ 	.word	0x000254b0


	//   ....[72]....
        /*0c88*/ 	.word	0x000254e0


	//   ....[73]....
        /*0c8c*/ 	.word	0x00025500


	//   ....[74]....
        /*0c90*/ 	.word	0x00025520


	//   ....[75]....
        /*0c94*/ 	.word	0x00025630


	//   ....[76]....
        /*0c98*/ 	.word	0x00025640


	//   ....[77]....
        /*0c9c*/ 	.word	0x000256d0


	//   ....[78]....
        /*0ca0*/ 	.word	0x000256e0


	//   ....[79]....
        /*0ca4*/ 	.word	0x00025770


	//   ....[80]....
        /*0ca8*/ 	.word	0x00025780


	//   ....[81]....
        /*0cac*/ 	.word	0x00025810


	//   ....[82]....
        /*0cb0*/ 	.word	0x00025820


	//   ....[83]....
        /*0cb4*/ 	.word	0x000258b0


	//   ....[84]....
        /*0cb8*/ 	.word	0x000258c0


	//   ....[85]....
        /*0cbc*/ 	.word	0x00025910


	//   ....[86]....
        /*0cc0*/ 	.word	0x00025940


	//   ....[87]....
        /*0cc4*/ 	.word	0x00028200


	//   ....[88]....
        /*0cc8*/ 	.word	0x00028230


	//   ....[89]....
        /*0ccc*/ 	.word	0x00028290


	//   ....[90]....
        /*0cd0*/ 	.word	0x000282c0


	//   ....[91]....
        /*0cd4*/ 	.word	0x000282f0


	//   ....[92]....
        /*0cd8*/ 	.word	0x00028320


	//   ....[93]....
        /*0cdc*/ 	.word	0x00028350


	//   ....[94]....
        /*0ce0*/ 	.word	0x00028380


	//   ....[95]....
        /*0ce4*/ 	.word	0x00028550


	//   ....[96]....
        /*0ce8*/ 	.word	0x00028580


	//   ....[97]....
        /*0cec*/ 	.word	0x000285b0


	//   ....[98]....
        /*0cf0*/ 	.word	0x000285e0


	//   ....[99]....
        /*0cf4*/ 	.word	0x00028610


	//   ....[100]....
        /*0cf8*/ 	.word	0x00028640


	//   ....[101]....
        /*0cfc*/ 	.word	0x00028700


	//   ....[102]....
        /*0d00*/ 	.word	0x00028720


	//   ....[103]....
        /*0d04*/ 	.word	0x00028730


	//   ....[104]....
        /*0d08*/ 	.word	0x00028790


	//   ....[105]....
        /*0d0c*/ 	.word	0x00028eb0


	//   ....[106]....
        /*0d10*/ 	.word	0x000292c0


	//   ....[107]....
        /*0d14*/ 	.word	0x00029370


	//   ....[108]....
        /*0d18*/ 	.word	0x00029400


	//   ....[109]....
        /*0d1c*/ 	.word	0x00029450


	//   ....[110]....
        /*0d20*/ 	.word	0x000294a0


	//   ....[111]....
        /*0d24*/ 	.word	0x00029580


	//   ....[112]....
        /*0d28*/ 	.word	0x00029610


	//   ....[113]....
        /*0d2c*/ 	.word	0x00029660


	//   ....[114]....
        /*0d30*/ 	.word	0x000296b0


	//   ....[115]....
        /*0d34*/ 	.word	0x000298c0


	//   ....[116]....
        /*0d38*/ 	.word	0x00029910


	//   ....[117]....
        /*0d3c*/ 	.word	0x000299a0


	//   ....[118]....
        /*0d40*/ 	.word	0x00029a30


	//   ....[119]....
        /*0d44*/ 	.word	0x00029ac0


	//   ....[120]....
        /*0d48*/ 	.word	0x00029b50


	//   ....[121]....
        /*0d4c*/ 	.word	0x00029be0


	//   ....[122]....
        /*0d50*/ 	.word	0x00029c70


	//   ....[123]....
        /*0d54*/ 	.word	0x00029cf0


	//   ....[124]....
        /*0d58*/ 	.word	0x00029d40


	//   ....[125]....
        /*0d5c*/ 	.word	0x00029dd0


	//   ....[126]....
        /*0d60*/ 	.word	0x00029e60


	//   ....[127]....
        /*0d64*/ 	.word	0x00029ee0


	//   ....[128]....
        /*0d68*/ 	.word	0x00029f30


	//   ....[129]....
        /*0d6c*/ 	.word	0x00029fc0


	//   ....[130]....
        /*0d70*/ 	.word	0x0002a050


	//   ....[131]....
        /*0d74*/ 	.word	0x0002a0e0


	//   ....[132]....
        /*0d78*/ 	.word	0x0002a170


	//   ....[133]....
        /*0d7c*/ 	.word	0x0002a200


	//   ....[134]....
        /*0d80*/ 	.word	0x0002a290


	//   ....[135]....
        /*0d84*/ 	.word	0x0002a350


	//   ....[136]....
        /*0d88*/ 	.word	0x0002a630


	//   ....[137]....
        /*0d8c*/ 	.word	0x0002a810


	//   ....[138]....
        /*0d90*/ 	.word	0x0002a860


	//   ....[139]....
        /*0d94*/ 	.word	0x0002a980


	//   ....[140]....
        /*0d98*/ 	.word	0x0002a9d0


	//   ....[141]....
        /*0d9c*/ 	.word	0x0002ab00


	//   ....[142]....
        /*0da0*/ 	.word	0x0002ab50


	//   ....[143]....
        /*0da4*/ 	.word	0x0002ac70


	//   ....[144]....
        /*0da8*/ 	.word	0x0002acc0


	//   ....[145]....
        /*0dac*/ 	.word	0x0002ade0


	//   ....[146]....
        /*0db0*/ 	.word	0x0002ae30


	//   ....[147]....
        /*0db4*/ 	.word	0x0002af50


	//   ....[148]....
        /*0db8*/ 	.word	0x0002afa0


	//   ....[149]....
        /*0dbc*/ 	.word	0x0002b0a0


	//   ....[150]....
        /*0dc0*/ 	.word	0x0002b110


	//   ....[151]....
        /*0dc4*/ 	.word	0x0002b210


	//   ....[152]....
        /*0dc8*/ 	.word	0x0002b260


	//   ....[153]....
        /*0dcc*/ 	.word	0x0002b590


	//   ....[154]....
        /*0dd0*/ 	.word	0x0002b630


	//   ....[155]....
        /*0dd4*/ 	.word	0x0002b7e0


	//   ....[156]....
        /*0dd8*/ 	.word	0x0002b860


	//   ....[157]....
        /*0ddc*/ 	.word	0x0002b8e0


	//   ....[158]....
        /*0de0*/ 	.word	0x0002b960


	//   ....[159]....
        /*0de4*/ 	.word	0x0002b9e0


	//   ....[160]....
        /*0de8*/ 	.word	0x0002ba70


	//   ....[161]....
        /*0dec*/ 	.word	0x0002bb10


	//   ....[162]....
        /*0df0*/ 	.word	0x0002bbc0


	//   ....[163]....
        /*0df4*/ 	.word	0x0002bc40


	//   ....[164]....
        /*0df8*/ 	.word	0x0002bcc0


	//   ....[165]....
        /*0dfc*/ 	.word	0x0002bd40


	//   ....[166]....
        /*0e00*/ 	.word	0x0002bdd0


	//   ....[167]....
        /*0e04*/ 	.word	0x0002be50


	//   ....[168]....
        /*0e08*/ 	.word	0x0002bef0


	//   ....[169]....
        /*0e0c*/ 	.word	0x0002bf40


	//   ....[170]....
        /*0e10*/ 	.word	0x0002bfd0


	//   ....[171]....
        /*0e14*/ 	.word	0x0002c100


	//----- nvinfo : EIATTR_REG_RECONFIG
	.align		4
.L_148:
        /*0e18*/ 	.byte	0x01, 0x54
	.zero		2


	//----- nvinfo : EIATTR_SYSCALL_OFFSETS
	.align		4
        /*0e1c*/ 	.byte	0x04, 0x46
        /*0e1e*/ 	.short	(.L_150 - .L_149)


	//   ....[0]....
.L_149:
        /*0e20*/ 	.word	0x00001dc0


	//   ....[1]....
        /*0e24*/ 	.word	0x00001f10


	//   ....[2]....
        /*0e28*/ 	.word	0x0000cbb0


	//   ....[3]....
        /*0e2c*/ 	.word	0x0000cf20


	//   ....[4]....
        /*0e30*/ 	.word	0x00024500


	//   ....[5]....
        /*0e34*/ 	.word	0x00024650


	//   ....[6]....
        /*0e38*/ 	.word	0x00024740


	//   ....[7]....
        /*0e3c*/ 	.word	0x00025080


	//----- nvinfo : EIATTR_MBARRIER_INSTR_OFFSETS
	.align		4
.L_150:
        /*0e40*/ 	.byte	0x04, 0x39
        /*0e42*/ 	.short	(.L_152 - .L_151)


	//   ....[0]....
.L_151:
        /*0e44*/ 	.word	0x000002b0
        /*0e48*/ 	.word	0x000000ff
        /*0e4c*/ 	.word	0x00034800
        /*0e50*/ 	.short	0x0100
        /*0e52*/ 	.byte	0x08
	.zero		1


	//   ....[1]....
        /*0e54*/ 	.word	0x000002c0
        /*0e58*/ 	.word	0x000000ff
        /*0e5c*/ 	.word	0x00034820
        /*0e60*/ 	.short	0x0100
        /*0e62*/ 	.byte	0x08
	.zero		1


	//   ....[2]....
        /*0e64*/ 	.word	0x000003b0
        /*0e68*/ 	.word	0x000000ff
        /*0e6c*/ 	.word	0x00034830
        /*0e70*/ 	.short	0x0100
        /*0e72*/ 	.byte	0x08
	.zero		1


	//   ....[3]....
        /*0e74*/ 	.word	0x000003c0
        /*0e78*/ 	.word	0x000000ff
        /*0e7c*/ 	.word	0x00034840
        /*0e80*/ 	.short	0x0100
        /*0e82*/ 	.byte	0x08
	.zero		1


	//   ....[4]....
        /*0e84*/ 	.word	0x000003d0
        /*0e88*/ 	.word	0x000000ff
        /*0e8c*/ 	.word	0x00034838
        /*0e90*/ 	.short	0x0100
        /*0e92*/ 	.byte	0x08
	.zero		1


	//   ....[5]....
        /*0e94*/ 	.word	0x000003e0
        /*0e98*/ 	.word	0x000000ff
        /*0e9c*/ 	.word	0x00034848
        /*0ea0*/ 	.short	0x0100
        /*0ea2*/ 	.byte	0x08
	.zero		1


	//   ....[6]....
        /*0ea4*/ 	.word	0x00000510
        /*0ea8*/ 	.word	0x000000ff
        /*0eac*/ 	.word	0x00034850
        /*0eb0*/ 	.short	0x0100
        /*0eb2*/ 	.byte	0x08
	.zero		1


	//   ....[7]....
        /*0eb4*/ 	.word	0x00000520
        /*0eb8*/ 	.word	0x000000ff
        /*0ebc*/ 	.word	0x00034860
        /*0ec0*/ 	.short	0x0100
        /*0ec2*/ 	.byte	0x08
	.zero		1


	//   ....[8]....
        /*0ec4*/ 	.word	0x00000530
        /*0ec8*/ 	.word	0x000000ff
        /*0ecc*/ 	.word	0x00034858
        /*0ed0*/ 	.short	0x0100
        /*0ed2*/ 	.byte	0x08
	.zero		1


	//   ....[9]....
        /*0ed4*/ 	.word	0x00000540
        /*0ed8*/ 	.word	0x000000ff
        /*0edc*/ 	.word	0x00034868
        /*0ee0*/ 	.short	0x0100
        /*0ee2*/ 	.byte	0x08
	.zero		1


	//   ....[10]....
        /*0ee4*/ 	.word	0x00000630
        /*0ee8*/ 	.word	0x000000ff
        /*0eec*/ 	.word	0x00034870
        /*0ef0*/ 	.short	0x0100
        /*0ef2*/ 	.byte	0x06
	.zero		1


	//   ....[11]....
        /*0ef4*/ 	.word	0x00000640
        /*0ef8*/ 	.word	0x000000ff
        /*0efc*/ 	.word	0x00034880
        /*0f00*/ 	.short	0x0100
        /*0f02*/ 	.byte	0x06
	.zero		1


	//   ....[12]....
        /*0f04*/ 	.word	0x00000650
        /*0f08*/ 	.word	0x000000ff
        /*0f0c*/ 	.word	0x00034878
        /*0f10*/ 	.short	0x0100
        /*0f12*/ 	.byte	0x06
	.zero		1


	//   ....[13]....
        /*0f14*/ 	.word	0x00000660
        /*0f18*/ 	.word	0x000000ff
        /*0f1c*/ 	.word	0x00034888
        /*0f20*/ 	.short	0x0100
        /*0f22*/ 	.byte	0x06
	.zero		1


	//   ....[14]....
        /*0f24*/ 	.word	0x00000790
        /*0f28*/ 	.word	0x000000ff
        /*0f2c*/ 	.word	0x00034890
        /*0f30*/ 	.short	0x0100
        /*0f32*/ 	.byte	0x08
	.zero		1


	//   ....[15]....
        /*0f34*/ 	.word	0x000007a0
        /*0f38*/ 	.word	0x000000ff
        /*0f3c*/ 	.word	0x000348a0
        /*0f40*/ 	.short	0x0100
        /*0f42*/ 	.byte	0x08
	.zero		1


	//   ....[16]....
        /*0f44*/ 	.word	0x000007b0
        /*0f48*/ 	.word	0x000000ff
        /*0f4c*/ 	.word	0x00034898
        /*0f50*/ 	.short	0x0100
        /*0f52*/ 	.byte	0x08
	.zero		1


	//   ....[17]....
        /*0f54*/ 	.word	0x000007c0
        /*0f58*/ 	.word	0x000000ff
        /*0f5c*/ 	.word	0x000348a8
        /*0f60*/ 	.short	0x0100
        /*0f62*/ 	.byte	0x08
	.zero		1


	//   ....[18]....
        /*0f64*/ 	.word	0x000008f0
        /*0f68*/ 	.word	0x000000ff
        /*0f6c*/ 	.word	0x000348b0
        /*0f70*/ 	.short	0x0100
        /*0f72*/ 	.byte	0x08
	.zero		1


	//   ....[19]....
        /*0f74*/ 	.word	0x00000900
        /*0f78*/ 	.word	0x000000ff
        /*0f7c*/ 	.word	0x000348c0
        /*0f80*/ 	.short	0x0100
        /*0f82*/ 	.byte	0x08
	.zero		1


	//   ....[20]....
        /*0f84*/ 	.word	0x00000910
        /*0f88*/ 	.word	0x000000ff
        /*0f8c*/ 	.word	0x000348b8
        /*0f90*/ 	.short	0x0100
        /*0f92*/ 	.byte	0x08
	.zero		1


	//   ....[21]....
        /*0f94*/ 	.word	0x00000920
        /*0f98*/ 	.word	0x000000ff
        /*0f9c*/ 	.word	0x000348c8
        /*0fa0*/ 	.short	0x0100
        /*0fa2*/ 	.byte	0x08
	.zero		1


	//   ....[22]....
        /*0fa4*/ 	.word	0x000040f0
        /*0fa8*/ 	.word	0x00000003
        /*0fac*/ 	.word	0x00034890
        /*0fb0*/ 	.short	0x010a
        /*0fb2*/ 	.byte	0x3f
	.zero		1


	//   ....[23]....
        /*0fb4*/ 	.word	0x00007b60
        /*0fb8*/ 	.word	0x00000003
        /*0fbc*/ 	.word	0x00034890
        /*0fc0*/ 	.short	0x010a
        /*0fc2*/ 	.byte	0x3f
	.zero		1


	//   ....[24]....
        /*0fc4*/ 	.word	0x0000b0c0
        /*0fc8*/ 	.word	0x00000003
        /*0fcc*/ 	.word	0x00034890
        /*0fd0*/ 	.short	0x010a
        /*0fd2*/ 	.byte	0x3f
	.zero		1


	//   ....[25]....
        /*0fd4*/ 	.word	0x0000ba40
        /*0fd8*/ 	.word	0x0000002c
        /*0fdc*/ 	.word	0x00000000
        /*0fe0*/ 	.short	0x0101
        /*0fe2*/ 	.byte	0x3f
	.zero		1


	//   ....[26]....
        /*0fe4*/ 	.word	0x0000ba80
        /*0fe8*/ 	.word	0x00000003
        /*0fec*/ 	.word	0x000348b0
        /*0ff0*/ 	.short	0x010a
        /*0ff2*/ 	.byte	0x3f
	.zero		1


	//   ....[27]....
        /*0ff4*/ 	.word	0x0000c3e0
        /*0ff8*/ 	.word	0x00000003
        /*0ffc*/ 	.word	0x00000000
        /*1000*/ 	.short	0x0101
        /*1002*/ 	.byte	0x3f
	.zero		1


	//   ....[28]....
        /*1004*/ 	.word	0x0000cc40
        /*1008*/ 	.word	0x00000002
        /*100c*/ 	.word	0x00034800
        /*1010*/ 	.short	0x010a
        /*1012*/ 	.byte	0x3f
	.zero		1


	//   ....[29]....
        /*1014*/ 	.word	0x0000cc90
        /*1018*/ 	.word	0x00000002
        /*101c*/ 	.word	0x00034800
        /*1020*/ 	.short	0x010a
        /*1022*/ 	.byte	0x3f
	.zero		1


	//   ....[30]....
        /*1024*/ 	.word	0x0000d290
        /*1028*/ 	.word	0x00000002
        /*102c*/ 	.word	0x00034800
        /*1030*/ 	.short	0x010a
        /*1032*/ 	.byte	0x3f
	.zero		1


	//   ....[31]....
        /*1034*/ 	.word	0x0000ed00
        /*1038*/ 	.word	0x00000002
        /*103c*/ 	.word	0x00034800
        /*1040*/ 	.short	0x010a
        /*1042*/ 	.byte	0x3f
	.zero		1


	//   ....[32]....
        /*1044*/ 	.word	0x000109f0
        /*1048*/ 	.word	0x00000000
        /*104c*/ 	.word	0x00034830
        /*1050*/ 	.short	0x010a
        /*1052*/ 	.byte	0x3f
	.zero		1


	//   ....[33]....
        /*1054*/ 	.word	0x00010a70
        /*1058*/ 	.word	0x00000000
        /*105c*/ 	.word	0x00034830
        /*1060*/ 	.short	0x010a
        /*1062*/ 	.byte	0x3f
	.zero		1


	//   ....[34]....
        /*1064*/ 	.word	0x00015e60
        /*1068*/ 	.word	0x00000003
        /*106c*/ 	.word	0x00000000
        /*1070*/ 	.short	0x0101
        /*1072*/ 	.byte	0x3f
	.zero		1


	//   ....[35]....
        /*1074*/ 	.word	0x00017180
        /*1078*/ 	.word	0x00000007
        /*107c*/ 	.word	0x00034830
        /*1080*/ 	.short	0x010a
        /*1082*/ 	.byte	0x3f
	.zero		1


	//   ....[36]....
        /*1084*/ 	.word	0x000171d0
        /*1088*/ 	.word	0x00000007
        /*108c*/ 	.word	0x00034830
        /*1090*/ 	.short	0x010a
        /*1092*/ 	.byte	0x3f
	.zero		1


	//   ....[37]....
        /*1094*/ 	.word	0x0001a6f0
        /*1098*/ 	.word	0x00000007
        /*109c*/ 	.word	0x00034850
        /*10a0*/ 	.short	0x010a
        /*10a2*/ 	.byte	0x3f
	.zero		1


	//   ....[38]....
        /*10a4*/ 	.word	0x0001a730
        /*10a8*/ 	.word	0x00000007
        /*10ac*/ 	.word	0x00034850
        /*10b0*/ 	.short	0x010a
        /*10b2*/ 	.byte	0x3f
	.zero		1


	//   ....[39]....
        /*10b4*/ 	.word	0x0001c870
        /*10b8*/ 	.word	0x00000083
        /*10bc*/ 	.word	0x00000000
        /*10c0*/ 	.short	0x0101
        /*10c2*/ 	.byte	0x3f
	.zero		1


	//   ....[40]....
        /*10c4*/ 	.word	0x0001cff0
        /*10c8*/ 	.word	0x00000086
        /*10cc*/ 	.word	0x00000000
        /*10d0*/ 	.short	0x0101
        /*10d2*/ 	.byte	0x3f
	.zero		1


	//   ....[41]....
        /*10d4*/ 	.word	0x0001d700
        /*10d8*/ 	.word	0x00000009
        /*10dc*/ 	.word	0x00034850
        /*10e0*/ 	.short	0x010a
        /*10e2*/ 	.byte	0x3f
	.zero		1


	//   ....[42]....
        /*10e4*/ 	.word	0x0001d780
        /*10e8*/ 	.word	0x00000009
        /*10ec*/ 	.word	0x00034850
        /*10f0*/ 	.short	0x010a
        /*10f2*/ 	.byte	0x3f
	.zero		1


	//   ....[43]....
        /*10f4*/ 	.word	0x0001deb0
        /*10f8*/ 	.word	0x00000008
        /*10fc*/ 	.word	0x00000000
        /*1100*/ 	.short	0x0101
        /*1102*/ 	.byte	0x3f
	.zero		1


	//   ....[44]....
        /*1104*/ 	.word	0x0001f5b0
        /*1108*/ 	.word	0x00000000
        /*110c*/ 	.word	0x00000000
        /*1110*/ 	.short	0x0101
        /*1112*/ 	.byte	0x3f
	.zero		1


	//   ....[45]....
        /*1114*/ 	.word	0x0001fdc0
        /*1118*/ 	.word	0x00000008
        /*111c*/ 	.word	0x00000000
        /*1120*/ 	.short	0x0101
        /*1122*/ 	.byte	0x3f
	.zero		1


	//   ....[46]....
        /*1124*/ 	.word	0x00023000
        /*1128*/ 	.word	0x00000012
        /*112c*/ 	.word	0x00034820
        /*1130*/ 	.short	0x010a
        /*1132*/ 	.byte	0x3f
	.zero		1


	//   ....[47]....
        /*1134*/ 	.word	0x000230d0
        /*1138*/ 	.word	0x00000005
        /*113c*/ 	.word	0x000348a0
        /*1140*/ 	.short	0x010a
        /*1142*/ 	.byte	0x3f
	.zero		1


	//   ....[48]....
        /*1144*/ 	.word	0x00023410
        /*1148*/ 	.word	0x00000005
        /*114c*/ 	.word	0x000348c0
        /*1150*/ 	.short	0x010a
        /*1152*/ 	.byte	0x3f
	.zero		1


	//   ....[49]....
        /*1154*/ 	.word	0x000238b0
        /*1158*/ 	.word	0x00000007
        /*115c*/ 	.word	0x000348a0
        /*1160*/ 	.short	0x010a
        /*1162*/ 	.byte	0x3f
	.zero		1


	//   ....[50]....
        /*1164*/ 	.word	0x00023be0
        /*1168*/ 	.word	0x00000007
        /*116c*/ 	.word	0x000348c0
        /*1170*/ 	.short	0x010a
        /*1172*/ 	.byte	0x3f
	.zero		1


	//   ....[51]....
        /*1174*/ 	.word	0x00024b70
        /*1178*/ 	.word	0x00000000
        /*117c*/ 	.word	0x00034840
        /*1180*/ 	.short	0x010a
        /*1182*/ 	.byte	0x3f
	.zero		1


	//   ....[52]....
        /*1184*/ 	.word	0x00025a20
        /*1188*/ 	.word	0x00000012
        /*118c*/ 	.word	0x00034800
        /*1190*/ 	.short	0x0107
        /*1192*/ 	.byte	0x3f
	.zero		1


	//   ....[53]....
        /*1194*/ 	.word	0x00025b30
        /*1198*/ 	.word	0x00000012
        /*119c*/ 	.word	0x00034800
        /*11a0*/ 	.short	0x0101
        /*11a2*/ 	.byte	0x3f
	.zero		1


	//   ....[54]....
        /*11a4*/ 	.word	0x00025b50
        /*11a8*/ 	.word	0x00000012
        /*11ac*/ 	.word	0x00034820
        /*11b0*/ 	.short	0x010a
        /*11b2*/ 	.byte	0x3f
	.zero		1


	//   ....[55]....
        /*11b4*/ 	.word	0x00025f20
        /*11b8*/ 	.word	0x00000003
        /*11bc*/ 	.word	0x00034840
        /*11c0*/ 	.short	0x010a
        /*11c2*/ 	.byte	0x3f
	.zero		1


	//   ....[56]....
        /*11c4*/ 	.word	0x000262c0
        /*11c8*/ 	.word	0x00000003
        /*11cc*/ 	.word	0x00000060
        /*11d0*/ 	.short	0x010a
        /*11d2*/ 	.byte	0x3f
	.zero		1


	//   ....[57]....
        /*11d4*/ 	.word	0x00026960
        /*11d8*/ 	.word	0x00000003
        /*11dc*/ 	.word	0x00034840
        /*11e0*/ 	.short	0x010a
        /*11e2*/ 	.byte	0x3f
	.zero		1


	//   ....[58]....
        /*11e4*/ 	.word	0x00026d00
        /*11e8*/ 	.word	0x00000002
        /*11ec*/ 	.word	0x00000060
        /*11f0*/ 	.short	0x010a
        /*11f2*/ 	.byte	0x3f
	.zero		1


	//   ....[59]....
        /*11f4*/ 	.word	0x000272e0
        /*11f8*/ 	.word	0x00000002
        /*11fc*/ 	.word	0x00034840
        /*1200*/ 	.short	0x010a
        /*1202*/ 	.byte	0x3f
	.zero		1


	//   ....[60]....
        /*1204*/ 	.word	0x00027680
        /*1208*/ 	.word	0x00000002
        /*120c*/ 	.word	0x00000060
        /*1210*/ 	.short	0x010a
        /*1212*/ 	.byte	0x3f
	.zero		1


	//   ....[61]....
        /*1214*/ 	.word	0x00027c10
        /*1218*/ 	.word	0x00000000
        /*121c*/ 	.word	0x00034860
        /*1220*/ 	.short	0x010a
        /*1222*/ 	.byte	0x3f
	.zero		1


	//   ....[62]....
        /*1224*/ 	.word	0x00028e30
        /*1228*/ 	.word	0x00000000
        /*122c*/ 	.word	0x00034820
        /*1230*/ 	.short	0x010a
        /*1232*/ 	.byte	0x3f
	.zero		1


	//   ....[63]....
        /*1234*/ 	.word	0x00029010
        /*1238*/ 	.word	0x00000006
        /*123c*/ 	.word	0x00000000
        /*1240*/ 	.short	0x010a
        /*1242*/ 	.byte	0x3f
	.zero		1


	//   ....[64]....
        /*1244*/ 	.word	0x00029040
        /*1248*/ 	.word	0x00000007
        /*124c*/ 	.word	0x00000000
        /*1250*/ 	.short	0x010a
        /*1252*/ 	.byte	0x3f
	.zero		1


	//   ....[65]....
        /*1254*/ 	.word	0x000290a0
        /*1258*/ 	.word	0x00000004
        /*125c*/ 	.word	0x00000000
        /*1260*/ 	.short	0x010a
        /*1262*/ 	.byte	0x3f
	.zero		1


	//   ....[66]....
        /*1264*/ 	.word	0x000290d0
        /*1268*/ 	.word	0x00000003
        /*126c*/ 	.word	0x00000000
        /*1270*/ 	.short	0x010a
        /*1272*/ 	.byte	0x3f
	.zero		1


	//   ....[67]....
        /*1274*/ 	.word	0x00029130
        /*1278*/ 	.word	0x00000003
        /*127c*/ 	.word	0x00034890
        /*1280*/ 	.short	0x010a
        /*1282*/ 	.byte	0x3f
	.zero		1


	//   ....[68]....
        /*1284*/ 	.word	0x00029180
        /*1288*/ 	.word	0x00000003
        /*128c*/ 	.word	0x00034890
        /*1290*/ 	.short	0x010a
        /*1292*/ 	.byte	0x3f
	.zero		1


	//   ....[69]....
        /*1294*/ 	.word	0x000291d0
        /*1298*/ 	.word	0x00000003
        /*129c*/ 	.word	0x00034890
        /*12a0*/ 	.short	0x010a
        /*12a2*/ 	.byte	0x3f
	.zero		1


	//   ....[70]....
        /*12a4*/ 	.word	0x00029220
        /*12a8*/ 	.word	0x00000003
        /*12ac*/ 	.word	0x000348b0
        /*12b0*/ 	.short	0x010a
        /*12b2*/ 	.byte	0x3f
	.zero		1


	//   ....[71]....
        /*12b4*/ 	.word	0x000294d0
        /*12b8*/ 	.word	0x00000002
        /*12bc*/ 	.word	0x00034800
        /*12c0*/ 	.short	0x010a
        /*12c2*/ 	.byte	0x3f
	.zero		1


	//   ....[72]....
        /*12c4*/ 	.word	0x000296e0
        /*12c8*/ 	.word	0x00000002
        /*12cc*/ 	.word	0x00034800
        /*12d0*/ 	.short	0x010a
        /*12d2*/ 	.byte	0x3f
	.zero		1


	//   ....[73]....
        /*12d4*/ 	.word	0x00029730
        /*12d8*/ 	.word	0x00000000
        /*12dc*/ 	.word	0x00034830
        /*12e0*/ 	.short	0x010a
        /*12e2*/ 	.byte	0x3f
	.zero		1


	//   ....[74]....
        /*12e4*/ 	.word	0x00029780
        /*12e8*/ 	.word	0x00000007
        /*12ec*/ 	.word	0x00034830
        /*12f0*/ 	.short	0x010a
        /*12f2*/ 	.byte	0x3f
	.zero		1


	//   ....[75]....
        /*12f4*/ 	.word	0x000297d0
        /*12f8*/ 	.word	0x00000007
        /*12fc*/ 	.word	0x00034850
        /*1300*/ 	.short	0x010a
        /*1302*/ 	.byte	0x3f
	.zero		1


	//   ....[76]....
        /*1304*/ 	.word	0x00029820
        /*1308*/ 	.word	0x00000009
        /*130c*/ 	.word	0x00034850
        /*1310*/ 	.short	0x010a
        /*1312*/ 	.byte	0x3f
	.zero		1


	//   ....[77]....
        /*1314*/ 	.word	0x0002a410
        /*1318*/ 	.word	0x00000012
        /*131c*/ 	.word	0x00034820
        /*1320*/ 	.short	0x010a
        /*1322*/ 	.byte	0x3f
	.zero		1


	//   ....[78]....
        /*1324*/ 	.word	0x0002a460
        /*1328*/ 	.word	0x00000005
        /*132c*/ 	.word	0x000348a0
        /*1330*/ 	.short	0x010a
        /*1332*/ 	.byte	0x3f
	.zero		1


	//   ....[79]....
        /*1334*/ 	.word	0x0002a4b0
        /*1338*/ 	.word	0x00000005
        /*133c*/ 	.word	0x000348c0
        /*1340*/ 	.short	0x010a
        /*1342*/ 	.byte	0x3f
	.zero		1


	//   ....[80]....
        /*1344*/ 	.word	0x0002a500
        /*1348*/ 	.word	0x00000007
        /*134c*/ 	.word	0x000348a0
        /*1350*/ 	.short	0x010a
        /*1352*/ 	.byte	0x3f
	.zero		1


	//   ....[81]....
        /*1354*/ 	.word	0x0002a550
        /*1358*/ 	.word	0x00000007
        /*135c*/ 	.word	0x000348c0
        /*1360*/ 	.short	0x010a
        /*1362*/ 	.byte	0x3f
	.zero		1


	//   ....[82]....
        /*1364*/ 	.word	0x0002a6f0
        /*1368*/ 	.word	0x00000000
        /*136c*/ 	.word	0x00034840
        /*1370*/ 	.short	0x010a
        /*1372*/ 	.byte	0x3f
	.zero		1


	//   ....[83]....
        /*1374*/ 	.word	0x0002b2a0
        /*1378*/ 	.word	0x00000012
        /*137c*/ 	.word	0x00034820
        /*1380*/ 	.short	0x010a
        /*1382*/ 	.byte	0x3f
	.zero		1


	//   ....[84]....
        /*1384*/ 	.word	0x0002b2f0
        /*1388*/ 	.word	0x00000003
        /*138c*/ 	.word	0x00034840
        /*1390*/ 	.short	0x010a
        /*1392*/ 	.byte	0x3f
	.zero		1


	//   ....[85]....
        /*1394*/ 	.word	0x0002b340
        /*1398*/ 	.word	0x00000003
        /*139c*/ 	.word	0x00000060
        /*13a0*/ 	.short	0x010a
        /*13a2*/ 	.byte	0x3f
	.zero		1


	//   ....[86]....
        /*13a4*/ 	.word	0x0002b390
        /*13a8*/ 	.word	0x00000003
        /*13ac*/ 	.word	0x00034840
        /*13b0*/ 	.short	0x010a
        /*13b2*/ 	.byte	0x3f
	.zero		1


	//   ....[87]....
        /*13b4*/ 	.word	0x0002b3e0
        /*13b8*/ 	.word	0x00000002
        /*13bc*/ 	.word	0x00000060
        /*13c0*/ 	.short	0x010a
        /*13c2*/ 	.byte	0x3f
	.zero		1


	//   ....[88]....
        /*13c4*/ 	.word	0x0002b430
        /*13c8*/ 	.word	0x00000002
        /*13cc*/ 	.word	0x00034840
        /*13d0*/ 	.short	0x010a
        /*13d2*/ 	.byte	0x3f
	.zero		1


	//   ....[89]....
        /*13d4*/ 	.word	0x0002b480
        /*13d8*/ 	.word	0x00000002
        /*13dc*/ 	.word	0x00000060
        /*13e0*/ 	.short	0x010a
        /*13e2*/ 	.byte	0x3f
	.zero		1


	//   ....[90]....
        /*13e4*/ 	.word	0x0002b4d0
        /*13e8*/ 	.word	0x00000000
        /*13ec*/ 	.word	0x00034860
        /*13f0*/ 	.short	0x010a
        /*13f2*/ 	.byte	0x3f
	.zero		1


	//   ....[91]....
        /*13f4*/ 	.word	0x0002c020
        /*13f8*/ 	.word	0x00000000
        /*13fc*/ 	.word	0x00034820
        /*1400*/ 	.short	0x010a
        /*1402*/ 	.byte	0x3f
	.zero		1


	//   ....[92]....
        /*1404*/ 	.word	0x0002c1c0
        /*1408*/ 	.word	0x00000006
        /*140c*/ 	.word	0x00000000
        /*1410*/ 	.short	0x010a
        /*1412*/ 	.byte	0x3f
	.zero		1


	//   ....[93]....
        /*1414*/ 	.word	0x0002c210
        /*1418*/ 	.word	0x00000007
        /*141c*/ 	.word	0x00000000
        /*1420*/ 	.short	0x010a
        /*1422*/ 	.byte	0x3f
	.zero		1


	//   ....[94]....
        /*1424*/ 	.word	0x0002c260
        /*1428*/ 	.word	0x00000004
        /*142c*/ 	.word	0x00000000
        /*1430*/ 	.short	0x010a
        /*1432*/ 	.byte	0x3f
	.zero		1


	//----- nvinfo : EIATTR_NUM_MBARRIERS
	.align		4
.L_152:
        /*1434*/ 	.byte	0x03, 0x38
        /*1436*/ 	.short	0x0016


	//----- nvinfo : EIATTR_EXIT_INSTR_OFFSETS
	.align		4
        /*1438*/ 	.byte	0x04, 0x1c
        /*143a*/ 	.short	(.L_154 - .L_153)


	//   ....[0]....
.L_153:
        /*143c*/ 	.word	0x00029120


	//----- nvinfo : EIATTR_MAX_THREADS
	.align		4
.L_154:
        /*1440*/ 	.byte	0x04, 0x05
        /*1442*/ 	.short	(.L_156 - .L_155)
.L_155:
        /*1444*/ 	.word	0x00000180
        /*1448*/ 	.word	0x00000001
        /*144c*/ 	.word	0x00000001


	//----- nvinfo : EIATTR_CRS_STACK_SIZE
	.align		4
.L_156:
        /*1450*/ 	.byte	0x04, 0x1e
        /*1452*/ 	.short	(.L_158 - .L_157)
.L_157:
        /*1454*/ 	.word	0x00000000


	//----- nvinfo : EIATTR_CBANK_PARAM_SIZE
	.align		4
.L_158:
        /*1458*/ 	.byte	0x03, 0x19
        /*145a*/ 	.short	0x0af0


	//----- nvinfo : EIATTR_PARAM_CBANK
	.align		4
        /*145c*/ 	.byte	0x04, 0x0a
        /*145e*/ 	.short	(.L_160 - .L_159)
	.align		4
.L_159:
        /*1460*/ 	.word	index@(.nv.constant0._ZN7cutlass13device_kernelIN5flash11enable_sm90INS1_16FlashAttnFwdSm90INS1_25CollectiveMainloopFwdSm90ILi2EN4cute5tupleIJNS5_1CILi1EEES8_S8_EEENS6_IJNS7_ILi128EEENS7_ILi176EEESA_EEELi128ENS_6half_tEfNS_4arch4Sm90ELb0ELb0ELb1ELb1ELb0ELb1ELb0ELb1ELb1ELb1ELb1ELb0EEENS1_21CollectiveEpilogueFwdINS6_IJSA_SA_SB_EEES9_SD_SF_Li256ELb1ELb1ELb1ELb0EEENS1_36VarlenDynamicPersistentTileSchedulerILi128ELi176ELi256ELi128ELb1ELb1ELb1ELb0ELb1ELb1EEEEEEEEEvNT_6ParamsE)
        /*1464*/ 	.short	0x0210
        /*1466*/ 	.short	0x0af0


	//----- nvinfo : EIATTR_SW_WAR
	.align		4
.L_160:
        /*1468*/ 	.byte	0x04, 0x36
        /*146a*/ 	.short	(.L_162 - .L_161)
.L_161:
        /*146c*/ 	.word	0x00000008
.L_162:


//--------------------- .nv.info._ZN7cutlass13device_kernelIN5flash11enable_sm90INS1_16FlashAttnFwdSm90INS1_25CollectiveMainloopFwdSm90ILi2EN4cute5tupleIJNS5_1CILi1EEES8_S8_EEENS6_IJNS7_ILi128EEESA_SA_EEELi128ENS_6half_tEfNS_4arch4Sm90ELb0ELb1ELb1ELb0ELb0ELb0ELb0ELb1ELb1ELb1ELb1ELb0EEENS1_21CollectiveEpilogueFwdISB_S9_SC_SE_Li256ELb0ELb1ELb1ELb0EEENS1_19SingleTileSchedulerILb0ELb1ELb1ELi128EEEEEEEEEvNT_6ParamsE --------------------------
	.section	.nv.info._ZN7cutlass13device_kernelIN5flash11enable_sm90INS1_16FlashAttnFwdSm90INS1_25CollectiveMainloopFwdSm90ILi2EN4cute5tupleIJNS5_1CILi1EEES8_S8_EEENS6_IJNS7_ILi128EEESA_SA_EEELi128ENS_6half_tEfNS_4arch4Sm90ELb0ELb1ELb1ELb0ELb0ELb0ELb0ELb1ELb1ELb1ELb1ELb0EEENS1_21CollectiveEpilogueFwdISB_S9_SC_SE_Li256ELb0ELb1ELb1ELb0EEENS1_19SingleTileSchedulerILb0ELb1ELb1ELi128EEEEEEEEEvNT_6ParamsE,"",@"SHT_CUDA_INFO"
	.sectionflags	@""
	.align	4


	//----- nvinfo : EIATTR_CUDA_API_VERSION
	.align		4
        /*0000*/ 	.byte	0x04, 0x37
        /*0002*/ 	.short	(.L_164 - .L_163)
.L_163:
        /*0004*/ 	.word	0x00000082


	//----- nvinfo : EIATTR_KPARAM_INFO
	.align		4
.L_164:
        /*0008*/ 	.byte	0x04, 0x17
        /*000a*/ 	.short	(.L_166 - .L_165)
.L_165:
        /*000c*/ 	.word	0x00000000
        /*0010*/ 	.short	0x0000
        /*0012*/ 	.short	0x0070
        /*0014*/ 	.byte	0x00, 0xf0, 0x01, 0x28


	//----- nvinfo : EIATTR_SPARSE_MMA_MASK
	.align		4
.L_166:
        /*0018*/ 	.byte	0x03, 0x50
        /*001a*/ 	.short	0x0000


	//----- nvinfo : EIATTR_MAXREG_COUNT
	.align		4
        /*001c*/ 	.byte	0x03, 0x1b
        /*001e*/ 	.short	0x00a8


	//----- nvinfo : EIATTR_NUM_BARRIERS
	.align		4
        /*0020*/ 	.byte	0x02, 0x4c
        /*0022*/ 	.byte	0x10
	.zero		1


	//----- nvinfo : EIATTR_EXTERNS
	.align		4
        /*0024*/ 	.byte	0x04, 0x0f
        /*0026*/ 	.short	(.L_168 - .L_167)


	//   ....[0]....
	.align		4
.L_167:
        /*0028*/ 	.word	index@(__assertfail)


	//----- nvinfo : EIATTR_ANNOTATIONS
	.align		4
.L_168:
        /*002c*/ 	.byte	0x04, 0x55
        /*002e*/ 	.short	(.L_170 - .L_169)


	//   ....[0]....
.L_169:
        /* <DEDUP_REMOVED lines=9> */
        /*00b4*/ 	.byte	0x80, 0x40, 0x01, 0x00, 0x01, 0x00, 0x00, 0x00, 0xd0, 0x4c, 0x01, 0x00


	//----- nvinfo : EIATTR_MERCURY_ISA_VERSION
	.align		4
.L_170:
        /*00c0*/ 	.byte	0x03, 0x5f
        /*00c2*/ 	.short	0x0101


	//----- nvinfo : EIATTR_INT_WARP_WIDE_INSTR_OFFSETS
	.align		4
        /*00c4*/ 	.byte	0x04, 0x31
        /*00c6*/ 	.short	(.L_172 - .L_171)


	//   ....[0]....
.L_171:
        /*00c8*/ 	.word	0x00000120


	//   ....[1]....
        /*00cc*/ 	.word	0x000001c0


	//   ....[2]....
        /*00d0*/ 	.word	0x00000230


	//----- nvinfo : EIATTR_COOP_GROUP_MASK_REGIDS
	.align		4
.L_172:
        /*00d4*/ 	.byte	0x04, 0x29
        /*00d6*/ 	.short	(.L_174 - .L_173)


	//   ....[0]....
.L_173:
        /*00d8*/ 	.word	0xffffffff


	//   ....[1]....
        /*00dc*/ 	.word	0xffffffff


	//   ....[2]....
        /*00e0*/ 	.word	0xffffffff


	//   ....[3]....
        /*00e4*/ 	.word	0xffffffff


	//   ....[4]....
        /*00e8*/ 	.word	0xffffffff


	//   ....[5]....
        /*00ec*/ 	.word	0xffffffff


	//   ....[6]....
        /*00f0*/ 	.word	0xffffffff


	//   ....[7]....
        /*00f4*/ 	.word	0xffffffff


	//   ....[8]....
        /*00f8*/ 	.word	0xffffffff


	//   ....[9]....
        /*00fc*/ 	.word	0xffffffff


	//   ....[10]....
        /*0100*/ 	.word	0xffffffff


	//   ....[11]....
        /*0104*/ 	.word	0xffffffff


	//   ....[12]....
        /*0108*/ 	.word	0xffffffff


	//   ....[13]....
        /*010c*/ 	.word	0xffffffff


	//   ....[14]....
        /*0110*/ 	.word	0xffffffff


	//   ....[15]....
        /*0114*/ 	.word	0xffffffff


	//   ....[16]....
        /*0118*/ 	.word	0xffffffff


	//   ....[17]....
        /*011c*/ 	.word	0xffffffff


	//   ....[18]....
        /*0120*/ 	.word	0xffffffff


	//   ....[19]....
        /*0124*/ 	.word	0xffffffff


	//   ....[20]....
        /*0128*/ 	.word	0xffffffff


	//   ....[21]....
        /*012c*/ 	.word	0xffffffff


	//   ....[22]....
        /*0130*/ 	.word	0xffffffff


	//   ....[23]....
        /*0134*/ 	.word	0xffffffff


	//   ....[24]....
        /*0138*/ 	.word	0xffffffff


	//   ....[25]....
        /*013c*/ 	.word	0xffffffff


	//   ....[26]....
        /*0140*/ 	.word	0xffffffff


	//   ....[27]....
        /*0144*/ 	.word	0xffffffff


	//   ....[28]....
        /*0148*/ 	.word	0xffffffff


	//   ....[29]....
        /*014c*/ 	.word	0xffffffff


	//   ....[30]....
        /*0150*/ 	.word	0xffffffff


	//   ....[31]....
        /*0154*/ 	.word	0xffffffff


	//   ....[32]....
        /*0158*/ 	.word	0xffffffff


	//   ....[33]....
        /*015c*/ 	.word	0xffffffff


	//   ....[34]....
        /*0160*/ 	.word	0xffffffff


	//   ....[35]....
        /*0164*/ 	.word	0xffffffff


	//   ....[36]....
        /*0168*/ 	.word	0xffffffff


	//   ....[37]....
        /*016c*/ 	.word	0xffffffff


	//   ....[38]....
        /*0170*/ 	.word	0xffffffff


	//   ....[39]....
        /*0174*/ 	.word	0xffffffff


	//   ....[40]....
        /*0178*/ 	.word	0xffffffff


	//   ....[41]....
        /*017c*/ 	.word	0xffffffff


	//   ....[42]....
        /*0180*/ 	.word	0xffffffff


	//   ....[43]....
        /*0184*/ 	.word	0xffffffff


	//   ....[44]....
        /*0188*/ 	.word	0xffffffff


	//   ....[45]....
        /*018c*/ 	.word	0xffffffff


	//   ....[46]....
        /*0190*/ 	.word	0xffffffff


	//   ....[47]....
        /*0194*/ 	.word	0xffffffff


	//   ....[48]....
        /*0198*/ 	.word	0xffffffff


	//   ....[49]....
        /*019c*/ 	.word	0xffffffff


	//   ....[50]....
        /*01a0*/ 	.word	0xffffffff


	//   ....[51]....
        /*01a4*/ 	.word	0xffffffff


	//   ....[52]....
        /*01a8*/ 	.word	0xffffffff


	//   ....[53]....
        /*01ac*/ 	.word	0xffffffff


	//   ....[54]....
        /*01b0*/ 	.word	0xffffffff


	//   ....[55]....
        /*01b4*/ 	.word	0xffffffff


	//   ....[56]....
        /*01b8*/ 	.word	0xffffffff


	//   ....[57]....
        /*01bc*/ 	.word	0xffffffff


	//   ....[58]....
        /*01c0*/ 	.word	0xffffffff


	//   ....[59]....
        /*01c4*/ 	.word	0xffffffff


	//   ....[60]....
        /*01c8*/ 	.word	0xffffffff


	//   ....[61]....
        /*01cc*/ 	.word	0x0500000f


	//   ....[62]....
        /*01d0*/ 	.word	0x0500000f


	//   ....[63]....
        /*01d4*/ 	.word	0x0500000f


	//   ....[64]....
        /*01d8*/ 	.word	0x0500000f


	//   ....[65]....
        /*01dc*/ 	.word	0x0500000f


	//   ....[66]....
        /*01e0*/ 	.word	0x0500000f


	//   ....[67]....
        /*01e4*/ 	.word	0x0500000f


	//   ....[68]....
        /*01e8*/ 	.word	0x0500000f


	//   ....[69]....
        /*01ec*/ 	.word	0x0500000f


	//   ....[70]....
        /*01f0*/ 	.word	0x0500000f


	//   ....[71]....
        /*01f4*/ 	.word	0x0500000f


	//   ....[72]....
        /*01f8*/ 	.word	0x0500000f


	//   ....[73]....
        /*01fc*/ 	.word	0x0500000f


	//   ....[74]....
        /*0200*/ 	.word	0x0500000f


	//   ....[75]....
        /*0204*/ 	.word	0x0500000f


	//   ....[76]....
        /*0208*/ 	.word	0x0500000f


	//   ....[77]....
        /*020c*/ 	.word	0x0500000f


	//   ....[78]....
        /*0210*/ 	.word	0x0500000f


	//----- nvinfo : EIATTR_COOP_GROUP_INSTR_OFFSETS
	.align		4
.L_174:
        /*0214*/ 	.byte	0x04, 0x28
        /*0216*/ 	.short	(.L_176 - .L_175)


	//   ....[0]....
.L_175:
        /*0218*/ 	.word	0x00000060


	//   ....[1]....
        /*021c*/ 	.word	0x00000130


	//   ....[2]....
        /*0220*/ 	.word	0x000001e0


	//   ....[3]....
        /*0224*/ 	.word	0x000003a0


	//   ....[4]....
        /*0228*/ 	.word	0x00000500


	//   ....[5]....
        /*022c*/ 	.word	0x00000620


	//   ....[6]....
        /*0230*/ 	.word	0x00000780


	//   ....[7]....
        /*0234*/ 	.word	0x000014b0


	//   ....[8]....
        /*0238*/ 	.word	0x00001fb0


	//   ....[9]....
        /*023c*/ 	.word	0x000028b0


	//   ....[10]....
        /*0240*/ 	.word	0x00003940


	//   ....[11]....
        /*0244*/ 	.word	0x00003a00


	//   ....[12]....
        /*0248*/ 	.word	0x00004460


	//   ....[13]....
        /*024c*/ 	.word	0x000044f0


	//   ....[14]....
        /*0250*/ 	.word	0x00006170


	//   ....[15]....
        /*0254*/ 	.word	0x00006560


	//   ....[16]....
        /*0258*/ 	.word	0x00007130


	//   ....[17]....
        /*025c*/ 	.word	0x000071f0


	//   ....[18]....
        /*0260*/ 	.word	0x00007ad0


	//   ....[19]....
        /*0264*/ 	.word	0x00007b30


	//   ....[20]....
        /*0268*/ 	.word	0x00009e30


	//   ....[21]....
        /*026c*/ 	.word	0x00009e50


	//   ....[22]....
        /*0270*/ 	.word	0x0000a570


	//   ....[23]....
        /*0274*/ 	.word	0x0000a600


	//   ....[24]....
        /*0278*/ 	.word	0x0000c5f0


	//   ....[25]....
        /*027c*/ 	.word	0x0000c880


	//   ....[26]....
        /*0280*/ 	.word	0x0000d450


	//   ....[27]....
        /*0284*/ 	.word	0x0000d550


	//   ....[28]....
        /*0288*/ 	.word	0x0000de30


	//   ....[29]....
        /*028c*/ 	.word	0x0000ded0


	//   ....[30]....
        /*0290*/ 	.word	0x0000ef40


	//   ....[31]....
        /*0294*/ 	.word	0x0000ef70


	//   ....[32]....
        /*0298*/ 	.word	0x0000f050


	//   ....[33]....
        /*029c*/ 	.word	0x0000f060


	//   ....[34]....
        /*02a0*/ 	.word	0x0000ff40


	//   ....[35]....
        /*02a4*/ 	.word	0x0000ff80


	//   ....[36]....
        /*02a8*/ 	.word	0x0000ffc0


	//   ....[37]....
        /*02ac*/ 	.word	0x00010000


	//   ....[38]....
        /*02b0*/ 	.word	0x00010010


	//   ....[39]....
        /*02b4*/ 	.word	0x00010030


	//   ....[40]....
        /*02b8*/ 	.word	0x00010670


	//   ....[41]....
        /*02bc*/ 	.word	0x00010680


	//   ....[42]....
        /*02c0*/ 	.word	0x00011080


	//   ....[43]....
        /*02c4*/ 	.word	0x00011f10


	//   ....[44]....
        /*02c8*/ 	.word	0x00012810


	//   ....[45]....
        /*02cc*/ 	.word	0x00012840


	//   ....[46]....
        /*02d0*/ 	.word	0x00012870


	//   ....[47]....
        /*02d4*/ 	.word	0x00012920


	//   ....[48]....
        /*02d8*/ 	.word	0x00012940


	//   ....[49]....
        /*02dc*/ 	.word	0x00012970


	//   ....[50]....
        /*02e0*/ 	.word	0x000129f0


	//   ....[51]....
        /*02e4*/ 	.word	0x00012a20


	//   ....[52]....
        /*02e8*/ 	.word	0x00012a80


	//   ....[53]....
        /*02ec*/ 	.word	0x00012ab0


	//   ....[54]....
        /*02f0*/ 	.word	0x00012b20


	//   ....[55]....
        /*02f4*/ 	.word	0x00012b50


	//   ....[56]....
        /*02f8*/ 	.word	0x00012bc0


	//   ....[57]....
        /*02fc*/ 	.word	0x00012bf0


	//   ....[58]....
        /*0300*/ 	.word	0x00012c70


	//   ....[59]....
        /*0304*/ 	.word	0x00012cb0


	//   ....[60]....
        /*0308*/ 	.word	0x00014c60


	//   ....[61]....
        /*030c*/ 	.word	0x00015280


	//   ....[62]....
        /*0310*/ 	.word	0x000153f0


	//   ....[63]....
        /*0314*/ 	.word	0x00015440


	//   ....[64]....
        /*0318*/ 	.word	0x00015590


	//   ....[65]....
        /*031c*/ 	.word	0x00015600


	//   ....[66]....
        /*0320*/ 	.word	0x00015670


	//   ....[67]....
        /*0324*/ 	.word	0x00015750


	//   ....[68]....
        /*0328*/ 	.word	0x000157c0


	//   ....[69]....
        /*032c*/ 	.word	0x000158a0


	//   ....[70]....
        /*0330*/ 	.word	0x00015910


	//   ....[71]....
        /*0334*/ 	.word	0x000159f0


	//   ....[72]....
        /*0338*/ 	.word	0x00015a60


	//   ....[73]....
        /*033c*/ 	.word	0x00015b40


	//   ....[74]....
        /*0340*/ 	.word	0x00015bb0


	//   ....[75]....
        /*0344*/ 	.word	0x00015c80


	//   ....[76]....
        /*0348*/ 	.word	0x00015cf0


	//   ....[77]....
        /*034c*/ 	.word	0x00015da0


	//   ....[78]....
        /*0350*/ 	.word	0x000161a0


	//----- nvinfo : EIATTR_REG_RECONFIG
	.align		4
.L_176:
        /*0354*/ 	.byte	0x01, 0x54
	.zero		2


	//----- nvinfo : EIATTR_SYSCALL_OFFSETS
	.align		4
        /*0358*/ 	.byte	0x04, 0x46
        /*035a*/ 	.short	(.L_178 - .L_177)


	//   ....[0]....
.L_177:
        /*035c*/ 	.word	0x00001670


	//   ....[1]....
        /*0360*/ 	.word	0x00011b90


	//   ....[2]....
        /*0364*/ 	.word	0x00011cd0


	//   ....[3]....
        /*0368*/ 	.word	0x00011dc0


	//   ....[4]....
        /*036c*/ 	.word	0x00012480


	//----- nvinfo : EIATTR_MBARRIER_INSTR_OFFSETS
	.align		4
.L_178:
        /*0370*/ 	.byte	0x04, 0x39
        /*0372*/ 	.short	(.L_180 - .L_179)


	//   ....[0]....
.L_179:
        /*0374*/ 	.word	0x00000250
        /*0378*/ 	.word	0x000000ff
        /*037c*/ 	.word	0x00028800
        /*0380*/ 	.short	0x0100
        /*0382*/ 	.byte	0x08
	.zero		1


	//   ....[1]....
        /*0384*/ 	.word	0x00000260
        /*0388*/ 	.word	0x000000ff
        /*038c*/ 	.word	0x00028820
        /*0390*/ 	.short	0x0100
        /*0392*/ 	.byte	0x08
	.zero		1


	//   ....[2]....
        /*0394*/ 	.word	0x00000350
        /*0398*/ 	.word	0x000000ff
        /*039c*/ 	.word	0x00028830
        /*03a0*/ 	.short	0x0100
        /*03a2*/ 	.byte	0x08
	.zero		1


	//   ....[3]....
        /*03a4*/ 	.word	0x00000360
        /*03a8*/ 	.word	0x000000ff
        /*03ac*/ 	.word	0x00028840
        /*03b0*/ 	.short	0x0100
        /*03b2*/ 	.byte	0x08
	.zero		1


	//   ....[4]....
        /*03b4*/ 	.word	0x00000370
        /*03b8*/ 	.word	0x000000ff
        /*03bc*/ 	.word	0x00028838
        /*03c0*/ 	.short	0x0100
        /*03c2*/ 	.byte	0x08
	.zero		1


	//   ....[5]....
        /*03c4*/ 	.word	0x00000380
        /*03c8*/ 	.word	0x000000ff
        /*03cc*/ 	.word	0x00028848
        /*03d0*/ 	.short	0x0100
        /*03d2*/ 	.byte	0x08
	.zero		1


	//   ....[6]....
        /*03d4*/ 	.word	0x000004b0
        /*03d8*/ 	.word	0x000000ff
        /*03dc*/ 	.word	0x00028850
        /*03e0*/ 	.short	0x0100
        /*03e2*/ 	.byte	0x08
	.zero		1


	//   ....[7]....
        /*03e4*/ 	.word	0x000004c0
        /*03e8*/ 	.word	0x000000ff
        /*03ec*/ 	.word	0x00028860
        /*03f0*/ 	.short	0x0100
        /*03f2*/ 	.byte	0x08
	.zero		1


	//   ....[8]....
        /*03f4*/ 	.word	0x000004d0
        /*03f8*/ 	.word	0x000000ff
        /*03fc*/ 	.word	0x00028858
        /*0400*/ 	.short	0x0100
        /*0402*/ 	.byte	0x08
	.zero		1


	//   ....[9]....
        /*0404*/ 	.word	0x000004e0
        /*0408*/ 	.word	0x000000ff
        /*040c*/ 	.word	0x00028868
        /*0410*/ 	.short	0x0100
        /*0412*/ 	.byte	0x08
	.zero		1


	//   ....[10]....
        /*0414*/ 	.word	0x000005d0
        /*0418*/ 	.word	0x000000ff
        /*041c*/ 	.word	0x00028870
        /*0420*/ 	.short	0x0100
        /*0422*/ 	.byte	0x06
	.zero		1


	//   ....[11]....
        /*0424*/ 	.word	0x000005e0
        /*0428*/ 	.word	0x000000ff
        /*042c*/ 	.word	0x00028880
        /*0430*/ 	.short	0x0100
        /*0432*/ 	.byte	0x06
	.zero		1


	//   ....[12]....
        /*0434*/ 	.word	0x000005f0
        /*0438*/ 	.word	0x000000ff
        /*043c*/ 	.word	0x00028878
        /*0440*/ 	.short	0x0100
        /*0442*/ 	.byte	0x06
	.zero		1


	//   ....[13]....
        /*0444*/ 	.word	0x00000600
        /*0448*/ 	.word	0x000000ff
        /*044c*/ 	.word	0x00028888
        /*0450*/ 	.short	0x0100
        /*0452*/ 	.byte	0x06
	.zero		1


	//   ....[14]....
        /*0454*/ 	.word	0x00000730
        /*0458*/ 	.word	0x000000ff
        /*045c*/ 	.word	0x00028890
        /*0460*/ 	.short	0x0100
        /*0462*/ 	.byte	0x08
	.zero		1


	//   ....[15]....
        /*0464*/ 	.word	0x00000740
        /*0468*/ 	.word	0x000000ff
        /*046c*/ 	.word	0x000288a0
        /*0470*/ 	.short	0x0100
        /*0472*/ 	.byte	0x08
	.zero		1


	//   ....[16]....
        /*0474*/ 	.word	0x00000750
        /*0478*/ 	.word	0x000000ff
        /*047c*/ 	.word	0x00028898
        /*0480*/ 	.short	0x0100
        /*0482*/ 	.byte	0x08
	.zero		1


	//   ....[17]....
        /*0484*/ 	.word	0x00000760
        /*0488*/ 	.word	0x000000ff
        /*048c*/ 	.word	0x000288a8
        /*0490*/ 	.short	0x0100
        /*0492*/ 	.byte	0x08
	.zero		1


	//   ....[18]....
        /*0494*/ 	.word	0x00000890
        /*0498*/ 	.word	0x000000ff
        /*049c*/ 	.word	0x000288b0
        /*04a0*/ 	.short	0x0100
        /*04a2*/ 	.byte	0x08
	.zero		1


	//   ....[19]....
        /*04a4*/ 	.word	0x000008a0
        /*04a8*/ 	.word	0x000000ff
        /*04ac*/ 	.word	0x000288c0
        /*04b0*/ 	.short	0x0100
        /*04b2*/ 	.byte	0x08
	.zero		1


	//   ....[20]....
        /*04b4*/ 	.word	0x000008b0
        /*04b8*/ 	.word	0x000000ff
        /*04bc*/ 	.word	0x000288b8
        /*04c0*/ 	.short	0x0100
        /*04c2*/ 	.byte	0x08
	.zero		1


	//   ....[21]....
        /*04c4*/ 	.word	0x000008c0
        /*04c8*/ 	.word	0x000000ff
        /*04cc*/ 	.word	0x000288c8
        /*04d0*/ 	.short	0x0100
        /*04d2*/ 	.byte	0x08
	.zero		1


	//   ....[22]....
        /*04d4*/ 	.word	0x000016a0
        /*04d8*/ 	.word	0x000000ff
        /*04dc*/ 	.word	0x00028800
        /*04e0*/ 	.short	0x010a
        /*04e2*/ 	.byte	0x24
	.zero		1


	//   ....[23]....
        /*04e4*/ 	.word	0x00001700
        /*04e8*/ 	.word	0x000000ff
        /*04ec*/ 	.word	0x00028830
        /*04f0*/ 	.short	0x010a
        /*04f2*/ 	.byte	0x24
	.zero		1


	//   ....[24]....
        /*04f4*/ 	.word	0x00001790
        /*04f8*/ 	.word	0x000000ff
        /*04fc*/ 	.word	0x00028830
        /*0500*/ 	.short	0x010a
        /*0502*/ 	.byte	0x24
	.zero		1


	//   ....[25]....
        /*0504*/ 	.word	0x000022d0
        /*0508*/ 	.word	0x0000000b
        /*050c*/ 	.word	0x00000000
        /*0510*/ 	.short	0x0101
        /*0512*/ 	.byte	0x3f
	.zero		1


	//   ....[26]....
        /*0514*/ 	.word	0x000053d0
        /*0518*/ 	.word	0x000000ff
        /*051c*/ 	.word	0x00028830
        /*0520*/ 	.short	0x010a
        /*0522*/ 	.byte	0x0a
	.zero		1


	//   ....[27]....
        /*0524*/ 	.word	0x00005410
        /*0528*/ 	.word	0x000000ff
        /*052c*/ 	.word	0x00028830
        /*0530*/ 	.short	0x010a
        /*0532*/ 	.byte	0x0a
	.zero		1


	//   ....[28]....
        /*0534*/ 	.word	0x00005740
        /*0538*/ 	.word	0x000000ff
        /*053c*/ 	.word	0x00028850
        /*0540*/ 	.short	0x010a
        /*0542*/ 	.byte	0x0a
	.zero		1


	//   ....[29]....
        /*0544*/ 	.word	0x00005780
        /*0548*/ 	.word	0x000000ff
        /*054c*/ 	.word	0x00028850
        /*0550*/ 	.short	0x010a
        /*0552*/ 	.byte	0x0a
	.zero		1


	//   ....[30]....
        /*0554*/ 	.word	0x00006330
        /*0558*/ 	.word	0x00000037
        /*055c*/ 	.word	0x00000000
        /*0560*/ 	.short	0x0101
        /*0562*/ 	.byte	0x3f
	.zero		1


	//   ....[31]....
        /*0564*/ 	.word	0x00008000
        /*0568*/ 	.word	0x0000001b
        /*056c*/ 	.word	0x00000000
        /*0570*/ 	.short	0x0101
        /*0572*/ 	.byte	0x3f
	.zero		1


	//   ....[32]....
        /*0574*/ 	.word	0x00008ed0
        /*0578*/ 	.word	0x000000ff
        /*057c*/ 	.word	0x00028830
        /*0580*/ 	.short	0x010a
        /*0582*/ 	.byte	0x0a
	.zero		1


	//   ....[33]....
        /*0584*/ 	.word	0x00008f10
        /*0588*/ 	.word	0x000000ff
        /*058c*/ 	.word	0x00028830
        /*0590*/ 	.short	0x010a
        /*0592*/ 	.byte	0x0a
	.zero		1


	//   ....[34]....
        /*0594*/ 	.word	0x00009240
        /*0598*/ 	.word	0x000000ff
        /*059c*/ 	.word	0x00028850
        /*05a0*/ 	.short	0x010a
        /*05a2*/ 	.byte	0x0a
	.zero		1


	//   ....[35]....
        /*05a4*/ 	.word	0x00009280
        /*05a8*/ 	.word	0x000000ff
        /*05ac*/ 	.word	0x00028850
        /*05b0*/ 	.short	0x010a
        /*05b2*/ 	.byte	0x0a
	.zero		1


	//   ....[36]....
        /*05b4*/ 	.word	0x0000ac00
        /*05b8*/ 	.word	0x0000001d
        /*05bc*/ 	.word	0x00000000
        /*05c0*/ 	.short	0x0101
        /*05c2*/ 	.byte	0x3f
	.zero		1


	//   ....[37]....
        /*05c4*/ 	.word	0x0000acb0
        /*05c8*/ 	.word	0x00000021
        /*05cc*/ 	.word	0x00000000
        /*05d0*/ 	.short	0x0101
        /*05d2*/ 	.byte	0x3f
	.zero		1


	//   ....[38]....
        /*05d4*/ 	.word	0x0000b720
        /*05d8*/ 	.word	0x000000ff
        /*05dc*/ 	.word	0x00028830
        /*05e0*/ 	.short	0x010a
        /*05e2*/ 	.byte	0x0a
	.zero		1


	//   ....[39]....
        /*05e4*/ 	.word	0x0000b760
        /*05e8*/ 	.word	0x000000ff
        /*05ec*/ 	.word	0x00028830
        /*05f0*/ 	.short	0x010a
        /*05f2*/ 	.byte	0x0a
	.zero		1


	//   ....[40]....
        /*05f4*/ 	.word	0x0000ba80
        /*05f8*/ 	.word	0x000000ff
        /*05fc*/ 	.word	0x00028850
        /*0600*/ 	.short	0x010a
        /*0602*/ 	.byte	0x0a
	.zero		1


	//   ....[41]....
        /*0604*/ 	.word	0x0000bac0
        /*0608*/ 	.word	0x000000ff
        /*060c*/ 	.word	0x00028850
        /*0610*/ 	.short	0x010a
        /*0612*/ 	.byte	0x0a
	.zero		1


	//   ....[42]....
        /*0614*/ 	.word	0x0000c650
        /*0618*/ 	.word	0x0000003c
        /*061c*/ 	.word	0x00000000
        /*0620*/ 	.short	0x0101
        /*0622*/ 	.byte	0x3f
	.zero		1


	//   ....[43]....
        /*0624*/ 	.word	0x0000d5e0
        /*0628*/ 	.word	0x00000026
        /*062c*/ 	.word	0x00000000
        /*0630*/ 	.short	0x0101
        /*0632*/ 	.byte	0x3f
	.zero		1


	//   ....[44]....
        /*0634*/ 	.word	0x0000eeb0
        /*0638*/ 	.word	0x000000ff
        /*063c*/ 	.word	0x00028850
        /*0640*/ 	.short	0x010a
        /*0642*/ 	.byte	0x05
	.zero		1


	//   ....[45]....
        /*0644*/ 	.word	0x0000eef0
        /*0648*/ 	.word	0x000000ff
        /*064c*/ 	.word	0x00028850
        /*0650*/ 	.short	0x010a
        /*0652*/ 	.byte	0x05
	.zero		1


	//   ....[46]....
        /*0654*/ 	.word	0x0000f3b0
        /*0658*/ 	.word	0x0000000b
        /*065c*/ 	.word	0x00000000
        /*0660*/ 	.short	0x0101
        /*0662*/ 	.byte	0x3f
	.zero		1


	//   ....[47]....
        /*0664*/ 	.word	0x00010020
        /*0668*/ 	.word	0x000000ff
        /*066c*/ 	.word	0x00000000
        /*0670*/ 	.short	0x0101
        /*0672*/ 	.byte	0x04
	.zero		1


	//   ....[48]....
        /*0674*/ 	.word	0x00012110
        /*0678*/ 	.word	0x000000ff
        /*067c*/ 	.word	0x00028840
        /*0680*/ 	.short	0x010a
        /*0682*/ 	.byte	0x26
	.zero		1


	//   ....[49]....
        /*0684*/ 	.word	0x00012da0
        /*0688*/ 	.word	0x000000ff
        /*068c*/ 	.word	0x00028800
        /*0690*/ 	.short	0x0107
        /*0692*/ 	.byte	0x26
	.zero		1


	//   ....[50]....
        /*0694*/ 	.word	0x00012e10
        /*0698*/ 	.word	0x000000ff
        /*069c*/ 	.word	0x00028800
        /*06a0*/ 	.short	0x0101
        /*06a2*/ 	.byte	0x26
	.zero		1


	//   ....[51]....
        /*06a4*/ 	.word	0x00012e30
        /*06a8*/ 	.word	0x000000ff
        /*06ac*/ 	.word	0x00028820
        /*06b0*/ 	.short	0x010a
        /*06b2*/ 	.byte	0x26
	.zero		1


	//   ....[52]....
        /*06b4*/ 	.word	0x00013240
        /*06b8*/ 	.word	0x000000ff
        /*06bc*/ 	.word	0x00028848
        /*06c0*/ 	.short	0x010a
        /*06c2*/ 	.byte	0x26
	.zero		1


	//   ....[53]....
        /*06c4*/ 	.word	0x00013500
        /*06c8*/ 	.word	0x000000ff
        /*06cc*/ 	.word	0x00028860
        /*06d0*/ 	.short	0x010a
        /*06d2*/ 	.byte	0x26
	.zero		1


	//   ....[54]....
        /*06d4*/ 	.word	0x000139f0
        /*06d8*/ 	.word	0x000000ff
        /*06dc*/ 	.word	0x00028840
        /*06e0*/ 	.short	0x010a
        /*06e2*/ 	.byte	0x26
	.zero		1


	//   ....[55]....
        /*06e4*/ 	.word	0x00013cd0
        /*06e8*/ 	.word	0x000000ff
        /*06ec*/ 	.word	0x00028868
        /*06f0*/ 	.short	0x010a
        /*06f2*/ 	.byte	0x26
	.zero		1


	//   ....[56]....
        /*06f4*/ 	.word	0x00014210
        /*06f8*/ 	.word	0x000000ff
        /*06fc*/ 	.word	0x00028848
        /*0700*/ 	.short	0x010a
        /*0702*/ 	.byte	0x26
	.zero		1


	//   ....[57]....
        /*0704*/ 	.word	0x000144d0
        /*0708*/ 	.word	0x000000ff
        /*070c*/ 	.word	0x00028860
        /*0710*/ 	.short	0x010a
        /*0712*/ 	.byte	0x26
	.zero		1


	//   ....[58]....
        /*0714*/ 	.word	0x00014860
        /*0718*/ 	.word	0x00000003
        /*071c*/ 	.word	0x00028860
        /*0720*/ 	.short	0x010a
        /*0722*/ 	.byte	0x3f
	.zero		1


	//   ....[59]....
        /*0724*/ 	.word	0x00014bf0
        /*0728*/ 	.word	0x00000002
        /*072c*/ 	.word	0x00028820
        /*0730*/ 	.short	0x010a
        /*0732*/ 	.byte	0x3f
	.zero		1


	//   ....[60]....
        /*0734*/ 	.word	0x00014d70
        /*0738*/ 	.word	0x00000006
        /*073c*/ 	.word	0x00000000
        /*0740*/ 	.short	0x010a
        /*0742*/ 	.byte	0x3f
	.zero		1


	//   ....[61]....
        /*0744*/ 	.word	0x00014de0
        /*0748*/ 	.word	0x00000003
        /*074c*/ 	.word	0x00000000
        /*0750*/ 	.short	0x010a
        /*0752*/ 	.byte	0x3f
	.zero		1


	//   ....[62]....
        /*0754*/ 	.word	0x00014e40
        /*0758*/ 	.word	0x00000000
        /*075c*/ 	.word	0x00000000
        /*0760*/ 	.short	0x010a
        /*0762*/ 	.byte	0x3f
	.zero		1


	//   ....[63]....
        /*0764*/ 	.word	0x00014e70
        /*0768*/ 	.word	0x00000003
        /*076c*/ 	.word	0x00000000
        /*0770*/ 	.short	0x010a
        /*0772*/ 	.byte	0x3f
	.zero		1


	//   ....[64]....
        /*0774*/ 	.word	0x00014ee0
        /*0778*/ 	.word	0x00000003
        /*077c*/ 	.word	0x00028800
        /*0780*/ 	.short	0x010a
        /*0782*/ 	.byte	0x3f
	.zero		1


	//   ....[65]....
        /*0784*/ 	.word	0x00014f40
        /*0788*/ 	.word	0x00000003
        /*078c*/ 	.word	0x00028830
        /*0790*/ 	.short	0x010a
        /*0792*/ 	.byte	0x3f
	.zero		1


	//   ....[66]....
        /*0794*/ 	.word	0x00014fa0
        /*0798*/ 	.word	0x0000000c
        /*079c*/ 	.word	0x00028830
        /*07a0*/ 	.short	0x010a
        /*07a2*/ 	.byte	0x3f
	.zero		1


	//   ....[67]....
        /*07a4*/ 	.word	0x00015000
        /*07a8*/ 	.word	0x0000000c
        /*07ac*/ 	.word	0x00028850
        /*07b0*/ 	.short	0x010a
        /*07b2*/ 	.byte	0x3f
	.zero		1


	//   ....[68]....
        /*07b4*/ 	.word	0x00015060
        /*07b8*/ 	.word	0x0000000a
        /*07bc*/ 	.word	0x00028830
        /*07c0*/ 	.short	0x010a
        /*07c2*/ 	.byte	0x3f
	.zero		1


	//   ....[69]....
        /*07c4*/ 	.word	0x000150c0
        /*07c8*/ 	.word	0x0000000a
        /*07cc*/ 	.word	0x00028850
        /*07d0*/ 	.short	0x010a
        /*07d2*/ 	.byte	0x3f
	.zero		1


	//   ....[70]....
        /*07d4*/ 	.word	0x00015120
        /*07d8*/ 	.word	0x0000000a
        /*07dc*/ 	.word	0x00028830
        /*07e0*/ 	.short	0x010a
        /*07e2*/ 	.byte	0x3f
	.zero		1


	//   ....[71]....
        /*07e4*/ 	.word	0x00015180
        /*07e8*/ 	.word	0x0000000a
        /*07ec*/ 	.word	0x00028850
        /*07f0*/ 	.short	0x010a
        /*07f2*/ 	.byte	0x3f
	.zero		1


	//   ....[72]....
        /*07f4*/ 	.word	0x000151e0
        /*07f8*/ 	.word	0x00000005
        /*07fc*/ 	.word	0x00028850
        /*0800*/ 	.short	0x010a
        /*0802*/ 	.byte	0x3f
	.zero		1


	//   ....[73]....
        /*0804*/ 	.word	0x00015340
        /*0808*/ 	.word	0x00000003
        /*080c*/ 	.word	0x00028840
        /*0810*/ 	.short	0x010a
        /*0812*/ 	.byte	0x3f
	.zero		1


	//   ....[74]....
        /*0814*/ 	.word	0x00015de0
        /*0818*/ 	.word	0x00000003
        /*081c*/ 	.word	0x00028820
        /*0820*/ 	.short	0x010a
        /*0822*/ 	.byte	0x3f
	.zero		1


	//   ....[75]....
        /*0824*/ 	.word	0x00015e40
        /*0828*/ 	.word	0x00000003
        /*082c*/ 	.word	0x00028848
        /*0830*/ 	.short	0x010a
        /*0832*/ 	.byte	0x3f
	.zero		1


	//   ....[76]....
        /*0834*/ 	.word	0x00015ea0
        /*0838*/ 	.word	0x00000003
        /*083c*/ 	.word	0x00028860
        /*0840*/ 	.short	0x010a
        /*0842*/ 	.byte	0x3f
	.zero		1


	//   ....[77]....
        /*0844*/ 	.word	0x00015f00
        /*0848*/ 	.word	0x00000003
        /*084c*/ 	.word	0x00028840
        /*0850*/ 	.short	0x010a
        /*0852*/ 	.byte	0x3f
	.zero		1


	//   ....[78]....
        /*0854*/ 	.word	0x00015f60
        /*0858*/ 	.word	0x00000003
        /*085c*/ 	.word	0x00028868
        /*0860*/ 	.short	0x010a
        /*0862*/ 	.byte	0x3f
	.zero		1


	//   ....[79]....
        /*0864*/ 	.word	0x00015fc0
        /*0868*/ 	.word	0x00000003
        /*086c*/ 	.word	0x00028848
        /*0870*/ 	.short	0x010a
        /*0872*/ 	.byte	0x3f
	.zero		1


	//   ....[80]....
        /*0874*/ 	.word	0x00016020
        /*0878*/ 	.word	0x00000003
        /*087c*/ 	.word	0x00028860
        /*0880*/ 	.short	0x010a
        /*0882*/ 	.byte	0x3f
	.zero		1


	//   ....[81]....
        /*0884*/ 	.word	0x00016070
        /*0888*/ 	.word	0x00000003
        /*088c*/ 	.word	0x00028860
        /*0890*/ 	.short	0x010a
        /*0892*/ 	.byte	0x3f
	.zero		1


	//   ....[82]....
        /*0894*/ 	.word	0x000160c0
        /*0898*/ 	.word	0x00000002
        /*089c*/ 	.word	0x00028820
        /*08a0*/ 	.short	0x010a
        /*08a2*/ 	.byte	0x3f
	.zero		1


	//   ....[83]....
        /*08a4*/ 	.word	0x00016260
        /*08a8*/ 	.word	0x00000006
        /*08ac*/ 	.word	0x00000000
        /*08b0*/ 	.short	0x010a
        /*08b2*/ 	.byte	0x3f
	.zero		1


	//   ....[84]....
        /*08b4*/ 	.word	0x000162b0
        /*08b8*/ 	.word	0x00000003
        /*08bc*/ 	.word	0x00000000
        /*08c0*/ 	.short	0x010a
        /*08c2*/ 	.byte	0x3f
	.zero		1


	//   ....[85]....
        /*08c4*/ 	.word	0x00016300
        /*08c8*/ 	.word	0x00000000
        /*08cc*/ 	.word	0x00000000
        /*08d0*/ 	.short	0x010a
        /*08d2*/ 	.byte	0x3f
	.zero		1


	//----- nvinfo : EIATTR_NUM_MBARRIERS
	.align		4
.L_180:
        /*08d4*/ 	.byte	0x03, 0x38
        /*08d6*/ 	.short	0x0016


	//----- nvinfo : EIATTR_EXIT_INSTR_OFFSETS
	.align		4
        /*08d8*/ 	.byte	0x04, 0x1c
        /*08da*/ 	.short	(.L_182 - .L_181)


	//   ....[0]....
.L_181:
        /*08dc*/ 	.word	0x00014ec0


	//----- nvinfo : EIATTR_MAX_THREADS
	.align		4
.L_182:
        /*08e0*/ 	.byte	0x04, 0x05
        /*08e2*/ 	.short	(.L_184 - .L_183)
.L_183:
        /*08e4*/ 	.word	0x00000180
        /*08e8*/ 	.word	0x00000001
        /*08ec*/ 	.word	0x00000001


	//----- nvinfo : EIATTR_CRS_STACK_SIZE
	.align		4
.L_184:
        /*08f0*/ 	.byte	0x04, 0x1e
        /*08f2*/ 	.short	(.L_186 - .L_185)
.L_185:
        /*08f4*/ 	.word	0x00000000


	//----- nvinfo : EIATTR_CBANK_PARAM_SIZE
	.align		4
.L_186:
        /*08f8*/ 	.byte	0x03, 0x19
        /*08fa*/ 	.short	0x0a70


	//----- nvinfo : EIATTR_PARAM_CBANK
	.align		4
        /*08fc*/ 	.byte	0x04, 0x0a
        /*08fe*/ 	.short	(.L_188 - .L_187)
	.align		4
.L_187:
        /*0900*/ 	.word	index@(.nv.constant0._ZN7cutlass13device_kernelIN5flash11enable_sm90INS1_16FlashAttnFwdSm90INS1_25CollectiveMainloopFwdSm90ILi2EN4cute5tupleIJNS5_1CILi1EEES8_S8_EEENS6_IJNS7_ILi128EEESA_SA_EEELi128ENS_6half_tEfNS_4arch4Sm90ELb0ELb1ELb1ELb0ELb0ELb0ELb0ELb1ELb1ELb1ELb1ELb0EEENS1_21CollectiveEpilogueFwdISB_S9_SC_SE_Li256ELb0ELb1ELb1ELb0EEENS1_19SingleTileSchedulerILb0ELb1ELb1ELi128EEEEEEEEEvNT_6ParamsE)
        /*0904*/ 	.short	0x0210
        /*0906*/ 	.short	0x0a70


	//----- nvinfo : EIATTR_SW_WAR
	.align		4
.L_188:
        /*0908*/ 	.byte	0x04, 0x36
        /*090a*/ 	.short	(.L_190 - .L_189)
.L_189:
        /*090c*/ 	.word	0x00000008
.L_190:


//--------------------- .nv.info._ZN7cutlass13device_kernelIN5flash11enable_sm90INS1_16FlashAttnFwdSm90INS1_25CollectiveMainloopFwdSm90ILi2EN4cute5tupleIJNS5_1CILi1EEES8_S8_EEENS6_IJNS7_ILi128EEESA_SA_EEELi128ENS_6half_tEfNS_4arch4Sm90ELb0ELb1ELb1ELb1ELb0ELb0ELb0ELb1ELb1ELb1ELb1ELb0EEENS1_21CollectiveEpilogueFwdISB_S9_SC_SE_Li256ELb1ELb1ELb1ELb0EEENS1_36VarlenDynamicPersistentTileSchedulerILi128ELi128ELi256ELi128ELb1ELb1ELb1ELb1ELb0ELb1EEEEEEEEEvNT_6ParamsE --------------------------
	.section	.nv.info._ZN7cutlass13device_kernelIN5flash11enable_sm90INS1_16FlashAttnFwdSm90INS1_25CollectiveMainloopFwdSm90ILi2EN4cute5tupleIJNS5_1CILi1EEES8_S8_EEENS6_IJNS7_ILi128EEESA_SA_EEELi128ENS_6half_tEfNS_4arch4Sm90ELb0ELb1ELb1ELb1ELb0ELb0ELb0ELb1ELb1ELb1ELb1ELb0EEENS1_21CollectiveEpilogueFwdISB_S9_SC_SE_Li256ELb1ELb1ELb1ELb0EEENS1_36VarlenDynamicPersistentTileSchedulerILi128ELi128ELi256ELi128ELb1ELb1ELb1ELb1ELb0ELb1EEEEEEEEEvNT_6ParamsE,"",@"SHT_CUDA_INFO"
	.sectionflags	@""
	.align	4


	//----- nvinfo : EIATTR_CUDA_API_VERSION
	.align		4
        /*0000*/ 	.byte	0x04, 0x37
        /*0002*/ 	.short	(.L_192 - .L_191)
.L_191:
        /*0004*/ 	.word	0x00000082


	//----- nvinfo : EIATTR_KPARAM_INFO
	.align		4
.L_192:
        /*0008*/ 	.byte	0x04, 0x17
        /*000a*/ 	.short	(.L_194 - .L_193)
.L_193:
        /*000c*/ 	.word	0x00000000
        /*0010*/ 	.short	0x0000
        /*0012*/ 	.short	0x0070
        /*0014*/ 	.byte	0x00, 0xf0, 0x01, 0x2a


	//----- nvinfo : EIATTR_SPARSE_MMA_MASK
	.align		4
.L_194:
        /*0018*/ 	.byte	0x03, 0x50
        /*001a*/ 	.short	0x0000


	//----- nvinfo : EIATTR_MAXREG_COUNT
	.align		4
        /*001c*/ 	.byte	0x03, 0x1b
        /*001e*/ 	.short	0x00a8


	//----- nvinfo : EIATTR_NUM_BARRIERS
	.align		4
        /*0020*/ 	.byte	0x02, 0x4c
        /*0022*/ 	.byte	0x10
	.zero		1


	//----- nvinfo : EIATTR_EXTERNS
	.align		4
        /*0024*/ 	.byte	0x04, 0x0f
        /*0026*/ 	.short	(.L_196 - .L_195)


	//   ....[0]....
	.align		4
.L_195:
        /*0028*/ 	.word	index@(__assertfail)


	//----- nvinfo : EIATTR_ANNOTATIONS
	.align		4
.L_196:
        /*002c*/ 	.byte	0x04, 0x55
        /*002e*/ 	.short	(.L_198 - .L_197)


	//   ....[0]....
.L_197:
        /* <DEDUP_REMOVED lines=70> */


	//----- nvinfo : EIATTR_MERCURY_ISA_VERSION
	.align		4
.L_198:
        /*0480*/ 	.byte	0x03, 0x5f
        /*0482*/ 	.short	0x0101


	//----- nvinfo : EIATTR_UNUSED_LOAD_BYTE_OFFSET
	.align		4
        /*0484*/ 	.byte	0x04, 0x44
        /*0486*/ 	.short	(.L_200 - .L_199)


	//   ....[0]....
.L_199:
        /*0488*/ 	.word	0x00000a30
        /*048c*/ 	.word	0x0000fff0


	//   ....[1]....
        /*0490*/ 	.word	0x00010280
        /*0494*/ 	.word	0x0000fff0


	//----- nvinfo : EIATTR_INT_WARP_WIDE_INSTR_OFFSETS
	.align		4
.L_200:
        /*0498*/ 	.byte	0x04, 0x31
        /*049a*/ 	.short	(.L_202 - .L_201)


	//   ....[0]....
.L_201:
        /*049c*/ 	.word	0x00000130


	//   ....[1]....
        /*04a0*/ 	.word	0x00000170


	//   ....[2]....
        /*04a4*/ 	.word	0x000001e0


	//   ....[3]....
        /*04a8*/ 	.word	0x00014f90


	//   ....[4]....
        /*04ac*/ 	.word	0x00015020


	//   ....[5]....
        /*04b0*/ 	.word	0x000186c0


	//   ....[6]....
        /*04b4*/ 	.word	0x00018750


	//----- nvinfo : EIATTR_COOP_GROUP_MASK_REGIDS
	.align		4
.L_202:
        /*04b8*/ 	.byte	0x04, 0x29
        /*04ba*/ 	.short	(.L_204 - .L_203)


	//   ....[0]....
.L_203:
        /*04bc*/ 	.word	0xffffffff


	//   ....[1]....
        /*04c0*/ 	.word	0xffffffff


	//   ....[2]....
        /*04c4*/ 	.word	0xffffffff


	//   ....[3]....
        /*04c8*/ 	.word	0xffffffff


	//   ....[4]....
        /*04cc*/ 	.word	0xffffffff


	//   ....[5]....
        /*04d0*/ 	.word	0xffffffff


	//   ....[6]....
        /*04d4*/ 	.word	0xffffffff


	//   ....[7]....
        /*04d8*/ 	.word	0xffffffff


	//   ....[8]....
        /*04dc*/ 	.word	0xffffffff


	//   ....[9]....
        /*04e0*/ 	.word	0xffffffff


	//   ....[10]....
        /*04e4*/ 	.word	0xffffffff


	//   ....[11]....
        /*04e8*/ 	.word	0xffffffff


	//   ....[12]....
        /*04ec*/ 	.word	0xffffffff


	//   ....[13]....
        /*04f0*/ 	.word	0xffffffff


	//   ....[14]....
        /*04f4*/ 	.word	0xffffffff


	//   ....[15]....
        /*04f8*/ 	.word	0xffffffff


	//   ....[16]....
        /*04fc*/ 	.word	0xffffffff


	//   ....[17]....
        /*0500*/ 	.word	0xffffffff


	//   ....[18]....
        /*0504*/ 	.word	0xffffffff


	//   ....[19]....
        /*0508*/ 	.word	0xffffffff


	//   ....[20]....
        /*050c*/ 	.word	0xffffffff


	//   ....[21]....
        /*0510*/ 	.word	0xffffffff


	//   ....[22]....
        /*0514*/ 	.word	0xffffffff


	//   ....[23]....
        /*0518*/ 	.word	0xffffffff


	//   ....[24]....
        /*051c*/ 	.word	0xffffffff


	//   ....[25]....
        /*0520*/ 	.word	0xffffffff


	//   ....[26]....
        /*0524*/ 	.word	0xffffffff


	//   ....[27]....
        /*0528*/ 	.word	0xffffffff


	//   ....[28]....
        /*052c*/ 	.word	0xffffffff


	//   ....[29]....
        /*0530*/ 	.word	0xffffffff


	//   ....[30]....
        /*0534*/ 	.word	0xffffffff


	//   ....[31]....
        /*0538*/ 	.word	0xffffffff


	//   ....[32]....
        /*053c*/ 	.word	0xffffffff


	//   ....[33]....
        /*0540*/ 	.word	0xffffffff


	//   ....[34]....
        /*0544*/ 	.word	0xffffffff


	//   ....[35]....
        /*0548*/ 	.word	0xffffffff


	//   ....[36]....
        /*054c*/ 	.word	0xffffffff


	//   ....[37]....
        /*0550*/ 	.word	0xffffffff


	//   ....[38]....
        /*0554*/ 	.word	0xffffffff


	//   ....[39]....
        /*0558*/ 	.word	0xffffffff


	//   ....[40]....
        /*055c*/ 	.word	0xffffffff


	//   ....[41]....
        /*0560*/ 	.word	0xffffffff


	//   ....[42]....
        /*0564*/ 	.word	0xffffffff


	//   ....[43]....
        /*0568*/ 	.word	0xffffffff


	//   ....[44]....
        /*056c*/ 	.word	0xffffffff


	//   ....[45]....
        /*0570*/ 	.word	0xffffffff


	//   ....[46]....
        /*0574*/ 	.word	0xffffffff


	//   ....[47]....
        /*0578*/ 	.word	0xffffffff


	//   ....[48]....
        /*057c*/ 	.word	0xffffffff


	//   ....[49]....
        /*0580*/ 	.word	0xffffffff


	//   ....[50]....
        /*0584*/ 	.word	0xffffffff


	//   ....[51]....
        /*0588*/ 	.word	0xffffffff


	//   ....[52]....
        /*058c*/ 	.word	0xffffffff


	//   ....[53]....
        /*0590*/ 	.word	0xffffffff


	//   ....[54]....
        /*0594*/ 	.word	0xffffffff


	//   ....[55]....
        /*0598*/ 	.word	0xffffffff


	//   ....[56]....
        /*059c*/ 	.word	0xffffffff


	//   ....[57]....
        /*05a0*/ 	.word	0xffffffff


	//   ....[58]....
        /*05a4*/ 	.word	0xffffffff


	//   ....[59]....
        /*05a8*/ 	.word	0xffffffff


	//   ....[60]....
        /*05ac*/ 	.word	0xffffffff


	//   ....[61]....
        /*05b0*/ 	.word	0xffffffff


	//   ....[62]....
        /*05b4*/ 	.word	0xffffffff


	//   ....[63]....
        /*05b8*/ 	.word	0xffffffff


	//   ....[64]....
        /*05bc*/ 	.word	0xffffffff


	//   ....[65]....
        /*05c0*/ 	.word	0xffffffff


	//   ....[66]....
        /*05c4*/ 	.word	0xffffffff


	//   ....[67]....
        /*05c8*/ 	.word	0xffffffff


	//   ....[68]....
        /*05cc*/ 	.word	0xffffffff


	//   ....[69]....
        /*05d0*/ 	.word	0xffffffff


	//   ....[70]....
        /*05d4*/ 	.word	0xffffffff


	//   ....[71]....
        /*05d8*/ 	.word	0xffffffff


	//   ....[72]....
        /*05dc*/ 	.word	0xffffffff


	//   ....[73]....
        /*05e0*/ 	.word	0xffffffff


	//   ....[74]....
        /*05e4*/ 	.word	0xffffffff


	//   ....[75]....
        /*05e8*/ 	.word	0xffffffff


	//   ....[76]....
        /*05ec*/ 	.word	0xffffffff


	//   ....[77]....
        /*05f0*/ 	.word	0xffffffff


	//   ....[78]....
        /*05f4*/ 	.word	0xffffffff


	//   ....[79]....
        /*05f8*/ 	.word	0xffffffff


	//   ....[80]....
        /*05fc*/ 	.word	0xffffffff


	//   ....[81]....
        /*0600*/ 	.word	0xffffffff


	//   ....[82]....
        /*0604*/ 	.word	0xffffffff


	//   ....[83]....
        /*0608*/ 	.word	0xffffffff


	//   ....[84]....
        /*060c*/ 	.word	0xffffffff


	//   ....[85]....
        /*0610*/ 	.word	0xffffffff


	//   ....[86]....
        /*0614*/ 	.word	0xffffffff


	//   ....[87]....
        /*0618*/ 	.word	0xffffffff


	//   ....[88]....
        /*061c*/ 	.word	0xffffffff


	//   ....[89]....
        /*0620*/ 	.word	0xffffffff


	//   ....[90]....
        /*0624*/ 	.word	0xffffffff


	//   ....[91]....
        /*0628*/ 	.word	0xffffffff


	//   ....[92]....
        /*062c*/ 	.word	0xffffffff


	//   ....[93]....
        /*0630*/ 	.word	0xffffffff


	//   ....[94]....
        /*0634*/ 	.word	0xffffffff


	//   ....[95]....
        /*0638*/ 	.word	0xffffffff


	//   ....[96]....
        /*063c*/ 	.word	0xffffffff


	//   ....[97]....
        /*0640*/ 	.word	0xffffffff


	//   ....[98]....
        /*0644*/ 	.word	0xffffffff


	//   ....[99]....
        /*0648*/ 	.word	0xffffffff


	//   ....[100]....
        /*064c*/ 	.word	0xffffffff


	//   ....[101]....
        /*0650*/ 	.word	0xffffffff


	//   ....[102]....
        /*0654*/ 	.word	0xffffffff


	//   ....[103]....
        /*0658*/ 	.word	0xffffffff


	//   ....[104]....
        /*065c*/ 	.word	0xffffffff


	//   ....[105]....
        /*0660*/ 	.word	0xffffffff


	//   ....[106]....
        /*0664*/ 	.word	0xffffffff


	//   ....[107]....
        /*0668*/ 	.word	0xffffffff


	//   ....[108]....
        /*066c*/ 	.word	0xffffffff


	//   ....[109]....
        /*0670*/ 	.word	0xffffffff


	//   ....[110]....
        /*0674*/ 	.word	0xffffffff


	//   ....[111]....
        /*0678*/ 	.word	0x0500000f


	//   ....[112]....
        /*067c*/ 	.word	0x0500000f


	//   ....[113]....
        /*0680*/ 	.word	0x0500000f


	//   ....[114]....
        /*0684*/ 	.word	0x0500000f


	//   ....[115]....
        /*0688*/ 	.word	0x0500000f


	//   ....[116]....
        /*068c*/ 	.word	0x0500000f


	//   ....[117]....
        /*0690*/ 	.word	0x0500000f


	//   ....[118]....
        /*0694*/ 	.word	0x0500000f


	//   ....[119]....
        /*0698*/ 	.word	0x0500000f


	//   ....[120]....
        /*069c*/ 	.word	0x0500000f


	//   ....[121]....
        /*06a0*/ 	.word	0x0500000f


	//   ....[122]....
        /*06a4*/ 	.word	0x0500000f


	//   ....[123]....
        /*06a8*/ 	.word	0x0500000f


	//   ....[124]....
        /*06ac*/ 	.word	0x0500000f


	//   ....[125]....
        /*06b0*/ 	.word	0x0500000f


	//   ....[126]....
        /*06b4*/ 	.word	0x0500000f


	//   ....[127]....
        /*06b8*/ 	.word	0x0500000f


	//   ....[128]....
        /*06bc*/ 	.word	0x0500000f


	//   ....[129]....
        /*06c0*/ 	.word	0x0500000f


	//   ....[130]....
        /*06c4*/ 	.word	0x0500000f


	//   ....[131]....
        /*06c8*/ 	.word	0x0500000f


	//   ....[132]....
        /*06cc*/ 	.word	0x0500000f


	//   ....[133]....
        /*06d0*/ 	.word	0x0500000f


	//   ....[134]....
        /*06d4*/ 	.word	0x0500000f


	//   ....[135]....
        /*06d8*/ 	.word	0x0500000f


	//   ....[136]....
        /*06dc*/ 	.word	0x0500000f


	//   ....[137]....
        /*06e0*/ 	.word	0x0500000f


	//   ....[138]....
        /*06e4*/ 	.word	0x0500000f


	//   ....[139]....
        /*06e8*/ 	.word	0x0500000f


	//   ....[140]....
        /*06ec*/ 	.word	0x0500000f


	//   ....[141]....
        /*06f0*/ 	.word	0x0500000f


	//   ....[142]....
        /*06f4*/ 	.word	0x0500000f


	//   ....[143]....
        /*06f8*/ 	.word	0x0500000f


	//   ....[144]....
        /*06fc*/ 	.word	0x0500000f


	//   ....[145]....
        /*0700*/ 	.word	0x0500000f


	//   ....[146]....
        /*0704*/ 	.word	0x0500000f


	//----- nvinfo : EIATTR_COOP_GROUP_INSTR_OFFSETS
	.align		4
.L_204:
        /*0708*/ 	.byte	0x04, 0x28
        /*070a*/ 	.short	(.L_206 - .L_205)


	//   ....[0]....
.L_205:
        /*070c*/ 	.word	0x00000070


	//   ....[1]....
        /*0710*/ 	.word	0x00000140


	//   ....[2]....
        /*0714*/ 	.word	0x00000190


	//   ....[3]....
        /*0718*/ 	.word	0x000003c0


	//   ....[4]....
        /*071c*/ 	.word	0x00000520


	//   ....[5]....
        /*0720*/ 	.word	0x00000640


	//   ....[6]....
        /*0724*/ 	.word	0x000007a0


	//   ....[7]....
        /*0728*/ 	.word	0x00001e80


	//   ....[8]....
        /*072c*/ 	.word	0x00002ae0


	//   ....[9]....
        /*0730*/ 	.word	0x00003400


	//   ....[10]....
        /*0734*/ 	.word	0x000042d0


	//   ....[11]....
        /*0738*/ 	.word	0x000043c0


	//   ....[12]....
        /*073c*/ 	.word	0x00004c60


	//   ....[13]....
        /*0740*/ 	.word	0x00004cc0


	//   ....[14]....
        /*0744*/ 	.word	0x00006c20


	//   ....[15]....
        /*0748*/ 	.word	0x00006e50


	//   ....[16]....
        /*074c*/ 	.word	0x00007a40


	//   ....[17]....
        /*0750*/ 	.word	0x00007b40


	//   ....[18]....
        /*0754*/ 	.word	0x000083b0


	//   ....[19]....
        /*0758*/ 	.word	0x00008410


	//   ....[20]....
        /*075c*/ 	.word	0x0000a580


	//   ....[21]....
        /*0760*/ 	.word	0x0000a5f0


	//   ....[22]....
        /*0764*/ 	.word	0x0000ad00


	//   ....[23]....
        /*0768*/ 	.word	0x0000aea0


	//   ....[24]....
        /*076c*/ 	.word	0x0000d030


	//   ....[25]....
        /*0770*/ 	.word	0x0000d2d0


	//   ....[26]....
        /*0774*/ 	.word	0x0000de20


	//   ....[27]....
        /*0778*/ 	.word	0x0000de40


	//   ....[28]....
        /*077c*/ 	.word	0x0000e800


	//   ....[29]....
        /*0780*/ 	.word	0x0000e870


	//   ....[30]....
        /*0784*/ 	.word	0x0000f930


	//   ....[31]....
        /*0788*/ 	.word	0x0000f970


	//   ....[32]....
        /*078c*/ 	.word	0x0000faa0


	//   ....[33]....
        /*0790*/ 	.word	0x0000fac0


	//   ....[34]....
        /*0794*/ 	.word	0x00010db0


	//   ....[35]....
        /*0798*/ 	.word	0x00010df0


	//   ....[36]....
        /*079c*/ 	.word	0x00010e10


	//   ....[37]....
        /*07a0*/ 	.word	0x00010e40


	//   ....[38]....
        /*07a4*/ 	.word	0x00011510


	//   ....[39]....
        /*07a8*/ 	.word	0x00011540


	//   ....[40]....
        /*07ac*/ 	.word	0x00011600


	//   ....[41]....
        /*07b0*/ 	.word	0x00011620


	//   ....[42]....
        /*07b4*/ 	.word	0x000116e0


	//   ....[43]....
        /*07b8*/ 	.word	0x00011700


	//   ....[44]....
        /*07bc*/ 	.word	0x000117d0


	//   ....[45]....
        /*07c0*/ 	.word	0x000117f0


	//   ....[46]....
        /*07c4*/ 	.word	0x00011bb0


	//   ....[47]....
        /*07c8*/ 	.word	0x00011bc0


	//   ....[48]....
        /*07cc*/ 	.word	0x00012010


	//   ....[49]....
        /*07d0*/ 	.word	0x00012020


	//   ....[50]....
        /*07d4*/ 	.word	0x00012d50


	//   ....[51]....
        /*07d8*/ 	.word	0x00012d70


	//   ....[52]....
        /*07dc*/ 	.word	0x00012e30


	//   ....[53]....
        /*07e0*/ 	.word	0x00012e50


	//   ....[54]....
        /*07e4*/ 	.word	0x00012f10


	//   ....[55]....
        /*07e8*/ 	.word	0x00012f30


	//   ....[56]....
        /*07ec*/ 	.word	0x00013000


	//   ....[57]....
        /*07f0*/ 	.word	0x00013020


	//   ....[58]....
        /*07f4*/ 	.word	0x00013180


	//   ....[59]....
        /*07f8*/ 	.word	0x000133b0


	//   ....[60]....
        /*07fc*/ 	.word	0x000133e0


	//   ....[61]....
        /*0800*/ 	.word	0x00013410


	//   ....[62]....
        /*0804*/ 	.word	0x00013440


	//   ....[63]....
        /*0808*/ 	.word	0x00013470


	//   ....[64]....
        /*080c*/ 	.word	0x000134a0


	//   ....[65]....
        /*0810*/ 	.word	0x00013640


	//   ....[66]....
        /*0814*/ 	.word	0x00013670


	//   ....[67]....
        /*0818*/ 	.word	0x000136a0


	//   ....[68]....
        /*081c*/ 	.word	0x000136d0


	//   ....[69]....
        /*0820*/ 	.word	0x00013700


	//   ....[70]....
        /*0824*/ 	.word	0x00013730


	//   ....[71]....
        /*0828*/ 	.word	0x000137d0


	//   ....[72]....
        /*082c*/ 	.word	0x00013800


	//   ....[73]....
        /*0830*/ 	.word	0x00013810


	//   ....[74]....
        /*0834*/ 	.word	0x00013840


	//   ....[75]....
        /*0838*/ 	.word	0x00015560


	//   ....[76]....
        /*083c*/ 	.word	0x000160e0


	//   ....[77]....
        /*0840*/ 	.word	0x000160f0


	//   ....[78]....
        /*0844*/ 	.word	0x00016120


	//   ....[79]....
        /*0848*/ 	.word	0x00016130


	//   ....[80]....
        /*084c*/ 	.word	0x00016240


	//   ....[81]....
        /*0850*/ 	.word	0x00016250


	//   ....[82]....
        /*0854*/ 	.word	0x000162e0


	//   ....[83]....
        /*0858*/ 	.word	0x000162f0


	//   ....[84]....
        /*085c*/ 	.word	0x00016380


	//   ....[85]....
        /*0860*/ 	.word	0x00016390


	//   ....[86]....
        /*0864*/ 	.word	0x00016420


	//   ....[87]....
        /*0868*/ 	.word	0x00016430


	//   ....[88]....
        /*086c*/ 	.word	0x000164c0


	//   ....[89]....
        /*0870*/ 	.word	0x000164d0


	//   ....[90]....
        /*0874*/ 	.word	0x00016520


	//   ....[91]....
        /*0878*/ 	.word	0x00016550


	//   ....[92]....
        /*087c*/ 	.word	0x00018df0


	//   ....[93]....
        /*0880*/ 	.word	0x00018e70


	//   ....[94]....
        /*0884*/ 	.word	0x00018ea0


	//   ....[95]....
        /*0888*/ 	.word	0x00018eb0


	//   ....[96]....
        /*088c*/ 	.word	0x00018ee0


	//   ....[97]....
        /*0890*/ 	.word	0x00018f10


	//   ....[98]....
        /*0894*/ 	.word	0x00018f40


	//   ....[99]....
        /*0898*/ 	.word	0x00018f70


	//   ....[100]....
        /*089c*/ 	.word	0x00019130


	//   ....[101]....
        /*08a0*/ 	.word	0x00019160


	//   ....[102]....
        /*08a4*/ 	.word	0x00019190


	//   ....[103]....
        /*08a8*/ 	.word	0x000191c0


	//   ....[104]....
        /*08ac*/ 	.word	0x000191f0


	//   ....[105]....
        /*08b0*/ 	.word	0x00019220


	//   ....[106]....
        /*08b4*/ 	.word	0x000192f0


	//   ....[107]....
        /*08b8*/ 	.word	0x00019310


	//   ....[108]....
        /*08bc*/ 	.word	0x00019320


	//   ....[109]....
        /*08c0*/ 	.word	0x000193a0


	//   ....[110]....
        /*08c4*/ 	.word	0x00019ed0


	//   ....[111]....
        /*08c8*/ 	.word	0x0001a540


	//   ....[112]....
        /*08cc*/ 	.word	0x0001a720


	//   ....[113]....
        /*08d0*/ 	.word	0x0001a770


	//   ....[114]....
        /*08d4*/ 	.word	0x0001a7d0


	//   ....[115]....
        /*08d8*/ 	.word	0x0001a870


	//   ....[116]....
        /*08dc*/ 	.word	0x0001a930


	//   ....[117]....
        /*08e0*/ 	.word	0x0001aa40


	//   ....[118]....
        /*08e4*/ 	.word	0x0001aaa0


	//   ....[119]....
        /*08e8*/ 	.word	0x0001aba0


	//   ....[120]....
        /*08ec*/ 	.word	0x0001ac00


	//   ....[121]....
        /*08f0*/ 	.word	0x0001ad00


	//   ....[122]....
        /*08f4*/ 	.word	0x0001ad60


	//   ....[123]....
        /*08f8*/ 	.word	0x0001ae60


	//   ....[124]....
        /*08fc*/ 	.word	0x0001aec0


	//   ....[125]....
        /*0900*/ 	.word	0x0001afa0


	//   ....[126]....
        /*0904*/ 	.word	0x0001b020


	//   ....[127]....
        /*0908*/ 	.word	0x0001b100


	//   ....[128]....
        /*090c*/ 	.word	0x0001b430


	//   ....[129]....
        /*0910*/ 	.word	0x0001b4d0


	//   ....[130]....
        /*0914*/ 	.word	0x0001b660


	//   ....[131]....
        /*0918*/ 	.word	0x0001b6d0


	//   ....[132]....
        /*091c*/ 	.word	0x0001b740


	//   ....[133]....
        /*0920*/ 	.word	0x0001b7b0


	//   ....[134]....
        /*0924*/ 	.word	0x0001b820


	//   ....[135]....
        /*0928*/ 	.word	0x0001b8a0


	//   ....[136]....
        /*092c*/ 	.word	0x0001b940


	//   ....[137]....
        /*0930*/ 	.word	0x0001b9e0


	//   ....[138]....
        /*0934*/ 	.word	0x0001ba50


	//   ....[139]....
        /*0938*/ 	.word	0x0001bac0


	//   ....[140]....
        /*093c*/ 	.word	0x0001bb30


	//   ....[141]....
        /*0940*/ 	.word	0x0001bbb0


	//   ....[142]....
        /*0944*/ 	.word	0x0001bc30


	//   ....[143]....
        /*0948*/ 	.word	0x0001bce0


	//   ....[144]....
        /*094c*/ 	.word	0x0001bd30


	//   ....[145]....
        /*0950*/ 	.word	0x0001bdf0


	//   ....[146]....
        /*0954*/ 	.word	0x0001bf20


	//----- nvinfo : EIATTR_REG_RECONFIG
	.align		4
.L_206:
        /*0958*/ 	.byte	0x01, 0x54
	.zero		2


	//----- nvinfo : EIATTR_SYSCALL_OFFSETS
	.align		4
        /*095c*/ 	.byte	0x04, 0x46
        /*095e*/ 	.short	(.L_208 - .L_207)


	//   ....[0]....
.L_207:
        /*0960*/ 	.word	0x00002060


	//   ....[1]....
        /*0964*/ 	.word	0x00015190


	//   ....[2]....
        /*0968*/ 	.word	0x000152e0


	//   ....[3]....
        /*096c*/ 	.word	0x000153d0


	//   ....[4]....
        /*0970*/ 	.word	0x00015c50


	//----- nvinfo : EIATTR_MBARRIER_INSTR_OFFSETS
	.align		4
.L_208:
        /*0974*/ 	.byte	0x04, 0x39
        /*0976*/ 	.short	(.L_210 - .L_209)


	//   ....[0]....
.L_209:
        /*0978*/ 	.word	0x00000270
        /*097c*/ 	.word	0x000000ff
        /*0980*/ 	.word	0x00028800
        /*0984*/ 	.short	0x0100
        /*0986*/ 	.byte	0x08
	.zero		1


	//   ....[1]....
        /*0988*/ 	.word	0x00000280
        /*098c*/ 	.word	0x000000ff
        /*0990*/ 	.word	0x00028820
        /*0994*/ 	.short	0x0100
        /*0996*/ 	.byte	0x08
	.zero		1


	//   ....[2]....
        /*0998*/ 	.word	0x00000370
        /*099c*/ 	.word	0x000000ff
        /*09a0*/ 	.word	0x00028830
        /*09a4*/ 	.short	0x0100
        /*09a6*/ 	.byte	0x08
	.zero		1


	//   ....[3]....
        /*09a8*/ 	.word	0x00000380
        /*09ac*/ 	.word	0x000000ff
        /*09b0*/ 	.word	0x00028840
        /*09b4*/ 	.short	0x0100
        /*09b6*/ 	.byte	0x08
	.zero		1


	//   ....[4]....
        /*09b8*/ 	.word	0x00000390
        /*09bc*/ 	.word	0x000000ff
        /*09c0*/ 	.word	0x00028838
        /*09c4*/ 	.short	0x0100
        /*09c6*/ 	.byte	0x08
	.zero		1


	//   ....[5]....
        /*09c8*/ 	.word	0x000003a0
        /*09cc*/ 	.word	0x000000ff
        /*09d0*/ 	.word	0x00028848
        /*09d4*/ 	.short	0x0100
        /*09d6*/ 	.byte	0x08
	.zero		1


	//   ....[6]....
        /*09d8*/ 	.word	0x000004d0
        /*09dc*/ 	.word	0x000000ff
        /*09e0*/ 	.word	0x00028850
        /*09e4*/ 	.short	0x0100
        /*09e6*/ 	.byte	0x08
	.zero		1


	//   ....[7]....
        /*09e8*/ 	.word	0x000004e0
        /*09ec*/ 	.word	0x000000ff
        /*09f0*/ 	.word	0x00028860
        /*09f4*/ 	.short	0x0100
        /*09f6*/ 	.byte	0x08
	.zero		1


	//   ....[8]....
        /*09f8*/ 	.word	0x000004f0
        /*09fc*/ 	.word	0x000000ff
        /*0a00*/ 	.word	0x00028858
        /*0a04*/ 	.short	0x0100
        /*0a06*/ 	.byte	0x08
	.zero		1


	//   ....[9]....
        /*0a08*/ 	.word	0x00000500
        /*0a0c*/ 	.word	0x000000ff
        /*0a10*/ 	.word	0x00028868
        /*0a14*/ 	.short	0x0100
        /*0a16*/ 	.byte	0x08
	.zero		1


	//   ....[10]....
        /*0a18*/ 	.word	0x000005f0
        /*0a1c*/ 	.word	0x000000ff
        /*0a20*/ 	.word	0x00028870
        /*0a24*/ 	.short	0x0100
        /*0a26*/ 	.byte	0x06
	.zero		1


	//   ....[11]....
        /*0a28*/ 	.word	0x00000600
        /*0a2c*/ 	.word	0x000000ff
        /*0a30*/ 	.word	0x00028880
        /*0a34*/ 	.short	0x0100
        /*0a36*/ 	.byte	0x06
	.zero		1


	//   ....[12]....
        /*0a38*/ 	.word	0x00000610
        /*0a3c*/ 	.word	0x000000ff
        /*0a40*/ 	.word	0x00028878
        /*0a44*/ 	.short	0x0100
        /*0a46*/ 	.byte	0x06
	.zero		1


	//   ....[13]....
        /*0a48*/ 	.word	0x00000620
        /*0a4c*/ 	.word	0x000000ff
        /*0a50*/ 	.word	0x00028888
        /*0a54*/ 	.short	0x0100
        /*0a56*/ 	.byte	0x06
	.zero		1


	//   ....[14]....
        /*0a58*/ 	.word	0x00000750
        /*0a5c*/ 	.word	0x000000ff
        /*0a60*/ 	.word	0x00028890
        /*0a64*/ 	.short	0x0100
        /*0a66*/ 	.byte	0x08
	.zero		1


	//   ....[15]....
        /*0a68*/ 	.word	0x00000760
        /*0a6c*/ 	.word	0x000000ff
        /*0a70*/ 	.word	0x000288a0
        /*0a74*/ 	.short	0x0100
        /*0a76*/ 	.byte	0x08
	.zero		1


	//   ....[16]....
        /*0a78*/ 	.word	0x00000770
        /*0a7c*/ 	.word	0x000000ff
        /*0a80*/ 	.word	0x00028898
        /*0a84*/ 	.short	0x0100
        /*0a86*/ 	.byte	0x08
	.zero		1


	//   ....[17]....
        /*0a88*/ 	.word	0x00000780
        /*0a8c*/ 	.word	0x000000ff
        /*0a90*/ 	.word	0x000288a8
        /*0a94*/ 	.short	0x0100
        /*0a96*/ 	.byte	0x08
	.zero		1


	//   ....[18]....
        /*0a98*/ 	.word	0x000008b0
        /*0a9c*/ 	.word	0x000000ff
        /*0aa0*/ 	.word	0x000288b0
        /*0aa4*/ 	.short	0x0100
        /*0aa6*/ 	.byte	0x08
	.zero		1


	//   ....[19]....
        /*0aa8*/ 	.word	0x000008c0
        /*0aac*/ 	.word	0x000000ff
        /*0ab0*/ 	.word	0x000288c0
        /*0ab4*/ 	.short	0x0100
        /*0ab6*/ 	.byte	0x08
	.zero		1


	//   ....[20]....
        /*0ab8*/ 	.word	0x000008d0
        /*0abc*/ 	.word	0x000000ff
        /*0ac0*/ 	.word	0x000288b8
        /*0ac4*/ 	.short	0x0100
        /*0ac6*/ 	.byte	0x08
	.zero		1


	//   ....[21]....
        /*0ac8*/ 	.word	0x000008e0
        /*0acc*/ 	.word	0x000000ff
        /*0ad0*/ 	.word	0x000288c8
        /*0ad4*/ 	.short	0x0100
        /*0ad6*/ 	.byte	0x08
	.zero		1


	//   ....[22]....
        /*0ad8*/ 	.word	0x000020e0
        /*0adc*/ 	.word	0x000000ff
        /*0ae0*/ 	.word	0x00028800
        /*0ae4*/ 	.short	0x010a
        /*0ae6*/ 	.byte	0x29
	.zero		1


	//   ....[23]....
        /*0ae8*/ 	.word	0x00002160
        /*0aec*/ 	.word	0x0000000f
        /*0af0*/ 	.word	0x00028830
        /*0af4*/ 	.short	0x010a
        /*0af6*/ 	.byte	0x3f
	.zero		1


	//   ....[24]....
        /*0af8*/ 	.word	0x000021d0
        /*0afc*/ 	.word	0x0000000f
        /*0b00*/ 	.word	0x00028830
        /*0b04*/ 	.short	0x010a
        /*0b06*/ 	.byte	0x3f
	.zero		1


	//   ....[25]....
        /*0b08*/ 	.word	0x000028c0
        /*0b0c*/ 	.word	0x0000000f
        /*0b10*/ 	.word	0x00000000
        /*0b14*/ 	.short	0x0101
        /*0b16*/ 	.byte	0x3f
	.zero		1


	//   ....[26]....
        /*0b18*/ 	.word	0x00005c70
        /*0b1c*/ 	.word	0x000000ff
        /*0b20*/ 	.word	0x00028830
        /*0b24*/ 	.short	0x010a
        /*0b26*/ 	.byte	0x06
	.zero		1


	//   ....[27]....
        /*0b28*/ 	.word	0x00005cb0
        /*0b2c*/ 	.word	0x000000ff
        /*0b30*/ 	.word	0x00028830
        /*0b34*/ 	.short	0x010a
        /*0b36*/ 	.byte	0x06
	.zero		1


	//   ....[28]....
        /*0b38*/ 	.word	0x00005ff0
        /*0b3c*/ 	.word	0x000000ff
        /*0b40*/ 	.word	0x00028850
        /*0b44*/ 	.short	0x010a
        /*0b46*/ 	.byte	0x06
	.zero		1


	//   ....[29]....
        /*0b48*/ 	.word	0x00006030
        /*0b4c*/ 	.word	0x000000ff
        /*0b50*/ 	.word	0x00028850
        /*0b54*/ 	.short	0x010a
        /*0b56*/ 	.byte	0x06
	.zero		1


	//   ....[30]....
        /*0b58*/ 	.word	0x00006c50
        /*0b5c*/ 	.word	0x00000009
        /*0b60*/ 	.word	0x00000000
        /*0b64*/ 	.short	0x0101
        /*0b66*/ 	.byte	0x3f
	.zero		1


	//   ....[31]....
        /*0b68*/ 	.word	0x00008b80
        /*0b6c*/ 	.word	0x0000000d
        /*0b70*/ 	.word	0x00000000
        /*0b74*/ 	.short	0x0101
        /*0b76*/ 	.byte	0x3f
	.zero		1


	//   ....[32]....
        /*0b78*/ 	.word	0x00009830
        /*0b7c*/ 	.word	0x000000ff
        /*0b80*/ 	.word	0x00028830
        /*0b84*/ 	.short	0x010a
        /*0b86*/ 	.byte	0x06
	.zero		1


	//   ....[33]....
        /*0b88*/ 	.word	0x00009870
        /*0b8c*/ 	.word	0x000000ff
        /*0b90*/ 	.word	0x00028830
        /*0b94*/ 	.short	0x010a
        /*0b96*/ 	.byte	0x06
	.zero		1


	//   ....[34]....
        /*0b98*/ 	.word	0x00009bb0
        /*0b9c*/ 	.word	0x000000ff
        /*0ba0*/ 	.word	0x00028850
        /*0ba4*/ 	.short	0x010a
        /*0ba6*/ 	.byte	0x06
	.zero		1


	//   ....[35]....
        /*0ba8*/ 	.word	0x00009bf0
        /*0bac*/ 	.word	0x000000ff
        /*0bb0*/ 	.word	0x00028850
        /*0bb4*/ 	.short	0x010a
        /*0bb6*/ 	.byte	0x06
	.zero		1


	//   ....[36]....
        /*0bb8*/ 	.word	0x0000b4b0
        /*0bbc*/ 	.word	0x00000009
        /*0bc0*/ 	.word	0x00000000
        /*0bc4*/ 	.short	0x0101
        /*0bc6*/ 	.byte	0x3f
	.zero		1


	//   ....[37]....
        /*0bc8*/ 	.word	0x0000b560
        /*0bcc*/ 	.word	0x00000026
        /*0bd0*/ 	.word	0x00000000
        /*0bd4*/ 	.short	0x0101
        /*0bd6*/ 	.byte	0x3f
	.zero		1


	//   ....[38]....
        /*0bd8*/ 	.word	0x0000c0a0
        /*0bdc*/ 	.word	0x000000ff
        /*0be0*/ 	.word	0x00028830
        /*0be4*/ 	.short	0x010a
        /*0be6*/ 	.byte	0x06
	.zero		1


	//   ....[39]....
        /*0be8*/ 	.word	0x0000c0e0
        /*0bec*/ 	.word	0x000000ff
        /*0bf0*/ 	.word	0x00028830
        /*0bf4*/ 	.short	0x010a
        /*0bf6*/ 	.byte	0x06
	.zero		1


	//   ....[40]....
        /*0bf8*/ 	.word	0x0000c420
        /*0bfc*/ 	.word	0x000000ff
        /*0c00*/ 	.word	0x00028850
        /*0c04*/ 	.short	0x010a
        /*0c06*/ 	.byte	0x06
	.zero		1


	//   ....[41]....
        /*0c08*/ 	.word	0x0000c460
        /*0c0c*/ 	.word	0x000000ff
        /*0c10*/ 	.word	0x00028850
        /*0c14*/ 	.short	0x010a
        /*0c16*/ 	.byte	0x06
	.zero		1


	//   ....[42]....
        /*0c18*/ 	.word	0x0000d060
        /*0c1c*/ 	.word	0x00000008
        /*0c20*/ 	.word	0x00000000
        /*0c24*/ 	.short	0x0101
        /*0c26*/ 	.byte	0x3f
	.zero		1


	//   ....[43]....
        /*0c28*/ 	.word	0x0000edb0
        /*0c2c*/ 	.word	0x0000000d
        /*0c30*/ 	.word	0x00000000
        /*0c34*/ 	.short	0x0101
        /*0c36*/ 	.byte	0x3f
	.zero		1


	//   ....[44]....
        /*0c38*/ 	.word	0x0000f8a0
        /*0c3c*/ 	.word	0x000000ff
        /*0c40*/ 	.word	0x00028850
        /*0c44*/ 	.short	0x010a
        /*0c46*/ 	.byte	0x05
	.zero		1


	//   ....[45]....
        /*0c48*/ 	.word	0x0000f8e0
        /*0c4c*/ 	.word	0x000000ff
        /*0c50*/ 	.word	0x00028850
        /*0c54*/ 	.short	0x010a
        /*0c56*/ 	.byte	0x05
	.zero		1


	//   ....[46]....
        /*0c58*/ 	.word	0x0000fe20
        /*0c5c*/ 	.word	0x0000000b
        /*0c60*/ 	.word	0x00000000
        /*0c64*/ 	.short	0x0101
        /*0c66*/ 	.byte	0x3f
	.zero		1


	//   ....[47]....
        /*0c68*/ 	.word	0x00011500
        /*0c6c*/ 	.word	0x00000015
        /*0c70*/ 	.word	0x00000000
        /*0c74*/ 	.short	0x0101
        /*0c76*/ 	.byte	0x3f
	.zero		1


	//   ....[48]....
        /*0c78*/ 	.word	0x000119b0
        /*0c7c*/ 	.word	0x00000015
        /*0c80*/ 	.word	0x00000000
        /*0c84*/ 	.short	0x0101
        /*0c86*/ 	.byte	0x3f
	.zero		1


	//   ....[49]....
        /*0c88*/ 	.word	0x000157d0
        /*0c8c*/ 	.word	0x00000000
        /*0c90*/ 	.word	0x00028840
        /*0c94*/ 	.short	0x010a
        /*0c96*/ 	.byte	0x3f
	.zero		1


	//   ....[50]....
        /*0c98*/ 	.word	0x00016620
        /*0c9c*/ 	.word	0x00000012
        /*0ca0*/ 	.word	0x00028800
        /*0ca4*/ 	.short	0x0107
        /*0ca6*/ 	.byte	0x3f
	.zero		1


	//   ....[51]....
        /*0ca8*/ 	.word	0x00016730
        /*0cac*/ 	.word	0x00000012
        /*0cb0*/ 	.word	0x00028800
        /*0cb4*/ 	.short	0x0101
        /*0cb6*/ 	.byte	0x3f
	.zero		1


	//   ....[52]....
        /*0cb8*/ 	.word	0x00016750
        /*0cbc*/ 	.word	0x00000012
        /*0cc0*/ 	.word	0x00028820
        /*0cc4*/ 	.short	0x010a
        /*0cc6*/ 	.byte	0x3f
	.zero		1


	//   ....[53]....
        /*0cc8*/ 	.word	0x00016b70
        /*0ccc*/ 	.word	0x00000003
        /*0cd0*/ 	.word	0x00028840
        /*0cd4*/ 	.short	0x010a
        /*0cd6*/ 	.byte	0x3f
	.zero		1


	//   ....[54]....
        /*0cd8*/ 	.word	0x00016f10
        /*0cdc*/ 	.word	0x00000003
        /*0ce0*/ 	.word	0x00000060
        /*0ce4*/ 	.short	0x010a
        /*0ce6*/ 	.byte	0x3f
	.zero		1


	//   ....[55]....
        /*0ce8*/ 	.word	0x00017590
        /*0cec*/ 	.word	0x00000003
        /*0cf0*/ 	.word	0x00028840
        /*0cf4*/ 	.short	0x010a
        /*0cf6*/ 	.byte	0x3f
	.zero		1


	//   ....[56]....
        /*0cf8*/ 	.word	0x00017930
        /*0cfc*/ 	.word	0x00000002
        /*0d00*/ 	.word	0x00000060
        /*0d04*/ 	.short	0x010a
        /*0d06*/ 	.byte	0x3f
	.zero		1


	//   ....[57]....
        /*0d08*/ 	.word	0x00017f00
        /*0d0c*/ 	.word	0x00000002
        /*0d10*/ 	.word	0x00028840
        /*0d14*/ 	.short	0x010a
        /*0d16*/ 	.byte	0x3f
	.zero		1


	//   ....[58]....
        /*0d18*/ 	.word	0x000182a0
        /*0d1c*/ 	.word	0x00000002
        /*0d20*/ 	.word	0x00000060
        /*0d24*/ 	.short	0x010a
        /*0d26*/ 	.byte	0x3f
	.zero		1


	//   ....[59]....
        /*0d28*/ 	.word	0x00018820
        /*0d2c*/ 	.word	0x00000000
        /*0d30*/ 	.word	0x00028860
        /*0d34*/ 	.short	0x010a
        /*0d36*/ 	.byte	0x3f
	.zero		1


	//   ....[60]....
        /*0d38*/ 	.word	0x00019e50
        /*0d3c*/ 	.word	0x00000000
        /*0d40*/ 	.word	0x00028820
        /*0d44*/ 	.short	0x010a
        /*0d46*/ 	.byte	0x3f
	.zero		1


	//   ....[61]....
        /*0d48*/ 	.word	0x0001a040
        /*0d4c*/ 	.word	0x00000006
        /*0d50*/ 	.word	0x00000000
        /*0d54*/ 	.short	0x010a
        /*0d56*/ 	.byte	0x3f
	.zero		1


	//   ....[62]....
        /*0d58*/ 	.word	0x0001a070
        /*0d5c*/ 	.word	0x00000007
        /*0d60*/ 	.word	0x00000000
        /*0d64*/ 	.short	0x010a
        /*0d66*/ 	.byte	0x3f
	.zero		1


	//   ....[63]....
        /*0d68*/ 	.word	0x0001a0d0
        /*0d6c*/ 	.word	0x00000004
        /*0d70*/ 	.word	0x00000000
        /*0d74*/ 	.short	0x010a
        /*0d76*/ 	.byte	0x3f
	.zero		1


	//   ....[64]....
        /*0d78*/ 	.word	0x0001a100
        /*0d7c*/ 	.word	0x00000003
        /*0d80*/ 	.word	0x00000000
        /*0d84*/ 	.short	0x010a
        /*0d86*/ 	.byte	0x3f
	.zero		1


	//   ....[65]....
        /*0d88*/ 	.word	0x0001a170
        /*0d8c*/ 	.word	0x00000003
        /*0d90*/ 	.word	0x00028800
        /*0d94*/ 	.short	0x010a
        /*0d96*/ 	.byte	0x3f
	.zero		1


	//   ....[66]....
        /*0d98*/ 	.word	0x0001a1c0
        /*0d9c*/ 	.word	0x0000000f
        /*0da0*/ 	.word	0x00028830
        /*0da4*/ 	.short	0x010a
        /*0da6*/ 	.byte	0x3f
	.zero		1


	//   ....[67]....
        /*0da8*/ 	.word	0x0001a220
        /*0dac*/ 	.word	0x00000008
        /*0db0*/ 	.word	0x00028830
        /*0db4*/ 	.short	0x010a
        /*0db6*/ 	.byte	0x3f
	.zero		1


	//   ....[68]....
        /*0db8*/ 	.word	0x0001a280
        /*0dbc*/ 	.word	0x00000008
        /*0dc0*/ 	.word	0x00028850
        /*0dc4*/ 	.short	0x010a
        /*0dc6*/ 	.byte	0x3f
	.zero		1


	//   ....[69]....
        /*0dc8*/ 	.word	0x0001a2e0
        /*0dcc*/ 	.word	0x00000009
        /*0dd0*/ 	.word	0x00028830
        /*0dd4*/ 	.short	0x010a
        /*0dd6*/ 	.byte	0x3f
	.zero		1


	//   ....[70]....
        /*0dd8*/ 	.word	0x0001a340
        /*0ddc*/ 	.word	0x00000009
        /*0de0*/ 	.word	0x00028850
        /*0de4*/ 	.short	0x010a
        /*0de6*/ 	.byte	0x3f
	.zero		1


	//   ....[71]....
        /*0de8*/ 	.word	0x0001a3a0
        /*0dec*/ 	.word	0x00000009
        /*0df0*/ 	.word	0x00028830
        /*0df4*/ 	.short	0x010a
        /*0df6*/ 	.byte	0x3f
	.zero		1


	//   ....[72]....
        /*0df8*/ 	.word	0x0001a400
        /*0dfc*/ 	.word	0x00000009
        /*0e00*/ 	.word	0x00028850
        /*0e04*/ 	.short	0x010a
        /*0e06*/ 	.byte	0x3f
	.zero		1


	//   ....[73]....
        /*0e08*/ 	.word	0x0001a460
        /*0e0c*/ 	.word	0x00000008
        /*0e10*/ 	.word	0x00028850
        /*0e14*/ 	.short	0x010a
        /*0e16*/ 	.byte	0x3f
	.zero		1


	//   ....[74]....
        /*0e18*/ 	.word	0x0001a600
        /*0e1c*/ 	.word	0x00000000
        /*0e20*/ 	.word	0x00028840
        /*0e24*/ 	.short	0x010a
        /*0e26*/ 	.byte	0x3f
	.zero		1


	//   ....[75]....
        /*0e28*/ 	.word	0x0001b140
        /*0e2c*/ 	.word	0x00000012
        /*0e30*/ 	.word	0x00028820
        /*0e34*/ 	.short	0x010a
        /*0e36*/ 	.byte	0x3f
	.zero		1


	//   ....[76]....
        /*0e38*/ 	.word	0x0001b190
        /*0e3c*/ 	.word	0x00000003
        /*0e40*/ 	.word	0x00028840
        /*0e44*/ 	.short	0x010a
        /*0e46*/ 	.byte	0x3f
	.zero		1


	//   ....[77]....
        /*0e48*/ 	.word	0x0001b1e0
        /*0e4c*/ 	.word	0x00000003
        /*0e50*/ 	.word	0x00000060
        /*0e54*/ 	.short	0x010a
        /*0e56*/ 	.byte	0x3f
	.zero		1


	//   ....[78]....
        /*0e58*/ 	.word	0x0001b230
        /*0e5c*/ 	.word	0x00000003
        /*0e60*/ 	.word	0x00028840
        /*0e64*/ 	.short	0x010a
        /*0e66*/ 	.byte	0x3f
	.zero		1


	//   ....[79]....
        /*0e68*/ 	.word	0x0001b280
        /*0e6c*/ 	.word	0x00000002
        /*0e70*/ 	.word	0x00000060
        /*0e74*/ 	.short	0x010a
        /*0e76*/ 	.byte	0x3f
	.zero		1


	//   ....[80]....
        /*0e78*/ 	.word	0x0001b2d0
        /*0e7c*/ 	.word	0x00000002
        /*0e80*/ 	.word	0x00028840
        /*0e84*/ 	.short	0x010a
        /*0e86*/ 	.byte	0x3f
	.zero		1


	//   ....[81]....
        /*0e88*/ 	.word	0x0001b320
        /*0e8c*/ 	.word	0x00000002
        /*0e90*/ 	.word	0x00000060
        /*0e94*/ 	.short	0x010a
        /*0e96*/ 	.byte	0x3f
	.zero		1


	//   ....[82]....
        /*0e98*/ 	.word	0x0001b370
        /*0e9c*/ 	.word	0x00000000
        /*0ea0*/ 	.word	0x00028860
        /*0ea4*/ 	.short	0x010a
        /*0ea6*/ 	.byte	0x3f
	.zero		1


	//   ....[83]....
        /*0ea8*/ 	.word	0x0001be40
        /*0eac*/ 	.word	0x00000000
        /*0eb0*/ 	.word	0x00028820
        /*0eb4*/ 	.short	0x010a
        /*0eb6*/ 	.byte	0x3f
	.zero		1


	//   ....[84]....
        /*0eb8*/ 	.word	0x0001bfe0
        /*0ebc*/ 	.word	0x00000006
        /*0ec0*/ 	.word	0x00000000
        /*0ec4*/ 	.short	0x010a
        /*0ec6*/ 	.byte	0x3f
	.zero		1


	//   ....[85]....
        /*0ec8*/ 	.word	0x0001c030
        /*0ecc*/ 	.word	0x00000007
        /*0ed0*/ 	.word	0x00000000
        /*0ed4*/ 	.short	0x010a
        /*0ed6*/ 	.byte	0x3f
	.zero		1


	//   ....[86]....
        /*0ed8*/ 	.word	0x0001c080
        /*0edc*/ 	.word	0x00000004
        /*0ee0*/ 	.word	0x00000000
        /*0ee4*/ 	.short	0x010a
        /*0ee6*/ 	.byte	0x3f
	.zero		1


	//----- nvinfo : EIATTR_NUM_MBARRIERS
	.align		4
.L_210:
        /*0ee8*/ 	.byte	0x03, 0x38
        /*0eea*/ 	.short	0x0016


	//----- nvinfo : EIATTR_EXIT_INSTR_OFFSETS
	.align		4
        /*0eec*/ 	.byte	0x04, 0x1c
        /*0eee*/ 	.short	(.L_212 - .L_211)


	//   ....[0]....
.L_211:
        /*0ef0*/ 	.word	0x00000a70


	//   ....[1]....
        /*0ef4*/ 	.word	0x00013120


	//   ....[2]....
        /*0ef8*/ 	.word	0x0001a150


	//----- nvinfo : EIATTR_MAX_THREADS
	.align		4
.L_212:
        /*0efc*/ 	.byte	0x04, 0x05
        /*0efe*/ 	.short	(.L_214 - .L_213)
.L_213:
        /*0f00*/ 	.word	0x00000180
        /*0f04*/ 	.word	0x00000001
        /*0f08*/ 	.word	0x00000001


	//----- nvinfo : EIATTR_CRS_STACK_SIZE
	.align		4
.L_214:
        /*0f0c*/ 	.byte	0x04, 0x1e
        /*0f0e*/ 	.short	(.L_216 - .L_215)
.L_215:
        /*0f10*/ 	.word	0x00000000


	//----- nvinfo : EIATTR_CBANK_PARAM_SIZE
	.align		4
.L_216:
        /*0f14*/ 	.byte	0x03, 0x19
        /*0f16*/ 	.short	0x0af0


	//----- nvinfo : EIATTR_PARAM_CBANK
	.align		4
        /*0f18*/ 	.byte	0x04, 0x0a
        /*0f1a*/ 	.short	(.L_218 - .L_217)
	.align		4
.L_217:
        /*0f1c*/ 	.word	index@(.nv.constant0._ZN7cutlass13device_kernelIN5flash11enable_sm90INS1_16FlashAttnFwdSm90INS1_25CollectiveMainloopFwdSm90ILi2EN4cute5tupleIJNS5_1CILi1EEES8_S8_EEENS6_IJNS7_ILi128EEESA_SA_EEELi128ENS_6half_tEfNS_4arch4Sm90ELb0ELb1ELb1ELb1ELb0ELb0ELb0ELb1ELb1ELb1ELb1ELb0EEENS1_21CollectiveEpilogueFwdISB_S9_SC_SE_Li256ELb1ELb1ELb1ELb0EEENS1_36VarlenDynamicPersistentTileSchedulerILi128ELi128ELi256ELi128ELb1ELb1ELb1ELb1ELb0ELb1EEEEEEEEEvNT_6ParamsE)
        /*0f20*/ 	.short	0x0210
        /*0f22*/ 	.short	0x0af0


	//----- nvinfo : EIATTR_SW_WAR
	.align		4
.L_218:
        /*0f24*/ 	.byte	0x04, 0x36
        /*0f26*/ 	.short	(.L_220 - .L_219)
.L_219:
        /*0f28*/ 	.word	0x00000008
.L_220:


//--------------------- .nv.info._ZN7cutlass13device_kernelIN5flash11enable_sm90INS1_16FlashAttnFwdSm90INS1_25CollectiveMainloopFwdSm90ILi2EN4cute5tupleIJNS5_1CILi1EEES8_S8_EEENS6_IJNS7_ILi128EEESA_SA_EEELi128ENS_6half_tEfNS_4arch4Sm90ELb0ELb1ELb1ELb1ELb0ELb1ELb0ELb1ELb1ELb1ELb1ELb0EEENS1_21CollectiveEpilogueFwdISB_S9_SC_SE_Li256ELb1ELb1ELb1ELb0EEENS1_36VarlenDynamicPersistentTileSchedulerILi128ELi128ELi256ELi128ELb1ELb1ELb1ELb1ELb0ELb1EEEEEEEEEvNT_6ParamsE --------------------------
	.section	.nv.info._ZN7cutlass13device_kernelIN5flash11enable_sm90INS1_16FlashAttnFwdSm90INS1_25CollectiveMainloopFwdSm90ILi2EN4cute5tupleIJNS5_1CILi1EEES8_S8_EEENS6_IJNS7_ILi128EEESA_SA_EEELi128ENS_6half_tEfNS_4arch4Sm90ELb0ELb1ELb1ELb1ELb0ELb1ELb0ELb1ELb1ELb1ELb1ELb0EEENS1_21CollectiveEpilogueFwdISB_S9_SC_SE_Li256ELb1ELb1ELb1ELb0EEENS1_36VarlenDynamicPersistentTileSchedulerILi128ELi128ELi256ELi128ELb1ELb1ELb1ELb1ELb0ELb1EEEEEEEEEvNT_6ParamsE,"",@"SHT_CUDA_INFO"
	.sectionflags	@""
	.align	4


	//----- nvinfo : EIATTR_CUDA_API_VERSION
	.align		4
        /*0000*/ 	.byte	0x04, 0x37
        /*0002*/ 	.short	(.L_222 - .L_221)
.L_221:
        /*0004*/ 	.word	0x00000082


	//----- nvinfo : EIATTR_KPARAM_INFO
	.align		4
.L_222:
        /*0008*/ 	.byte	0x04, 0x17
        /*000a*/ 	.short	(.L_224 - .L_223)
.L_223:
        /*000c*/ 	.word	0x00000000
        /*0010*/ 	.short	0x0000
        /*0012*/ 	.short	0x0070
        /*0014*/ 	.byte	0x00, 0xf0, 0x01, 0x2a


	//----- nvinfo : EIATTR_SPARSE_MMA_MASK
	.align		4
.L_224:
        /*0018*/ 	.byte	0x03, 0x50
        /*001a*/ 	.short	0x0000


	//----- nvinfo : EIATTR_MAXREG_COUNT
	.align		4
        /*001c*/ 	.byte	0x03, 0x1b
        /*001e*/ 	.short	0x00a8


	//----- nvinfo : EIATTR_NUM_BARRIERS
	.align		4
        /*0020*/ 	.byte	0x02, 0x4c
        /*0022*/ 	.byte	0x10
	.zero		1


	//----- nvinfo : EIATTR_EXTERNS
	.align		4
        /*0024*/ 	.byte	0x04, 0x0f
        /*0026*/ 	.short	(.L_226 - .L_225)


	//   ....[0]....
	.align		4
.L_225:
        /*0028*/ 	.word	index@(__assertfail)


	//----- nvinfo : EIATTR_ANNOTATIONS
	.align		4
.L_226:
        /*002c*/ 	.byte	0x04, 0x55
        /*002e*/ 	.short	(.L_228 - .L_227)


	//   ....[0]....
.L_227:
        /* <DEDUP_REMOVED lines=93> */


	//----- nvinfo : EIATTR_MERCURY_ISA_VERSION
	.align		4
.L_228:
        /*05f0*/ 	.byte	0x03, 0x5f
        /*05f2*/ 	.short	0x0101


	//----- nvinfo : EIATTR_UNUSED_LOAD_BYTE_OFFSET
	.align		4
        /*05f4*/ 	.byte	0x04, 0x44
        /*05f6*/ 	.short	(.L_230 - .L_229)


	//   ....[0]....
.L_229:
        /*05f8*/ 	.word	0x00000ac0
        /*05fc*/ 	.word	0x0000fff0


	//   ....[1]....
        /*0600*/ 	.word	0x0001cfd0
        /*0604*/ 	.word	0x0000fff0


	//----- nvinfo : EIATTR_INT_WARP_WIDE_INSTR_OFFSETS
	.align		4
.L_230:
        /*0608*/ 	.byte	0x04, 0x31
        /*060a*/ 	.short	(.L_232 - .L_231)


	//   ....[0]....
.L_231:
        /*060c*/ 	.word	0x00000180


	//   ....[1]....
        /*0610*/ 	.word	0x00000220


	//   ....[2]....
        /*0614*/ 	.word	0x00000290


	//   ....[3]....
        /*0618*/ 	.word	0x00023790


	//   ....[4]....
        /*061c*/ 	.word	0x00023820


	//   ....[5]....
        /*0620*/ 	.word	0x00026ec0


	//   ....[6]....
        /*0624*/ 	.word	0x00026f20


	//----- nvinfo : EIATTR_COOP_GROUP_MASK_REGIDS
	.align		4
.L_232:
        /*0628*/ 	.byte	0x04, 0x29
        /*062a*/ 	.short	(.L_234 - .L_233)


	//   ....[0]....
.L_233:
        /*062c*/ 	.word	0xffffffff


	//   ....[1]....
        /*0630*/ 	.word	0xffffffff


	//   ....[2]....
        /*0634*/ 	.word	0xffffffff


	//   ....[3]....
        /*0638*/ 	.word	0xffffffff


	//   ....[4]....
        /*063c*/ 	.word	0xffffffff


	//   ....[5]....
        /*0640*/ 	.word	0xffffffff


	//   ....[6]....
        /*0644*/ 	.word	0xffffffff


	//   ....[7]....
        /*0648*/ 	.word	0xffffffff


	//   ....[8]....
        /*064c*/ 	.word	0xffffffff


	//   ....[9]....
        /*0650*/ 	.word	0xffffffff


	//   ....[10]....
        /*0654*/ 	.word	0xffffffff


	//   ....[11]....
        /*0658*/ 	.word	0xffffffff


	//   ....[12]....
        /*065c*/ 	.word	0xffffffff


	//   ....[13]....
        /*0660*/ 	.word	0xffffffff


	//   ....[14]....
        /*0664*/ 	.word	0xffffffff


	//   ....[15]....
        /*0668*/ 	.word	0xffffffff


	//   ....[16]....
        /*066c*/ 	.word	0xffffffff


	//   ....[17]....
        /*0670*/ 	.word	0xffffffff


	//   ....[18]....
        /*0674*/ 	.word	0xffffffff


	//   ....[19]....
        /*0678*/ 	.word	0xffffffff


	//   ....[20]....
        /*067c*/ 	.word	0xffffffff


	//   ....[21]....
        /*0680*/ 	.word	0xffffffff


	//   ....[22]....
        /*0684*/ 	.word	0xffffffff


	//   ....[23]....
        /*0688*/ 	.word	0xffffffff


	//   ....[24]....
        /*068c*/ 	.word	0xffffffff


	//   ....[25]....
        /*0690*/ 	.word	0xffffffff


	//   ....[26]....
        /*0694*/ 	.word	0xffffffff


	//   ....[27]....
        /*0698*/ 	.word	0xffffffff


	//   ....[28]....
        /*069c*/ 	.word	0xffffffff


	//   ....[29]....
        /*06a0*/ 	.word	0xffffffff


	//   ....[30]....
        /*06a4*/ 	.word	0xffffffff


	//   ....[31]....
        /*06a8*/ 	.word	0xffffffff


	//   ....[32]....
        /*06ac*/ 	.word	0xffffffff


	//   ....[33]....
        /*06b0*/ 	.word	0xffffffff


	//   ....[34]....
        /*06b4*/ 	.word	0xffffffff


	//   ....[35]....
        /*06b8*/ 	.word	0xffffffff


	//   ....[36]....
        /*06bc*/ 	.word	0xffffffff


	//   ....[37]....
        /*06c0*/ 	.word	0xffffffff


	//   ....[38]....
        /*06c4*/ 	.word	0xffffffff


	//   ....[39]....
        /*06c8*/ 	.word	0xffffffff


	//   ....[40]....
        /*06cc*/ 	.word	0xffffffff


	//   ....[41]....
        /*06d0*/ 	.word	0xffffffff


	//   ....[42]....
        /*06d4*/ 	.word	0xffffffff


	//   ....[43]....
        /*06d8*/ 	.word	0xffffffff


	//   ....[44]....
        /*06dc*/ 	.word	0xffffffff


	//   ....[45]....
        /*06e0*/ 	.word	0xffffffff


	//   ....[46]....
        /*06e4*/ 	.word	0xffffffff


	//   ....[47]....
        /*06e8*/ 	.word	0xffffffff


	//   ....[48]....
        /*06ec*/ 	.word	0xffffffff


	//   ....[49]....
        /*06f0*/ 	.word	0xffffffff


	//   ....[50]....
        /*06f4*/ 	.word	0xffffffff


	//   ....[51]....
        /*06f8*/ 	.word	0xffffffff


	//   ....[52]....
        /*06fc*/ 	.word	0xffffffff


	//   ....[53]....
        /*0700*/ 	.word	0xffffffff


	//   ....[54]....
        /*0704*/ 	.word	0xffffffff


	//   ....[55]....
        /*0708*/ 	.word	0xffffffff


	//   ....[56]....
        /*070c*/ 	.word	0xffffffff


	//   ....[57]....
        /*0710*/ 	.word	0xffffffff


	//   ....[58]....
        /*0714*/ 	.word	0xffffffff


	//   ....[59]....
        /*0718*/ 	.word	0xffffffff


	//   ....[60]....
        /*071c*/ 	.word	0xffffffff


	//   ....[61]....
        /*0720*/ 	.word	0xffffffff


	//   ....[62]....
        /*0724*/ 	.word	0xffffffff


	//   ....[63]....
        /*0728*/ 	.word	0xffffffff


	//   ....[64]....
        /*072c*/ 	.word	0xffffffff


	//   ....[65]....
        /*0730*/ 	.word	0xffffffff


	//   ....[66]....
        /*0734*/ 	.word	0xffffffff


	//   ....[67]....
        /*0738*/ 	.word	0xffffffff


	//   ....[68]....
        /*073c*/ 	.word	0xffffffff


	//   ....[69]....
        /*0740*/ 	.word	0xffffffff


	//   ....[70]....
        /*0744*/ 	.word	0xffffffff


	//   ....[71]....
        /*0748*/ 	.word	0xffffffff


	//   ....[72]....
        /*074c*/ 	.word	0xffffffff


	//   ....[73]....
        /*0750*/ 	.word	0xffffffff


	//   ....[74]....
        /*0754*/ 	.word	0xffffffff


	//   ....[75]....
        /*0758*/ 	.word	0xffffffff


	//   ....[76]....
        /*075c*/ 	.word	0xffffffff


	//   ....[77]....
        /*0760*/ 	.word	0xffffffff


	//   ....[78]....
        /*0764*/ 	.word	0xffffffff


	//   ....[79]....
        /*0768*/ 	.word	0xffffffff


	//   ....[80]....
        /*076c*/ 	.word	0xffffffff


	//   ....[81]....
        /*0770*/ 	.word	0xffffffff


	//   ....[82]....
        /*0774*/ 	.word	0xffffffff


	//   ....[83]....
        /*0778*/ 	.word	0xffffffff


	//   ....[84]....
        /*077c*/ 	.word	0xffffffff


	//   ....[85]....
        /*0780*/ 	.word	0xffffffff


	//   ....[86]....
        /*0784*/ 	.word	0xffffffff


	//   ....[87]....
        /*0788*/ 	.word	0xffffffff


	//   ....[88]....
        /*078c*/ 	.word	0xffffffff


	//   ....[89]....
        /*0790*/ 	.word	0xffffffff


	//   ....[90]....
        /*0794*/ 	.word	0xffffffff


	//   ....[91]....
        /*0798*/ 	.word	0xffffffff


	//   ....[92]....
        /*079c*/ 	.word	0xffffffff


	//   ....[93]....
        /*07a0*/ 	.word	0xffffffff


	//   ....[94]....
        /*07a4*/ 	.word	0xffffffff


	//   ....[95]....
        /*07a8*/ 	.word	0xffffffff


	//   ....[96]....
        /*07ac*/ 	.word	0xffffffff


	//   ....[97]....
        /*07b0*/ 	.word	0xffffffff


	//   ....[98]....
        /*07b4*/ 	.word	0xffffffff


	//   ....[99]....
        /*07b8*/ 	.word	0xffffffff


	//   ....[100]....
        /*07bc*/ 	.word	0xffffffff


	//   ....[101]....
        /*07c0*/ 	.word	0xffffffff


	//   ....[102]....
        /*07c4*/ 	.word	0xffffffff


	//   ....[103]....
        /*07c8*/ 	.word	0xffffffff


	//   ....[104]....
        /*07cc*/ 	.word	0xffffffff


	//   ....[105]....
        /*07d0*/ 	.word	0xffffffff


	//   ....[106]....
        /*07d4*/ 	.word	0xffffffff


	//   ....[107]....
        /*07d8*/ 	.word	0xffffffff


	//   ....[108]....
        /*07dc*/ 	.word	0xffffffff


	//   ....[109]....
        /*07e0*/ 	.word	0xffffffff


	//   ....[110]....
        /*07e4*/ 	.word	0xffffffff


	//   ....[111]....
        /*07e8*/ 	.word	0xffffffff


	//   ....[112]....
        /*07ec*/ 	.word	0xffffffff


	//   ....[113]....
        /*07f0*/ 	.word	0xffffffff


	//   ....[114]....
        /*07f4*/ 	.word	0xffffffff


	//   ....[115]....
        /*07f8*/ 	.word	0xffffffff


	//   ....[116]....
        /*07fc*/ 	.word	0xffffffff


	//   ....[117]....
        /*0800*/ 	.word	0xffffffff


	//   ....[118]....
        /*0804*/ 	.word	0xffffffff


	//   ....[119]....
        /*0808*/ 	.word	0xffffffff


	//   ....[120]....
        /*080c*/ 	.word	0xffffffff


	//   ....[121]....
        /*0810*/ 	.word	0xffffffff


	//   ....[122]....
        /*0814*/ 	.word	0xffffffff


	//   ....[123]....
        /*0818*/ 	.word	0xffffffff


	//   ....[124]....
        /*081c*/ 	.word	0xffffffff


	//   ....[125]....
        /*0820*/ 	.word	0xffffffff


	//   ....[126]....
        /*0824*/ 	.word	0xffffffff


	//   ....[127]....
        /*0828*/ 	.word	0xffffffff


	//   ....[128]....
        /*082c*/ 	.word	0xffffffff


	//   ....[129]....
        /*0830*/ 	.word	0xffffffff


	//   ....[130]....
        /*0834*/ 	.word	0xffffffff


	//   ....[131]....
        /*0838*/ 	.word	0xffffffff


	//   ....[132]....
        /*083c*/ 	.word	0xffffffff


	//   ....[133]....
        /*0840*/ 	.word	0xffffffff


	//   ....[134]....
        /*0844*/ 	.word	0xffffffff


	//   ....[135]....
        /*0848*/ 	.word	0xffffffff


	//   ....[136]....
        /*084c*/ 	.word	0xffffffff


	//   ....[137]....
        /*0850*/ 	.word	0xffffffff


	//   ....[138]....
        /*0854*/ 	.word	0xffffffff


	//   ....[139]....
        /*0858*/ 	.word	0xffffffff


	//   ....[140]....
        /*085c*/ 	.word	0xffffffff


	//   ....[141]....
        /*0860*/ 	.word	0xffffffff


	//   ....[142]....
        /*0864*/ 	.word	0xffffffff


	//   ....[143]....
        /*0868*/ 	.word	0xffffffff


	//   ....[144]....
        /*086c*/ 	.word	0x0500000f


	//   ....[145]....
        /*0870*/ 	.word	0x0500000f


	//   ....[146]....
        /*0874*/ 	.word	0x0500000f


	//   ....[147]....
        /*0878*/ 	.word	0x0500000f


	//   ....[148]....
        /*087c*/ 	.word	0x0500000f


	//   ....[149]....
        /*0880*/ 	.word	0x0500000f


	//   ....[150]....
        /*0884*/ 	.word	0x0500000f


	//   ....[151]....
        /*0888*/ 	.word	0x0500000f


	//   ....[152]....
        /*088c*/ 	.word	0x0500000f


	//   ....[153]....
        /*0890*/ 	.word	0x0500000f


	//   ....[154]....
        /*0894*/ 	.word	0x0500000f


	//   ....[155]....
        /*0898*/ 	.word	0x0500000f


	//   ....[156]....
        /*089c*/ 	.word	0x0500000f


	//   ....[157]....
        /*08a0*/ 	.word	0x0500000f


	//   ....[158]....
        /*08a4*/ 	.word	0x0500000f


	//   ....[159]....
        /*08a8*/ 	.word	0x0500000f


	//   ....[160]....
        /*08ac*/ 	.word	0x0500000f


	//   ....[161]....
        /*08b0*/ 	.word	0x0500000f


	//   ....[162]....
        /*08b4*/ 	.word	0x0500000f


	//   ....[163]....
        /*08b8*/ 	.word	0x0500000f


	//   ....[164]....
        /*08bc*/ 	.word	0x0500000f


	//   ....[165]....
        /*08c0*/ 	.word	0x0500000f


	//   ....[166]....
        /*08c4*/ 	.word	0x0500000f


	//   ....[167]....
        /*08c8*/ 	.word	0x0500000f


	//   ....[168]....
        /*08cc*/ 	.word	0x0500000f


	//   ....[169]....
        /*08d0*/ 	.word	0x0500000f


	//   ....[170]....
        /*08d4*/ 	.word	0x0500000f


	//   ....[171]....
        /*08d8*/ 	.word	0x0500000f


	//   ....[172]....
        /*08dc*/ 	.word	0x0500000f


	//   ....[173]....
        /*08e0*/ 	.word	0x0500000f


	//   ....[174]....
        /*08e4*/ 	.word	0x0500000f


	//   ....[175]....
        /*08e8*/ 	.word	0x0500000f


	//   ....[176]....
        /*08ec*/ 	.word	0x0500000f


	//   ....[177]....
        /*08f0*/ 	.word	0x0500000f


	//   ....[178]....
        /*08f4*/ 	.word	0x0500000f


	//   ....[179]....
        /*08f8*/ 	.word	0x0500000f


	//   ....[180]....
        /*08fc*/ 	.word	0x0500000f


	//   ....[181]....
        /*0900*/ 	.word	0x0500000f


	//   ....[182]....
        /*0904*/ 	.word	0x0500000f


	//   ....[183]....
        /*0908*/ 	.word	0x0500000f


	//   ....[184]....
        /*090c*/ 	.word	0x0500000f


	//   ....[185]....
        /*0910*/ 	.word	0x0500000f


	//   ....[186]....
        /*0914*/ 	.word	0x0500000f


	//   ....[187]....
        /*0918*/ 	.word	0x0500000f


	//   ....[188]....
        /*091c*/ 	.word	0x0500000f


	//   ....[189]....
        /*0920*/ 	.word	0x0500000f


	//   ....[190]....
        /*0924*/ 	.word	0x0500000f


	//   ....[191]....
        /*0928*/ 	.word	0x0500000f


	//   ....[192]....
        /*092c*/ 	.word	0x0500000f


	//   ....[193]....
        /*0930*/ 	.word	0x0500000f


	//   ....[194]....
        /*0934*/ 	.word	0x0500000f


	//   ....[195]....
        /*0938*/ 	.word	0x0500000f


	//   ....[196]....
        /*093c*/ 	.word	0x0500000f


	//   ....[197]....
        /*0940*/ 	.word	0x0500000f


	//   ....[198]....
        /*0944*/ 	.word	0x0500000f


	//   ....[199]....
        /*0948*/ 	.word	0x0500000f


	//   ....[200]....
        /*094c*/ 	.word	0x0500000f


	//   ....[201]....
        /*0950*/ 	.word	0x0500000f


	//   ....[202]....
        /*0954*/ 	.word	0x0500000f


	//   ....[203]....
        /*0958*/ 	.word	0x0500000f


	//   ....[204]....
        /*095c*/ 	.word	0x0500000f


	//   ....[205]....
        /*0960*/ 	.word	0x0500000f


	//   ....[206]....
        /*0964*/ 	.word	0x0500000f


	//   ....[207]....
        /*0968*/ 	.word	0x0500000f


	//   ....[208]....
        /*096c*/ 	.word	0x0500000f


	//   ....[209]....
        /*0970*/ 	.word	0x0500000f


	//   ....[210]....
        /*0974*/ 	.word	0x0500000f


	//   ....[211]....
        /*0978*/ 	.word	0x0500000f


	//   ....[212]....
        /*097c*/ 	.word	0x0500000f


	//   ....[213]....
        /*0980*/ 	.word	0x0500000f


	//   ....[214]....
        /*0984*/ 	.word	0x0500000f


	//   ....[215]....
        /*0988*/ 	.word	0x0500000f


	//   ....[216]....
        /*098c*/ 	.word	0x0500000f


	//   ....[217]....
        /*0990*/ 	.word	0x0500000f


	//   ....[218]....
        /*0994*/ 	.word	0x0500000f


	//   ....[219]....
        /*0998*/ 	.word	0x0500000f


	//   ....[220]....
        /*099c*/ 	.word	0x0500000f


	//   ....[221]....
        /*09a0*/ 	.word	0x0500000f


	//   ....[222]....
        /*09a4*/ 	.word	0x0500000f


	//   ....[223]....
        /*09a8*/ 	.word	0x0500000f


	//   ....[224]....
        /*09ac*/ 	.word	0x0500000f


	//   ....[225]....
        /*09b0*/ 	.word	0x0500000f


	//   ....[226]....
        /*09b4*/ 	.word	0x0500000f


	//   ....[227]....
        /*09b8*/ 	.word	0x0500000f


	//   ....[228]....
        /*09bc*/ 	.word	0x0500000f


	//   ....[229]....
        /*09c0*/ 	.word	0x0500000f


	//   ....[230]....
        /*09c4*/ 	.word	0x0500000f


	//   ....[231]....
        /*09c8*/ 	.word	0x0500000f


	//   ....[232]....
        /*09cc*/ 	.word	0x0500000f


	//   ....[233]....
        /*09d0*/ 	.word	0x0500000f


	//----- nvinfo : EIATTR_COOP_GROUP_INSTR_OFFSETS
	.align		4
.L_234:
        /*09d4*/ 	.byte	0x04, 0x28
        /*09d6*/ 	.short	(.L_236 - .L_235)


	//   ....[0]....
.L_235:
        /*09d8*/ 	.word	0x00000060


	//   ....[1]....
        /*09dc*/ 	.word	0x00000190


	//   ....[2]....
        /*09e0*/ 	.word	0x00000240


	//   ....[3]....
        /*09e4*/ 	.word	0x00000400


	//   ....[4]....
        /*09e8*/ 	.word	0x00000560


	//   ....[5]....
        /*09ec*/ 	.word	0x00000680


	//   ....[6]....
        /*09f0*/ 	.word	0x000007e0


	//   ....[7]....
        /*09f4*/ 	.word	0x00009780


	//   ....[8]....
        /*09f8*/ 	.word	0x00009e50


	//   ....[9]....
        /*09fc*/ 	.word	0x00009e60


	//   ....[10]....
        /*0a00*/ 	.word	0x00009e70


	//   ....[11]....
        /*0a04*/ 	.word	0x00009e80


	//   ....[12]....
        /*0a08*/ 	.word	0x0000a1c0


	//   ....[13]....
        /*0a0c*/ 	.word	0x0000a1d0


	//   ....[14]....
        /*0a10*/ 	.word	0x0000a1e0


	//   ....[15]....
        /*0a14*/ 	.word	0x0000a1f0


	//   ....[16]....
        /*0a18*/ 	.word	0x0000a4d0


	//   ....[17]....
        /*0a1c*/ 	.word	0x0000a4e0


	//   ....[18]....
        /*0a20*/ 	.word	0x0000a4f0


	//   ....[19]....
        /*0a24*/ 	.word	0x0000a500


	//   ....[20]....
        /*0a28*/ 	.word	0x0000a800


	//   ....[21]....
        /*0a2c*/ 	.word	0x0000a810


	//   ....[22]....
        /*0a30*/ 	.word	0x0000a820


	//   ....[23]....
        /*0a34*/ 	.word	0x0000a830


	//   ....[24]....
        /*0a38*/ 	.word	0x0000c4f0


	//   ....[25]....
        /*0a3c*/ 	.word	0x0000c510


	//   ....[26]....
        /*0a40*/ 	.word	0x0000c520


	//   ....[27]....
        /*0a44*/ 	.word	0x0000c530


	//   ....[28]....
        /*0a48*/ 	.word	0x0000c640


	//   ....[29]....
        /*0a4c*/ 	.word	0x0000c6a0


	//   ....[30]....
        /*0a50*/ 	.word	0x0000c6d0


	//   ....[31]....
        /*0a54*/ 	.word	0x0000c710


	//   ....[32]....
        /*0a58*/ 	.word	0x0000ca20


	//   ....[33]....
        /*0a5c*/ 	.word	0x0000ca40


	//   ....[34]....
        /*0a60*/ 	.word	0x0000ca60


	//   ....[35]....
        /*0a64*/ 	.word	0x0000ca70


	//   ....[36]....
        /*0a68*/ 	.word	0x0000cb30


	//   ....[37]....
        /*0a6c*/ 	.word	0x0000cb50


	//   ....[38]....
        /*0a70*/ 	.word	0x0000cb60


	//   ....[39]....
        /*0a74*/ 	.word	0x0000cc00


	//   ....[40]....
        /*0a78*/ 	.word	0x0000f070


	//   ....[41]....
        /*0a7c*/ 	.word	0x0000f990


	//   ....[42]....
        /*0a80*/ 	.word	0x000109e0


	//   ....[43]....
        /*0a84*/ 	.word	0x00010a90


	//   ....[44]....
        /*0a88*/ 	.word	0x00011460


	//   ....[45]....
        /*0a8c*/ 	.word	0x000114c0


	//   ....[46]....
        /*0a90*/ 	.word	0x000135c0


	//   ....[47]....
        /*0a94*/ 	.word	0x00013830


	//   ....[48]....
        /*0a98*/ 	.word	0x000144f0


	//   ....[49]....
        /*0a9c*/ 	.word	0x000145b0


	//   ....[50]....
        /*0aa0*/ 	.word	0x00014d30


	//   ....[51]....
        /*0aa4*/ 	.word	0x00014da0


	//   ....[52]....
        /*0aa8*/ 	.word	0x00017270


	//   ....[53]....
        /*0aac*/ 	.word	0x000172e0


	//   ....[54]....
        /*0ab0*/ 	.word	0x00017900


	//   ....[55]....
        /*0ab4*/ 	.word	0x00017960


	//   ....[56]....
        /*0ab8*/ 	.word	0x00019ca0


	//   ....[57]....
        /*0abc*/ 	.word	0x00019f30


	//   ....[58]....
        /*0ac0*/ 	.word	0x0001aba0


	//   ....[59]....
        /*0ac4*/ 	.word	0x0001ac60


	//   ....[60]....
        /*0ac8*/ 	.word	0x0001b3d0


	//   ....[61]....
        /*0acc*/ 	.word	0x0001b430


	//   ....[62]....
        /*0ad0*/ 	.word	0x0001c620


	//   ....[63]....
        /*0ad4*/ 	.word	0x0001c990


	//   ....[64]....
        /*0ad8*/ 	.word	0x0001c9c0


	//   ....[65]....
        /*0adc*/ 	.word	0x0001c9d0


	//   ....[66]....
        /*0ae0*/ 	.word	0x0001da70


	//   ....[67]....
        /*0ae4*/ 	.word	0x0001da90


	//   ....[68]....
        /*0ae8*/ 	.word	0x0001dab0


	//   ....[69]....
        /*0aec*/ 	.word	0x0001dac0


	//   ....[70]....
        /*0af0*/ 	.word	0x0001e180


	//   ....[71]....
        /*0af4*/ 	.word	0x0001e190


	//   ....[72]....
        /*0af8*/ 	.word	0x0001e290


	//   ....[73]....
        /*0afc*/ 	.word	0x0001e2a0


	//   ....[74]....
        /*0b00*/ 	.word	0x0001e3b0


	//   ....[75]....
        /*0b04*/ 	.word	0x0001e3c0


	//   ....[76]....
        /*0b08*/ 	.word	0x0001e4d0


	//   ....[77]....
        /*0b0c*/ 	.word	0x0001e4e0


	//   ....[78]....
        /*0b10*/ 	.word	0x0001e890


	//   ....[79]....
        /*0b14*/ 	.word	0x0001e8a0


	//   ....[80]....
        /*0b18*/ 	.word	0x0001edf0


	//   ....[81]....
        /*0b1c*/ 	.word	0x0001ee00


	//   ....[82]....
        /*0b20*/ 	.word	0x0001fb00


	//   ....[83]....
        /*0b24*/ 	.word	0x0001fb10


	//   ....[84]....
        /*0b28*/ 	.word	0x0001fc20


	//   ....[85]....
        /*0b2c*/ 	.word	0x0001fc30


	//   ....[86]....
        /*0b30*/ 	.word	0x0001fd40


	//   ....[87]....
        /*0b34*/ 	.word	0x0001fd50


	//   ....[88]....
        /*0b38*/ 	.word	0x0001fe60


	//   ....[89]....
        /*0b3c*/ 	.word	0x0001fe70


	//   ....[90]....
        /*0b40*/ 	.word	0x0001ffe0


	//   ....[91]....
        /*0b44*/ 	.word	0x00020210


	//   ....[92]....
        /*0b48*/ 	.word	0x00020240


	//   ....[93]....
        /*0b4c*/ 	.word	0x00020270


	//   ....[94]....
        /*0b50*/ 	.word	0x000202a0


	//   ....[95]....
        /*0b54*/ 	.word	0x000202d0


	//   ....[96]....
        /*0b58*/ 	.word	0x00020300


	//   ....[97]....
        /*0b5c*/ 	.word	0x000204a0


	//   ....[98]....
        /*0b60*/ 	.word	0x000204d0


	//   ....[99]....
        /*0b64*/ 	.word	0x00020500


	//   ....[100]....
        /*0b68*/ 	.word	0x00020530


	//   ....[101]....
        /*0b6c*/ 	.word	0x00020560


	//   ....[102]....
        /*0b70*/ 	.word	0x00020590


	//   ....[103]....
        /*0b74*/ 	.word	0x00020630


	//   ....[104]....
        /*0b78*/ 	.word	0x00020660


	//   ....[105]....
        /*0b7c*/ 	.word	0x00020670


	//   ....[106]....
        /*0b80*/ 	.word	0x000206a0


	//   ....[107]....
        /*0b84*/ 	.word	0x00021f40


	//   ....[108]....
        /*0b88*/ 	.word	0x00023d60


	//   ....[109]....
        /*0b8c*/ 	.word	0x000248e0


	//   ....[110]....
        /*0b90*/ 	.word	0x000248f0


	//   ....[111]....
        /*0b94*/ 	.word	0x00024920


	//   ....[112]....
        /*0b98*/ 	.word	0x00024930


	//   ....[113]....
        /*0b9c*/ 	.word	0x00024a40


	//   ....[114]....
        /*0ba0*/ 	.word	0x00024a50


	//   ....[115]....
        /*0ba4*/ 	.word	0x00024ae0


	//   ....[116]....
        /*0ba8*/ 	.word	0x00024af0


	//   ....[117]....
        /*0bac*/ 	.word	0x00024b80


	//   ....[118]....
        /*0bb0*/ 	.word	0x00024b90


	//   ....[119]....
        /*0bb4*/ 	.word	0x00024c20


	//   ....[120]....
        /*0bb8*/ 	.word	0x00024c30


	//   ....[121]....
        /*0bbc*/ 	.word	0x00024cc0


	//   ....[122]....
        /*0bc0*/ 	.word	0x00024cd0


	//   ....[123]....
        /*0bc4*/ 	.word	0x00024d20


	//   ....[124]....
        /*0bc8*/ 	.word	0x00024d50


	//   ....[125]....
        /*0bcc*/ 	.word	0x00027600


	//   ....[126]....
        /*0bd0*/ 	.word	0x00027630


	//   ....[127]....
        /*0bd4*/ 	.word	0x00027690


	//   ....[128]....
        /*0bd8*/ 	.word	0x000276c0


	//   ....[129]....
        /*0bdc*/ 	.word	0x000276f0


	//   ....[130]....
        /*0be0*/ 	.word	0x00027720


	//   ....[131]....
        /*0be4*/ 	.word	0x00027750


	//   ....[132]....
        /*0be8*/ 	.word	0x00027780


	//   ....[133]....
        /*0bec*/ 	.word	0x00027940


	//   ....[134]....
        /*0bf0*/ 	.word	0x00027970


	//   ....[135]....
        /*0bf4*/ 	.word	0x000279a0


	//   ....[136]....
        /*0bf8*/ 	.word	0x000279d0


	//   ....[137]....
        /*0bfc*/ 	.word	0x00027a00


	//   ....[138]....
        /*0c00*/ 	.word	0x00027a30


	//   ....[139]....
        /*0c04*/ 	.word	0x00027b00


	//   ....[140]....
        /*0c08*/ 	.word	0x00027b20


	//   ....[141]....
        /*0c0c*/ 	.word	0x00027b30


	//   ....[142]....
        /*0c10*/ 	.word	0x00027bb0


	//   ....[143]....
        /*0c14*/ 	.word	0x000286f0


	//   ....[144]....
        /*0c18*/ 	.word	0x00028b60


	//   ....[145]....
        /*0c1c*/ 	.word	0x00028c10


	//   ....[146]....
        /*0c20*/ 	.word	0x00028ca0


	//   ....[147]....
        /*0c24*/ 	.word	0x00028cf0


	//   ....[148]....
        /*0c28*/ 	.word	0x00028d40


	//   ....[149]....
        /*0c2c*/ 	.word	0x00028dd0


	//   ....[150]....
        /*0c30*/ 	.word	0x00028e60


	//   ....[151]....
        /*0c34*/ 	.word	0x00028eb0


	//   ....[152]....
        /*0c38*/ 	.word	0x00028f00


	//   ....[153]....
        /*0c3c*/ 	.word	0x00028f90


	//   ....[154]....
        /*0c40*/ 	.word	0x00029020


	//   ....[155]....
        /*0c44*/ 	.word	0x00029070


	//   ....[156]....
        /*0c48*/ 	.word	0x000290c0


	//   ....[157]....
        /*0c4c*/ 	.word	0x00029150


	//   ....[158]....
        /*0c50*/ 	.word	0x000291e0


	//   ....[159]....
        /*0c54*/ 	.word	0x00029230


	//   ....[160]....
        /*0c58*/ 	.word	0x00029280


	//   ....[161]....
        /*0c5c*/ 	.word	0x00029380


	//   ....[162]....
        /*0c60*/ 	.word	0x00029430


	//   ....[163]....
        /*0c64*/ 	.word	0x000294b0


	//   ....[164]....
        /*0c68*/ 	.word	0x00029540


	//   ....[165]....
        /*0c6c*/ 	.word	0x000296c0


	//   ....[166]....
        /*0c70*/ 	.word	0x000297e0


	//   ....[167]....
        /*0c74*/ 	.word	0x00029840


	//   ....[168]....
        /*0c78*/ 	.word	0x00029890


	//   ....[169]....
        /*0c7c*/ 	.word	0x00029920


	//   ....[170]....
        /*0c80*/ 	.word	0x000299d0


	//   ....[171]....
        /*0c84*/ 	.word	0x00029a40


	//   ....[172]....
        /*0c88*/ 	.word	0x00029ab0


	//   ....[173]....
        /*0c8c*/ 	.word	0x00029c20


	//   ....[174]....
        /*0c90*/ 	.word	0x00029d10


	//   ....[175]....
        /*0c94*/ 	.word	0x00029d60


	//   ....[176]....
        /*0c98*/ 	.word	0x00029db0


	//   ....[177]....
        /*0c9c*/ 	.word	0x0002a130


	//   ....[178]....
        /*0ca0*/ 	.word	0x0002a180


	//   ....[179]....
        /*0ca4*/ 	.word	0x0002a210


	//   ....[180]....
        /*0ca8*/ 	.word	0x0002a2a0


	//   ....[181]....
        /*0cac*/ 	.word	0x0002a330


	//   ....[182]....
        /*0cb0*/ 	.word	0x0002a3c0


	//   ....[183]....
        /*0cb4*/ 	.word	0x0002a450


	//   ....[184]....
        /*0cb8*/ 	.word	0x0002a4e0


	//   ....[185]....
        /*0cbc*/ 	.word	0x0002a560


	//   ....[186]....
        /*0cc0*/ 	.word	0x0002a5b0


	//   ....[187]....
        /*0cc4*/ 	.word	0x0002a640


	//   ....[188]....
        /*0cc8*/ 	.word	0x0002a6d0


	//   ....[189]....
        /*0ccc*/ 	.word	0x0002a750


	//   ....[190]....
        /*0cd0*/ 	.word	0x0002a7a0


	//   ....[191]....
        /*0cd4*/ 	.word	0x0002a830


	//   ....[192]....
        /*0cd8*/ 	.word	0x0002a8c0


	//   ....[193]....
        /*0cdc*/ 	.word	0x0002a950


	//   ....[194]....
        /*0ce0*/ 	.word	0x0002a9e0


	//   ....[195]....
        /*0ce4*/ 	.word	0x0002aa70


	//   ....[196]....
        /*0ce8*/ 	.word	0x0002ab00


	//   ....[197]....
        /*0cec*/ 	.word	0x0002abc0


	//   ....[198]....
        /*0cf0*/ 	.word	0x0002aea0


	//   ....[199]....
        /*0cf4*/ 	.word	0x0002b080


	//   ....[200]....
        /*0cf8*/ 	.word	0x0002b0d0


	//   ....[201]....
        /*0cfc*/ 	.word	0x0002b130


	//   ....[202]....
        /*0d00*/ 	.word	0x0002b1d0


	//   ....[203]....
        /*0d04*/ 	.word	0x0002b290


	//   ....[204]....
        /*0d08*/ 	.word	0x0002b3a0


	//   ....[205]....
        /*0d0c*/ 	.word	0x0002b400


	//   ....[206]....
        /*0d10*/ 	.word	0x0002b500


	//   ....[207]....
        /*0d14*/ 	.word	0x0002b560


	//   ....[208]....
        /*0d18*/ 	.word	0x0002b660


	//   ....[209]....
        /*0d1c*/ 	.word	0x0002b6c0


	//   ....[210]....
        /*0d20*/ 	.word	0x0002b7c0


	//   ....[211]....
        /*0d24*/ 	.word	0x0002b820


	//   ....[212]....
        /*0d28*/ 	.word	0x0002b900


	//   ....[213]....
        /*0d2c*/ 	.word	0x0002b980


	//   ....[214]....
        /*0d30*/ 	.word	0x0002ba60


	//   ....[215]....
        /*0d34*/ 	.word	0x0002bd90


	//   ....[216]....
        /*0d38*/ 	.word	0x0002be30


	//   ....[217]....
        /*0d3c*/ 	.word	0x0002bfd0


	//   ....[218]....
        /*0d40*/ 	.word	0x0002c050


	//   ....[219]....
        /*0d44*/ 	.word	0x0002c0d0


	//   ....[220]....
        /*0d48*/ 	.word	0x0002c150


	//   ....[221]....
        /*0d4c*/ 	.word	0x0002c1d0


	//   ....[222]....
        /*0d50*/ 	.word	0x0002c260


	//   ....[223]....
        /*0d54*/ 	.word	0x0002c300


	//   ....[224]....
        /*0d58*/ 	.word	0x0002c3b0


	//   ....[225]....
        /*0d5c*/ 	.word	0x0002c430


	//   ....[226]....
        /*0d60*/ 	.word	0x0002c4b0


	//   ....[227]....
        /*0d64*/ 	.word	0x0002c530


	//   ....[228]....
        /*0d68*/ 	.word	0x0002c5c0


	//   ....[229]....
        /*0d6c*/ 	.word	0x0002c640


	//   ....[230]....
        /*0d70*/ 	.word	0x0002c6f0


	//   ....[231]....
        /*0d74*/ 	.word	0x0002c740


	//   ....[232]....
        /*0d78*/ 	.word	0x0002c800


	//   ....[233]....
        /*0d7c*/ 	.word	0x0002c930


	//----- nvinfo : EIATTR_REG_RECONFIG
	.align		4
.L_236:
        /*0d80*/ 	.byte	0x01, 0x54
	.zero		2


	//----- nvinfo : EIATTR_SYSCALL_OFFSETS
	.align		4
        /*0d84*/ 	.byte	0x04, 0x46
        /*0d86*/ 	.short	(.L_238 - .L_237)


	//   ....[0]....
.L_237:
        /*0d88*/ 	.word	0x000021f0


	//   ....[1]....
        /*0d8c*/ 	.word	0x00002340


	//   ....[2]....
        /*0d90*/ 	.word	0x00009910


	//   ....[3]....
        /*0d94*/ 	.word	0x00009c00


	//   ....[4]....
        /*0d98*/ 	.word	0x00023990


	//   ....[5]....
        /*0d9c*/ 	.word	0x00023ae0


	//   ....[6]....
        /*0da0*/ 	.word	0x00023bd0


	//   ....[7]....
        /*0da4*/ 	.word	0x00024450


	//----- nvinfo : EIATTR_MBARRIER_INSTR_OFFSETS
	.align		4
.L_238:
        /*0da8*/ 	.byte	0x04, 0x39
        /*0daa*/ 	.short	(.L_240 - .L_239)


	//   ....[0]....
.L_239:
        /*0dac*/ 	.word	0x000002b0
        /*0db0*/ 	.word	0x000000ff
        /*0db4*/ 	.word	0x00028800
        /*0db8*/ 	.short	0x0100
        /*0dba*/ 	.byte	0x08
	.zero		1


	//   ....[1]....
        /*0dbc*/ 	.word	0x000002c0
        /*0dc0*/ 	.word	0x000000ff
        /*0dc4*/ 	.word	0x00028820
        /*0dc8*/ 	.short	0x0100
        /*0dca*/ 	.byte	0x08
	.zero		1


	//   ....[2]....
        /*0dcc*/ 	.word	0x000003b0
        /*0dd0*/ 	.word	0x000000ff
        /*0dd4*/ 	.word	0x00028830
        /*0dd8*/ 	.short	0x0100
        /*0dda*/ 	.byte	0x08
	.zero		1


	//   ....[3]....
        /*0ddc*/ 	.word	0x000003c0
        /*0de0*/ 	.word	0x000000ff
        /*0de4*/ 	.word	0x00028840
        /*0de8*/ 	.short	0x0100
        /*0dea*/ 	.byte	0x08
	.zero		1


	//   ....[4]....
        /*0dec*/ 	.word	0x000003d0
        /*0df0*/ 	.word	0x000000ff
        /*0df4*/ 	.word	0x00028838
        /*0df8*/ 	.short	0x0100
        /*0dfa*/ 	.byte	0x08
	.zero		1


	//   ....[5]....
        /*0dfc*/ 	.word	0x000003e0
        /*0e00*/ 	.word	0x000000ff
        /*0e04*/ 	.word	0x00028848
        /*0e08*/ 	.short	0x0100
        /*0e0a*/ 	.byte	0x08
	.zero		1


	//   ....[6]....
        /*0e0c*/ 	.word	0x00000510
        /*0e10*/ 	.word	0x000000ff
        /*0e14*/ 	.word	0x00028850
        /*0e18*/ 	.short	0x0100
        /*0e1a*/ 	.byte	0x08
	.zero		1


	//   ....[7]....
        /*0e1c*/ 	.word	0x00000520
        /*0e20*/ 	.word	0x000000ff
        /*0e24*/ 	.word	0x00028860
        /*0e28*/ 	.short	0x0100
        /*0e2a*/ 	.byte	0x08
	.zero		1


	//   ....[8]....
        /*0e2c*/ 	.word	0x00000530
        /*0e30*/ 	.word	0x000000ff
        /*0e34*/ 	.word	0x00028858
        /*0e38*/ 	.short	0x0100
        /*0e3a*/ 	.byte	0x08
	.zero		1


	//   ....[9]....
        /*0e3c*/ 	.word	0x00000540
        /*0e40*/ 	.word	0x000000ff
        /*0e44*/ 	.word	0x00028868
        /*0e48*/ 	.short	0x0100
        /*0e4a*/ 	.byte	0x08
	.zero		1


	//   ....[10]....
        /*0e4c*/ 	.word	0x00000630
        /*0e50*/ 	.word	0x000000ff
        /*0e54*/ 	.word	0x00028870
        /*0e58*/ 	.short	0x0100
        /*0e5a*/ 	.byte	0x06
	.zero		1


	//   ....[11]....
        /*0e5c*/ 	.word	0x00000640
        /*0e60*/ 	.word	0x000000ff
        /*0e64*/ 	.word	0x00028880
        /*0e68*/ 	.short	0x0100
        /*0e6a*/ 	.byte	0x06
	.zero		1


	//   ....[12]....
        /*0e6c*/ 	.word	0x00000650
        /*0e70*/ 	.word	0x000000ff
        /*0e74*/ 	.word	0x00028878
        /*0e78*/ 	.short	0x0100
        /*0e7a*/ 	.byte	0x06
	.zero		1


	//   ....[13]....
        /*0e7c*/ 	.word	0x00000660
        /*0e80*/ 	.word	0x000000ff
        /*0e84*/ 	.word	0x00028888
        /*0e88*/ 	.short	0x0100
        /*0e8a*/ 	.byte	0x06
	.zero		1


	//   ....[14]....
        /*0e8c*/ 	.word	0x00000790
        /*0e90*/ 	.word	0x000000ff
        /*0e94*/ 	.word	0x00028890
        /*0e98*/ 	.short	0x0100
        /*0e9a*/ 	.byte	0x08
	.zero		1


	//   ....[15]....
        /*0e9c*/ 	.word	0x000007a0
        /*0ea0*/ 	.word	0x000000ff
        /*0ea4*/ 	.word	0x000288a0
        /*0ea8*/ 	.short	0x0100
        /*0eaa*/ 	.byte	0x08
	.zero		1


	//   ....[16]....
        /*0eac*/ 	.word	0x000007b0
        /*0eb0*/ 	.word	0x000000ff
        /*0eb4*/ 	.word	0x00028898
        /*0eb8*/ 	.short	0x0100
        /*0eba*/ 	.byte	0x08
	.zero		1


	//   ....[17]....
        /*0ebc*/ 	.word	0x000007c0
        /*0ec0*/ 	.word	0x000000ff
        /*0ec4*/ 	.word	0x000288a8
        /*0ec8*/ 	.short	0x0100
        /*0eca*/ 	.byte	0x08
	.zero		1


	//   ....[18]....
        /*0ecc*/ 	.word	0x000008f0
        /*0ed0*/ 	.word	0x000000ff
        /*0ed4*/ 	.word	0x000288b0
        /*0ed8*/ 	.short	0x0100
        /*0eda*/ 	.byte	0x08
	.zero		1


	//   ....[19]....
        /*0edc*/ 	.word	0x00000900
        /*0ee0*/ 	.word	0x000000ff
        /*0ee4*/ 	.word	0x000288c0
        /*0ee8*/ 	.short	0x0100
        /*0eea*/ 	.byte	0x08
	.zero		1


	//   ....[20]....
        /*0eec*/ 	.word	0x00000910
        /*0ef0*/ 	.word	0x000000ff
        /*0ef4*/ 	.word	0x000288b8
        /*0ef8*/ 	.short	0x0100
        /*0efa*/ 	.byte	0x08
	.zero		1


	//   ....[21]....
        /*0efc*/ 	.word	0x00000920
        /*0f00*/ 	.word	0x000000ff
        /*0f04*/ 	.word	0x000288c8
        /*0f08*/ 	.short	0x0100
        /*0f0a*/ 	.byte	0x08
	.zero		1


	//   ....[22]....
        /*0f0c*/ 	.word	0x00003930
        /*0f10*/ 	.word	0x0000006a
        /*0f14*/ 	.word	0x00028890
        /*0f18*/ 	.short	0x010a
        /*0f1a*/ 	.byte	0x3f
	.zero		1


	//   ....[23]....
        /*0f1c*/ 	.word	0x00005f20
        /*0f20*/ 	.word	0x0000006a
        /*0f24*/ 	.word	0x00028890
        /*0f28*/ 	.short	0x010a
        /*0f2a*/ 	.byte	0x3f
	.zero		1


	//   ....[24]....
        /*0f2c*/ 	.word	0x00008090
        /*0f30*/ 	.word	0x0000006a
        /*0f34*/ 	.word	0x00028890
        /*0f38*/ 	.short	0x010a
        /*0f3a*/ 	.byte	0x3f
	.zero		1


	//   ....[25]....
        /*0f3c*/ 	.word	0x000086f0
        /*0f40*/ 	.word	0x0000002c
        /*0f44*/ 	.word	0x00000000
        /*0f48*/ 	.short	0x0101
        /*0f4a*/ 	.byte	0x3f
	.zero		1


	//   ....[26]....
        /*0f4c*/ 	.word	0x00008730
        /*0f50*/ 	.word	0x0000006a
        /*0f54*/ 	.word	0x000288b0
        /*0f58*/ 	.short	0x010a
        /*0f5a*/ 	.byte	0x3f
	.zero		1


	//   ....[27]....
        /*0f5c*/ 	.word	0x00008d80
        /*0f60*/ 	.word	0x0000006a
        /*0f64*/ 	.word	0x00000000
        /*0f68*/ 	.short	0x0101
        /*0f6a*/ 	.byte	0x3f
	.zero		1


	//   ....[28]....
        /*0f6c*/ 	.word	0x00009990
        /*0f70*/ 	.word	0x00000002
        /*0f74*/ 	.word	0x00028800
        /*0f78*/ 	.short	0x010a
        /*0f7a*/ 	.byte	0x3f
	.zero		1


	//   ....[29]....
        /*0f7c*/ 	.word	0x000099e0
        /*0f80*/ 	.word	0x00000002
        /*0f84*/ 	.word	0x00028800
        /*0f88*/ 	.short	0x010a
        /*0f8a*/ 	.byte	0x3f
	.zero		1


	//   ....[30]....
        /*0f8c*/ 	.word	0x0000aa70
        /*0f90*/ 	.word	0x00000002
        /*0f94*/ 	.word	0x00028800
        /*0f98*/ 	.short	0x010a
        /*0f9a*/ 	.byte	0x3f
	.zero		1


	//   ....[31]....
        /*0f9c*/ 	.word	0x0000ce50
        /*0fa0*/ 	.word	0x00000002
        /*0fa4*/ 	.word	0x00028800
        /*0fa8*/ 	.short	0x010a
        /*0faa*/ 	.byte	0x3f
	.zero		1


	//   ....[32]....
        /*0fac*/ 	.word	0x0000e920
        /*0fb0*/ 	.word	0x00000059
        /*0fb4*/ 	.word	0x00028830
        /*0fb8*/ 	.short	0x010a
        /*0fba*/ 	.byte	0x3f
	.zero		1


	//   ....[33]....
        /*0fbc*/ 	.word	0x0000e990
        /*0fc0*/ 	.word	0x00000059
        /*0fc4*/ 	.word	0x00028830
        /*0fc8*/ 	.short	0x010a
        /*0fca*/ 	.byte	0x3f
	.zero		1


	//   ....[34]....
        /*0fcc*/ 	.word	0x0000f400
        /*0fd0*/ 	.word	0x00000059
        /*0fd4*/ 	.word	0x00000000
        /*0fd8*/ 	.short	0x0101
        /*0fda*/ 	.byte	0x3f
	.zero		1


	//   ....[35]....
        /*0fdc*/ 	.word	0x000124d0
        /*0fe0*/ 	.word	0x00000007
        /*0fe4*/ 	.word	0x00028830
        /*0fe8*/ 	.short	0x010a
        /*0fea*/ 	.byte	0x3f
	.zero		1


	//   ....[36]....
        /*0fec*/ 	.word	0x00012520
        /*0ff0*/ 	.word	0x00000007
        /*0ff4*/ 	.word	0x00028830
        /*0ff8*/ 	.short	0x010a
        /*0ffa*/ 	.byte	0x3f
	.zero		1


	//   ....[37]....
        /*0ffc*/ 	.word	0x00012930
        /*1000*/ 	.word	0x00000007
        /*1004*/ 	.word	0x00028850
        /*1008*/ 	.short	0x010a
        /*100a*/ 	.byte	0x3f
	.zero		1


	//   ....[38]....
        /*100c*/ 	.word	0x00012970
        /*1010*/ 	.word	0x00000007
        /*1014*/ 	.word	0x00028850
        /*1018*/ 	.short	0x010a
        /*101a*/ 	.byte	0x3f
	.zero		1


	//   ....[39]....
        /*101c*/ 	.word	0x00013630
        /*1020*/ 	.word	0x0000004e
        /*1024*/ 	.word	0x00000000
        /*1028*/ 	.short	0x0101
        /*102a*/ 	.byte	0x3f
	.zero		1


	//   ....[40]....
        /*102c*/ 	.word	0x00014fb0
        /*1030*/ 	.word	0x0000001b
        /*1034*/ 	.word	0x00000000
        /*1038*/ 	.short	0x0101
        /*103a*/ 	.byte	0x3f
	.zero		1


	//   ....[41]....
        /*103c*/ 	.word	0x000161a0
        /*1040*/ 	.word	0x00000007
        /*1044*/ 	.word	0x00028830
        /*1048*/ 	.short	0x010a
        /*104a*/ 	.byte	0x3f
	.zero		1


	//   ....[42]....
        /*104c*/ 	.word	0x000161f0
        /*1050*/ 	.word	0x00000007
        /*1054*/ 	.word	0x00028830
        /*1058*/ 	.short	0x010a
        /*105a*/ 	.byte	0x3f
	.zero		1


	//   ....[43]....
        /*105c*/ 	.word	0x00016600
        /*1060*/ 	.word	0x00000007
        /*1064*/ 	.word	0x00028850
        /*1068*/ 	.short	0x010a
        /*106a*/ 	.byte	0x3f
	.zero		1


	//   ....[44]....
        /*106c*/ 	.word	0x00016640
        /*1070*/ 	.word	0x00000007
        /*1074*/ 	.word	0x00028850
        /*1078*/ 	.short	0x010a
        /*107a*/ 	.byte	0x3f
	.zero		1


	//   ....[45]....
        /*107c*/ 	.word	0x00017fc0
        /*1080*/ 	.word	0x00000023
        /*1084*/ 	.word	0x00000000
        /*1088*/ 	.short	0x0101
        /*108a*/ 	.byte	0x3f
	.zero		1


	//   ....[46]....
        /*108c*/ 	.word	0x00018130
        /*1090*/ 	.word	0x00000023
        /*1094*/ 	.word	0x00000000
        /*1098*/ 	.short	0x0101
        /*109a*/ 	.byte	0x3f
	.zero		1


	//   ....[47]....
        /*109c*/ 	.word	0x00018b90
        /*10a0*/ 	.word	0x00000007
        /*10a4*/ 	.word	0x00028830
        /*10a8*/ 	.short	0x010a
        /*10aa*/ 	.byte	0x3f
	.zero		1


	//   ....[48]....
        /*10ac*/ 	.word	0x00018be0
        /*10b0*/ 	.word	0x00000007
        /*10b4*/ 	.word	0x00028830
        /*10b8*/ 	.short	0x010a
        /*10ba*/ 	.byte	0x3f
	.zero		1


	//   ....[49]....
        /*10bc*/ 	.word	0x00018ff0
        /*10c0*/ 	.word	0x00000007
        /*10c4*/ 	.word	0x00028850
        /*10c8*/ 	.short	0x010a
        /*10ca*/ 	.byte	0x3f
	.zero		1


	//   ....[50]....
        /*10cc*/ 	.word	0x00019030
        /*10d0*/ 	.word	0x00000007
        /*10d4*/ 	.word	0x00028850
        /*10d8*/ 	.short	0x010a
        /*10da*/ 	.byte	0x3f
	.zero		1


	//   ....[51]....
        /*10dc*/ 	.word	0x00019d10
        /*10e0*/ 	.word	0x0000004c
        /*10e4*/ 	.word	0x00000000
        /*10e8*/ 	.short	0x0101
        /*10ea*/ 	.byte	0x3f
	.zero		1


	//   ....[52]....
        /*10ec*/ 	.word	0x0001b650
        /*10f0*/ 	.word	0x0000001a
        /*10f4*/ 	.word	0x00000000
        /*10f8*/ 	.short	0x0101
        /*10fa*/ 	.byte	0x3f
	.zero		1


	//   ....[53]....
        /*10fc*/ 	.word	0x0001c510
        /*1100*/ 	.word	0x00000009
        /*1104*/ 	.word	0x00028850
        /*1108*/ 	.short	0x010a
        /*110a*/ 	.byte	0x3f
	.zero		1


	//   ....[54]....
        /*110c*/ 	.word	0x0001c590
        /*1110*/ 	.word	0x00000009
        /*1114*/ 	.word	0x00028850
        /*1118*/ 	.short	0x010a
        /*111a*/ 	.byte	0x3f
	.zero		1


	//   ....[55]....
        /*111c*/ 	.word	0x0001cb50
        /*1120*/ 	.word	0x00000004
        /*1124*/ 	.word	0x00000000
        /*1128*/ 	.short	0x0101
        /*112a*/ 	.byte	0x3f
	.zero		1


	//   ....[56]....
        /*112c*/ 	.word	0x0001e080
        /*1130*/ 	.word	0x00000000
        /*1134*/ 	.word	0x00000000
        /*1138*/ 	.short	0x0101
        /*113a*/ 	.byte	0x3f
	.zero		1


	//   ....[57]....
        /*113c*/ 	.word	0x0001e790
        /*1140*/ 	.word	0x00000006
        /*1144*/ 	.word	0x00000000
        /*1148*/ 	.short	0x0101
        /*114a*/ 	.byte	0x3f
	.zero		1


	//   ....[58]....
        /*114c*/ 	.word	0x00022020
        /*1150*/ 	.word	0x00000012
        /*1154*/ 	.word	0x00028820
        /*1158*/ 	.short	0x010a
        /*115a*/ 	.byte	0x3f
	.zero		1


	//   ....[59]....
        /*115c*/ 	.word	0x000220f0
        /*1160*/ 	.word	0x00000007
        /*1164*/ 	.word	0x000288a0
        /*1168*/ 	.short	0x010a
        /*116a*/ 	.byte	0x3f
	.zero		1


	//   ....[60]....
        /*116c*/ 	.word	0x00022440
        /*1170*/ 	.word	0x00000007
        /*1174*/ 	.word	0x000288c0
        /*1178*/ 	.short	0x010a
        /*117a*/ 	.byte	0x3f
	.zero		1


	//   ....[61]....
        /*117c*/ 	.word	0x000228f0
        /*1180*/ 	.word	0x00000009
        /*1184*/ 	.word	0x000288a0
        /*1188*/ 	.short	0x010a
        /*118a*/ 	.byte	0x3f
	.zero		1


	//   ....[62]....
        /*118c*/ 	.word	0x00022c20
        /*1190*/ 	.word	0x00000009
        /*1194*/ 	.word	0x000288c0
        /*1198*/ 	.short	0x010a
        /*119a*/ 	.byte	0x3f
	.zero		1


	//   ....[63]....
        /*119c*/ 	.word	0x00023fd0
        /*11a0*/ 	.word	0x00000000
        /*11a4*/ 	.word	0x00028840
        /*11a8*/ 	.short	0x010a
        /*11aa*/ 	.byte	0x3f
	.zero		1


	//   ....[64]....
        /*11ac*/ 	.word	0x00024e20
        /*11b0*/ 	.word	0x00000012
        /*11b4*/ 	.word	0x00028800
        /*11b8*/ 	.short	0x0107
        /*11ba*/ 	.byte	0x3f
	.zero		1


	//   ....[65]....
        /*11bc*/ 	.word	0x00024f30
        /*11c0*/ 	.word	0x00000012
        /*11c4*/ 	.word	0x00028800
        /*11c8*/ 	.short	0x0101
        /*11ca*/ 	.byte	0x3f
	.zero		1


	//   ....[66]....
        /*11cc*/ 	.word	0x00024f50
        /*11d0*/ 	.word	0x00000012
        /*11d4*/ 	.word	0x00028820
        /*11d8*/ 	.short	0x010a
        /*11da*/ 	.byte	0x3f
	.zero		1


	//   ....[67]....
        /*11dc*/ 	.word	0x00025370
        /*11e0*/ 	.word	0x00000003
        /*11e4*/ 	.word	0x00028840
        /*11e8*/ 	.short	0x010a
        /*11ea*/ 	.byte	0x3f
	.zero		1


	//   ....[68]....
        /*11ec*/ 	.word	0x00025710
        /*11f0*/ 	.word	0x00000003
        /*11f4*/ 	.word	0x00000060
        /*11f8*/ 	.short	0x010a
        /*11fa*/ 	.byte	0x3f
	.zero		1


	//   ....[69]....
        /*11fc*/ 	.word	0x00025d90
        /*1200*/ 	.word	0x00000003
        /*1204*/ 	.word	0x00028840
        /*1208*/ 	.short	0x010a
        /*120a*/ 	.byte	0x3f
	.zero		1


	//   ....[70]....
        /*120c*/ 	.word	0x00026130
        /*1210*/ 	.word	0x00000002
        /*1214*/ 	.word	0x00000060
        /*1218*/ 	.short	0x010a
        /*121a*/ 	.byte	0x3f
	.zero		1


	//   ....[71]....
        /*121c*/ 	.word	0x00026700
        /*1220*/ 	.word	0x00000002
        /*1224*/ 	.word	0x00028840
        /*1228*/ 	.short	0x010a
        /*122a*/ 	.byte	0x3f
	.zero		1


	//   ....[72]....
        /*122c*/ 	.word	0x00026aa0
        /*1230*/ 	.word	0x00000002
        /*1234*/ 	.word	0x00000060
        /*1238*/ 	.short	0x010a
        /*123a*/ 	.byte	0x3f
	.zero		1


	//   ....[73]....
        /*123c*/ 	.word	0x00027020
        /*1240*/ 	.word	0x00000000
        /*1244*/ 	.word	0x00028860
        /*1248*/ 	.short	0x010a
        /*124a*/ 	.byte	0x3f
	.zero		1


	//   ....[74]....
        /*124c*/ 	.word	0x00028670
        /*1250*/ 	.word	0x00000000
        /*1254*/ 	.word	0x00028820
        /*1258*/ 	.short	0x010a
        /*125a*/ 	.byte	0x3f
	.zero		1


	//   ....[75]....
        /*125c*/ 	.word	0x00028840
        /*1260*/ 	.word	0x00000006
        /*1264*/ 	.word	0x00000000
        /*1268*/ 	.short	0x010a
        /*126a*/ 	.byte	0x3f
	.zero		1


	//   ....[76]....
        /*126c*/ 	.word	0x00028880
        /*1270*/ 	.word	0x00000007
        /*1274*/ 	.word	0x00000000
        /*1278*/ 	.short	0x010a
        /*127a*/ 	.byte	0x3f
	.zero		1


	//   ....[77]....
        /*127c*/ 	.word	0x000288e0
        /*1280*/ 	.word	0x00000004
        /*1284*/ 	.word	0x00000000
        /*1288*/ 	.short	0x010a
        /*128a*/ 	.byte	0x3f
	.zero		1


	//   ....[78]....
        /*128c*/ 	.word	0x00028910
        /*1290*/ 	.word	0x00000003
        /*1294*/ 	.word	0x00000000
        /*1298*/ 	.short	0x010a
        /*129a*/ 	.byte	0x3f
	.zero		1


	//   ....[79]....
        /*129c*/ 	.word	0x00028970
        /*12a0*/ 	.word	0x0000006a
        /*12a4*/ 	.word	0x00028890
        /*12a8*/ 	.short	0x010a
        /*12aa*/ 	.byte	0x3f
	.zero		1


	//   ....[80]....
        /*12ac*/ 	.word	0x000289c0
        /*12b0*/ 	.word	0x0000006a
        /*12b4*/ 	.word	0x00028890
        /*12b8*/ 	.short	0x010a
        /*12ba*/ 	.byte	0x3f
	.zero		1


	//   ....[81]....
        /*12bc*/ 	.word	0x00028a10
        /*12c0*/ 	.word	0x0000006a
        /*12c4*/ 	.word	0x00028890
        /*12c8*/ 	.short	0x010a
        /*12ca*/ 	.byte	0x3f
	.zero		1


	//   ....[82]....
        /*12cc*/ 	.word	0x00028a60
        /*12d0*/ 	.word	0x0000006a
        /*12d4*/ 	.word	0x000288b0
        /*12d8*/ 	.short	0x010a
        /*12da*/ 	.byte	0x3f
	.zero		1


	//   ....[83]....
        /*12dc*/ 	.word	0x000292c0
        /*12e0*/ 	.word	0x00000002
        /*12e4*/ 	.word	0x00028800
        /*12e8*/ 	.short	0x010a
        /*12ea*/ 	.byte	0x3f
	.zero		1


	//   ....[84]....
        /*12ec*/ 	.word	0x00029e10
        /*12f0*/ 	.word	0x00000002
        /*12f4*/ 	.word	0x00028800
        /*12f8*/ 	.short	0x010a
        /*12fa*/ 	.byte	0x3f
	.zero		1


	//   ....[85]....
        /*12fc*/ 	.word	0x00029e60
        /*1300*/ 	.word	0x00000059
        /*1304*/ 	.word	0x00028830
        /*1308*/ 	.short	0x010a
        /*130a*/ 	.byte	0x3f
	.zero		1


	//   ....[86]....
        /*130c*/ 	.word	0x00029eb0
        /*1310*/ 	.word	0x00000007
        /*1314*/ 	.word	0x00028830
        /*1318*/ 	.short	0x010a
        /*131a*/ 	.byte	0x3f
	.zero		1


	//   ....[87]....
        /*131c*/ 	.word	0x00029f00
        /*1320*/ 	.word	0x00000007
        /*1324*/ 	.word	0x00028850
        /*1328*/ 	.short	0x010a
        /*132a*/ 	.byte	0x3f
	.zero		1


	//   ....[88]....
        /*132c*/ 	.word	0x00029f50
        /*1330*/ 	.word	0x00000007
        /*1334*/ 	.word	0x00028830
        /*1338*/ 	.short	0x010a
        /*133a*/ 	.byte	0x3f
	.zero		1


	//   ....[89]....
        /*133c*/ 	.word	0x00029fa0
        /*1340*/ 	.word	0x00000007
        /*1344*/ 	.word	0x00028850
        /*1348*/ 	.short	0x010a
        /*134a*/ 	.byte	0x3f
	.zero		1


	//   ....[90]....
        /*134c*/ 	.word	0x00029ff0
        /*1350*/ 	.word	0x00000007
        /*1354*/ 	.word	0x00028830
        /*1358*/ 	.short	0x010a
        /*135a*/ 	.byte	0x3f
	.zero		1


	//   ....[91]....
        /*135c*/ 	.word	0x0002a040
        /*1360*/ 	.word	0x00000007
        /*1364*/ 	.word	0x00028850
        /*1368*/ 	.short	0x010a
        /*136a*/ 	.byte	0x3f
	.zero		1


	//   ....[92]....
        /*136c*/ 	.word	0x0002a090
        /*1370*/ 	.word	0x00000009
        /*1374*/ 	.word	0x00028850
        /*1378*/ 	.short	0x010a
        /*137a*/ 	.byte	0x3f
	.zero		1


	//   ....[93]....
        /*137c*/ 	.word	0x0002ac80
        /*1380*/ 	.word	0x00000012
        /*1384*/ 	.word	0x00028820
        /*1388*/ 	.short	0x010a
        /*138a*/ 	.byte	0x3f
	.zero		1


	//   ....[94]....
        /*138c*/ 	.word	0x0002acd0
        /*1390*/ 	.word	0x00000007
        /*1394*/ 	.word	0x000288a0
        /*1398*/ 	.short	0x010a
        /*139a*/ 	.byte	0x3f
	.zero		1


	//   ....[95]....
        /*139c*/ 	.word	0x0002ad20
        /*13a0*/ 	.word	0x00000007
        /*13a4*/ 	.word	0x000288c0
        /*13a8*/ 	.short	0x010a
        /*13aa*/ 	.byte	0x3f
	.zero		1


	//   ....[96]....
        /*13ac*/ 	.word	0x0002ad70
        /*13b0*/ 	.word	0x00000009
        /*13b4*/ 	.word	0x000288a0
        /*13b8*/ 	.short	0x010a
        /*13ba*/ 	.byte	0x3f
	.zero		1


	//   ....[97]....
        /*13bc*/ 	.word	0x0002adc0
        /*13c0*/ 	.word	0x00000009
        /*13c4*/ 	.word	0x000288c0
        /*13c8*/ 	.short	0x010a
        /*13ca*/ 	.byte	0x3f
	.zero		1


	//   ....[98]....
        /*13cc*/ 	.word	0x0002af60
        /*13d0*/ 	.word	0x00000000
        /*13d4*/ 	.word	0x00028840
        /*13d8*/ 	.short	0x010a
        /*13da*/ 	.byte	0x3f
	.zero		1


	//   ....[99]....
        /*13dc*/ 	.word	0x0002baa0
        /*13e0*/ 	.word	0x00000012
        /*13e4*/ 	.word	0x00028820
        /*13e8*/ 	.short	0x010a
        /*13ea*/ 	.byte	0x3f
	.zero		1


	//   ....[100]....
        /*13ec*/ 	.word	0x0002baf0
        /*13f0*/ 	.word	0x00000003
        /*13f4*/ 	.word	0x00028840
        /*13f8*/ 	.short	0x010a
        /*13fa*/ 	.byte	0x3f
	.zero		1


	//   ....[101]....
        /*13fc*/ 	.word	0x0002bb40
        /*1400*/ 	.word	0x00000003
        /*1404*/ 	.word	0x00000060
        /*1408*/ 	.short	0x010a
        /*140a*/ 	.byte	0x3f
	.zero		1


	//   ....[102]....
        /*140c*/ 	.word	0x0002bb90
        /*1410*/ 	.word	0x00000003
        /*1414*/ 	.word	0x00028840
        /*1418*/ 	.short	0x010a
        /*141a*/ 	.byte	0x3f
	.zero		1


	//   ....[103]....
        /*141c*/ 	.word	0x0002bbe0
        /*1420*/ 	.word	0x00000002
        /*1424*/ 	.word	0x00000060
        /*1428*/ 	.short	0x010a
        /*142a*/ 	.byte	0x3f
	.zero		1


	//   ....[104]....
        /*142c*/ 	.word	0x0002bc30
        /*1430*/ 	.word	0x00000002
        /*1434*/ 	.word	0x00028840
        /*1438*/ 	.short	0x010a
        /*143a*/ 	.byte	0x3f
	.zero		1


	//   ....[105]....
        /*143c*/ 	.word	0x0002bc80
        /*1440*/ 	.word	0x00000002
        /*1444*/ 	.word	0x00000060
        /*1448*/ 	.short	0x010a
        /*144a*/ 	.byte	0x3f
	.zero		1


	//   ....[106]....
        /*144c*/ 	.word	0x0002bcd0
        /*1450*/ 	.word	0x00000000
        /*1454*/ 	.word	0x00028860
        /*1458*/ 	.short	0x010a
        /*145a*/ 	.byte	0x3f
	.zero		1


	//   ....[107]....
        /*145c*/ 	.word	0x0002c850
        /*1460*/ 	.word	0x00000000
        /*1464*/ 	.word	0x00028820
        /*1468*/ 	.short	0x010a
        /*146a*/ 	.byte	0x3f
	.zero		1


	//   ....[108]....
        /*146c*/ 	.word	0x0002c9f0
        /*1470*/ 	.word	0x00000006
        /*1474*/ 	.word	0x00000000
        /*1478*/ 	.short	0x010a
        /*147a*/ 	.byte	0x3f
	.zero		1


	//   ....[109]....
        /*147c*/ 	.word	0x0002ca40
        /*1480*/ 	.word	0x00000007
        /*1484*/ 	.word	0x00000000
        /*1488*/ 	.short	0x010a
        /*148a*/ 	.byte	0x3f
	.zero		1


	//   ....[110]....
        /*148c*/ 	.word	0x0002ca90
        /*1490*/ 	.word	0x00000004
        /*1494*/ 	.word	0x00000000
        /*1498*/ 	.short	0x010a
        /*149a*/ 	.byte	0x3f
	.zero		1


	//----- nvinfo : EIATTR_NUM_MBARRIERS
	.align		4
.L_240:
        /*149c*/ 	.byte	0x03, 0x38
        /*149e*/ 	.short	0x0016


	//----- nvinfo : EIATTR_EXIT_INSTR_OFFSETS
	.align		4
        /*14a0*/ 	.byte	0x04, 0x1c
        /*14a2*/ 	.short	(.L_242 - .L_241)


	//   ....[0]....
.L_241:
        /*14a4*/ 	.word	0x00028960


	//----- nvinfo : EIATTR_MAX_THREADS
	.align		4
.L_242:
        /*14a8*/ 	.byte	0x04, 0x05
        /*14aa*/ 	.short	(.L_244 - .L_243)
.L_243:
        /*14ac*/ 	.word	0x00000180
        /*14b0*/ 	.word	0x00000001
        /*14b4*/ 	.word	0x00000001


	//----- nvinfo : EIATTR_CRS_STACK_SIZE
	.align		4
.L_244:
        /*14b8*/ 	.byte	0x04, 0x1e
        /*14ba*/ 	.short	(.L_246 - .L_245)
.L_245:
        /*14bc*/ 	.word	0x00000000


	//----- nvinfo : EIATTR_CBANK_PARAM_SIZE
	.align		4
.L_246:
        /*14c0*/ 	.byte	0x03, 0x19
        /*14c2*/ 	.short	0x0af0


	//----- nvinfo : EIATTR_PARAM_CBANK
	.align		4
        /*14c4*/ 	.byte	0x04, 0x0a
        /*14c6*/ 	.short	(.L_248 - .L_247)
	.align		4
.L_247:
        /*14c8*/ 	.word	index@(.nv.constant0._ZN7cutlass13device_kernelIN5flash11enable_sm90INS1_16FlashAttnFwdSm90INS1_25CollectiveMainloopFwdSm90ILi2EN4cute5tupleIJNS5_1CILi1EEES8_S8_EEENS6_IJNS7_ILi128EEESA_SA_EEELi128ENS_6half_tEfNS_4arch4Sm90ELb0ELb1ELb1ELb1ELb0ELb1ELb0ELb1ELb1ELb1ELb1ELb0EEENS1_21CollectiveEpilogueFwdISB_S9_SC_SE_Li256ELb1ELb1ELb1ELb0EEENS1_36VarlenDynamicPersistentTileSchedulerILi128ELi128ELi256ELi128ELb1ELb1ELb1ELb1ELb0ELb1EEEEEEEEEvNT_6ParamsE)
        /*14cc*/ 	.short	0x0210
        /*14ce*/ 	.short	0x0af0


	//----- nvinfo : EIATTR_SW_WAR
	.align		4
.L_248:
        /*14d0*/ 	.byte	0x04, 0x36
        /*14d2*/ 	.short	(.L_250 - .L_249)
.L_249:
        /*14d4*/ 	.word	0x00000008
.L_250:


//--------------------- .nv.info._ZN7cutlass13device_kernelIN5flash11enable_sm90INS1_16FlashAttnFwdSm90INS1_25CollectiveMainloopFwdSm90ILi2EN4cute5tupleIJNS5_1CILi1EEES8_S8_EEENS6_IJNS7_ILi128EEESA_SA_EEELi128ENS_6half_tEfNS_4arch4Sm90ELb1ELb0ELb1ELb0ELb0ELb0ELb0ELb1ELb1ELb1ELb1ELb0EEENS1_21CollectiveEpilogueFwdISB_S9_SC_SE_Li256ELb0ELb1ELb1ELb0EEENS1_19SingleTileSchedulerILb0ELb1ELb1ELi128EEEEEEEEEvNT_6ParamsE --------------------------
	.section	.nv.info._ZN7cutlass13device_kernelIN5flash11enable_sm90INS1_16FlashAttnFwdSm90INS1_25CollectiveMainloopFwdSm90ILi2EN4cute5tupleIJNS5_1CILi1EEES8_S8_EEENS6_IJNS7_ILi128EEESA_SA_EEELi128ENS_6half_tEfNS_4arch4Sm90ELb1ELb0ELb1ELb0ELb0ELb0ELb0ELb1ELb1ELb1ELb1ELb0EEENS1_21CollectiveEpilogueFwdISB_S9_SC_SE_Li256ELb0ELb1ELb1ELb0EEENS1_19SingleTileSchedulerILb0ELb1ELb1ELi128EEEEEEEEEvNT_6ParamsE,"",@"SHT_CUDA_INFO"
	.sectionflags	@""
	.align	4


	//----- nvinfo : EIATTR_CUDA_API_VERSION
	.align		4
        /*0000*/ 	.byte	0x04, 0x37
        /*0002*/ 	.short	(.L_252 - .L_251)
.L_251:
        /*0004*/ 	.word	0x00000082


	//----- nvinfo : EIATTR_KPARAM_INFO
	.align		4
.L_252:
        /*0008*/ 	.byte	0x04, 0x17
        /*000a*/ 	.short	(.L_254 - .L_253)
.L_253:
        /*000c*/ 	.word	0x00000000
        /*0010*/ 	.short	0x0000
        /*0012*/ 	.short	0x0070
        /*0014*/ 	.byte	0x00, 0xf0, 0x01, 0x28


	//----- nvinfo : EIATTR_SPARSE_MMA_MASK
	.align		4
.L_254:
        /*0018*/ 	.byte	0x03, 0x50
        /*001a*/ 	.short	0x0000


	//----- nvinfo : EIATTR_MAXREG_COUNT
	.align		4
        /*001c*/ 	.byte	0x03, 0x1b
        /*001e*/ 	.short	0x00a8


	//----- nvinfo : EIATTR_NUM_BARRIERS
	.align		4
        /*0020*/ 	.byte	0x02, 0x4c
        /*0022*/ 	.byte	0x10
	.zero		1


	//----- nvinfo : EIATTR_EXTERNS
	.align		4
        /*0024*/ 	.byte	0x04, 0x0f
        /*0026*/ 	.short	(.L_256 - .L_255)


	//   ....[0]....
	.align		4
.L_255:
        /*0028*/ 	.word	index@(__assertfail)


	//----- nvinfo : EIATTR_ANNOTATIONS
	.align		4
.L_256:
        /*002c*/ 	.byte	0x04, 0x55
        /*002e*/ 	.short	(.L_258 - .L_257)


	//   ....[0]....
.L_257:
        /* <DEDUP_REMOVED lines=12> */


	//----- nvinfo : EIATTR_MERCURY_ISA_VERSION
	.align		4
.L_258:
        /*00e0*/ 	.byte	0x03, 0x5f
        /*00e2*/ 	.short	0x0101


	//----- nvinfo : EIATTR_INT_WARP_WIDE_INSTR_OFFSETS
	.align		4
        /*00e4*/ 	.byte	0x04, 0x31
        /*00e6*/ 	.short	(.L_260 - .L_259)


	//   ....[0]....
.L_259:
        /*00e8*/ 	.word	0x00000120


	//   ....[1]....
        /*00ec*/ 	.word	0x000001c0


	//   ....[2]....
        /*00f0*/ 	.word	0x00000230


	//----- nvinfo : EIATTR_COOP_GROUP_MASK_REGIDS
	.align		4
.L_260:
        /*00f4*/ 	.byte	0x04, 0x29
        /*00f6*/ 	.short	(.L_262 - .L_261)


	//   ....[0]....
.L_261:
        /*00f8*/ 	.word	0xffffffff


	//   ....[1]....
        /*00fc*/ 	.word	0xffffffff


	//   ....[2]....
        /*0100*/ 	.word	0xffffffff


	//   ....[3]....
        /*0104*/ 	.word	0xffffffff


	//   ....[4]....
        /*0108*/ 	.word	0xffffffff


	//   ....[5]....
        /*010c*/ 	.word	0xffffffff


	//   ....[6]....
        /*0110*/ 	.word	0xffffffff


	//   ....[7]....
        /*0114*/ 	.word	0xffffffff


	//   ....[8]....
        /*0118*/ 	.word	0xffffffff


	//   ....[9]....
        /*011c*/ 	.word	0xffffffff


	//   ....[10]....
        /*0120*/ 	.word	0xffffffff


	//   ....[11]....
        /*0124*/ 	.word	0xffffffff


	//   ....[12]....
        /*0128*/ 	.word	0xffffffff


	//   ....[13]....
        /*012c*/ 	.word	0xffffffff


	//   ....[14]....
        /*0130*/ 	.word	0xffffffff


	//   ....[15]....
        /*0134*/ 	.word	0xffffffff


	//   ....[16]....
        /*0138*/ 	.word	0xffffffff


	//   ....[17]....
        /*013c*/ 	.word	0xffffffff


	//   ....[18]....
        /*0140*/ 	.word	0xffffffff


	//   ....[19]....
        /*0144*/ 	.word	0xffffffff


	//   ....[20]....
        /*0148*/ 	.word	0xffffffff


	//   ....[21]....
        /*014c*/ 	.word	0xffffffff


	//   ....[22]....
        /*0150*/ 	.word	0xffffffff


	//   ....[23]....
        /*0154*/ 	.word	0xffffffff


	//   ....[24]....
        /*0158*/ 	.word	0xffffffff


	//   ....[25]....
        /*015c*/ 	.word	0xffffffff


	//   ....[26]....
        /*0160*/ 	.word	0xffffffff


	//   ....[27]....
        /*0164*/ 	.word	0xffffffff


	//   ....[28]....
        /*0168*/ 	.word	0xffffffff


	//   ....[29]....
        /*016c*/ 	.word	0xffffffff


	//   ....[30]....
        /*0170*/ 	.word	0xffffffff


	//   ....[31]....
        /*0174*/ 	.word	0xffffffff


	//   ....[32]....
        /*0178*/ 	.word	0xffffffff


	//   ....[33]....
        /*017c*/ 	.word	0xffffffff


	//   ....[34]....
        /*0180*/ 	.word	0xffffffff


	//   ....[35]....
        /*0184*/ 	.word	0xffffffff


	//   ....[36]....
        /*0188*/ 	.word	0xffffffff


	//   ....[37]....
        /*018c*/ 	.word	0xffffffff


	//   ....[38]....
        /*0190*/ 	.word	0xffffffff


	//   ....[39]....
        /*0194*/ 	.word	0xffffffff


	//   ....[40]....
        /*0198*/ 	.word	0xffffffff


	//   ....[41]....
        /*019c*/ 	.word	0xffffffff


	//   ....[42]....
        /*01a0*/ 	.word	0xffffffff


	//   ....[43]....
        /*01a4*/ 	.word	0xffffffff


	//   ....[44]....
        /*01a8*/ 	.word	0xffffffff


	//   ....[45]....
        /*01ac*/ 	.word	0xffffffff


	//   ....[46]....
        /*01b0*/ 	.word	0xffffffff


	//   ....[47]....
        /*01b4*/ 	.word	0xffffffff


	//   ....[48]....
        /*01b8*/ 	.word	0xffffffff


	//   ....[49]....
        /*01bc*/ 	.word	0xffffffff


	//   ....[50]....
        /*01c0*/ 	.word	0xffffffff


	//   ....[51]....
        /*01c4*/ 	.word	0xffffffff


	//   ....[52]....
        /*01c8*/ 	.word	0xffffffff


	//   ....[53]....
        /*01cc*/ 	.word	0xffffffff


	//   ....[54]....
        /*01d0*/ 	.word	0xffffffff


	//   ....[55]....
        /*01d4*/ 	.word	0x0500000f


	//   ....[56]....
        /*01d8*/ 	.word	0x0500000f


	//   ....[57]....
        /*01dc*/ 	.word	0x0500000f


	//   ....[58]....
        /*01e0*/ 	.word	0x0500000f


	//   ....[59]....
        /*01e4*/ 	.word	0x0500000f


	//   ....[60]....
        /*01e8*/ 	.word	0x0500000f


	//   ....[61]....
        /*01ec*/ 	.word	0x0500000f


	//   ....[62]....
        /*01f0*/ 	.word	0x0500000f


	//   ....[63]....
        /*01f4*/ 	.word	0x0500000f


	//   ....[64]....
        /*01f8*/ 	.word	0x0500000f


	//   ....[65]....
        /*01fc*/ 	.word	0x0500000f


	//   ....[66]....
        /*0200*/ 	.word	0x0500000f


	//   ....[67]....
        /*0204*/ 	.word	0x0500000f


	//   ....[68]....
        /*0208*/ 	.word	0x0500000f


	//   ....[69]....
        /*020c*/ 	.word	0x0500000f


	//   ....[70]....
        /*0210*/ 	.word	0x0500000f


	//   ....[71]....
        /*0214*/ 	.word	0x0500000f


	//   ....[72]....
        /*0218*/ 	.word	0x0500000f


	//----- nvinfo : EIATTR_COOP_GROUP_INSTR_OFFSETS
	.align		4
.L_262:
        /*021c*/ 	.byte	0x04, 0x28
        /*021e*/ 	.short	(.L_264 - .L_263)


	//   ....[0]....
.L_263:
        /*0220*/ 	.word	0x00000060


	//   ....[1]....
        /*0224*/ 	.word	0x00000130


	//   ....[2]....
        /*0228*/ 	.word	0x000001e0


	//   ....[3]....
        /*022c*/ 	.word	0x000003a0


	//   ....[4]....
        /*0230*/ 	.word	0x00000500


	//   ....[5]....
        /*0234*/ 	.word	0x00000620


	//   ....[6]....
        /*0238*/ 	.word	0x00000780


	//   ....[7]....
        /*023c*/ 	.word	0x00001180


	//   ....[8]....
        /*0240*/ 	.word	0x00001eb0


	//   ....[9]....
        /*0244*/ 	.word	0x00001ef0


	//   ....[10]....
        /*0248*/ 	.word	0x000028e0


	//   ....[11]....
        /*024c*/ 	.word	0x00002930


	//   ....[12]....
        /*0250*/ 	.word	0x000033e0


	//   ....[13]....
        /*0254*/ 	.word	0x00003450


	//   ....[14]....
        /*0258*/ 	.word	0x00004fb0


	//   ....[15]....
        /*025c*/ 	.word	0x00004fd0


	//   ....[16]....
        /*0260*/ 	.word	0x00005800


	//   ....[17]....
        /*0264*/ 	.word	0x000058c0


	//   ....[18]....
        /*0268*/ 	.word	0x000061a0


	//   ....[19]....
        /*026c*/ 	.word	0x00006200


	//   ....[20]....
        /*0270*/ 	.word	0x000084c0


	//   ....[21]....
        /*0274*/ 	.word	0x000084e0


	//   ....[22]....
        /*0278*/ 	.word	0x000087c0


	//   ....[23]....
        /*027c*/ 	.word	0x00008840


	//   ....[24]....
        /*0280*/ 	.word	0x00009b60


	//   ....[25]....
        /*0284*/ 	.word	0x00009b90


	//   ....[26]....
        /*0288*/ 	.word	0x00009c50


	//   ....[27]....
        /*028c*/ 	.word	0x00009c60


	//   ....[28]....
        /*0290*/ 	.word	0x0000ab70


	//   ....[29]....
        /*0294*/ 	.word	0x0000abb0


	//   ....[30]....
        /*0298*/ 	.word	0x0000abf0


	//   ....[31]....
        /*029c*/ 	.word	0x0000ac10


	//   ....[32]....
        /*02a0*/ 	.word	0x0000ac40


	//   ....[33]....
        /*02a4*/ 	.word	0x0000ac50


	//   ....[34]....
        /*02a8*/ 	.word	0x0000b290


	//   ....[35]....
        /*02ac*/ 	.word	0x0000b2a0


	//   ....[36]....
        /*02b0*/ 	.word	0x0000bca0


	//   ....[37]....
        /*02b4*/ 	.word	0x0000c7b0


	//   ....[38]....
        /*02b8*/ 	.word	0x0000d0d0


	//   ....[39]....
        /*02bc*/ 	.word	0x0000d100


	//   ....[40]....
        /*02c0*/ 	.word	0x0000d130


	//   ....[41]....
        /*02c4*/ 	.word	0x0000d1e0


	//   ....[42]....
        /*02c8*/ 	.word	0x0000d200


	//   ....[43]....
        /*02cc*/ 	.word	0x0000d230


	//   ....[44]....
        /*02d0*/ 	.word	0x0000d2b0


	//   ....[45]....
        /*02d4*/ 	.word	0x0000d2d0


	//   ....[46]....
        /*02d8*/ 	.word	0x0000d340


	//   ....[47]....
        /*02dc*/ 	.word	0x0000d370


	//   ....[48]....
        /*02e0*/ 	.word	0x0000d3e0


	//   ....[49]....
        /*02e4*/ 	.word	0x0000d410


	//   ....[50]....
        /*02e8*/ 	.word	0x0000d480


	//   ....[51]....
        /*02ec*/ 	.word	0x0000d4b0


	//   ....[52]....
        /*02f0*/ 	.word	0x0000d530


	//   ....[53]....
        /*02f4*/ 	.word	0x0000d570


	//   ....[54]....
        /*02f8*/ 	.word	0x0000f520


	//   ....[55]....
        /*02fc*/ 	.word	0x0000fa80


	//   ....[56]....
        /*0300*/ 	.word	0x0000fbf0


	//   ....[57]....
        /*0304*/ 	.word	0x0000fc50


	//   ....[58]....
        /*0308*/ 	.word	0x0000fcf0


	//   ....[59]....
        /*030c*/ 	.word	0x0000fde0


	//   ....[60]....
        /*0310*/ 	.word	0x0000fe70


	//   ....[61]....
        /*0314*/ 	.word	0x0000ff50


	//   ....[62]....
        /*0318*/ 	.word	0x0000ffc0


	//   ....[63]....
        /*031c*/ 	.word	0x000100a0


	//   ....[64]....
        /*0320*/ 	.word	0x00010110


	//   ....[65]....
        /*0324*/ 	.word	0x000101e0


	//   ....[66]....
        /*0328*/ 	.word	0x00010260


	//   ....[67]....
        /*032c*/ 	.word	0x00010340


	//   ....[68]....
        /*0330*/ 	.word	0x000103b0


	//   ....[69]....
        /*0334*/ 	.word	0x00010470


	//   ....[70]....
        /*0338*/ 	.word	0x000104f0


	//   ....[71]....
        /*033c*/ 	.word	0x000105a0


	//   ....[72]....
        /*0340*/ 	.word	0x000109a0


	//----- nvinfo : EIATTR_REG_RECONFIG
	.align		4
.L_264:
        /*0344*/ 	.byte	0x01, 0x54
	.zero		2


	//----- nvinfo : EIATTR_SYSCALL_OFFSETS
	.align		4
        /*0348*/ 	.byte	0x04, 0x46
        /*034a*/ 	.short	(.L_266 - .L_265)


	//   ....[0]....
.L_265:
        /*034c*/ 	.word	0x00001340


	//   ....[1]....
        /*0350*/ 	.word	0x0000c440


	//   ....[2]....
        /*0354*/ 	.word	0x0000c580


	//   ....[3]....
        /*0358*/ 	.word	0x0000c670


	//   ....[4]....
        /*035c*/ 	.word	0x0000cd30


	//----- nvinfo : EIATTR_MBARRIER_INSTR_OFFSETS
	.align		4
.L_266:
        /*0360*/ 	.byte	0x04, 0x39
        /*0362*/ 	.short	(.L_268 - .L_267)


	//   ....[0]....
.L_267:
        /*0364*/ 	.word	0x00000250
        /*0368*/ 	.word	0x000000ff
        /*036c*/ 	.word	0x00028800
        /*0370*/ 	.short	0x0100
        /*0372*/ 	.byte	0x08
	.zero		1


	//   ....[1]....
        /*0374*/ 	.word	0x00000260
        /*0378*/ 	.word	0x000000ff
        /*037c*/ 	.word	0x00028820
        /*0380*/ 	.short	0x0100
        /*0382*/ 	.byte	0x08
	.zero		1


	//   ....[2]....
        /*0384*/ 	.word	0x00000350
        /*0388*/ 	.word	0x000000ff
        /*038c*/ 	.word	0x00028830
        /*0390*/ 	.short	0x0100
        /*0392*/ 	.byte	0x08
	.zero		1


	//   ....[3]....
        /*0394*/ 	.word	0x00000360
        /*0398*/ 	.word	0x000000ff
        /*039c*/ 	.word	0x00028840
        /*03a0*/ 	.short	0x0100
        /*03a2*/ 	.byte	0x08
	.zero		1


	//   ....[4]....
        /*03a4*/ 	.word	0x00000370
        /*03a8*/ 	.word	0x000000ff
        /*03ac*/ 	.word	0x00028838
        /*03b0*/ 	.short	0x0100
        /*03b2*/ 	.byte	0x08
	.zero		1


	//   ....[5]....
        /*03b4*/ 	.word	0x00000380
        /*03b8*/ 	.word	0x000000ff
        /*03bc*/ 	.word	0x00028848
        /*03c0*/ 	.short	0x0100
        /*03c2*/ 	.byte	0x08
	.zero		1


	//   ....[6]....
        /*03c4*/ 	.word	0x000004b0
        /*03c8*/ 	.word	0x000000ff
        /*03cc*/ 	.word	0x00028850
        /*03d0*/ 	.short	0x0100
        /*03d2*/ 	.byte	0x08
	.zero		1


	//   ....[7]....
        /*03d4*/ 	.word	0x000004c0
        /*03d8*/ 	.word	0x000000ff
        /*03dc*/ 	.word	0x00028860
        /*03e0*/ 	.short	0x0100
        /*03e2*/ 	.byte	0x08
	.zero		1


	//   ....[8]....
        /*03e4*/ 	.word	0x000004d0
        /*03e8*/ 	.word	0x000000ff
        /*03ec*/ 	.word	0x00028858
        /*03f0*/ 	.short	0x0100
        /*03f2*/ 	.byte	0x08
	.zero		1


	//   ....[9]....
        /*03f4*/ 	.word	0x000004e0
        /*03f8*/ 	.word	0x000000ff
        /*03fc*/ 	.word	0x00028868
        /*0400*/ 	.short	0x0100
        /*0402*/ 	.byte	0x08
	.zero		1


	//   ....[10]....
        /*0404*/ 	.word	0x000005d0
        /*0408*/ 	.word	0x000000ff
        /*040c*/ 	.word	0x00028870
        /*0410*/ 	.short	0x0100
        /*0412*/ 	.byte	0x06
	.zero		1


	//   ....[11]....
        /*0414*/ 	.word	0x000005e0
        /*0418*/ 	.word	0x000000ff
        /*041c*/ 	.word	0x00028880
        /*0420*/ 	.short	0x0100
        /*0422*/ 	.byte	0x06
	.zero		1


	//   ....[12]....
        /*0424*/ 	.word	0x000005f0
        /*0428*/ 	.word	0x000000ff
        /*042c*/ 	.word	0x00028878
        /*0430*/ 	.short	0x0100
        /*0432*/ 	.byte	0x06
	.zero		1


	//   ....[13]....
        /*0434*/ 	.word	0x00000600
        /*0438*/ 	.word	0x000000ff
        /*043c*/ 	.word	0x00028888
        /*0440*/ 	.short	0x0100
        /*0442*/ 	.byte	0x06
	.zero		1


	//   ....[14]....
        /*0444*/ 	.word	0x00000730
        /*0448*/ 	.word	0x000000ff
        /*044c*/ 	.word	0x00028890
        /*0450*/ 	.short	0x0100
        /*0452*/ 	.byte	0x08
	.zero		1


	//   ....[15]....
        /*0454*/ 	.word	0x00000740
        /*0458*/ 	.word	0x000000ff
        /*045c*/ 	.word	0x000288a0
        /*0460*/ 	.short	0x0100
        /*0462*/ 	.byte	0x08
	.zero		1


	//   ....[16]....
        /*0464*/ 	.word	0x00000750
        /*0468*/ 	.word	0x000000ff
        /*046c*/ 	.word	0x00028898
        /*0470*/ 	.short	0x0100
        /*0472*/ 	.byte	0x08
	.zero		1


	//   ....[17]....
        /*0474*/ 	.word	0x00000760
        /*0478*/ 	.word	0x000000ff
        /*047c*/ 	.word	0x000288a8
        /*0480*/ 	.short	0x0100
        /*0482*/ 	.byte	0x08
	.zero		1


	//   ....[18]....
        /*0484*/ 	.word	0x00000890
        /*0488*/ 	.word	0x000000ff
        /*048c*/ 	.word	0x000288b0
        /*0490*/ 	.short	0x0100
        /*0492*/ 	.byte	0x08
	.zero		1


	//   ....[19]....
        /*0494*/ 	.word	0x000008a0
        /*0498*/ 	.word	0x000000ff
        /*049c*/ 	.word	0x000288c0
        /*04a0*/ 	.short	0x0100
        /*04a2*/ 	.byte	0x08
	.zero		1


	//   ....[20]....
        /*04a4*/ 	.word	0x000008b0
        /*04a8*/ 	.word	0x000000ff
        /*04ac*/ 	.word	0x000288b8
        /*04b0*/ 	.short	0x0100
        /*04b2*/ 	.byte	0x08
	.zero		1


	//   ....[21]....
        /*04b4*/ 	.word	0x000008c0
        /*04b8*/ 	.word	0x000000ff
        /*04bc*/ 	.word	0x000288c8
        /*04c0*/ 	.short	0x0100
        /*04c2*/ 	.byte	0x08
	.zero		1


	//   ....[22]....
        /*04c4*/ 	.word	0x00001370
        /*04c8*/ 	.word	0x000000ff
        /*04cc*/ 	.word	0x00028800
        /*04d0*/ 	.short	0x010a
        /*04d2*/ 	.byte	0x24
	.zero		1


	//   ....[23]....
        /*04d4*/ 	.word	0x000013d0
        /*04d8*/ 	.word	0x000000ff
        /*04dc*/ 	.word	0x00028830
        /*04e0*/ 	.short	0x010a
        /*04e2*/ 	.byte	0x24
	.zero		1


	//   ....[24]....
        /*04e4*/ 	.word	0x00001460
        /*04e8*/ 	.word	0x000000ff
        /*04ec*/ 	.word	0x00028830
        /*04f0*/ 	.short	0x010a
        /*04f2*/ 	.byte	0x24
	.zero		1


	//   ....[25]....
        /*04f4*/ 	.word	0x00003730
        /*04f8*/ 	.word	0x00000000
        /*04fc*/ 	.word	0x00000000
        /*0500*/ 	.short	0x0101
        /*0502*/ 	.byte	0x3f
	.zero		1


	//   ....[26]....
        /*0504*/ 	.word	0x00004290
        /*0508*/ 	.word	0x000000ff
        /*050c*/ 	.word	0x00028830
        /*0510*/ 	.short	0x010a
        /*0512*/ 	.byte	0x07
	.zero		1


	//   ....[27]....
        /*0514*/ 	.word	0x000042d0
        /*0518*/ 	.word	0x000000ff
        /*051c*/ 	.word	0x00028830
        /*0520*/ 	.short	0x010a
        /*0522*/ 	.byte	0x07
	.zero		1


	//   ....[28]....
        /*0524*/ 	.word	0x00004600
        /*0528*/ 	.word	0x000000ff
        /*052c*/ 	.word	0x00028850
        /*0530*/ 	.short	0x010a
        /*0532*/ 	.byte	0x07
	.zero		1


	//   ....[29]....
        /*0534*/ 	.word	0x00004640
        /*0538*/ 	.word	0x000000ff
        /*053c*/ 	.word	0x00028850
        /*0540*/ 	.short	0x010a
        /*0542*/ 	.byte	0x07
	.zero		1


	//   ....[30]....
        /*0544*/ 	.word	0x00006570
        /*0548*/ 	.word	0x00000029
        /*054c*/ 	.word	0x00000000
        /*0550*/ 	.short	0x0101
        /*0552*/ 	.byte	0x3f
	.zero		1


	//   ....[31]....
        /*0554*/ 	.word	0x00006730
        /*0558*/ 	.word	0x0000002c
        /*055c*/ 	.word	0x00000000
        /*0560*/ 	.short	0x0101
        /*0562*/ 	.byte	0x3f
	.zero		1


	//   ....[32]....
        /*0564*/ 	.word	0x000073d0
        /*0568*/ 	.word	0x000000ff
        /*056c*/ 	.word	0x00028830
        /*0570*/ 	.short	0x010a
        /*0572*/ 	.byte	0x0a
	.zero		1


	//   ....[33]....
        /*0574*/ 	.word	0x00007410
        /*0578*/ 	.word	0x000000ff
        /*057c*/ 	.word	0x00028830
        /*0580*/ 	.short	0x010a
        /*0582*/ 	.byte	0x0a
	.zero		1


	//   ....[34]....
        /*0584*/ 	.word	0x00007730
        /*0588*/ 	.word	0x000000ff
        /*058c*/ 	.word	0x00028850
        /*0590*/ 	.short	0x010a
        /*0592*/ 	.byte	0x0a
	.zero		1


	//   ....[35]....
        /*0594*/ 	.word	0x00007770
        /*0598*/ 	.word	0x000000ff
        /*059c*/ 	.word	0x00028850
        /*05a0*/ 	.short	0x010a
        /*05a2*/ 	.byte	0x0a
	.zero		1


	//   ....[36]....
        /*05a4*/ 	.word	0x00009100
        /*05a8*/ 	.word	0x0000001b
        /*05ac*/ 	.word	0x00000000
        /*05b0*/ 	.short	0x0101
        /*05b2*/ 	.byte	0x3f
	.zero		1


	//   ....[37]....
        /*05b4*/ 	.word	0x000092b0
        /*05b8*/ 	.word	0x0000001d
        /*05bc*/ 	.word	0x00000000
        /*05c0*/ 	.short	0x0101
        /*05c2*/ 	.byte	0x3f
	.zero		1


	//   ....[38]....
        /*05c4*/ 	.word	0x00009ad0
        /*05c8*/ 	.word	0x000000ff
        /*05cc*/ 	.word	0x00028850
        /*05d0*/ 	.short	0x010a
        /*05d2*/ 	.byte	0x05
	.zero		1


	//   ....[39]....
        /*05d4*/ 	.word	0x00009b10
        /*05d8*/ 	.word	0x000000ff
        /*05dc*/ 	.word	0x00028850
        /*05e0*/ 	.short	0x010a
        /*05e2*/ 	.byte	0x05
	.zero		1


	//   ....[40]....
        /*05e4*/ 	.word	0x00009fd0
        /*05e8*/ 	.word	0x00000006
        /*05ec*/ 	.word	0x00000000
        /*05f0*/ 	.short	0x0101
        /*05f2*/ 	.byte	0x3f
	.zero		1


	//   ....[41]....
        /*05f4*/ 	.word	0x0000ac30
        /*05f8*/ 	.word	0x000000ff
        /*05fc*/ 	.word	0x00000000
        /*0600*/ 	.short	0x0101
        /*0602*/ 	.byte	0x04
	.zero		1


	//   ....[42]....
        /*0604*/ 	.word	0x0000c9c0
        /*0608*/ 	.word	0x000000ff
        /*060c*/ 	.word	0x00028840
        /*0610*/ 	.short	0x010a
        /*0612*/ 	.byte	0x26
	.zero		1


	//   ....[43]....
        /*0614*/ 	.word	0x0000d660
        /*0618*/ 	.word	0x000000ff
        /*061c*/ 	.word	0x00028800
        /*0620*/ 	.short	0x0107
        /*0622*/ 	.byte	0x26
	.zero		1


	//   ....[44]....
        /*0624*/ 	.word	0x0000d6d0
        /*0628*/ 	.word	0x000000ff
        /*062c*/ 	.word	0x00028800
        /*0630*/ 	.short	0x0101
        /*0632*/ 	.byte	0x26
	.zero		1


	//   ....[45]....
        /*0634*/ 	.word	0x0000d6f0
        /*0638*/ 	.word	0x000000ff
        /*063c*/ 	.word	0x00028820
        /*0640*/ 	.short	0x010a
        /*0642*/ 	.byte	0x26
	.zero		1


	//   ....[46]....
        /*0644*/ 	.word	0x0000dad0
        /*0648*/ 	.word	0x000000ff
        /*064c*/ 	.word	0x00028848
        /*0650*/ 	.short	0x010a
        /*0652*/ 	.byte	0x26
	.zero		1


	//   ....[47]....
        /*0654*/ 	.word	0x0000dd90
        /*0658*/ 	.word	0x000000ff
        /*065c*/ 	.word	0x00028860
        /*0660*/ 	.short	0x010a
        /*0662*/ 	.byte	0x26
	.zero		1


	//   ....[48]....
        /*0664*/ 	.word	0x0000e290
        /*0668*/ 	.word	0x000000ff
        /*066c*/ 	.word	0x00028840
        /*0670*/ 	.short	0x010a
        /*0672*/ 	.byte	0x26
	.zero		1


	//   ....[49]....
        /*0674*/ 	.word	0x0000e570
        /*0678*/ 	.word	0x000000ff
        /*067c*/ 	.word	0x00028868
        /*0680*/ 	.short	0x010a
        /*0682*/ 	.byte	0x26
	.zero		1


	//   ....[50]....
        /*0684*/ 	.word	0x0000eac0
        /*0688*/ 	.word	0x000000ff
        /*068c*/ 	.word	0x00028848
        /*0690*/ 	.short	0x010a
        /*0692*/ 	.byte	0x26
	.zero		1


	//   ....[51]....
        /*0694*/ 	.word	0x0000ed80
        /*0698*/ 	.word	0x000000ff
        /*069c*/ 	.word	0x00028860
        /*06a0*/ 	.short	0x010a
        /*06a2*/ 	.byte	0x26
	.zero		1


	//   ....[52]....
        /*06a4*/ 	.word	0x0000f120
        /*06a8*/ 	.word	0x00000003
        /*06ac*/ 	.word	0x00028860
        /*06b0*/ 	.short	0x010a
        /*06b2*/ 	.byte	0x3f
	.zero		1


	//   ....[53]....
        /*06b4*/ 	.word	0x0000f4b0
        /*06b8*/ 	.word	0x00000002
        /*06bc*/ 	.word	0x00028820
        /*06c0*/ 	.short	0x010a
        /*06c2*/ 	.byte	0x3f
	.zero		1


	//   ....[54]....
        /*06c4*/ 	.word	0x0000f630
        /*06c8*/ 	.word	0x00000006
        /*06cc*/ 	.word	0x00000000
        /*06d0*/ 	.short	0x010a
        /*06d2*/ 	.byte	0x3f
	.zero		1


	//   ....[55]....
        /*06d4*/ 	.word	0x0000f6a0
        /*06d8*/ 	.word	0x00000003
        /*06dc*/ 	.word	0x00000000
        /*06e0*/ 	.short	0x010a
        /*06e2*/ 	.byte	0x3f
	.zero		1


	//   ....[56]....
        /*06e4*/ 	.word	0x0000f700
        /*06e8*/ 	.word	0x00000000
        /*06ec*/ 	.word	0x00000000
        /*06f0*/ 	.short	0x010a
        /*06f2*/ 	.byte	0x3f
	.zero		1


	//   ....[57]....
        /*06f4*/ 	.word	0x0000f730
        /*06f8*/ 	.word	0x00000003
        /*06fc*/ 	.word	0x00000000
        /*0700*/ 	.short	0x010a
        /*0702*/ 	.byte	0x3f
	.zero		1


	//   ....[58]....
        /*0704*/ 	.word	0x0000f7a0
        /*0708*/ 	.word	0x00000000
        /*070c*/ 	.word	0x00028800
        /*0710*/ 	.short	0x010a
        /*0712*/ 	.byte	0x3f
	.zero		1


	//   ....[59]....
        /*0714*/ 	.word	0x0000f800
        /*0718*/ 	.word	0x00000000
        /*071c*/ 	.word	0x00028830
        /*0720*/ 	.short	0x010a
        /*0722*/ 	.byte	0x3f
	.zero		1


	//   ....[60]....
        /*0724*/ 	.word	0x0000f860
        /*0728*/ 	.word	0x0000000d
        /*072c*/ 	.word	0x00028830
        /*0730*/ 	.short	0x010a
        /*0732*/ 	.byte	0x3f
	.zero		1


	//   ....[61]....
        /*0734*/ 	.word	0x0000f8c0
        /*0738*/ 	.word	0x0000000d
        /*073c*/ 	.word	0x00028850
        /*0740*/ 	.short	0x010a
        /*0742*/ 	.byte	0x3f
	.zero		1


	//   ....[62]....
        /*0744*/ 	.word	0x0000f920
        /*0748*/ 	.word	0x0000000d
        /*074c*/ 	.word	0x00028830
        /*0750*/ 	.short	0x010a
        /*0752*/ 	.byte	0x3f
	.zero		1


	//   ....[63]....
        /*0754*/ 	.word	0x0000f980
        /*0758*/ 	.word	0x0000000a
        /*075c*/ 	.word	0x00028850
        /*0760*/ 	.short	0x010a
        /*0762*/ 	.byte	0x3f
	.zero		1


	//   ....[64]....
        /*0764*/ 	.word	0x0000f9e0
        /*0768*/ 	.word	0x00000003
        /*076c*/ 	.word	0x00028850
        /*0770*/ 	.short	0x010a
        /*0772*/ 	.byte	0x3f
	.zero		1


	//   ....[65]....
        /*0774*/ 	.word	0x0000fb40
        /*0778*/ 	.word	0x00000003
        /*077c*/ 	.word	0x00028840
        /*0780*/ 	.short	0x010a
        /*0782*/ 	.byte	0x3f
	.zero		1


	//   ....[66]....
        /*0784*/ 	.word	0x000105e0
        /*0788*/ 	.word	0x00000003
        /*078c*/ 	.word	0x00028820
        /*0790*/ 	.short	0x010a
        /*0792*/ 	.byte	0x3f
	.zero		1


	//   ....[67]....
        /*0794*/ 	.word	0x00010640
        /*0798*/ 	.word	0x00000003
        /*079c*/ 	.word	0x00028848
        /*07a0*/ 	.short	0x010a
        /*07a2*/ 	.byte	0x3f
	.zero		1


	//   ....[68]....
        /*07a4*/ 	.word	0x000106a0
        /*07a8*/ 	.word	0x00000003
        /*07ac*/ 	.word	0x00028860
        /*07b0*/ 	.short	0x010a
        /*07b2*/ 	.byte	0x3f
	.zero		1


	//   ....[69]....
        /*07b4*/ 	.word	0x00010700
        /*07b8*/ 	.word	0x00000003
        /*07bc*/ 	.word	0x00028840
        /*07c0*/ 	.short	0x010a
        /*07c2*/ 	.byte	0x3f
	.zero		1


	//   ....[70]....
        /*07c4*/ 	.word	0x00010760
        /*07c8*/ 	.word	0x00000003
        /*07cc*/ 	.word	0x00028868
        /*07d0*/ 	.short	0x010a
        /*07d2*/ 	.byte	0x3f
	.zero		1


	//   ....[71]....
        /*07d4*/ 	.word	0x000107c0
        /*07d8*/ 	.word	0x00000003
        /*07dc*/ 	.word	0x00028848
        /*07e0*/ 	.short	0x010a
        /*07e2*/ 	.byte	0x3f
	.zero		1


	//   ....[72]....
        /*07e4*/ 	.word	0x00010820
        /*07e8*/ 	.word	0x00000003
        /*07ec*/ 	.word	0x00028860
        /*07f0*/ 	.short	0x010a
        /*07f2*/ 	.byte	0x3f
	.zero		1


	//   ....[73]....
        /*07f4*/ 	.word	0x00010870
        /*07f8*/ 	.word	0x00000003
        /*07fc*/ 	.word	0x00028860
        /*0800*/ 	.short	0x010a
        /*0802*/ 	.byte	0x3f
	.zero		1


	//   ....[74]....
        /*0804*/ 	.word	0x000108c0
        /*0808*/ 	.word	0x00000002
        /*080c*/ 	.word	0x00028820
        /*0810*/ 	.short	0x010a
        /*0812*/ 	.byte	0x3f
	.zero		1


	//   ....[75]....
        /*0814*/ 	.word	0x00010a60
        /*0818*/ 	.word	0x00000006
        /*081c*/ 	.word	0x00000000
        /*0820*/ 	.short	0x010a
        /*0822*/ 	.byte	0x3f
	.zero		1


	//   ....[76]....
        /*0824*/ 	.word	0x00010ab0
        /*0828*/ 	.word	0x00000003
        /*082c*/ 	.word	0x00000000
        /*0830*/ 	.short	0x010a
        /*0832*/ 	.byte	0x3f
	.zero		1


	//   ....[77]....
        /*0834*/ 	.word	0x00010b00
        /*0838*/ 	.word	0x00000000
        /*083c*/ 	.word	0x00000000
        /*0840*/ 	.short	0x010a
        /*0842*/ 	.byte	0x3f
	.zero		1


	//----- nvinfo : EIATTR_NUM_MBARRIERS
	.align		4
.L_268:
        /*0844*/ 	.byte	0x03, 0x38
        /*0846*/ 	.short	0x0016


	//----- nvinfo : EIATTR_EXIT_INSTR_OFFSETS
	.align		4
        /*0848*/ 	.byte	0x04, 0x1c
        /*084a*/ 	.short	(.L_270 - .L_269)


	//   ....[0]....
.L_269:
        /*084c*/ 	.word	0x0000f780


	//----- nvinfo : EIATTR_MAX_THREADS
	.align		4
.L_270:
        /*0850*/ 	.byte	0x04, 0x05
        /*0852*/ 	.short	(.L_272 - .L_271)
.L_271:
        /*0854*/ 	.word	0x00000180
        /*0858*/ 	.word	0x00000001
        /*085c*/ 	.word	0x00000001


	//----- nvinfo : EIATTR_CRS_STACK_SIZE
	.align		4
.L_272:
        /*0860*/ 	.byte	0x04, 0x1e
        /*0862*/ 	.short	(.L_274 - .L_273)
.L_273:
        /*0864*/ 	.word	0x00000000


	//----- nvinfo : EIATTR_CBANK_PARAM_SIZE
	.align		4
.L_274:
        /*0868*/ 	.byte	0x03, 0x19
        /*086a*/ 	.short	0x0a70


	//----- nvinfo : EIATTR_PARAM_CBANK
	.align		4
        /*086c*/ 	.byte	0x04, 0x0a
        /*086e*/ 	.short	(.L_276 - .L_275)
	.align		4
.L_275:
        /*0870*/ 	.word	index@(.nv.constant0._ZN7cutlass13device_kernelIN5flash11enable_sm90INS1_16FlashAttnFwdSm90INS1_25CollectiveMainloopFwdSm90ILi2EN4cute5tupleIJNS5_1CILi1EEES8_S8_EEENS6_IJNS7_ILi128EEESA_SA_EEELi128ENS_6half_tEfNS_4arch4Sm90ELb1ELb0ELb1ELb0ELb0ELb0ELb0ELb1ELb1ELb1ELb1ELb0EEENS1_21CollectiveEpilogueFwdISB_S9_SC_SE_Li256ELb0ELb1ELb1ELb0EEENS1_19SingleTileSchedulerILb0ELb1ELb1ELi128EEEEEEEEEvNT_6ParamsE)
        /*0874*/ 	.short	0x0210
        /*0876*/ 	.short	0x0a70


	//----- nvinfo : EIATTR_SW_WAR
	.align		4
.L_276:
        /*0878*/ 	.byte	0x04, 0x36
        /*087a*/ 	.short	(.L_278 - .L_277)
.L_277:
        /*087c*/ 	.word	0x00000008
.L_278:


//--------------------- .nv.info._ZN7cutlass13device_kernelIN5flash11enable_sm90INS1_16FlashAttnFwdSm90INS1_25CollectiveMainloopFwdSm90ILi2EN4cute5tupleIJNS5_1CILi1EEES8_S8_EEENS6_IJNS7_ILi128EEESA_SA_EEELi128ENS_6half_tEfNS_4arch4Sm90ELb1ELb0ELb1ELb1ELb0ELb0ELb0ELb1ELb1ELb1ELb1ELb0EEENS1_21CollectiveEpilogueFwdISB_S9_SC_SE_Li256ELb1ELb1ELb1ELb0EEENS1_36VarlenDynamicPersistentTileSchedulerILi128ELi128ELi256ELi128ELb1ELb1ELb1ELb1ELb1ELb1EEEEEEEEEvNT_6ParamsE --------------------------
	.section	.nv.info._ZN7cutlass13device_kernelIN5flash11enable_sm90INS1_16FlashAttnFwdSm90INS1_25CollectiveMainloopFwdSm90ILi2EN4cute5tupleIJNS5_1CILi1EEES8_S8_EEENS6_IJNS7_ILi128EEESA_SA_EEELi128ENS_6half_tEfNS_4arch4Sm90ELb1ELb0ELb1ELb1ELb0ELb0ELb0ELb1ELb1ELb1ELb1ELb0EEENS1_21CollectiveEpilogueFwdISB_S9_SC_SE_Li256ELb1ELb1ELb1ELb0EEENS1_36VarlenDynamicPersistentTileSchedulerILi128ELi128ELi256ELi128ELb1ELb1ELb1ELb1ELb1ELb1EEEEEEEEEvNT_6ParamsE,"",@"SHT_CUDA_INFO"
	.sectionflags	@""
	.align	4


	//----- nvinfo : EIATTR_CUDA_API_VERSION
	.align		4
        /*0000*/ 	.byte	0x04, 0x37
        /*0002*/ 	.short	(.L_280 - .L_279)
.L_279:
        /*0004*/ 	.word	0x00000082


	//----- nvinfo : EIATTR_KPARAM_INFO
	.align		4
.L_280:
        /*0008*/ 	.byte	0x04, 0x17
        /*000a*/ 	.short	(.L_282 - .L_281)
.L_281:
        /*000c*/ 	.word	0x00000000
        /*0010*/ 	.short	0x0000
        /*0012*/ 	.short	0x0070
        /*0014*/ 	.byte	0x00, 0xf0, 0x01, 0x2a


	//----- nvinfo : EIATTR_SPARSE_MMA_MASK
	.align		4
.L_282:
        /*0018*/ 	.byte	0x03, 0x50
        /*001a*/ 	.short	0x0000


	//----- nvinfo : EIATTR_MAXREG_COUNT
	.align		4
        /*001c*/ 	.byte	0x03, 0x1b
        /*001e*/ 	.short	0x00a8


	//----- nvinfo : EIATTR_NUM_BARRIERS
	.align		4
        /*0020*/ 	.byte	0x02, 0x4c
        /*0022*/ 	.byte	0x10
	.zero		1


	//----- nvinfo : EIATTR_EXTERNS
	.align		4
        /*0024*/ 	.byte	0x04, 0x0f
        /*0026*/ 	.short	(.L_284 - .L_283)


	//   ....[0]....
	.align		4
.L_283:
        /*0028*/ 	.word	index@(__assertfail)


	//----- nvinfo : EIATTR_ANNOTATIONS
	.align		4
.L_284:
        /*002c*/ 	.byte	0x04, 0x55
        /*002e*/ 	.short	(.L_286 - .L_285)


	//   ....[0]....
.L_285:
        /* <DEDUP_REMOVED lines=71> */


	//----- nvinfo : EIATTR_MERCURY_ISA_VERSION
	.align		4
.L_286:
        /*0490*/ 	.byte	0x03, 0x5f
        /*0492*/ 	.short	0x0101


	//----- nvinfo : EIATTR_UNUSED_LOAD_BYTE_OFFSET
	.align		4
        /*0494*/ 	.byte	0x04, 0x44
        /*0496*/ 	.short	(.L_288 - .L_287)


	//   ....[0]....
.L_287:
        /*0498*/ 	.word	0x00000a40
        /*049c*/ 	.word	0x0000fff0


	//   ....[1]....
        /*04a0*/ 	.word	0x0000add0
        /*04a4*/ 	.word	0x0000fff0


	//----- nvinfo : EIATTR_INT_WARP_WIDE_INSTR_OFFSETS
	.align		4
.L_288:
        /*04a8*/ 	.byte	0x04, 0x31
        /*04aa*/ 	.short	(.L_290 - .L_289)


	//   ....[0]....
.L_289:
        /*04ac*/ 	.word	0x00000130


	//   ....[1]....
        /*04b0*/ 	.word	0x00000170


	//   ....[2]....
        /*04b4*/ 	.word	0x000001e0


	//   ....[3]....
        /*04b8*/ 	.word	0x0000f7c0


	//   ....[4]....
        /*04bc*/ 	.word	0x0000f850


	//   ....[5]....
        /*04c0*/ 	.word	0x00012eb0


	//   ....[6]....
        /*04c4*/ 	.word	0x00012f40


	//----- nvinfo : EIATTR_COOP_GROUP_MASK_REGIDS
	.align		4
.L_290:
        /*04c8*/ 	.byte	0x04, 0x29
        /*04ca*/ 	.short	(.L_292 - .L_291)


	//   ....[0]....
.L_291:
        /*04cc*/ 	.word	0xffffffff


	//   ....[1]....
        /*04d0*/ 	.word	0xffffffff


	//   ....[2]....
        /*04d4*/ 	.word	0xffffffff


	//   ....[3]....
        /*04d8*/ 	.word	0xffffffff


	//   ....[4]....
        /*04dc*/ 	.word	0xffffffff


	//   ....[5]....
        /*04e0*/ 	.word	0xffffffff


	//   ....[6]....
        /*04e4*/ 	.word	0xffffffff


	//   ....[7]....
        /*04e8*/ 	.word	0xffffffff


	//   ....[8]....
        /*04ec*/ 	.word	0xffffffff


	//   ....[9]....
        /*04f0*/ 	.word	0xffffffff


	//   ....[10]....
        /*04f4*/ 	.word	0xffffffff


	//   ....[11]....
        /*04f8*/ 	.word	0xffffffff


	//   ....[12]....
        /*04fc*/ 	.word	0xffffffff


	//   ....[13]....
        /*0500*/ 	.word	0xffffffff


	//   ....[14]....
        /*0504*/ 	.word	0xffffffff


	//   ....[15]....
        /*0508*/ 	.word	0xffffffff


	//   ....[16]....
        /*050c*/ 	.word	0xffffffff


	//   ....[17]....
        /*0510*/ 	.word	0xffffffff


	//   ....[18]....
        /*0514*/ 	.word	0xffffffff


	//   ....[19]....
        /*0518*/ 	.word	0xffffffff


	//   ....[20]....
        /*051c*/ 	.word	0xffffffff


	//   ....[21]....
        /*0520*/ 	.word	0xffffffff


	//   ....[22]....
        /*0524*/ 	.word	0xffffffff


	//   ....[23]....
        /*0528*/ 	.word	0xffffffff


	//   ....[24]....
        /*052c*/ 	.word	0xffffffff


	//   ....[25]....
        /*0530*/ 	.word	0xffffffff


	//   ....[26]....
        /*0534*/ 	.word	0xffffffff


	//   ....[27]....
        /*0538*/ 	.word	0xffffffff


	//   ....[28]....
        /*053c*/ 	.word	0xffffffff


	//   ....[29]....
        /*0540*/ 	.word	0xffffffff


	//   ....[30]....
        /*0544*/ 	.word	0xffffffff


	//   ....[31]....
        /*0548*/ 	.word	0xffffffff


	//   ....[32]....
        /*054c*/ 	.word	0xffffffff


	//   ....[33]....
        /*0550*/ 	.word	0xffffffff


	//   ....[34]....
        /*0554*/ 	.word	0xffffffff


	//   ....[35]....
        /*0558*/ 	.word	0xffffffff


	//   ....[36]....
        /*055c*/ 	.word	0xffffffff


	//   ....[37]....
        /*0560*/ 	.word	0xffffffff


	//   ....[38]....
        /*0564*/ 	.word	0xffffffff


	//   ....[39]....
        /*0568*/ 	.word	0xffffffff


	//   ....[40]....
        /*056c*/ 	.word	0xffffffff


	//   ....[41]....
        /*0570*/ 	.word	0xffffffff


	//   ....[42]....
        /*0574*/ 	.word	0xffffffff


	//   ....[43]....
        /*0578*/ 	.word	0xffffffff


	//   ....[44]....
        /*057c*/ 	.word	0xffffffff


	//   ....[45]....
        /*0580*/ 	.word	0xffffffff


	//   ....[46]....
        /*0584*/ 	.word	0xffffffff


	//   ....[47]....
        /*0588*/ 	.word	0xffffffff


	//   ....[48]....
        /*058c*/ 	.word	0xffffffff


	//   ....[49]....
        /*0590*/ 	.word	0xffffffff


	//   ....[50]....
        /*0594*/ 	.word	0xffffffff


	//   ....[51]....
        /*0598*/ 	.word	0xffffffff


	//   ....[52]....
        /*059c*/ 	.word	0xffffffff


	//   ....[53]....
        /*05a0*/ 	.word	0xffffffff


	//   ....[54]....
        /*05a4*/ 	.word	0xffffffff


	//   ....[55]....
        /*05a8*/ 	.word	0xffffffff


	//   ....[56]....
        /*05ac*/ 	.word	0xffffffff


	//   ....[57]....
        /*05b0*/ 	.word	0xffffffff


	//   ....[58]....
        /*05b4*/ 	.word	0xffffffff


	//   ....[59]....
        /*05b8*/ 	.word	0xffffffff


	//   ....[60]....
        /*05bc*/ 	.word	0xffffffff


	//   ....[61]....
        /*05c0*/ 	.word	0xffffffff


	//   ....[62]....
        /*05c4*/ 	.word	0xffffffff


	//   ....[63]....
        /*05c8*/ 	.word	0xffffffff


	//   ....[64]....
        /*05cc*/ 	.word	0xffffffff


	//   ....[65]....
        /*05d0*/ 	.word	0xffffffff


	//   ....[66]....
        /*05d4*/ 	.word	0xffffffff


	//   ....[67]....
        /*05d8*/ 	.word	0xffffffff


	//   ....[68]....
        /*05dc*/ 	.word	0xffffffff


	//   ....[69]....
        /*05e0*/ 	.word	0xffffffff


	//   ....[70]....
        /*05e4*/ 	.word	0xffffffff


	//   ....[71]....
        /*05e8*/ 	.word	0xffffffff


	//   ....[72]....
        /*05ec*/ 	.word	0xffffffff


	//   ....[73]....
        /*05f0*/ 	.word	0xffffffff


	//   ....[74]....
        /*05f4*/ 	.word	0xffffffff


	//   ....[75]....
        /*05f8*/ 	.word	0xffffffff


	//   ....[76]....
        /*05fc*/ 	.word	0xffffffff


	//   ....[77]....
        /*0600*/ 	.word	0xffffffff


	//   ....[78]....
        /*0604*/ 	.word	0xffffffff


	//   ....[79]....
        /*0608*/ 	.word	0xffffffff


	//   ....[80]....
        /*060c*/ 	.word	0xffffffff


	//   ....[81]....
        /*0610*/ 	.word	0xffffffff


	//   ....[82]....
        /*0614*/ 	.word	0xffffffff


	//   ....[83]....
        /*0618*/ 	.word	0xffffffff


	//   ....[84]....
        /*061c*/ 	.word	0xffffffff


	//   ....[85]....
        /*0620*/ 	.word	0xffffffff


	//   ....[86]....
        /*0624*/ 	.word	0xffffffff


	//   ....[87]....
        /*0628*/ 	.word	0xffffffff


	//   ....[88]....
        /*062c*/ 	.word	0xffffffff


	//   ....[89]....
        /*0630*/ 	.word	0xffffffff


	//   ....[90]....
        /*0634*/ 	.word	0xffffffff


	//   ....[91]....
        /*0638*/ 	.word	0xffffffff


	//   ....[92]....
        /*063c*/ 	.word	0xffffffff


	//   ....[93]....
        /*0640*/ 	.word	0xffffffff


	//   ....[94]....
        /*0644*/ 	.word	0xffffffff


	//   ....[95]....
        /*0648*/ 	.word	0xffffffff


	//   ....[96]....
        /*064c*/ 	.word	0xffffffff


	//   ....[97]....
        /*0650*/ 	.word	0xffffffff


	//   ....[98]....
        /*0654*/ 	.word	0xffffffff


	//   ....[99]....
        /*0658*/ 	.word	0xffffffff


	//   ....[100]....
        /*065c*/ 	.word	0xffffffff


	//   ....[101]....
        /*0660*/ 	.word	0xffffffff


	//   ....[102]....
        /*0664*/ 	.word	0xffffffff


	//   ....[103]....
        /*0668*/ 	.word	0xffffffff


	//   ....[104]....
        /*066c*/ 	.word	0xffffffff


	//   ....[105]....
        /*0670*/ 	.word	0x0500000f


	//   ....[106]....
        /*0674*/ 	.word	0x0500000f


	//   ....[107]....
        /*0678*/ 	.word	0x0500000f


	//   ....[108]....
        /*067c*/ 	.word	0x0500000f


	//   ....[109]....
        /*0680*/ 	.word	0x0500000f


	//   ....[110]....
        /*0684*/ 	.word	0x0500000f


	//   ....[111]....
        /*0688*/ 	.word	0x0500000f


	//   ....[112]....
        /*068c*/ 	.word	0x0500000f


	//   ....[113]....
        /*0690*/ 	.word	0x0500000f


	//   ....[114]....
        /*0694*/ 	.word	0x0500000f


	//   ....[115]....
        /*0698*/ 	.word	0x0500000f


	//   ....[116]....
        /*069c*/ 	.word	0x0500000f


	//   ....[117]....
        /*06a0*/ 	.word	0x0500000f


	//   ....[118]....
        /*06a4*/ 	.word	0x0500000f


	//   ....[119]....
        /*06a8*/ 	.word	0x0500000f


	//   ....[120]....
        /*06ac*/ 	.word	0x0500000f


	//   ....[121]....
        /*06b0*/ 	.word	0x0500000f


	//   ....[122]....
        /*06b4*/ 	.word	0x0500000f


	//   ....[123]....
        /*06b8*/ 	.word	0x0500000f


	//   ....[124]....
        /*06bc*/ 	.word	0x0500000f


	//   ....[125]....
        /*06c0*/ 	.word	0x0500000f


	//   ....[126]....
        /*06c4*/ 	.word	0x0500000f


	//   ....[127]....
        /*06c8*/ 	.word	0x0500000f


	//   ....[128]....
        /*06cc*/ 	.word	0x0500000f


	//   ....[129]....
        /*06d0*/ 	.word	0x0500000f


	//   ....[130]....
        /*06d4*/ 	.word	0x0500000f


	//   ....[131]....
        /*06d8*/ 	.word	0x0500000f


	//   ....[132]....
        /*06dc*/ 	.word	0x0500000f


	//   ....[133]....
        /*06e0*/ 	.word	0x0500000f


	//   ....[134]....
        /*06e4*/ 	.word	0x0500000f


	//   ....[135]....
        /*06e8*/ 	.word	0x0500000f


	//   ....[136]....
        /*06ec*/ 	.word	0x0500000f


	//   ....[137]....
        /*06f0*/ 	.word	0x0500000f


	//   ....[138]....
        /*06f4*/ 	.word	0x0500000f


	//   ....[139]....
        /*06f8*/ 	.word	0x0500000f


	//   ....[140]....
        /*06fc*/ 	.word	0x0500000f


	//----- nvinfo : EIATTR_COOP_GROUP_INSTR_OFFSETS
	.align		4
.L_292:
        /*0700*/ 	.byte	0x04, 0x28
        /*0702*/ 	.short	(.L_294 - .L_293)


	//   ....[0]....
.L_293:
        /*0704*/ 	.word	0x00000070


	//   ....[1]....
        /*0708*/ 	.word	0x00000140


	//   ....[2]....
        /*070c*/ 	.word	0x00000190


	//   ....[3]....
        /*0710*/ 	.word	0x000003c0


	//   ....[4]....
        /*0714*/ 	.word	0x00000520


	//   ....[5]....
        /*0718*/ 	.word	0x00000640


	//   ....[6]....
        /*071c*/ 	.word	0x000007a0


	//   ....[7]....
        /*0720*/ 	.word	0x00001b50


	//   ....[8]....
        /*0724*/ 	.word	0x00002670


	//   ....[9]....
        /*0728*/ 	.word	0x00002ad0


	//   ....[10]....
        /*072c*/ 	.word	0x000032a0


	//   ....[11]....
        /*0730*/ 	.word	0x00003320


	//   ....[12]....
        /*0734*/ 	.word	0x00003d60


	//   ....[13]....
        /*0738*/ 	.word	0x00003dc0


	//   ....[14]....
        /*073c*/ 	.word	0x00005750


	//   ....[15]....
        /*0740*/ 	.word	0x00005880


	//   ....[16]....
        /*0744*/ 	.word	0x00006090


	//   ....[17]....
        /*0748*/ 	.word	0x000061a0


	//   ....[18]....
        /*074c*/ 	.word	0x00006990


	//   ....[19]....
        /*0750*/ 	.word	0x00006a00


	//   ....[20]....
        /*0754*/ 	.word	0x000089d0


	//   ....[21]....
        /*0758*/ 	.word	0x00008a40


	//   ....[22]....
        /*075c*/ 	.word	0x000091d0


	//   ....[23]....
        /*0760*/ 	.word	0x000092e0


	//   ....[24]....
        /*0764*/ 	.word	0x0000a480


	//   ....[25]....
        /*0768*/ 	.word	0x0000a4c0


	//   ....[26]....
        /*076c*/ 	.word	0x0000a5b0


	//   ....[27]....
        /*0770*/ 	.word	0x0000a5d0


	//   ....[28]....
        /*0774*/ 	.word	0x0000b900


	//   ....[29]....
        /*0778*/ 	.word	0x0000b940


	//   ....[30]....
        /*077c*/ 	.word	0x0000b960


	//   ....[31]....
        /*0780*/ 	.word	0x0000b990


	//   ....[32]....
        /*0784*/ 	.word	0x0000c050


	//   ....[33]....
        /*0788*/ 	.word	0x0000c070


	//   ....[34]....
        /*078c*/ 	.word	0x0000c140


	//   ....[35]....
        /*0790*/ 	.word	0x0000c160


	//   ....[36]....
        /*0794*/ 	.word	0x0000c220


	//   ....[37]....
        /*0798*/ 	.word	0x0000c240


	//   ....[38]....
        /*079c*/ 	.word	0x0000c310


	//   ....[39]....
        /*07a0*/ 	.word	0x0000c330


	//   ....[40]....
        /*07a4*/ 	.word	0x0000c700


	//   ....[41]....
        /*07a8*/ 	.word	0x0000c710


	//   ....[42]....
        /*07ac*/ 	.word	0x0000cb50


	//   ....[43]....
        /*07b0*/ 	.word	0x0000cb60


	//   ....[44]....
        /*07b4*/ 	.word	0x0000d850


	//   ....[45]....
        /*07b8*/ 	.word	0x0000d880


	//   ....[46]....
        /*07bc*/ 	.word	0x0000d950


	//   ....[47]....
        /*07c0*/ 	.word	0x0000d970


	//   ....[48]....
        /*07c4*/ 	.word	0x0000da30


	//   ....[49]....
        /*07c8*/ 	.word	0x0000da50


	//   ....[50]....
        /*07cc*/ 	.word	0x0000db20


	//   ....[51]....
        /*07d0*/ 	.word	0x0000db40


	//   ....[52]....
        /*07d4*/ 	.word	0x0000dc80


	//   ....[53]....
        /*07d8*/ 	.word	0x0000deb0


	//   ....[54]....
        /*07dc*/ 	.word	0x0000dee0


	//   ....[55]....
        /*07e0*/ 	.word	0x0000df10


	//   ....[56]....
        /*07e4*/ 	.word	0x0000df40


	//   ....[57]....
        /*07e8*/ 	.word	0x0000df70


	//   ....[58]....
        /*07ec*/ 	.word	0x0000dfa0


	//   ....[59]....
        /*07f0*/ 	.word	0x0000e140


	//   ....[60]....
        /*07f4*/ 	.word	0x0000e170


	//   ....[61]....
        /*07f8*/ 	.word	0x0000e1a0


	//   ....[62]....
        /*07fc*/ 	.word	0x0000e1d0


	//   ....[63]....
        /*0800*/ 	.word	0x0000e200


	//   ....[64]....
        /*0804*/ 	.word	0x0000e230


	//   ....[65]....
        /*0808*/ 	.word	0x0000e2d0


	//   ....[66]....
        /*080c*/ 	.word	0x0000e300


	//   ....[67]....
        /*0810*/ 	.word	0x0000e310


	//   ....[68]....
        /*0814*/ 	.word	0x0000e340


	//   ....[69]....
        /*0818*/ 	.word	0x0000fda0


	//   ....[70]....
        /*081c*/ 	.word	0x00010920


	//   ....[71]....
        /*0820*/ 	.word	0x00010930


	//   ....[72]....
        /*0824*/ 	.word	0x00010960


	//   ....[73]....
        /*0828*/ 	.word	0x00010970


	//   ....[74]....
        /*082c*/ 	.word	0x00010a80


	//   ....[75]....
        /*0830*/ 	.word	0x00010a90


	//   ....[76]....
        /*0834*/ 	.word	0x00010b20


	//   ....[77]....
        /*0838*/ 	.word	0x00010b30


	//   ....[78]....
        /*083c*/ 	.word	0x00010bc0


	//   ....[79]....
        /*0840*/ 	.word	0x00010bd0


	//   ....[80]....
        /*0844*/ 	.word	0x00010c60


	//   ....[81]....
        /*0848*/ 	.word	0x00010c70


	//   ....[82]....
        /*084c*/ 	.word	0x00010d00


	//   ....[83]....
        /*0850*/ 	.word	0x00010d10


	//   ....[84]....
        /*0854*/ 	.word	0x00010d60


	//   ....[85]....
        /*0858*/ 	.word	0x00010d90


	//   ....[86]....
        /*085c*/ 	.word	0x000135e0


	//   ....[87]....
        /*0860*/ 	.word	0x00013610


	//   ....[88]....
        /*0864*/ 	.word	0x00013660


	//   ....[89]....
        /*0868*/ 	.word	0x000136a0


	//   ....[90]....
        /*086c*/ 	.word	0x000136d0


	//   ....[91]....
        /*0870*/ 	.word	0x00013700


	//   ....[92]....
        /*0874*/ 	.word	0x00013730


	//   ....[93]....
        /*0878*/ 	.word	0x00013760


	//   ....[94]....
        /*087c*/ 	.word	0x00013920


	//   ....[95]....
        /*0880*/ 	.word	0x00013950


	//   ....[96]....
        /*0884*/ 	.word	0x00013980


	//   ....[97]....
        /*0888*/ 	.word	0x000139b0


	//   ....[98]....
        /*088c*/ 	.word	0x000139e0


	//   ....[99]....
        /*0890*/ 	.word	0x00013a10


	//   ....[100]....
        /*0894*/ 	.word	0x00013ae0


	//   ....[101]....
        /*0898*/ 	.word	0x00013b00


	//   ....[102]....
        /*089c*/ 	.word	0x00013b10


	//   ....[103]....
        /*08a0*/ 	.word	0x00013b90


	//   ....[104]....
        /*08a4*/ 	.word	0x000146c0


	//   ....[105]....
        /*08a8*/ 	.word	0x00014c70


	//   ....[106]....
        /*08ac*/ 	.word	0x00014e40


	//   ....[107]....
        /*08b0*/ 	.word	0x00014e90


	//   ....[108]....
        /*08b4*/ 	.word	0x00014ef0


	//   ....[109]....
        /*08b8*/ 	.word	0x00014f90


	//   ....[110]....
        /*08bc*/ 	.word	0x00015050


	//   ....[111]....
        /*08c0*/ 	.word	0x00015160


	//   ....[112]....
        /*08c4*/ 	.word	0x000151c0


	//   ....[113]....
        /*08c8*/ 	.word	0x000152c0


	//   ....[114]....
        /*08cc*/ 	.word	0x00015320


	//   ....[115]....
        /*08d0*/ 	.word	0x00015420


	//   ....[116]....
        /*08d4*/ 	.word	0x00015480


	//   ....[117]....
        /*08d8*/ 	.word	0x00015580


	//   ....[118]....
        /*08dc*/ 	.word	0x000155e0


	//   ....[119]....
        /*08e0*/ 	.word	0x000156c0


	//   ....[120]....
        /*08e4*/ 	.word	0x00015740


	//   ....[121]....
        /*08e8*/ 	.word	0x00015820


	//   ....[122]....
        /*08ec*/ 	.word	0x00015b50


	//   ....[123]....
        /*08f0*/ 	.word	0x00015bf0


	//   ....[124]....
        /*08f4*/ 	.word	0x00015d80


	//   ....[125]....
        /*08f8*/ 	.word	0x00015df0


	//   ....[126]....
        /*08fc*/ 	.word	0x00015e60


	//   ....[127]....
        /*0900*/ 	.word	0x00015ed0


	//   ....[128]....
        /*0904*/ 	.word	0x00015f40


	//   ....[129]....
        /*0908*/ 	.word	0x00015fc0


	//   ....[130]....
        /*090c*/ 	.word	0x00016060


	//   ....[131]....
        /*0910*/ 	.word	0x00016100


	//   ....[132]....
        /*0914*/ 	.word	0x00016170


	//   ....[133]....
        /*0918*/ 	.word	0x000161e0


	//   ....[134]....
        /*091c*/ 	.word	0x00016250


	//   ....[135]....
        /*0920*/ 	.word	0x000162d0


	//   ....[136]....
        /*0924*/ 	.word	0x00016350


	//   ....[137]....
        /*0928*/ 	.word	0x00016400


	//   ....[138]....
        /*092c*/ 	.word	0x00016450


	//   ....[139]....
        /*0930*/ 	.word	0x00016510


	//   ....[140]....
        /*0934*/ 	.word	0x00016640


	//----- nvinfo : EIATTR_REG_RECONFIG
	.align		4
.L_294:
        /*0938*/ 	.byte	0x01, 0x54
	.zero		2


	//----- nvinfo : EIATTR_SYSCALL_OFFSETS
	.align		4
        /*093c*/ 	.byte	0x04, 0x46
        /*093e*/ 	.short	(.L_296 - .L_295)


	//   ....[0]....
.L_295:
        /*0940*/ 	.word	0x00001d30


	//   ....[1]....
        /*0944*/ 	.word	0x0000f9c0


	//   ....[2]....
        /*0948*/ 	.word	0x0000fb10


	//   ....[3]....
        /*094c*/ 	.word	0x0000fc10


	//   ....[4]....
        /*0950*/ 	.word	0x000104e0


	//----- nvinfo : EIATTR_MBARRIER_INSTR_OFFSETS
	.align		4
.L_296:
        /*0954*/ 	.byte	0x04, 0x39
        /*0956*/ 	.short	(.L_298 - .L_297)


	//   ....[0]....
.L_297:
        /*0958*/ 	.word	0x00000270
        /*095c*/ 	.word	0x000000ff
        /*0960*/ 	.word	0x00028800
        /*0964*/ 	.short	0x0100
        /*0966*/ 	.byte	0x08
	.zero		1


	//   ....[1]....
        /*0968*/ 	.word	0x00000280
        /*096c*/ 	.word	0x000000ff
        /*0970*/ 	.word	0x00028820
        /*0974*/ 	.short	0x0100
        /*0976*/ 	.byte	0x08
	.zero		1


	//   ....[2]....
        /*0978*/ 	.word	0x00000370
        /*097c*/ 	.word	0x000000ff
        /*0980*/ 	.word	0x00028830
        /*0984*/ 	.short	0x0100
        /*0986*/ 	.byte	0x08
	.zero		1


	//   ....[3]....
        /*0988*/ 	.word	0x00000380
        /*098c*/ 	.word	0x000000ff
        /*0990*/ 	.word	0x00028840
        /*0994*/ 	.short	0x0100
        /*0996*/ 	.byte	0x08
	.zero		1


	//   ....[4]....
        /*0998*/ 	.word	0x00000390
        /*099c*/ 	.word	0x000000ff
        /*09a0*/ 	.word	0x00028838
        /*09a4*/ 	.short	0x0100
        /*09a6*/ 	.byte	0x08
	.zero		1


	//   ....[5]....
        /*09a8*/ 	.word	0x000003a0
        /*09ac*/ 	.word	0x000000ff
        /*09b0*/ 	.word	0x00028848
        /*09b4*/ 	.short	0x0100
        /*09b6*/ 	.byte	0x08
	.zero		1


	//   ....[6]....
        /*09b8*/ 	.word	0x000004d0
        /*09bc*/ 	.word	0x000000ff
        /*09c0*/ 	.word	0x00028850
        /*09c4*/ 	.short	0x0100
        /*09c6*/ 	.byte	0x08
	.zero		1


	//   ....[7]....
        /*09c8*/ 	.word	0x000004e0
        /*09cc*/ 	.word	0x000000ff
        /*09d0*/ 	.word	0x00028860
        /*09d4*/ 	.short	0x0100
        /*09d6*/ 	.byte	0x08
	.zero		1


	//   ....[8]....
        /*09d8*/ 	.word	0x000004f0
        /*09dc*/ 	.word	0x000000ff
        /*09e0*/ 	.word	0x00028858
        /*09e4*/ 	.short	0x0100
        /*09e6*/ 	.byte	0x08
	.zero		1


	//   ....[9]....
        /*09e8*/ 	.word	0x00000500
        /*09ec*/ 	.word	0x000000ff
        /*09f0*/ 	.word	0x00028868
        /*09f4*/ 	.short	0x0100
        /*09f6*/ 	.byte	0x08
	.zero		1


	//   ....[10]....
        /*09f8*/ 	.word	0x000005f0
        /*09fc*/ 	.word	0x000000ff
        /*0a00*/ 	.word	0x00028870
        /*0a04*/ 	.short	0x0100
        /*0a06*/ 	.byte	0x06
	.zero		1


	//   ....[11]....
        /*0a08*/ 	.word	0x00000600
        /*0a0c*/ 	.word	0x000000ff
        /*0a10*/ 	.word	0x00028880
        /*0a14*/ 	.short	0x0100
        /*0a16*/ 	.byte	0x06
	.zero		1


	//   ....[12]....
        /*0a18*/ 	.word	0x00000610
        /*0a1c*/ 	.word	0x000000ff
        /*0a20*/ 	.word	0x00028878
        /*0a24*/ 	.short	0x0100
        /*0a26*/ 	.byte	0x06
	.zero		1


	//   ....[13]....
        /*0a28*/ 	.word	0x00000620
        /*0a2c*/ 	.word	0x000000ff
        /*0a30*/ 	.word	0x00028888
        /*0a34*/ 	.short	0x0100
        /*0a36*/ 	.byte	0x06
	.zero		1


	//   ....[14]....
        /*0a38*/ 	.word	0x00000750
        /*0a3c*/ 	.word	0x000000ff
        /*0a40*/ 	.word	0x00028890
        /*0a44*/ 	.short	0x0100
        /*0a46*/ 	.byte	0x08
	.zero		1


	//   ....[15]....
        /*0a48*/ 	.word	0x00000760
        /*0a4c*/ 	.word	0x000000ff
        /*0a50*/ 	.word	0x000288a0
        /*0a54*/ 	.short	0x0100
        /*0a56*/ 	.byte	0x08
	.zero		1


	//   ....[16]....
        /*0a58*/ 	.word	0x00000770
        /*0a5c*/ 	.word	0x000000ff
        /*0a60*/ 	.word	0x00028898
        /*0a64*/ 	.short	0x0100
        /*0a66*/ 	.byte	0x08
	.zero		1


	//   ....[17]....
        /*0a68*/ 	.word	0x00000780
        /*0a6c*/ 	.word	0x000000ff
        /*0a70*/ 	.word	0x000288a8
        /*0a74*/ 	.short	0x0100
        /*0a76*/ 	.byte	0x08
	.zero		1


	//   ....[18]....
        /*0a78*/ 	.word	0x000008b0
        /*0a7c*/ 	.word	0x000000ff
        /*0a80*/ 	.word	0x000288b0
        /*0a84*/ 	.short	0x0100
        /*0a86*/ 	.byte	0x08
	.zero		1


	//   ....[19]....
        /*0a88*/ 	.word	0x000008c0
        /*0a8c*/ 	.word	0x000000ff
        /*0a90*/ 	.word	0x000288c0
        /*0a94*/ 	.short	0x0100
        /*0a96*/ 	.byte	0x08
	.zero		1


	//   ....[20]....
        /*0a98*/ 	.word	0x000008d0
        /*0a9c*/ 	.word	0x000000ff
        /*0aa0*/ 	.word	0x000288b8
        /*0aa4*/ 	.short	0x0100
        /*0aa6*/ 	.byte	0x08
	.zero		1


	//   ....[21]....
        /*0aa8*/ 	.word	0x000008e0
        /*0aac*/ 	.word	0x000000ff
        /*0ab0*/ 	.word	0x000288c8
        /*0ab4*/ 	.short	0x0100
        /*0ab6*/ 	.byte	0x08
	.zero		1


	//   ....[22]....
        /*0ab8*/ 	.word	0x00001db0
        /*0abc*/ 	.word	0x000000ff
        /*0ac0*/ 	.word	0x00028800
        /*0ac4*/ 	.short	0x010a
        /*0ac6*/ 	.byte	0x29
	.zero		1


	//   ....[23]....
        /*0ac8*/ 	.word	0x00001e30
        /*0acc*/ 	.word	0x00000000
        /*0ad0*/ 	.word	0x00028830
        /*0ad4*/ 	.short	0x010a
        /*0ad6*/ 	.byte	0x3f
	.zero		1


	//   ....[24]....
        /*0ad8*/ 	.word	0x00001e90
        /*0adc*/ 	.word	0x00000000
        /*0ae0*/ 	.word	0x00028830
        /*0ae4*/ 	.short	0x010a
        /*0ae6*/ 	.byte	0x3f
	.zero		1


	//   ....[25]....
        /*0ae8*/ 	.word	0x00002c00
        /*0aec*/ 	.word	0x00000000
        /*0af0*/ 	.word	0x00000000
        /*0af4*/ 	.short	0x0101
        /*0af6*/ 	.byte	0x3f
	.zero		1


	//   ....[26]....
        /*0af8*/ 	.word	0x00004ac0
        /*0afc*/ 	.word	0x000000ff
        /*0b00*/ 	.word	0x00028830
        /*0b04*/ 	.short	0x010a
        /*0b06*/ 	.byte	0x06
	.zero		1


	//   ....[27]....
        /*0b08*/ 	.word	0x00004b00
        /*0b0c*/ 	.word	0x000000ff
        /*0b10*/ 	.word	0x00028830
        /*0b14*/ 	.short	0x010a
        /*0b16*/ 	.byte	0x06
	.zero		1


	//   ....[28]....
        /*0b18*/ 	.word	0x00004e40
        /*0b1c*/ 	.word	0x000000ff
        /*0b20*/ 	.word	0x00028850
        /*0b24*/ 	.short	0x010a
        /*0b26*/ 	.byte	0x06
	.zero		1


	//   ....[29]....
        /*0b28*/ 	.word	0x00004e80
        /*0b2c*/ 	.word	0x000000ff
        /*0b30*/ 	.word	0x00028850
        /*0b34*/ 	.short	0x010a
        /*0b36*/ 	.byte	0x06
	.zero		1


	//   ....[30]....
        /*0b38*/ 	.word	0x00006f60
        /*0b3c*/ 	.word	0x0000000a
        /*0b40*/ 	.word	0x00000000
        /*0b44*/ 	.short	0x0101
        /*0b46*/ 	.byte	0x3f
	.zero		1


	//   ....[31]....
        /*0b48*/ 	.word	0x00007100
        /*0b4c*/ 	.word	0x0000000a
        /*0b50*/ 	.word	0x00000000
        /*0b54*/ 	.short	0x0101
        /*0b56*/ 	.byte	0x3f
	.zero		1


	//   ....[32]....
        /*0b58*/ 	.word	0x00007c70
        /*0b5c*/ 	.word	0x000000ff
        /*0b60*/ 	.word	0x00028830
        /*0b64*/ 	.short	0x010a
        /*0b66*/ 	.byte	0x06
	.zero		1


	//   ....[33]....
        /*0b68*/ 	.word	0x00007cb0
        /*0b6c*/ 	.word	0x000000ff
        /*0b70*/ 	.word	0x00028830
        /*0b74*/ 	.short	0x010a
        /*0b76*/ 	.byte	0x06
	.zero		1


	//   ....[34]....
        /*0b78*/ 	.word	0x00007ff0
        /*0b7c*/ 	.word	0x000000ff
        /*0b80*/ 	.word	0x00028850
        /*0b84*/ 	.short	0x010a
        /*0b86*/ 	.byte	0x06
	.zero		1


	//   ....[35]....
        /*0b88*/ 	.word	0x00008030
        /*0b8c*/ 	.word	0x000000ff
        /*0b90*/ 	.word	0x00028850
        /*0b94*/ 	.short	0x010a
        /*0b96*/ 	.byte	0x06
	.zero		1


	//   ....[36]....
        /*0b98*/ 	.word	0x00009aa0
        /*0b9c*/ 	.word	0x0000000b
        /*0ba0*/ 	.word	0x00000000
        /*0ba4*/ 	.short	0x0101
        /*0ba6*/ 	.byte	0x3f
	.zero		1


	//   ....[37]....
        /*0ba8*/ 	.word	0x00009c50
        /*0bac*/ 	.word	0x0000000b
        /*0bb0*/ 	.word	0x00000000
        /*0bb4*/ 	.short	0x0101
        /*0bb6*/ 	.byte	0x3f
	.zero		1


	//   ....[38]....
        /*0bb8*/ 	.word	0x0000a3f0
        /*0bbc*/ 	.word	0x000000ff
        /*0bc0*/ 	.word	0x00028850
        /*0bc4*/ 	.short	0x010a
        /*0bc6*/ 	.byte	0x05
	.zero		1


	//   ....[39]....
        /*0bc8*/ 	.word	0x0000a430
        /*0bcc*/ 	.word	0x000000ff
        /*0bd0*/ 	.word	0x00028850
        /*0bd4*/ 	.short	0x010a
        /*0bd6*/ 	.byte	0x05
	.zero		1


	//   ....[40]....
        /*0bd8*/ 	.word	0x0000a970
        /*0bdc*/ 	.word	0x00000006
        /*0be0*/ 	.word	0x00000000
        /*0be4*/ 	.short	0x0101
        /*0be6*/ 	.byte	0x3f
	.zero		1


	//   ....[41]....
        /*0be8*/ 	.word	0x0000c040
        /*0bec*/ 	.word	0x00000014
        /*0bf0*/ 	.word	0x00000000
        /*0bf4*/ 	.short	0x0101
        /*0bf6*/ 	.byte	0x3f
	.zero		1


	//   ....[42]....
        /*0bf8*/ 	.word	0x0000c4f0
        /*0bfc*/ 	.word	0x00000014
        /*0c00*/ 	.word	0x00000000
        /*0c04*/ 	.short	0x0101
        /*0c06*/ 	.byte	0x3f
	.zero		1


	//   ....[43]....
        /*0c08*/ 	.word	0x0000fff0
        /*0c0c*/ 	.word	0x00000000
        /*0c10*/ 	.word	0x00028840
        /*0c14*/ 	.short	0x010a
        /*0c16*/ 	.byte	0x3f
	.zero		1


	//   ....[44]....
        /*0c18*/ 	.word	0x00010e60
        /*0c1c*/ 	.word	0x00000012
        /*0c20*/ 	.word	0x00028800
        /*0c24*/ 	.short	0x0107
        /*0c26*/ 	.byte	0x3f
	.zero		1


	//   ....[45]....
        /*0c28*/ 	.word	0x00010f70
        /*0c2c*/ 	.word	0x00000012
        /*0c30*/ 	.word	0x00028800
        /*0c34*/ 	.short	0x0101
        /*0c36*/ 	.byte	0x3f
	.zero		1


	//   ....[46]....
        /*0c38*/ 	.word	0x00010f90
        /*0c3c*/ 	.word	0x00000012
        /*0c40*/ 	.word	0x00028820
        /*0c44*/ 	.short	0x010a
        /*0c46*/ 	.byte	0x3f
	.zero		1


	//   ....[47]....
        /*0c48*/ 	.word	0x00011350
        /*0c4c*/ 	.word	0x00000003
        /*0c50*/ 	.word	0x00028840
        /*0c54*/ 	.short	0x010a
        /*0c56*/ 	.byte	0x3f
	.zero		1


	//   ....[48]....
        /*0c58*/ 	.word	0x000116f0
        /*0c5c*/ 	.word	0x00000003
        /*0c60*/ 	.word	0x00000060
        /*0c64*/ 	.short	0x010a
        /*0c66*/ 	.byte	0x3f
	.zero		1


	//   ....[49]....
        /*0c68*/ 	.word	0x00011d80
        /*0c6c*/ 	.word	0x00000003
        /*0c70*/ 	.word	0x00028840
        /*0c74*/ 	.short	0x010a
        /*0c76*/ 	.byte	0x3f
	.zero		1


	//   ....[50]....
        /*0c78*/ 	.word	0x00012120
        /*0c7c*/ 	.word	0x00000002
        /*0c80*/ 	.word	0x00000060
        /*0c84*/ 	.short	0x010a
        /*0c86*/ 	.byte	0x3f
	.zero		1


	//   ....[51]....
        /*0c88*/ 	.word	0x000126f0
        /*0c8c*/ 	.word	0x00000002
        /*0c90*/ 	.word	0x00028840
        /*0c94*/ 	.short	0x010a
        /*0c96*/ 	.byte	0x3f
	.zero		1


	//   ....[52]....
        /*0c98*/ 	.word	0x00012a90
        /*0c9c*/ 	.word	0x00000002
        /*0ca0*/ 	.word	0x00000060
        /*0ca4*/ 	.short	0x010a
        /*0ca6*/ 	.byte	0x3f
	.zero		1


	//   ....[53]....
        /*0ca8*/ 	.word	0x00013010
        /*0cac*/ 	.word	0x00000000
        /*0cb0*/ 	.word	0x00028860
        /*0cb4*/ 	.short	0x010a
        /*0cb6*/ 	.byte	0x3f
	.zero		1


	//   ....[54]....
        /*0cb8*/ 	.word	0x00014640
        /*0cbc*/ 	.word	0x00000000
        /*0cc0*/ 	.word	0x00028820
        /*0cc4*/ 	.short	0x010a
        /*0cc6*/ 	.byte	0x3f
	.zero		1


	//   ....[55]....
        /*0cc8*/ 	.word	0x00014830
        /*0ccc*/ 	.word	0x00000006
        /*0cd0*/ 	.word	0x00000000
        /*0cd4*/ 	.short	0x010a
        /*0cd6*/ 	.byte	0x3f
	.zero		1


	//   ....[56]....
        /*0cd8*/ 	.word	0x00014860
        /*0cdc*/ 	.word	0x00000007
        /*0ce0*/ 	.word	0x00000000
        /*0ce4*/ 	.short	0x010a
        /*0ce6*/ 	.byte	0x3f
	.zero		1


	//   ....[57]....
        /*0ce8*/ 	.word	0x000148c0
        /*0cec*/ 	.word	0x00000004
        /*0cf0*/ 	.word	0x00000000
        /*0cf4*/ 	.short	0x010a
        /*0cf6*/ 	.byte	0x3f
	.zero		1


	//   ....[58]....
        /*0cf8*/ 	.word	0x000148f0
        /*0cfc*/ 	.word	0x00000003
        /*0d00*/ 	.word	0x00000000
        /*0d04*/ 	.short	0x010a
        /*0d06*/ 	.byte	0x3f
	.zero		1


	//   ....[59]....
        /*0d08*/ 	.word	0x00014960
        /*0d0c*/ 	.word	0x00000003
        /*0d10*/ 	.word	0x00028800
        /*0d14*/ 	.short	0x010a
        /*0d16*/ 	.byte	0x3f
	.zero		1


	//   ....[60]....
        /*0d18*/ 	.word	0x000149b0
        /*0d1c*/ 	.word	0x00000000
        /*0d20*/ 	.word	0x00028830
        /*0d24*/ 	.short	0x010a
        /*0d26*/ 	.byte	0x3f
	.zero		1


	//   ....[61]....
        /*0d28*/ 	.word	0x00014a10
        /*0d2c*/ 	.word	0x00000007
        /*0d30*/ 	.word	0x00028830
        /*0d34*/ 	.short	0x010a
        /*0d36*/ 	.byte	0x3f
	.zero		1


	//   ....[62]....
        /*0d38*/ 	.word	0x00014a70
        /*0d3c*/ 	.word	0x00000007
        /*0d40*/ 	.word	0x00028850
        /*0d44*/ 	.short	0x010a
        /*0d46*/ 	.byte	0x3f
	.zero		1


	//   ....[63]....
        /*0d48*/ 	.word	0x00014ad0
        /*0d4c*/ 	.word	0x00000007
        /*0d50*/ 	.word	0x00028830
        /*0d54*/ 	.short	0x010a
        /*0d56*/ 	.byte	0x3f
	.zero		1


	//   ....[64]....
        /*0d58*/ 	.word	0x00014b30
        /*0d5c*/ 	.word	0x00000007
        /*0d60*/ 	.word	0x00028850
        /*0d64*/ 	.short	0x010a
        /*0d66*/ 	.byte	0x3f
	.zero		1


	//   ....[65]....
        /*0d68*/ 	.word	0x00014b90
        /*0d6c*/ 	.word	0x00000005
        /*0d70*/ 	.word	0x00028850
        /*0d74*/ 	.short	0x010a
        /*0d76*/ 	.byte	0x3f
	.zero		1


	//   ....[66]....
        /*0d78*/ 	.word	0x00014d30
        /*0d7c*/ 	.word	0x00000000
        /*0d80*/ 	.word	0x00028840
        /*0d84*/ 	.short	0x010a
        /*0d86*/ 	.byte	0x3f
	.zero		1


	//   ....[67]....
        /*0d88*/ 	.word	0x00015860
        /*0d8c*/ 	.word	0x00000012
        /*0d90*/ 	.word	0x00028820
        /*0d94*/ 	.short	0x010a
        /*0d96*/ 	.byte	0x3f
	.zero		1


	//   ....[68]....
        /*0d98*/ 	.word	0x000158b0
        /*0d9c*/ 	.word	0x00000003
        /*0da0*/ 	.word	0x00028840
        /*0da4*/ 	.short	0x010a
        /*0da6*/ 	.byte	0x3f
	.zero		1


	//   ....[69]....
        /*0da8*/ 	.word	0x00015900
        /*0dac*/ 	.word	0x00000003
        /*0db0*/ 	.word	0x00000060
        /*0db4*/ 	.short	0x010a
        /*0db6*/ 	.byte	0x3f
	.zero		1


	//   ....[70]....
        /*0db8*/ 	.word	0x00015950
        /*0dbc*/ 	.word	0x00000003
        /*0dc0*/ 	.word	0x00028840
        /*0dc4*/ 	.short	0x010a
        /*0dc6*/ 	.byte	0x3f
	.zero		1


	//   ....[71]....
        /*0dc8*/ 	.word	0x000159a0
        /*0dcc*/ 	.word	0x00000002
        /*0dd0*/ 	.word	0x00000060
        /*0dd4*/ 	.short	0x010a
        /*0dd6*/ 	.byte	0x3f
	.zero		1


	//   ....[72]....
        /*0dd8*/ 	.word	0x000159f0
        /*0ddc*/ 	.word	0x00000002
        /*0de0*/ 	.word	0x00028840
        /*0de4*/ 	.short	0x010a
        /*0de6*/ 	.byte	0x3f
	.zero		1


	//   ....[73]....
        /*0de8*/ 	.word	0x00015a40
        /*0dec*/ 	.word	0x00000002
        /*0df0*/ 	.word	0x00000060
        /*0df4*/ 	.short	0x010a
        /*0df6*/ 	.byte	0x3f
	.zero		1


	//   ....[74]....
        /*0df8*/ 	.word	0x00015a90
        /*0dfc*/ 	.word	0x00000000
        /*0e00*/ 	.word	0x00028860
        /*0e04*/ 	.short	0x010a
        /*0e06*/ 	.byte	0x3f
	.zero		1


	//   ....[75]....
        /*0e08*/ 	.word	0x00016560
        /*0e0c*/ 	.word	0x00000000
        /*0e10*/ 	.word	0x00028820
        /*0e14*/ 	.short	0x010a
        /*0e16*/ 	.byte	0x3f
	.zero		1


	//   ....[76]....
        /*0e18*/ 	.word	0x00016700
        /*0e1c*/ 	.word	0x00000006
        /*0e20*/ 	.word	0x00000000
        /*0e24*/ 	.short	0x010a
        /*0e26*/ 	.byte	0x3f
	.zero		1


	//   ....[77]....
        /*0e28*/ 	.word	0x00016750
        /*0e2c*/ 	.word	0x00000007
        /*0e30*/ 	.word	0x00000000
        /*0e34*/ 	.short	0x010a
        /*0e36*/ 	.byte	0x3f
	.zero		1


	//   ....[78]....
        /*0e38*/ 	.word	0x000167a0
        /*0e3c*/ 	.word	0x00000004
        /*0e40*/ 	.word	0x00000000
        /*0e44*/ 	.short	0x010a
        /*0e46*/ 	.byte	0x3f
	.zero		1


	//----- nvinfo : EIATTR_NUM_MBARRIERS
	.align		4
.L_298:
        /*0e48*/ 	.byte	0x03, 0x38
        /*0e4a*/ 	.short	0x0016


	//----- nvinfo : EIATTR_EXIT_INSTR_OFFSETS
	.align		4
        /*0e4c*/ 	.byte	0x04, 0x1c
        /*0e4e*/ 	.short	(.L_300 - .L_299)


	//   ....[0]....
.L_299:
        /*0e50*/ 	.word	0x00000a80


	//   ....[1]....
        /*0e54*/ 	.word	0x0000dc30


	//   ....[2]....
        /*0e58*/ 	.word	0x00014940


	//----- nvinfo : EIATTR_MAX_THREADS
	.align		4
.L_300:
        /*0e5c*/ 	.byte	0x04, 0x05
        /*0e5e*/ 	.short	(.L_302 - .L_301)
.L_301:
        /*0e60*/ 	.word	0x00000180
        /*0e64*/ 	.word	0x00000001
        /*0e68*/ 	.word	0x00000001


	//----- nvinfo : EIATTR_CRS_STACK_SIZE
	.align		4
.L_302:
        /*0e6c*/ 	.byte	0x04, 0x1e
        /*0e6e*/ 	.short	(.L_304 - .L_303)
.L_303:
        /*0e70*/ 	.word	0x00000000


	//----- nvinfo : EIATTR_CBANK_PARAM_SIZE
	.align		4
.L_304:
        /*0e74*/ 	.byte	0x03, 0x19
        /*0e76*/ 	.short	0x0af0


	//----- nvinfo : EIATTR_PARAM_CBANK
	.align		4
        /*0e78*/ 	.byte	0x04, 0x0a
        /*0e7a*/ 	.short	(.L_306 - .L_305)
	.align		4
.L_305:
        /*0e7c*/ 	.word	index@(.nv.constant0._ZN7cutlass13device_kernelIN5flash11enable_sm90INS1_16FlashAttnFwdSm90INS1_25CollectiveMainloopFwdSm90ILi2EN4cute5tupleIJNS5_1CILi1EEES8_S8_EEENS6_IJNS7_ILi128EEESA_SA_EEELi128ENS_6half_tEfNS_4arch4Sm90ELb1ELb0ELb1ELb1ELb0ELb0ELb0ELb1ELb1ELb1ELb1ELb0EEENS1_21CollectiveEpilogueFwdISB_S9_SC_SE_Li256ELb1ELb1ELb1ELb0EEENS1_36VarlenDynamicPersistentTileSchedulerILi128ELi128ELi256ELi128ELb1ELb1ELb1ELb1ELb1ELb1EEEEEEEEEvNT_6ParamsE)
        /*0e80*/ 	.short	0x0210
        /*0e82*/ 	.short	0x0af0


	//----- nvinfo : EIATTR_SW_WAR
	.align		4
.L_306:
        /*0e84*/ 	.byte	0x04, 0x36
        /*0e86*/ 	.short	(.L_308 - .L_307)
.L_307:
        /*0e88*/ 	.word	0x00000008
.L_308:


//--------------------- .nv.info._ZN7cutlass13device_kernelIN5flash11enable_sm90INS1_16FlashAttnFwdSm90INS1_25CollectiveMainloopFwdSm90ILi2EN4cute5tupleIJNS5_1CILi1EEES8_S8_EEENS6_IJNS7_ILi128EEESA_SA_EEELi128ENS_6half_tEfNS_4arch4Sm90ELb1ELb0ELb1ELb1ELb0ELb1ELb0ELb1ELb1ELb1ELb1ELb0EEENS1_21CollectiveEpilogueFwdISB_S9_SC_SE_Li256ELb1ELb1ELb1ELb0EEENS1_36VarlenDynamicPersistentTileSchedulerILi128ELi128ELi256ELi128ELb1ELb1ELb1ELb1ELb1ELb1EEEEEEEEEvNT_6ParamsE --------------------------
	.section	.nv.info._ZN7cutlass13device_kernelIN5flash11enable_sm90INS1_16FlashAttnFwdSm90INS1_25CollectiveMainloopFwdSm90ILi2EN4cute5tupleIJNS5_1CILi1EEES8_S8_EEENS6_IJNS7_ILi128EEESA_SA_EEELi128ENS_6half_tEfNS_4arch4Sm90ELb1ELb0ELb1ELb1ELb0ELb1ELb0ELb1ELb1ELb1ELb1ELb0EEENS1_21CollectiveEpilogueFwdISB_S9_SC_SE_Li256ELb1ELb1ELb1ELb0EEENS1_36VarlenDynamicPersistentTileSchedulerILi128ELi128ELi256ELi128ELb1ELb1ELb1ELb1ELb1ELb1EEEEEEEEEvNT_6ParamsE,"",@"SHT_CUDA_INFO"
	.sectionflags	@""
	.align	4


	//----- nvinfo : EIATTR_CUDA_API_VERSION
	.align		4
        /*0000*/ 	.byte	0x04, 0x37
        /*0002*/ 	.short	(.L_310 - .L_309)
.L_309:
        /*0004*/ 	.word	0x00000082


	//----- nvinfo : EIATTR_KPARAM_INFO
	.align		4
.L_310:
        /*0008*/ 	.byte	0x04, 0x17
        /*000a*/ 	.short	(.L_312 - .L_311)
.L_311:
        /*000c*/ 	.word	0x00000000
        /*0010*/ 	.short	0x0000
        /*0012*/ 	.short	0x0070
        /*0014*/ 	.byte	0x00, 0xf0, 0x01, 0x2a


	//----- nvinfo : EIATTR_SPARSE_MMA_MASK
	.align		4
.L_312:
        /*0018*/ 	.byte	0x03, 0x50
        /*001a*/ 	.short	0x0000


	//----- nvinfo : EIATTR_MAXREG_COUNT
	.align		4
        /*001c*/ 	.byte	0x03, 0x1b
        /*001e*/ 	.short	0x00a8


	//----- nvinfo : EIATTR_NUM_BARRIERS
	.align		4
        /*0020*/ 	.byte	0x02, 0x4c
        /*0022*/ 	.byte	0x10
	.zero		1


	//----- nvinfo : EIATTR_EXTERNS
	.align		4
        /*0024*/ 	.byte	0x04, 0x0f
        /*0026*/ 	.short	(.L_314 - .L_313)


	//   ....[0]....
	.align		4
.L_313:
        /*0028*/ 	.word	index@(__assertfail)


	//----- nvinfo : EIATTR_ANNOTATIONS
	.align		4
.L_314:
        /*002c*/ 	.byte	0x04, 0x55
        /*002e*/ 	.short	(.L_316 - .L_315)


	//   ....[0]....
.L_315:
        /* <DEDUP_REMOVED lines=95> */


	//----- nvinfo : EIATTR_MERCURY_ISA_VERSION
	.align		4
.L_316:
        /*0610*/ 	.byte	0x03, 0x5f
        /*0612*/ 	.short	0x0101


	//----- nvinfo : EIATTR_UNUSED_LOAD_BYTE_OFFSET
	.align		4
        /*0614*/ 	.byte	0x04, 0x44
        /*0616*/ 	.short	(.L_318 - .L_317)


	//   ....[0]....
.L_317:
        /*0618*/ 	.word	0x00000ad0
        /*061c*/ 	.word	0x0000fff0


	//   ....[1]....
        /*0620*/ 	.word	0x00017780
        /*0624*/ 	.word	0x0000fff0


	//----- nvinfo : EIATTR_INT_WARP_WIDE_INSTR_OFFSETS
	.align		4
.L_318:
        /*0628*/ 	.byte	0x04, 0x31
        /*062a*/ 	.short	(.L_320 - .L_319)


	//   ....[0]....
.L_319:
        /*062c*/ 	.word	0x00000190


	//   ....[1]....
        /*0630*/ 	.word	0x000001d0


	//   ....[2]....
        /*0634*/ 	.word	0x00000240


	//   ....[3]....
        /*0638*/ 	.word	0x0001d8d0


	//   ....[4]....
        /*063c*/ 	.word	0x0001d960


	//   ....[5]....
        /*0640*/ 	.word	0x00021000


	//   ....[6]....
        /*0644*/ 	.word	0x00021060


	//----- nvinfo : EIATTR_COOP_GROUP_MASK_REGIDS
	.align		4
.L_320:
        /*0648*/ 	.byte	0x04, 0x29
        /*064a*/ 	.short	(.L_322 - .L_321)


	//   ....[0]....
.L_321:
        /*064c*/ 	.word	0xffffffff


	//   ....[1]....
        /*0650*/ 	.word	0xffffffff


	//   ....[2]....
        /*0654*/ 	.word	0xffffffff


	//   ....[3]....
        /*0658*/ 	.word	0xffffffff


	//   ....[4]....
        /*065c*/ 	.word	0xffffffff


	//   ....[5]....
        /*0660*/ 	.word	0xffffffff


	//   ....[6]....
        /*0664*/ 	.word	0xffffffff


	//   ....[7]....
        /*0668*/ 	.word	0xffffffff


	//   ....[8]....
        /*066c*/ 	.word	0xffffffff


	//   ....[9]....
        /*0670*/ 	.word	0xffffffff


	//   ....[10]....
        /*0674*/ 	.word	0xffffffff


	//   ....[11]....
        /*0678*/ 	.word	0xffffffff


	//   ....[12]....
        /*067c*/ 	.word	0xffffffff


	//   ....[13]....
        /*0680*/ 	.word	0xffffffff


	//   ....[14]....
        /*0684*/ 	.word	0xffffffff


	//   ....[15]....
        /*0688*/ 	.word	0xffffffff


	//   ....[16]....
        /*068c*/ 	.word	0xffffffff


	//   ....[17]....
        /*0690*/ 	.word	0xffffffff


	//   ....[18]....
        /*0694*/ 	.word	0xffffffff


	//   ....[19]....
        /*0698*/ 	.word	0xffffffff


	//   ....[20]....
        /*069c*/ 	.word	0xffffffff


	//   ....[21]....
        /*06a0*/ 	.word	0xffffffff


	//   ....[22]....
        /*06a4*/ 	.word	0xffffffff


	//   ....[23]....
        /*06a8*/ 	.word	0xffffffff


	//   ....[24]....
        /*06ac*/ 	.word	0xffffffff


	//   ....[25]....
        /*06b0*/ 	.word	0xffffffff


	//   ....[26]....
        /*06b4*/ 	.word	0xffffffff


	//   ....[27]....
        /*06b8*/ 	.word	0xffffffff


	//   ....[28]....
        /*06bc*/ 	.word	0xffffffff


	//   ....[29]....
        /*06c0*/ 	.word	0xffffffff


	//   ....[30]....
        /*06c4*/ 	.word	0xffffffff


	//   ....[31]....
        /*06c8*/ 	.word	0xffffffff


	//   ....[32]....
        /*06cc*/ 	.word	0xffffffff


	//   ....[33]....
        /*06d0*/ 	.word	0xffffffff


	//   ....[34]....
        /*06d4*/ 	.word	0xffffffff


	//   ....[35]....
        /*06d8*/ 	.word	0xffffffff


	//   ....[36]....
        /*06dc*/ 	.word	0xffffffff


	//   ....[37]....
        /*06e0*/ 	.word	0xffffffff


	//   ....[38]....
        /*06e4*/ 	.word	0xffffffff


	//   ....[39]....
        /*06e8*/ 	.word	0xffffffff


	//   ....[40]....
        /*06ec*/ 	.word	0xffffffff


	//   ....[41]....
        /*06f0*/ 	.word	0xffffffff


	//   ....[42]....
        /*06f4*/ 	.word	0xffffffff


	//   ....[43]....
        /*06f8*/ 	.word	0xffffffff


	//   ....[44]....
        /*06fc*/ 	.word	0xffffffff


	//   ....[45]....
        /*0700*/ 	.word	0xffffffff


	//   ....[46]....
        /*0704*/ 	.word	0xffffffff


	//   ....[47]....
        /*0708*/ 	.word	0xffffffff


	//   ....[48]....
        /*070c*/ 	.word	0xffffffff


	//   ....[49]....
        /*0710*/ 	.word	0xffffffff


	//   ....[50]....
        /*0714*/ 	.word	0xffffffff


	//   ....[51]....
        /*0718*/ 	.word	0xffffffff


	//   ....[52]....
        /*071c*/ 	.word	0xffffffff


	//   ....[53]....
        /*0720*/ 	.word	0xffffffff


	//   ....[54]....
        /*0724*/ 	.word	0xffffffff


	//   ....[55]....
        /*0728*/ 	.word	0xffffffff


	//   ....[56]....
        /*072c*/ 	.word	0xffffffff


	//   ....[57]....
        /*0730*/ 	.word	0xffffffff


	//   ....[58]....
        /*0734*/ 	.word	0xffffffff


	//   ....[59]....
        /*0738*/ 	.word	0xffffffff


	//   ....[60]....
        /*073c*/ 	.word	0xffffffff


	//   ....[61]....
        /*0740*/ 	.word	0xffffffff


	//   ....[62]....
        /*0744*/ 	.word	0xffffffff


	//   ....[63]....
        /*0748*/ 	.word	0xffffffff


	//   ....[64]....
        /*074c*/ 	.word	0xffffffff


	//   ....[65]....
        /*0750*/ 	.word	0xffffffff


	//   ....[66]....
        /*0754*/ 	.word	0xffffffff


	//   ....[67]....
        /*0758*/ 	.word	0xffffffff


	//   ....[68]....
        /*075c*/ 	.word	0xffffffff


	//   ....[69]....
        /*0760*/ 	.word	0xffffffff


	//   ....[70]....
        /*0764*/ 	.word	0xffffffff


	//   ....[71]....
        /*0768*/ 	.word	0xffffffff


	//   ....[72]....
        /*076c*/ 	.word	0xffffffff


	//   ....[73]....
        /*0770*/ 	.word	0xffffffff


	//   ....[74]....
        /*0774*/ 	.word	0xffffffff


	//   ....[75]....
        /*0778*/ 	.word	0xffffffff


	//   ....[76]....
        /*077c*/ 	.word	0xffffffff


	//   ....[77]....
        /*0780*/ 	.word	0xffffffff


	//   ....[78]....
        /*0784*/ 	.word	0xffffffff


	//   ....[79]....
        /*0788*/ 	.word	0xffffffff


	//   ....[80]....
        /*078c*/ 	.word	0xffffffff


	//   ....[81]....
        /*0790*/ 	.word	0xffffffff


	//   ....[82]....
        /*0794*/ 	.word	0xffffffff


	//   ....[83]....
        /*0798*/ 	.word	0xffffffff


	//   ....[84]....
        /*079c*/ 	.word	0xffffffff


	//   ....[85]....
        /*07a0*/ 	.word	0xffffffff


	//   ....[86]....
        /*07a4*/ 	.word	0xffffffff


	//   ....[87]....
        /*07a8*/ 	.word	0xffffffff


	//   ....[88]....
        /*07ac*/ 	.word	0xffffffff


	//   ....[89]....
        /*07b0*/ 	.word	0xffffffff


	//   ....[90]....
        /*07b4*/ 	.word	0xffffffff


	//   ....[91]....
        /*07b8*/ 	.word	0xffffffff


	//   ....[92]....
        /*07bc*/ 	.word	0xffffffff


	//   ....[93]....
        /*07c0*/ 	.word	0xffffffff


	//   ....[94]....
        /*07c4*/ 	.word	0xffffffff


	//   ....[95]....
        /*07c8*/ 	.word	0xffffffff


	//   ....[96]....
        /*07cc*/ 	.word	0xffffffff


	//   ....[97]....
        /*07d0*/ 	.word	0xffffffff


	//   ....[98]....
        /*07d4*/ 	.word	0xffffffff


	//   ....[99]....
        /*07d8*/ 	.word	0xffffffff


	//   ....[100]....
        /*07dc*/ 	.word	0xffffffff


	//   ....[101]....
        /*07e0*/ 	.word	0xffffffff


	//   ....[102]....
        /*07e4*/ 	.word	0xffffffff


	//   ....[103]....
        /*07e8*/ 	.word	0xffffffff


	//   ....[104]....
        /*07ec*/ 	.word	0xffffffff


	//   ....[105]....
        /*07f0*/ 	.word	0xffffffff


	//   ....[106]....
        /*07f4*/ 	.word	0xffffffff


	//   ....[107]....
        /*07f8*/ 	.word	0xffffffff


	//   ....[108]....
        /*07fc*/ 	.word	0xffffffff


	//   ....[109]....
        /*0800*/ 	.word	0xffffffff


	//   ....[110]....
        /*0804*/ 	.word	0xffffffff


	//   ....[111]....
        /*0808*/ 	.word	0xffffffff


	//   ....[112]....
        /*080c*/ 	.word	0xffffffff


	//   ....[113]....
        /*0810*/ 	.word	0xffffffff


	//   ....[114]....
        /*0814*/ 	.word	0xffffffff


	//   ....[115]....
        /*0818*/ 	.word	0xffffffff


	//   ....[116]....
        /*081c*/ 	.word	0xffffffff


	//   ....[117]....
        /*0820*/ 	.word	0xffffffff


	//   ....[118]....
        /*0824*/ 	.word	0xffffffff


	//   ....[119]....
        /*0828*/ 	.word	0xffffffff


	//   ....[120]....
        /*082c*/ 	.word	0xffffffff


	//   ....[121]....
        /*0830*/ 	.word	0xffffffff


	//   ....[122]....
        /*0834*/ 	.word	0xffffffff


	//   ....[123]....
        /*0838*/ 	.word	0xffffffff


	//   ....[124]....
        /*083c*/ 	.word	0xffffffff


	//   ....[125]....
        /*0840*/ 	.word	0xffffffff


	//   ....[126]....
        /*0844*/ 	.word	0xffffffff


	//   ....[127]....
        /*0848*/ 	.word	0xffffffff


	//   ....[128]....
        /*084c*/ 	.word	0xffffffff


	//   ....[129]....
        /*0850*/ 	.word	0xffffffff


	//   ....[130]....
        /*0854*/ 	.word	0xffffffff


	//   ....[131]....
        /*0858*/ 	.word	0xffffffff


	//   ....[132]....
        /*085c*/ 	.word	0xffffffff


	//   ....[133]....
        /*0860*/ 	.word	0xffffffff


	//   ....[134]....
        /*0864*/ 	.word	0xffffffff


	//   ....[135]....
        /*0868*/ 	.word	0xffffffff


	//   ....[136]....
        /*086c*/ 	.word	0xffffffff


	//   ....[137]....
        /*0870*/ 	.word	0xffffffff


	//   ....[138]....
        /*0874*/ 	.word	0x0500000f


	//   ....[139]....
        /*0878*/ 	.word	0x0500000f


	//   ....[140]....
        /*087c*/ 	.word	0x0500000f


	//   ....[141]....
        /*0880*/ 	.word	0x0500000f


	//   ....[142]....
        /*0884*/ 	.word	0x0500000f


	//   ....[143]....
        /*0888*/ 	.word	0x0500000f


	//   ....[144]....
        /*088c*/ 	.word	0x0500000f


	//   ....[145]....
        /*0890*/ 	.word	0x0500000f


	//   ....[146]....
        /*0894*/ 	.word	0x0500000f


	//   ....[147]....
        /*0898*/ 	.word	0x0500000f


	//   ....[148]....
        /*089c*/ 	.word	0x0500000f


	//   ....[149]....
        /*08a0*/ 	.word	0x0500000f


	//   ....[150]....
        /*08a4*/ 	.word	0x0500000f


	//   ....[151]....
        /*08a8*/ 	.word	0x0500000f


	//   ....[152]....
        /*08ac*/ 	.word	0x0500000f


	//   ....[153]....
        /*08b0*/ 	.word	0x0500000f


	//   ....[154]....
        /*08b4*/ 	.word	0x0500000f


	//   ....[155]....
        /*08b8*/ 	.word	0x0500000f


	//   ....[156]....
        /*08bc*/ 	.word	0x0500000f


	//   ....[157]....
        /*08c0*/ 	.word	0x0500000f


	//   ....[158]....
        /*08c4*/ 	.word	0x0500000f


	//   ....[159]....
        /*08c8*/ 	.word	0x0500000f


	//   ....[160]....
        /*08cc*/ 	.word	0x0500000f


	//   ....[161]....
        /*08d0*/ 	.word	0x0500000f


	//   ....[162]....
        /*08d4*/ 	.word	0x0500000f


	//   ....[163]....
        /*08d8*/ 	.word	0x0500000f


	//   ....[164]....
        /*08dc*/ 	.word	0x0500000f


	//   ....[165]....
        /*08e0*/ 	.word	0x0500000f


	//   ....[166]....
        /*08e4*/ 	.word	0x0500000f


	//   ....[167]....
        /*08e8*/ 	.word	0x0500000f


	//   ....[168]....
        /*08ec*/ 	.word	0x0500000f


	//   ....[169]....
        /*08f0*/ 	.word	0x0500000f


	//   ....[170]....
        /*08f4*/ 	.word	0x0500000f


	//   ....[171]....
        /*08f8*/ 	.word	0x0500000f


	//   ....[172]....
        /*08fc*/ 	.word	0x0500000f


	//   ....[173]....
        /*0900*/ 	.word	0x0500000f


	//   ....[174]....
        /*0904*/ 	.word	0x0500000f


	//   ....[175]....
        /*0908*/ 	.word	0x0500000f


	//   ....[176]....
        /*090c*/ 	.word	0x0500000f


	//   ....[177]....
        /*0910*/ 	.word	0x0500000f


	//   ....[178]....
        /*0914*/ 	.word	0x0500000f


	//   ....[179]....
        /*0918*/ 	.word	0x0500000f


	//   ....[180]....
        /*091c*/ 	.word	0x0500000f


	//   ....[181]....
        /*0920*/ 	.word	0x0500000f


	//   ....[182]....
        /*0924*/ 	.word	0x0500000f


	//   ....[183]....
        /*0928*/ 	.word	0x0500000f


	//   ....[184]....
        /*092c*/ 	.word	0x0500000f


	//   ....[185]....
        /*0930*/ 	.word	0x0500000f


	//   ....[186]....
        /*0934*/ 	.word	0x0500000f


	//   ....[187]....
        /*0938*/ 	.word	0x0500000f


	//   ....[188]....
        /*093c*/ 	.word	0x0500000f


	//   ....[189]....
        /*0940*/ 	.word	0x0500000f


	//   ....[190]....
        /*0944*/ 	.word	0x0500000f


	//   ....[191]....
        /*0948*/ 	.word	0x0500000f


	//   ....[192]....
        /*094c*/ 	.word	0x0500000f


	//   ....[193]....
        /*0950*/ 	.word	0x0500000f


	//   ....[194]....
        /*0954*/ 	.word	0x0500000f


	//   ....[195]....
        /*0958*/ 	.word	0x0500000f


	//   ....[196]....
        /*095c*/ 	.word	0x0500000f


	//   ....[197]....
        /*0960*/ 	.word	0x0500000f


	//   ....[198]....
        /*0964*/ 	.word	0x0500000f


	//   ....[199]....
        /*0968*/ 	.word	0x0500000f


	//   ....[200]....
        /*096c*/ 	.word	0x0500000f


	//   ....[201]....
        /*0970*/ 	.word	0x0500000f


	//   ....[202]....
        /*0974*/ 	.word	0x0500000f


	//   ....[203]....
        /*0978*/ 	.word	0x0500000f


	//   ....[204]....
        /*097c*/ 	.word	0x0500000f


	//   ....[205]....
        /*0980*/ 	.word	0x0500000f


	//   ....[206]....
        /*0984*/ 	.word	0x0500000f


	//   ....[207]....
        /*0988*/ 	.word	0x0500000f


	//   ....[208]....
        /*098c*/ 	.word	0x0500000f


	//   ....[209]....
        /*0990*/ 	.word	0x0500000f


	//   ....[210]....
        /*0994*/ 	.word	0x0500000f


	//   ....[211]....
        /*0998*/ 	.word	0x0500000f


	//   ....[212]....
        /*099c*/ 	.word	0x0500000f


	//   ....[213]....
        /*09a0*/ 	.word	0x0500000f


	//   ....[214]....
        /*09a4*/ 	.word	0x0500000f


	//   ....[215]....
        /*09a8*/ 	.word	0x0500000f


	//   ....[216]....
        /*09ac*/ 	.word	0x0500000f


	//   ....[217]....
        /*09b0*/ 	.word	0x0500000f


	//   ....[218]....
        /*09b4*/ 	.word	0x0500000f


	//   ....[219]....
        /*09b8*/ 	.word	0x0500000f


	//   ....[220]....
        /*09bc*/ 	.word	0x0500000f


	//   ....[221]....
        /*09c0*/ 	.word	0x0500000f


	//   ....[222]....
        /*09c4*/ 	.word	0x0500000f


	//   ....[223]....
        /*09c8*/ 	.word	0x0500000f


	//   ....[224]....
        /*09cc*/ 	.word	0x0500000f


	//   ....[225]....
        /*09d0*/ 	.word	0x0500000f


	//   ....[226]....
        /*09d4*/ 	.word	0x0500000f


	//   ....[227]....
        /*09d8*/ 	.word	0x0500000f


	//----- nvinfo : EIATTR_COOP_GROUP_INSTR_OFFSETS
	.align		4
.L_322:
        /*09dc*/ 	.byte	0x04, 0x28
        /*09de*/ 	.short	(.L_324 - .L_323)


	//   ....[0]....
.L_323:
        /*09e0*/ 	.word	0x00000070


	//   ....[1]....
        /*09e4*/ 	.word	0x000001a0


	//   ....[2]....
        /*09e8*/ 	.word	0x000001f0


	//   ....[3]....
        /*09ec*/ 	.word	0x00000420


	//   ....[4]....
        /*09f0*/ 	.word	0x00000580


	//   ....[5]....
        /*09f4*/ 	.word	0x000006a0


	//   ....[6]....
        /*09f8*/ 	.word	0x00000800


	//   ....[7]....
        /*09fc*/ 	.word	0x00009130


	//   ....[8]....
        /*0a00*/ 	.word	0x00009810


	//   ....[9]....
        /*0a04*/ 	.word	0x00009820


	//   ....[10]....
        /*0a08*/ 	.word	0x00009830


	//   ....[11]....
        /*0a0c*/ 	.word	0x00009840


	//   ....[12]....
        /*0a10*/ 	.word	0x00009b80


	//   ....[13]....
        /*0a14*/ 	.word	0x00009b90


	//   ....[14]....
        /*0a18*/ 	.word	0x00009ba0


	//   ....[15]....
        /*0a1c*/ 	.word	0x00009bb0


	//   ....[16]....
        /*0a20*/ 	.word	0x00009e90


	//   ....[17]....
        /*0a24*/ 	.word	0x00009ea0


	//   ....[18]....
        /*0a28*/ 	.word	0x00009eb0


	//   ....[19]....
        /*0a2c*/ 	.word	0x00009ec0


	//   ....[20]....
        /*0a30*/ 	.word	0x0000a1c0


	//   ....[21]....
        /*0a34*/ 	.word	0x0000a1d0


	//   ....[22]....
        /*0a38*/ 	.word	0x0000a1e0


	//   ....[23]....
        /*0a3c*/ 	.word	0x0000a1f0


	//   ....[24]....
        /*0a40*/ 	.word	0x0000beb0


	//   ....[25]....
        /*0a44*/ 	.word	0x0000bed0


	//   ....[26]....
        /*0a48*/ 	.word	0x0000bee0


	//   ....[27]....
        /*0a4c*/ 	.word	0x0000bef0


	//   ....[28]....
        /*0a50*/ 	.word	0x0000c000


	//   ....[29]....
        /*0a54*/ 	.word	0x0000c050


	//   ....[30]....
        /*0a58*/ 	.word	0x0000c080


	//   ....[31]....
        /*0a5c*/ 	.word	0x0000c0c0


	//   ....[32]....
        /*0a60*/ 	.word	0x0000c3e0


	//   ....[33]....
        /*0a64*/ 	.word	0x0000c400


	//   ....[34]....
        /*0a68*/ 	.word	0x0000c420


	//   ....[35]....
        /*0a6c*/ 	.word	0x0000c430


	//   ....[36]....
        /*0a70*/ 	.word	0x0000c4f0


	//   ....[37]....
        /*0a74*/ 	.word	0x0000c510


	//   ....[38]....
        /*0a78*/ 	.word	0x0000c520


	//   ....[39]....
        /*0a7c*/ 	.word	0x0000c5c0


	//   ....[40]....
        /*0a80*/ 	.word	0x0000e8f0


	//   ....[41]....
        /*0a84*/ 	.word	0x0000e900


	//   ....[42]....
        /*0a88*/ 	.word	0x0000f760


	//   ....[43]....
        /*0a8c*/ 	.word	0x0000f7c0


	//   ....[44]....
        /*0a90*/ 	.word	0x00010230


	//   ....[45]....
        /*0a94*/ 	.word	0x000102c0


	//   ....[46]....
        /*0a98*/ 	.word	0x00011ec0


	//   ....[47]....
        /*0a9c*/ 	.word	0x00012650


	//   ....[48]....
        /*0aa0*/ 	.word	0x00012700


	//   ....[49]....
        /*0aa4*/ 	.word	0x00012740


	//   ....[50]....
        /*0aa8*/ 	.word	0x00013120


	//   ....[51]....
        /*0aac*/ 	.word	0x000131a0


	//   ....[52]....
        /*0ab0*/ 	.word	0x00015560


	//   ....[53]....
        /*0ab4*/ 	.word	0x00015590


	//   ....[54]....
        /*0ab8*/ 	.word	0x00015b40


	//   ....[55]....
        /*0abc*/ 	.word	0x00015b90


	//   ....[56]....
        /*0ac0*/ 	.word	0x00016de0


	//   ....[57]....
        /*0ac4*/ 	.word	0x00017170


	//   ....[58]....
        /*0ac8*/ 	.word	0x000171a0


	//   ....[59]....
        /*0acc*/ 	.word	0x000171b0


	//   ....[60]....
        /*0ad0*/ 	.word	0x00018210


	//   ....[61]....
        /*0ad4*/ 	.word	0x00018230


	//   ....[62]....
        /*0ad8*/ 	.word	0x00018250


	//   ....[63]....
        /*0adc*/ 	.word	0x00018260


	//   ....[64]....
        /*0ae0*/ 	.word	0x00018920


	//   ....[65]....
        /*0ae4*/ 	.word	0x00018930


	//   ....[66]....
        /*0ae8*/ 	.word	0x00018a30


	//   ....[67]....
        /*0aec*/ 	.word	0x00018a40


	//   ....[68]....
        /*0af0*/ 	.word	0x00018b50


	//   ....[69]....
        /*0af4*/ 	.word	0x00018b60


	//   ....[70]....
        /*0af8*/ 	.word	0x00018c70


	//   ....[71]....
        /*0afc*/ 	.word	0x00018c80


	//   ....[72]....
        /*0b00*/ 	.word	0x00019030


	//   ....[73]....
        /*0b04*/ 	.word	0x00019040


	//   ....[74]....
        /*0b08*/ 	.word	0x00019590


	//   ....[75]....
        /*0b0c*/ 	.word	0x000195a0


	//   ....[76]....
        /*0b10*/ 	.word	0x0001a290


	//   ....[77]....
        /*0b14*/ 	.word	0x0001a2a0


	//   ....[78]....
        /*0b18*/ 	.word	0x0001a3b0


	//   ....[79]....
        /*0b1c*/ 	.word	0x0001a3c0


	//   ....[80]....
        /*0b20*/ 	.word	0x0001a4d0


	//   ....[81]....
        /*0b24*/ 	.word	0x0001a4e0


	//   ....[82]....
        /*0b28*/ 	.word	0x0001a5f0


	//   ....[83]....
        /*0b2c*/ 	.word	0x0001a600


	//   ....[84]....
        /*0b30*/ 	.word	0x0001a770


	//   ....[85]....
        /*0b34*/ 	.word	0x0001a9a0


	//   ....[86]....
        /*0b38*/ 	.word	0x0001a9d0


	//   ....[87]....
        /*0b3c*/ 	.word	0x0001aa00


	//   ....[88]....
        /*0b40*/ 	.word	0x0001aa30


	//   ....[89]....
        /*0b44*/ 	.word	0x0001aa60


	//   ....[90]....
        /*0b48*/ 	.word	0x0001aa90


	//   ....[91]....
        /*0b4c*/ 	.word	0x0001ac30


	//   ....[92]....
        /*0b50*/ 	.word	0x0001ac60


	//   ....[93]....
        /*0b54*/ 	.word	0x0001ac90


	//   ....[94]....
        /*0b58*/ 	.word	0x0001acc0


	//   ....[95]....
        /*0b5c*/ 	.word	0x0001acf0


	//   ....[96]....
        /*0b60*/ 	.word	0x0001ad20


	//   ....[97]....
        /*0b64*/ 	.word	0x0001adc0


	//   ....[98]....
        /*0b68*/ 	.word	0x0001adf0


	//   ....[99]....
        /*0b6c*/ 	.word	0x0001ae00


	//   ....[100]....
        /*0b70*/ 	.word	0x0001ae30


	//   ....[101]....
        /*0b74*/ 	.word	0x0001c400


	//   ....[102]....
        /*0b78*/ 	.word	0x0001deb0


	//   ....[103]....
        /*0b7c*/ 	.word	0x0001ea60


	//   ....[104]....
        /*0b80*/ 	.word	0x0001ea80


	//   ....[105]....
        /*0b84*/ 	.word	0x0001ea90


	//   ....[106]....
        /*0b88*/ 	.word	0x0001eac0


	//   ....[107]....
        /*0b8c*/ 	.word	0x0001ebd0


	//   ....[108]....
        /*0b90*/ 	.word	0x0001ebe0


	//   ....[109]....
        /*0b94*/ 	.word	0x0001ec70


	//   ....[110]....
        /*0b98*/ 	.word	0x0001ec80


	//   ....[111]....
        /*0b9c*/ 	.word	0x0001ed10


	//   ....[112]....
        /*0ba0*/ 	.word	0x0001ed20


	//   ....[113]....
        /*0ba4*/ 	.word	0x0001edb0


	//   ....[114]....
        /*0ba8*/ 	.word	0x0001edc0


	//   ....[115]....
        /*0bac*/ 	.word	0x0001ee50


	//   ....[116]....
        /*0bb0*/ 	.word	0x0001ee60


	//   ....[117]....
        /*0bb4*/ 	.word	0x0001eeb0


	//   ....[118]....
        /*0bb8*/ 	.word	0x0001eee0


	//   ....[119]....
        /*0bbc*/ 	.word	0x00021730


	//   ....[120]....
        /*0bc0*/ 	.word	0x000217c0


	//   ....[121]....
        /*0bc4*/ 	.word	0x000217f0


	//   ....[122]....
        /*0bc8*/ 	.word	0x00021800


	//   ....[123]....
        /*0bcc*/ 	.word	0x00021830


	//   ....[124]....
        /*0bd0*/ 	.word	0x00021860


	//   ....[125]....
        /*0bd4*/ 	.word	0x00021890


	//   ....[126]....
        /*0bd8*/ 	.word	0x000218c0


	//   ....[127]....
        /*0bdc*/ 	.word	0x00021a80


	//   ....[128]....
        /*0be0*/ 	.word	0x00021ab0


	//   ....[129]....
        /*0be4*/ 	.word	0x00021ae0


	//   ....[130]....
        /*0be8*/ 	.word	0x00021b10


	//   ....[131]....
        /*0bec*/ 	.word	0x00021b40


	//   ....[132]....
        /*0bf0*/ 	.word	0x00021b70


	//   ....[133]....
        /*0bf4*/ 	.word	0x00021c40


	//   ....[134]....
        /*0bf8*/ 	.word	0x00021c60


	//   ....[135]....
        /*0bfc*/ 	.word	0x00021c70


	//   ....[136]....
        /*0c00*/ 	.word	0x00021cf0


	//   ....[137]....
        /*0c04*/ 	.word	0x00022830


	//   ....[138]....
        /*0c08*/ 	.word	0x00022ca0


	//   ....[139]....
        /*0c0c*/ 	.word	0x00022d50


	//   ....[140]....
        /*0c10*/ 	.word	0x00022de0


	//   ....[141]....
        /*0c14*/ 	.word	0x00022e30


	//   ....[142]....
        /*0c18*/ 	.word	0x00022e80


	//   ....[143]....
        /*0c1c*/ 	.word	0x00022f10


	//   ....[144]....
        /*0c20*/ 	.word	0x00022fa0


	//   ....[145]....
        /*0c24*/ 	.word	0x00022ff0


	//   ....[146]....
        /*0c28*/ 	.word	0x00023040


	//   ....[147]....
        /*0c2c*/ 	.word	0x000230d0


	//   ....[148]....
        /*0c30*/ 	.word	0x00023160


	//   ....[149]....
        /*0c34*/ 	.word	0x000231b0


	//   ....[150]....
        /*0c38*/ 	.word	0x00023200


	//   ....[151]....
        /*0c3c*/ 	.word	0x00023290


	//   ....[152]....
        /*0c40*/ 	.word	0x00023320


	//   ....[153]....
        /*0c44*/ 	.word	0x00023370


	//   ....[154]....
        /*0c48*/ 	.word	0x000233c0


	//   ....[155]....
        /*0c4c*/ 	.word	0x000234c0


	//   ....[156]....
        /*0c50*/ 	.word	0x00023570


	//   ....[157]....
        /*0c54*/ 	.word	0x000235f0


	//   ....[158]....
        /*0c58*/ 	.word	0x00023680


	//   ....[159]....
        /*0c5c*/ 	.word	0x00023800


	//   ....[160]....
        /*0c60*/ 	.word	0x00023920


	//   ....[161]....
        /*0c64*/ 	.word	0x00023980


	//   ....[162]....
        /*0c68*/ 	.word	0x000239d0


	//   ....[163]....
        /*0c6c*/ 	.word	0x00023a60


	//   ....[164]....
        /*0c70*/ 	.word	0x00023b00


	//   ....[165]....
        /*0c74*/ 	.word	0x00023b80


	//   ....[166]....
        /*0c78*/ 	.word	0x00023bf0


	//   ....[167]....
        /*0c7c*/ 	.word	0x00023d60


	//   ....[168]....
        /*0c80*/ 	.word	0x00023e50


	//   ....[169]....
        /*0c84*/ 	.word	0x00023ea0


	//   ....[170]....
        /*0c88*/ 	.word	0x00023ef0


	//   ....[171]....
        /*0c8c*/ 	.word	0x000241d0


	//   ....[172]....
        /*0c90*/ 	.word	0x00024220


	//   ....[173]....
        /*0c94*/ 	.word	0x000242b0


	//   ....[174]....
        /*0c98*/ 	.word	0x00024340


	//   ....[175]....
        /*0c9c*/ 	.word	0x000243d0


	//   ....[176]....
        /*0ca0*/ 	.word	0x00024460


	//   ....[177]....
        /*0ca4*/ 	.word	0x000244f0


	//   ....[178]....
        /*0ca8*/ 	.word	0x00024580


	//   ....[179]....
        /*0cac*/ 	.word	0x00024600


	//   ....[180]....
        /*0cb0*/ 	.word	0x00024650


	//   ....[181]....
        /*0cb4*/ 	.word	0x000246e0


	//   ....[182]....
        /*0cb8*/ 	.word	0x00024770


	//   ....[183]....
        /*0cbc*/ 	.word	0x000247f0


	//   ....[184]....
        /*0cc0*/ 	.word	0x00024840


	//   ....[185]....
        /*0cc4*/ 	.word	0x000248d0


	//   ....[186]....
        /*0cc8*/ 	.word	0x00024960


	//   ....[187]....
        /*0ccc*/ 	.word	0x000249f0


	//   ....[188]....
        /*0cd0*/ 	.word	0x00024a80


	//   ....[189]....
        /*0cd4*/ 	.word	0x00024b10


	//   ....[190]....
        /*0cd8*/ 	.word	0x00024ba0


	//   ....[191]....
        /*0cdc*/ 	.word	0x00024c60


	//   ....[192]....
        /*0ce0*/ 	.word	0x00024f40


	//   ....[193]....
        /*0ce4*/ 	.word	0x00025120


	//   ....[194]....
        /*0ce8*/ 	.word	0x00025170


	//   ....[195]....
        /*0cec*/ 	.word	0x000251d0


	//   ....[196]....
        /*0cf0*/ 	.word	0x00025270


	//   ....[197]....
        /*0cf4*/ 	.word	0x00025330


	//   ....[198]....
        /*0cf8*/ 	.word	0x00025440


	//   ....[199]....
        /*0cfc*/ 	.word	0x000254a0


	//   ....[200]....
        /*0d00*/ 	.word	0x000255a0


	//   ....[201]....
        /*0d04*/ 	.word	0x00025600


	//   ....[202]....
        /*0d08*/ 	.word	0x00025700


	//   ....[203]....
        /*0d0c*/ 	.word	0x00025760


	//   ....[204]....
        /*0d10*/ 	.word	0x00025860


	//   ....[205]....
        /*0d14*/ 	.word	0x000258c0


	//   ....[206]....
        /*0d18*/ 	.word	0x000259a0


	//   ....[207]....
        /*0d1c*/ 	.word	0x00025a20


	//   ....[208]....
        /*0d20*/ 	.word	0x00025b00


	//   ....[209]....
        /*0d24*/ 	.word	0x00025e30


	//   ....[210]....
        /*0d28*/ 	.word	0x00025ed0


	//   ....[211]....
        /*0d2c*/ 	.word	0x00026070


	//   ....[212]....
        /*0d30*/ 	.word	0x000260f0


	//   ....[213]....
        /*0d34*/ 	.word	0x00026170


	//   ....[214]....
        /*0d38*/ 	.word	0x000261f0


	//   ....[215]....
        /*0d3c*/ 	.word	0x00026270


	//   ....[216]....
        /*0d40*/ 	.word	0x00026300


	//   ....[217]....
        /*0d44*/ 	.word	0x000263a0


	//   ....[218]....
        /*0d48*/ 	.word	0x00026450


	//   ....[219]....
        /*0d4c*/ 	.word	0x000264d0


	//   ....[220]....
        /*0d50*/ 	.word	0x00026550


	//   ....[221]....
        /*0d54*/ 	.word	0x000265d0


	//   ....[222]....
        /*0d58*/ 	.word	0x00026660


	//   ....[223]....
        /*0d5c*/ 	.word	0x000266e0


	//   ....[224]....
        /*0d60*/ 	.word	0x00026790


	//   ....[225]....
        /*0d64*/ 	.word	0x000267e0


	//   ....[226]....
        /*0d68*/ 	.word	0x000268a0


	//   ....[227]....
        /*0d6c*/ 	.word	0x000269d0


	//----- nvinfo : EIATTR_REG_RECONFIG
	.align		4
.L_324:
        /*0d70*/ 	.byte	0x01, 0x54
	.zero		2


	//----- nvinfo : EIATTR_SYSCALL_OFFSETS
	.align		4
        /*0d74*/ 	.byte	0x04, 0x46
        /*0d76*/ 	.short	(.L_326 - .L_325)


	//   ....[0]....
.L_325:
        /*0d78*/ 	.word	0x00001ee0


	//   ....[1]....
        /*0d7c*/ 	.word	0x00002030


	//   ....[2]....
        /*0d80*/ 	.word	0x000092d0


	//   ....[3]....
        /*0d84*/ 	.word	0x000095c0


	//   ....[4]....
        /*0d88*/ 	.word	0x0001dad0


	//   ....[5]....
        /*0d8c*/ 	.word	0x0001dc20


	//   ....[6]....
        /*0d90*/ 	.word	0x0001dd10


	//   ....[7]....
        /*0d94*/ 	.word	0x0001e630


	//----- nvinfo : EIATTR_MBARRIER_INSTR_OFFSETS
	.align		4
.L_326:
        /*0d98*/ 	.byte	0x04, 0x39
        /*0d9a*/ 	.short	(.L_328 - .L_327)


	//   ....[0]....
.L_327:
        /*0d9c*/ 	.word	0x000002d0
        /*0da0*/ 	.word	0x000000ff
        /*0da4*/ 	.word	0x00028800
        /*0da8*/ 	.short	0x0100
        /*0daa*/ 	.byte	0x08
	.zero		1


	//   ....[1]....
        /*0dac*/ 	.word	0x000002e0
        /*0db0*/ 	.word	0x000000ff
        /*0db4*/ 	.word	0x00028820
        /*0db8*/ 	.short	0x0100
        /*0dba*/ 	.byte	0x08
	.zero		1


	//   ....[2]....
        /*0dbc*/ 	.word	0x000003d0
        /*0dc0*/ 	.word	0x000000ff
        /*0dc4*/ 	.word	0x00028830
        /*0dc8*/ 	.short	0x0100
        /*0dca*/ 	.byte	0x08
	.zero		1


	//   ....[3]....
        /*0dcc*/ 	.word	0x000003e0
        /*0dd0*/ 	.word	0x000000ff
        /*0dd4*/ 	.word	0x00028840
        /*0dd8*/ 	.short	0x0100
        /*0dda*/ 	.byte	0x08
	.zero		1


	//   ....[4]....
        /*0ddc*/ 	.word	0x000003f0
        /*0de0*/ 	.word	0x000000ff
        /*0de4*/ 	.word	0x00028838
        /*0de8*/ 	.short	0x0100
        /*0dea*/ 	.byte	0x08
	.zero		1


	//   ....[5]....
        /*0dec*/ 	.word	0x00000400
        /*0df0*/ 	.word	0x000000ff
        /*0df4*/ 	.word	0x00028848
        /*0df8*/ 	.short	0x0100
        /*0dfa*/ 	.byte	0x08
	.zero		1


	//   ....[6]....
        /*0dfc*/ 	.word	0x00000530
        /*0e00*/ 	.word	0x000000ff
        /*0e04*/ 	.word	0x00028850
        /*0e08*/ 	.short	0x0100
        /*0e0a*/ 	.byte	0x08
	.zero		1


	//   ....[7]....
        /*0e0c*/ 	.word	0x00000540
        /*0e10*/ 	.word	0x000000ff
        /*0e14*/ 	.word	0x00028860
        /*0e18*/ 	.short	0x0100
        /*0e1a*/ 	.byte	0x08
	.zero		1


	//   ....[8]....
        /*0e1c*/ 	.word	0x00000550
        /*0e20*/ 	.word	0x000000ff
        /*0e24*/ 	.word	0x00028858
        /*0e28*/ 	.short	0x0100
        /*0e2a*/ 	.byte	0x08
	.zero		1


	//   ....[9]....
        /*0e2c*/ 	.word	0x00000560
        /*0e30*/ 	.word	0x000000ff
        /*0e34*/ 	.word	0x00028868
        /*0e38*/ 	.short	0x0100
        /*0e3a*/ 	.byte	0x08
	.zero		1


	//   ....[10]....
        /*0e3c*/ 	.word	0x00000650
        /*0e40*/ 	.word	0x000000ff
        /*0e44*/ 	.word	0x00028870
        /*0e48*/ 	.short	0x0100
        /*0e4a*/ 	.byte	0x06
	.zero		1


	//   ....[11]....
        /*0e4c*/ 	.word	0x00000660
        /*0e50*/ 	.word	0x000000ff
        /*0e54*/ 	.word	0x00028880
        /*0e58*/ 	.short	0x0100
        /*0e5a*/ 	.byte	0x06
	.zero		1


	//   ....[12]....
        /*0e5c*/ 	.word	0x00000670
        /*0e60*/ 	.word	0x000000ff
        /*0e64*/ 	.word	0x00028878
        /*0e68*/ 	.short	0x0100
        /*0e6a*/ 	.byte	0x06
	.zero		1


	//   ....[13]....
        /*0e6c*/ 	.word	0x00000680
        /*0e70*/ 	.word	0x000000ff
        /*0e74*/ 	.word	0x00028888
        /*0e78*/ 	.short	0x0100
        /*0e7a*/ 	.byte	0x06
	.zero		1


	//   ....[14]....
        /*0e7c*/ 	.word	0x000007b0
        /*0e80*/ 	.word	0x000000ff
        /*0e84*/ 	.word	0x00028890
        /*0e88*/ 	.short	0x0100
        /*0e8a*/ 	.byte	0x08
	.zero		1


	//   ....[15]....
        /*0e8c*/ 	.word	0x000007c0
        /*0e90*/ 	.word	0x000000ff
        /*0e94*/ 	.word	0x000288a0
        /*0e98*/ 	.short	0x0100
        /*0e9a*/ 	.byte	0x08
	.zero		1


	//   ....[16]....
        /*0e9c*/ 	.word	0x000007d0
        /*0ea0*/ 	.word	0x000000ff
        /*0ea4*/ 	.word	0x00028898
        /*0ea8*/ 	.short	0x0100
        /*0eaa*/ 	.byte	0x08
	.zero		1


	//   ....[17]....
        /*0eac*/ 	.word	0x000007e0
        /*0eb0*/ 	.word	0x000000ff
        /*0eb4*/ 	.word	0x000288a8
        /*0eb8*/ 	.short	0x0100
        /*0eba*/ 	.byte	0x08
	.zero		1


	//   ....[18]....
        /*0ebc*/ 	.word	0x00000910
        /*0ec0*/ 	.word	0x000000ff
        /*0ec4*/ 	.word	0x000288b0
        /*0ec8*/ 	.short	0x0100
        /*0eca*/ 	.byte	0x08
	.zero		1


	//   ....[19]....
        /*0ecc*/ 	.word	0x00000920
        /*0ed0*/ 	.word	0x000000ff
        /*0ed4*/ 	.word	0x000288c0
        /*0ed8*/ 	.short	0x0100
        /*0eda*/ 	.byte	0x08
	.zero		1


	//   ....[20]....
        /*0edc*/ 	.word	0x00000930
        /*0ee0*/ 	.word	0x000000ff
        /*0ee4*/ 	.word	0x000288b8
        /*0ee8*/ 	.short	0x0100
        /*0eea*/ 	.byte	0x08
	.zero		1


	//   ....[21]....
        /*0eec*/ 	.word	0x00000940
        /*0ef0*/ 	.word	0x000000ff
        /*0ef4*/ 	.word	0x000288c8
        /*0ef8*/ 	.short	0x0100
        /*0efa*/ 	.byte	0x08
	.zero		1


	//   ....[22]....
        /*0efc*/ 	.word	0x00003640
        /*0f00*/ 	.word	0x0000006e
        /*0f04*/ 	.word	0x00028890
        /*0f08*/ 	.short	0x010a
        /*0f0a*/ 	.byte	0x3f
	.zero		1


	//   ....[23]....
        /*0f0c*/ 	.word	0x00005c40
        /*0f10*/ 	.word	0x0000006e
        /*0f14*/ 	.word	0x00028890
        /*0f18*/ 	.short	0x010a
        /*0f1a*/ 	.byte	0x3f
	.zero		1


	//   ....[24]....
        /*0f1c*/ 	.word	0x00007dc0
        /*0f20*/ 	.word	0x0000006e
        /*0f24*/ 	.word	0x00028890
        /*0f28*/ 	.short	0x010a
        /*0f2a*/ 	.byte	0x3f
	.zero		1


	//   ....[25]....
        /*0f2c*/ 	.word	0x00008420
        /*0f30*/ 	.word	0x00000030
        /*0f34*/ 	.word	0x00000000
        /*0f38*/ 	.short	0x0101
        /*0f3a*/ 	.byte	0x3f
	.zero		1


	//   ....[26]....
        /*0f3c*/ 	.word	0x00008460
        /*0f40*/ 	.word	0x0000006e
        /*0f44*/ 	.word	0x000288b0
        /*0f48*/ 	.short	0x010a
        /*0f4a*/ 	.byte	0x3f
	.zero		1


	//   ....[27]....
        /*0f4c*/ 	.word	0x00008ab0
        /*0f50*/ 	.word	0x0000006e
        /*0f54*/ 	.word	0x00000000
        /*0f58*/ 	.short	0x0101
        /*0f5a*/ 	.byte	0x3f
	.zero		1


	//   ....[28]....
        /*0f5c*/ 	.word	0x00009350
        /*0f60*/ 	.word	0x00000002
        /*0f64*/ 	.word	0x00028800
        /*0f68*/ 	.short	0x010a
        /*0f6a*/ 	.byte	0x3f
	.zero		1


	//   ....[29]....
        /*0f6c*/ 	.word	0x000093a0
        /*0f70*/ 	.word	0x00000002
        /*0f74*/ 	.word	0x00028800
        /*0f78*/ 	.short	0x010a
        /*0f7a*/ 	.byte	0x3f
	.zero		1


	//   ....[30]....
        /*0f7c*/ 	.word	0x0000a430
        /*0f80*/ 	.word	0x00000002
        /*0f84*/ 	.word	0x00028800
        /*0f88*/ 	.short	0x010a
        /*0f8a*/ 	.byte	0x3f
	.zero		1


	//   ....[31]....
        /*0f8c*/ 	.word	0x0000c810
        /*0f90*/ 	.word	0x00000002
        /*0f94*/ 	.word	0x00028800
        /*0f98*/ 	.short	0x010a
        /*0f9a*/ 	.byte	0x3f
	.zero		1


	//   ....[32]....
        /*0f9c*/ 	.word	0x0000e2f0
        /*0fa0*/ 	.word	0x00000000
        /*0fa4*/ 	.word	0x00028830
        /*0fa8*/ 	.short	0x010a
        /*0faa*/ 	.byte	0x3f
	.zero		1


	//   ....[33]....
        /*0fac*/ 	.word	0x0000e360
        /*0fb0*/ 	.word	0x00000000
        /*0fb4*/ 	.word	0x00028830
        /*0fb8*/ 	.short	0x010a
        /*0fba*/ 	.byte	0x3f
	.zero		1


	//   ....[34]....
        /*0fbc*/ 	.word	0x0000f280
        /*0fc0*/ 	.word	0x00000000
        /*0fc4*/ 	.word	0x00000000
        /*0fc8*/ 	.short	0x0101
        /*0fca*/ 	.byte	0x3f
	.zero		1


	//   ....[35]....
        /*0fcc*/ 	.word	0x00011080
        /*0fd0*/ 	.word	0x00000007
        /*0fd4*/ 	.word	0x00028830
        /*0fd8*/ 	.short	0x010a
        /*0fda*/ 	.byte	0x3f
	.zero		1


	//   ....[36]....
        /*0fdc*/ 	.word	0x000110d0
        /*0fe0*/ 	.word	0x00000007
        /*0fe4*/ 	.word	0x00028830
        /*0fe8*/ 	.short	0x010a
        /*0fea*/ 	.byte	0x3f
	.zero		1


	//   ....[37]....
        /*0fec*/ 	.word	0x000114e0
        /*0ff0*/ 	.word	0x00000007
        /*0ff4*/ 	.word	0x00028850
        /*0ff8*/ 	.short	0x010a
        /*0ffa*/ 	.byte	0x3f
	.zero		1


	//   ....[38]....
        /*0ffc*/ 	.word	0x00011520
        /*1000*/ 	.word	0x00000007
        /*1004*/ 	.word	0x00028850
        /*1008*/ 	.short	0x010a
        /*100a*/ 	.byte	0x3f
	.zero		1


	//   ....[39]....
        /*100c*/ 	.word	0x00013780
        /*1010*/ 	.word	0x0000002e
        /*1014*/ 	.word	0x00000000
        /*1018*/ 	.short	0x0101
        /*101a*/ 	.byte	0x3f
	.zero		1


	//   ....[40]....
        /*101c*/ 	.word	0x00013920
        /*1020*/ 	.word	0x00000003
        /*1024*/ 	.word	0x00000000
        /*1028*/ 	.short	0x0101
        /*102a*/ 	.byte	0x3f
	.zero		1


	//   ....[41]....
        /*102c*/ 	.word	0x000143a0
        /*1030*/ 	.word	0x00000007
        /*1034*/ 	.word	0x00028830
        /*1038*/ 	.short	0x010a
        /*103a*/ 	.byte	0x3f
	.zero		1


	//   ....[42]....
        /*103c*/ 	.word	0x000143f0
        /*1040*/ 	.word	0x00000007
        /*1044*/ 	.word	0x00028830
        /*1048*/ 	.short	0x010a
        /*104a*/ 	.byte	0x3f
	.zero		1


	//   ....[43]....
        /*104c*/ 	.word	0x00014800
        /*1050*/ 	.word	0x00000007
        /*1054*/ 	.word	0x00028850
        /*1058*/ 	.short	0x010a
        /*105a*/ 	.byte	0x3f
	.zero		1


	//   ....[44]....
        /*105c*/ 	.word	0x00014840
        /*1060*/ 	.word	0x00000007
        /*1064*/ 	.word	0x00028850
        /*1068*/ 	.short	0x010a
        /*106a*/ 	.byte	0x3f
	.zero		1


	//   ....[45]....
        /*106c*/ 	.word	0x00016200
        /*1070*/ 	.word	0x00000024
        /*1074*/ 	.word	0x00000000
        /*1078*/ 	.short	0x0101
        /*107a*/ 	.byte	0x3f
	.zero		1


	//   ....[46]....
        /*107c*/ 	.word	0x00016290
        /*1080*/ 	.word	0x00000005
        /*1084*/ 	.word	0x00000000
        /*1088*/ 	.short	0x0101
        /*108a*/ 	.byte	0x3f
	.zero		1


	//   ....[47]....
        /*108c*/ 	.word	0x00016cd0
        /*1090*/ 	.word	0x0000000b
        /*1094*/ 	.word	0x00028850
        /*1098*/ 	.short	0x010a
        /*109a*/ 	.byte	0x3f
	.zero		1


	//   ....[48]....
        /*109c*/ 	.word	0x00016d50
        /*10a0*/ 	.word	0x0000000b
        /*10a4*/ 	.word	0x00028850
        /*10a8*/ 	.short	0x010a
        /*10aa*/ 	.byte	0x3f
	.zero		1


	//   ....[49]....
        /*10ac*/ 	.word	0x00017300
        /*10b0*/ 	.word	0x0000000a
        /*10b4*/ 	.word	0x00000000
        /*10b8*/ 	.short	0x0101
        /*10ba*/ 	.byte	0x3f
	.zero		1


	//   ....[50]....
        /*10bc*/ 	.word	0x00018830
        /*10c0*/ 	.word	0x00000000
        /*10c4*/ 	.word	0x00000000
        /*10c8*/ 	.short	0x0101
        /*10ca*/ 	.byte	0x3f
	.zero		1


	//   ....[51]....
        /*10cc*/ 	.word	0x00018f30
        /*10d0*/ 	.word	0x0000000a
        /*10d4*/ 	.word	0x00000000
        /*10d8*/ 	.short	0x0101
        /*10da*/ 	.byte	0x3f
	.zero		1


	//   ....[52]....
        /*10dc*/ 	.word	0x0001c4e0
        /*10e0*/ 	.word	0x00000012
        /*10e4*/ 	.word	0x00028820
        /*10e8*/ 	.short	0x010a
        /*10ea*/ 	.byte	0x3f
	.zero		1


	//   ....[53]....
        /*10ec*/ 	.word	0x0001c5b0
        /*10f0*/ 	.word	0x00000005
        /*10f4*/ 	.word	0x000288a0
        /*10f8*/ 	.short	0x010a
        /*10fa*/ 	.byte	0x3f
	.zero		1


	//   ....[54]....
        /*10fc*/ 	.word	0x0001c900
        /*1100*/ 	.word	0x00000005
        /*1104*/ 	.word	0x000288c0
        /*1108*/ 	.short	0x010a
        /*110a*/ 	.byte	0x3f
	.zero		1


	//   ....[55]....
        /*110c*/ 	.word	0x0001cdb0
        /*1110*/ 	.word	0x00000007
        /*1114*/ 	.word	0x000288a0
        /*1118*/ 	.short	0x010a
        /*111a*/ 	.byte	0x3f
	.zero		1


	//   ....[56]....
        /*111c*/ 	.word	0x0001d0e0
        /*1120*/ 	.word	0x00000007
        /*1124*/ 	.word	0x000288c0
        /*1128*/ 	.short	0x010a
        /*112a*/ 	.byte	0x3f
	.zero		1


	//   ....[57]....
        /*112c*/ 	.word	0x0001e120
        /*1130*/ 	.word	0x00000000
        /*1134*/ 	.word	0x00028840
        /*1138*/ 	.short	0x010a
        /*113a*/ 	.byte	0x3f
	.zero		1


	//   ....[58]....
        /*113c*/ 	.word	0x0001efb0
        /*1140*/ 	.word	0x00000012
        /*1144*/ 	.word	0x00028800
        /*1148*/ 	.short	0x0107
        /*114a*/ 	.byte	0x3f
	.zero		1


	//   ....[59]....
        /*114c*/ 	.word	0x0001f0c0
        /*1150*/ 	.word	0x00000012
        /*1154*/ 	.word	0x00028800
        /*1158*/ 	.short	0x0101
        /*115a*/ 	.byte	0x3f
	.zero		1


	//   ....[60]....
        /*115c*/ 	.word	0x0001f0e0
        /*1160*/ 	.word	0x00000012
        /*1164*/ 	.word	0x00028820
        /*1168*/ 	.short	0x010a
        /*116a*/ 	.byte	0x3f
	.zero		1


	//   ....[61]....
        /*116c*/ 	.word	0x0001f4a0
        /*1170*/ 	.word	0x00000003
        /*1174*/ 	.word	0x00028840
        /*1178*/ 	.short	0x010a
        /*117a*/ 	.byte	0x3f
	.zero		1


	//   ....[62]....
        /*117c*/ 	.word	0x0001f840
        /*1180*/ 	.word	0x00000003
        /*1184*/ 	.word	0x00000060
        /*1188*/ 	.short	0x010a
        /*118a*/ 	.byte	0x3f
	.zero		1


	//   ....[63]....
        /*118c*/ 	.word	0x0001fed0
        /*1190*/ 	.word	0x00000003
        /*1194*/ 	.word	0x00028840
        /*1198*/ 	.short	0x010a
        /*119a*/ 	.byte	0x3f
	.zero		1


	//   ....[64]....
        /*119c*/ 	.word	0x00020270
        /*11a0*/ 	.word	0x00000002
        /*11a4*/ 	.word	0x00000060
        /*11a8*/ 	.short	0x010a
        /*11aa*/ 	.byte	0x3f
	.zero		1


	//   ....[65]....
        /*11ac*/ 	.word	0x00020840
        /*11b0*/ 	.word	0x00000002
        /*11b4*/ 	.word	0x00028840
        /*11b8*/ 	.short	0x010a
        /*11ba*/ 	.byte	0x3f
	.zero		1


	//   ....[66]....
        /*11bc*/ 	.word	0x00020be0
        /*11c0*/ 	.word	0x00000002
        /*11c4*/ 	.word	0x00000060
        /*11c8*/ 	.short	0x010a
        /*11ca*/ 	.byte	0x3f
	.zero		1


	//   ....[67]....
        /*11cc*/ 	.word	0x00021160
        /*11d0*/ 	.word	0x00000000
        /*11d4*/ 	.word	0x00028860
        /*11d8*/ 	.short	0x010a
        /*11da*/ 	.byte	0x3f
	.zero		1


	//   ....[68]....
        /*11dc*/ 	.word	0x000227b0
        /*11e0*/ 	.word	0x00000000
        /*11e4*/ 	.word	0x00028820
        /*11e8*/ 	.short	0x010a
        /*11ea*/ 	.byte	0x3f
	.zero		1


	//   ....[69]....
        /*11ec*/ 	.word	0x00022990
        /*11f0*/ 	.word	0x00000006
        /*11f4*/ 	.word	0x00000000
        /*11f8*/ 	.short	0x010a
        /*11fa*/ 	.byte	0x3f
	.zero		1


	//   ....[70]....
        /*11fc*/ 	.word	0x000229c0
        /*1200*/ 	.word	0x00000007
        /*1204*/ 	.word	0x00000000
        /*1208*/ 	.short	0x010a
        /*120a*/ 	.byte	0x3f
	.zero		1


	//   ....[71]....
        /*120c*/ 	.word	0x00022a20
        /*1210*/ 	.word	0x00000004
        /*1214*/ 	.word	0x00000000
        /*1218*/ 	.short	0x010a
        /*121a*/ 	.byte	0x3f
	.zero		1


	//   ....[72]....
        /*121c*/ 	.word	0x00022a50
        /*1220*/ 	.word	0x00000003
        /*1224*/ 	.word	0x00000000
        /*1228*/ 	.short	0x010a
        /*122a*/ 	.byte	0x3f
	.zero		1


	//   ....[73]....
        /*122c*/ 	.word	0x00022ab0
        /*1230*/ 	.word	0x0000006e
        /*1234*/ 	.word	0x00028890
        /*1238*/ 	.short	0x010a
        /*123a*/ 	.byte	0x3f
	.zero		1


	//   ....[74]....
        /*123c*/ 	.word	0x00022b00
        /*1240*/ 	.word	0x0000006e
        /*1244*/ 	.word	0x00028890
        /*1248*/ 	.short	0x010a
        /*124a*/ 	.byte	0x3f
	.zero		1


	//   ....[75]....
        /*124c*/ 	.word	0x00022b50
        /*1250*/ 	.word	0x0000006e
        /*1254*/ 	.word	0x00028890
        /*1258*/ 	.short	0x010a
        /*125a*/ 	.byte	0x3f
	.zero		1


	//   ....[76]....
        /*125c*/ 	.word	0x00022ba0
        /*1260*/ 	.word	0x0000006e
        /*1264*/ 	.word	0x000288b0
        /*1268*/ 	.short	0x010a
        /*126a*/ 	.byte	0x3f
	.zero		1


	//   ....[77]....
        /*126c*/ 	.word	0x00023400
        /*1270*/ 	.word	0x00000002
        /*1274*/ 	.word	0x00028800
        /*1278*/ 	.short	0x010a
        /*127a*/ 	.byte	0x3f
	.zero		1


	//   ....[78]....
        /*127c*/ 	.word	0x00023f50
        /*1280*/ 	.word	0x00000002
        /*1284*/ 	.word	0x00028800
        /*1288*/ 	.short	0x010a
        /*128a*/ 	.byte	0x3f
	.zero		1


	//   ....[79]....
        /*128c*/ 	.word	0x00023fa0
        /*1290*/ 	.word	0x00000000
        /*1294*/ 	.word	0x00028830
        /*1298*/ 	.short	0x010a
        /*129a*/ 	.byte	0x3f
	.zero		1


	//   ....[80]....
        /*129c*/ 	.word	0x00023ff0
        /*12a0*/ 	.word	0x00000007
        /*12a4*/ 	.word	0x00028830
        /*12a8*/ 	.short	0x010a
        /*12aa*/ 	.byte	0x3f
	.zero		1


	//   ....[81]....
        /*12ac*/ 	.word	0x00024040
        /*12b0*/ 	.word	0x00000007
        /*12b4*/ 	.word	0x00028850
        /*12b8*/ 	.short	0x010a
        /*12ba*/ 	.byte	0x3f
	.zero		1


	//   ....[82]....
        /*12bc*/ 	.word	0x00024090
        /*12c0*/ 	.word	0x00000007
        /*12c4*/ 	.word	0x00028830
        /*12c8*/ 	.short	0x010a
        /*12ca*/ 	.byte	0x3f
	.zero		1


	//   ....[83]....
        /*12cc*/ 	.word	0x000240e0
        /*12d0*/ 	.word	0x00000007
        /*12d4*/ 	.word	0x00028850
        /*12d8*/ 	.short	0x010a
        /*12da*/ 	.byte	0x3f
	.zero		1


	//   ....[84]....
        /*12dc*/ 	.word	0x00024130
        /*12e0*/ 	.word	0x0000000b
        /*12e4*/ 	.word	0x00028850
        /*12e8*/ 	.short	0x010a
        /*12ea*/ 	.byte	0x3f
	.zero		1


	//   ....[85]....
        /*12ec*/ 	.word	0x00024d20
        /*12f0*/ 	.word	0x00000012
        /*12f4*/ 	.word	0x00028820
        /*12f8*/ 	.short	0x010a
        /*12fa*/ 	.byte	0x3f
	.zero		1


	//   ....[86]....
        /*12fc*/ 	.word	0x00024d70
        /*1300*/ 	.word	0x00000005
        /*1304*/ 	.word	0x000288a0
        /*1308*/ 	.short	0x010a
        /*130a*/ 	.byte	0x3f
	.zero		1


	//   ....[87]....
        /*130c*/ 	.word	0x00024dc0
        /*1310*/ 	.word	0x00000005
        /*1314*/ 	.word	0x000288c0
        /*1318*/ 	.short	0x010a
        /*131a*/ 	.byte	0x3f
	.zero		1


	//   ....[88]....
        /*131c*/ 	.word	0x00024e10
        /*1320*/ 	.word	0x00000007
        /*1324*/ 	.word	0x000288a0
        /*1328*/ 	.short	0x010a
        /*132a*/ 	.byte	0x3f
	.zero		1


	//   ....[89]....
        /*132c*/ 	.word	0x00024e60
        /*1330*/ 	.word	0x00000007
        /*1334*/ 	.word	0x000288c0
        /*1338*/ 	.short	0x010a
        /*133a*/ 	.byte	0x3f
	.zero		1


	//   ....[90]....
        /*133c*/ 	.word	0x00025000
        /*1340*/ 	.word	0x00000000
        /*1344*/ 	.word	0x00028840
        /*1348*/ 	.short	0x010a
        /*134a*/ 	.byte	0x3f
	.zero		1


	//   ....[91]....
        /*134c*/ 	.word	0x00025b40
        /*1350*/ 	.word	0x00000012
        /*1354*/ 	.word	0x00028820
        /*1358*/ 	.short	0x010a
        /*135a*/ 	.byte	0x3f
	.zero		1


	//   ....[92]....
        /*135c*/ 	.word	0x00025b90
        /*1360*/ 	.word	0x00000003
        /*1364*/ 	.word	0x00028840
        /*1368*/ 	.short	0x010a
        /*136a*/ 	.byte	0x3f
	.zero		1


	//   ....[93]....
        /*136c*/ 	.word	0x00025be0
        /*1370*/ 	.word	0x00000003
        /*1374*/ 	.word	0x00000060
        /*1378*/ 	.short	0x010a
        /*137a*/ 	.byte	0x3f
	.zero		1


	//   ....[94]....
        /*137c*/ 	.word	0x00025c30
        /*1380*/ 	.word	0x00000003
        /*1384*/ 	.word	0x00028840
        /*1388*/ 	.short	0x010a
        /*138a*/ 	.byte	0x3f
	.zero		1


	//   ....[95]....
        /*138c*/ 	.word	0x00025c80
        /*1390*/ 	.word	0x00000002
        /*1394*/ 	.word	0x00000060
        /*1398*/ 	.short	0x010a
        /*139a*/ 	.byte	0x3f
	.zero		1


	//   ....[96]....
        /*139c*/ 	.word	0x00025cd0
        /*13a0*/ 	.word	0x00000002
        /*13a4*/ 	.word	0x00028840
        /*13a8*/ 	.short	0x010a
        /*13aa*/ 	.byte	0x3f
	.zero		1


	//   ....[97]....
        /*13ac*/ 	.word	0x00025d20
        /*13b0*/ 	.word	0x00000002
        /*13b4*/ 	.word	0x00000060
        /*13b8*/ 	.short	0x010a
        /*13ba*/ 	.byte	0x3f
	.zero		1


	//   ....[98]....
        /*13bc*/ 	.word	0x00025d70
        /*13c0*/ 	.word	0x00000000
        /*13c4*/ 	.word	0x00028860
        /*13c8*/ 	.short	0x010a
        /*13ca*/ 	.byte	0x3f
	.zero		1


	//   ....[99]....
        /*13cc*/ 	.word	0x000268f0
        /*13d0*/ 	.word	0x00000000
        /*13d4*/ 	.word	0x00028820
        /*13d8*/ 	.short	0x010a
        /*13da*/ 	.byte	0x3f
	.zero		1


	//   ....[100]....
        /*13dc*/ 	.word	0x00026a90
        /*13e0*/ 	.word	0x00000006
        /*13e4*/ 	.word	0x00000000
        /*13e8*/ 	.short	0x010a
        /*13ea*/ 	.byte	0x3f
	.zero		1


	//   ....[101]....
        /*13ec*/ 	.word	0x00026ae0
        /*13f0*/ 	.word	0x00000007
        /*13f4*/ 	.word	0x00000000
        /*13f8*/ 	.short	0x010a
        /*13fa*/ 	.byte	0x3f
	.zero		1


	//   ....[102]....
        /*13fc*/ 	.word	0x00026b30
        /*1400*/ 	.word	0x00000004
        /*1404*/ 	.word	0x00000000
        /*1408*/ 	.short	0x010a
        /*140a*/ 	.byte	0x3f
	.zero		1


	//----- nvinfo : EIATTR_NUM_MBARRIERS
	.align		4
.L_328:
        /*140c*/ 	.byte	0x03, 0x38
        /*140e*/ 	.short	0x0016


	//----- nvinfo : EIATTR_EXIT_INSTR_OFFSETS
	.align		4
        /*1410*/ 	.byte	0x04, 0x1c
        /*1412*/ 	.short	(.L_330 - .L_329)


	//   ....[0]....
.L_329:
        /*1414*/ 	.word	0x00022aa0


	//----- nvinfo : EIATTR_MAX_THREADS
	.align		4
.L_330:
        /*1418*/ 	.byte	0x04, 0x05
        /*141a*/ 	.short	(.L_332 - .L_331)
.L_331:
        /*141c*/ 	.word	0x00000180
        /*1420*/ 	.word	0x00000001
        /*1424*/ 	.word	0x00000001


	//----- nvinfo : EIATTR_CRS_STACK_SIZE
	.align		4
.L_332:
        /*1428*/ 	.byte	0x04, 0x1e
        /*142a*/ 	.short	(.L_334 - .L_333)
.L_333:
        /*142c*/ 	.word	0x00000000


	//----- nvinfo : EIATTR_CBANK_PARAM_SIZE
	.align		4
.L_334:
        /*1430*/ 	.byte	0x03, 0x19
        /*1432*/ 	.short	0x0af0


	//----- nvinfo : EIATTR_PARAM_CBANK
	.align		4
        /*1434*/ 	.byte	0x04, 0x0a
        /*1436*/ 	.short	(.L_336 - .L_335)
	.align		4
.L_335:
        /*1438*/ 	.word	index@(.nv.constant0._ZN7cutlass13device_kernelIN5flash11enable_sm90INS1_16FlashAttnFwdSm90INS1_25CollectiveMainloopFwdSm90ILi2EN4cute5tupleIJNS5_1CILi1EEES8_S8_EEENS6_IJNS7_ILi128EEESA_SA_EEELi128ENS_6half_tEfNS_4arch4Sm90ELb1ELb0ELb1ELb1ELb0ELb1ELb0ELb1ELb1ELb1ELb1ELb0EEENS1_21CollectiveEpilogueFwdISB_S9_SC_SE_Li256ELb1ELb1ELb1ELb0EEENS1_36VarlenDynamicPersistentTileSchedulerILi128ELi128ELi256ELi128ELb1ELb1ELb1ELb1ELb1ELb1EEEEEEEEEvNT_6ParamsE)
        /*143c*/ 	.short	0x0210
        /*143e*/ 	.short	0x0af0


	//----- nvinfo : EIATTR_SW_WAR
	.align		4
.L_336:
        /*1440*/ 	.byte	0x04, 0x36
        /*1442*/ 	.short	(.L_338 - .L_337)
.L_337:
        /*1444*/ 	.word	0x00000008
.L_338:


//--------------------- .nv.callgraph             --------------------------
	.section	.nv.callgraph,"",@"SHT_CUDA_CALLGRAPH"
	.align	4
	.sectionentsize	8
	.align		4
        /*0000*/ 	.word	0x00000000
	.align		4
        /*0004*/ 	.word	0xffffffff
	.align		4
        /*0008*/ 	.word	index@(_ZN7cutlass13device_kernelIN5flash11enable_sm90INS1_16FlashAttnFwdSm90INS1_25CollectiveMainloopFwdSm90ILi2EN4cute5tupleIJNS5_1CILi1EEES8_S8_EEENS6_IJNS7_ILi128EEENS7_ILi176EEESA_EEELi128ENS_6half_tEfNS_4arch4Sm90ELb0ELb0ELb1ELb0ELb0ELb0ELb0ELb1ELb1ELb1ELb1ELb0EEENS1_21CollectiveEpilogueFwdINS6_IJSA_SA_SB_EEES9_SD_SF_Li256ELb0ELb1ELb1ELb0EEENS1_19SingleTileSchedulerILb0ELb1ELb1ELi128EEEEEEEEEvNT_6ParamsE)
	.align		4
        /*000c*/ 	.word	index@(__assertfail)
	.align		4
        /*0010*/ 	.word	index@(_ZN7cutlass13device_kernelIN5flash11enable_sm90INS1_16FlashAttnFwdSm90INS1_25CollectiveMainloopFwdSm90ILi2EN4cute5tupleIJNS5_1CILi1EEES8_S8_EEENS6_IJNS7_ILi128EEENS7_ILi176EEESA_EEELi128ENS_6half_tEfNS_4arch4Sm90ELb0ELb0ELb1ELb1ELb0ELb0ELb0ELb1ELb1ELb1ELb1ELb0EEENS1_21CollectiveEpilogueFwdINS6_IJSA_SA_SB_EEES9_SD_SF_Li256ELb1ELb1ELb1ELb0EEENS1_36VarlenDynamicPersistentTileSchedulerILi128ELi176ELi256ELi128ELb1ELb1ELb1ELb0ELb1ELb1EEEEEEEEEvNT_6ParamsE)
	.align		4
        /*0014*/ 	.word	index@(__assertfail)
	.align		4
        /*0018*/ 	.word	index@(_ZN7cutlass13device_kernelIN5flash11enable_sm90INS1_16FlashAttnFwdSm90INS1_25CollectiveMainloopFwdSm90ILi2EN4cute5tupleIJNS5_1CILi1EEES8_S8_EEENS6_IJNS7_ILi128EEENS7_ILi176EEESA_EEELi128ENS_6half_tEfNS_4arch4Sm90ELb0ELb0ELb1ELb1ELb0ELb1ELb0ELb1ELb1ELb1ELb1ELb0EEENS1_21CollectiveEpilogueFwdINS6_IJSA_SA_SB_EEES9_SD_SF_Li256ELb1ELb1ELb1ELb0EEENS1_36VarlenDynamicPersistentTileSchedulerILi128ELi176ELi256ELi128ELb1ELb1ELb1ELb0ELb1ELb1EEEEEEEEEvNT_6ParamsE)
	.align		4
        /*001c*/ 	.word	index@(__assertfail)
	.align		4
        /*0020*/ 	.word	index@(_ZN7cutlass13device_kernelIN5flash11enable_sm90INS1_16FlashAttnFwdSm90INS1_25CollectiveMainloopFwdSm90ILi2EN4cute5tupleIJNS5_1CILi1EEES8_S8_EEENS6_IJNS7_ILi128EEESA_SA_EEELi128ENS_6half_tEfNS_4arch4Sm90ELb0ELb1ELb1ELb0ELb0ELb0ELb0ELb1ELb1ELb1ELb1ELb0EEENS1_21CollectiveEpilogueFwdISB_S9_SC_SE_Li256ELb0ELb1ELb1ELb0EEENS1_19SingleTileSchedulerILb0ELb1ELb1ELi128EEEEEEEEEvNT_6ParamsE)
	.align		4
        /*0024*/ 	.word	index@(__assertfail)
	.align		4
        /*0028*/ 	.word	index@(_ZN7cutlass13device_kernelIN5flash11enable_sm90INS1_16FlashAttnFwdSm90INS1_25CollectiveMainloopFwdSm90ILi2EN4cute5tupleIJNS5_1CILi1EEES8_S8_EEENS6_IJNS7_ILi128EEESA_SA_EEELi128ENS_6half_tEfNS_4arch4Sm90ELb0ELb1ELb1ELb1ELb0ELb0ELb0ELb1ELb1ELb1ELb1ELb0EEENS1_21CollectiveEpilogueFwdISB_S9_SC_SE_Li256ELb1ELb1ELb1ELb0EEENS1_36VarlenDynamicPersistentTileSchedulerILi128ELi128ELi256ELi128ELb1ELb1ELb1ELb1ELb0ELb1EEEEEEEEEvNT_6ParamsE)
	.align		4
        /*002c*/ 	.word	index@(__assertfail)
	.align		4
        /*0030*/ 	.word	index@(_ZN7cutlass13device_kernelIN5flash11enable_sm90INS1_16FlashAttnFwdSm90INS1_25CollectiveMainloopFwdSm90ILi2EN4cute5tupleIJNS5_1CILi1EEES8_S8_EEENS6_IJNS7_ILi128EEESA_SA_EEELi128ENS_6half_tEfNS_4arch4Sm90ELb0ELb1ELb1ELb1ELb0ELb1ELb0ELb1ELb1ELb1ELb1ELb0EEENS1_21CollectiveEpilogueFwdISB_S9_SC_SE_Li256ELb1ELb1ELb1ELb0EEENS1_36VarlenDynamicPersistentTileSchedulerILi128ELi128ELi256ELi128ELb1ELb1ELb1ELb1ELb0ELb1EEEEEEEEEvNT_6ParamsE)
	.align		4
        /*0034*/ 	.word	index@(__assertfail)
	.align		4
        /*0038*/ 	.word	index@(_ZN7cutlass13device_kernelIN5flash11enable_sm90INS1_16FlashAttnFwdSm90INS1_25CollectiveMainloopFwdSm90ILi2EN4cute5tupleIJNS5_1CILi1EEES8_S8_EEENS6_IJNS7_ILi128EEESA_SA_EEELi128ENS_6half_tEfNS_4arch4Sm90ELb1ELb0ELb1ELb0ELb0ELb0ELb0ELb1ELb1ELb1ELb1ELb0EEENS1_21CollectiveEpilogueFwdISB_S9_SC_SE_Li256ELb0ELb1ELb1ELb0EEENS1_19SingleTileSchedulerILb0ELb1ELb1ELi128EEEEEEEEEvNT_6ParamsE)
	.align		4
        /*003c*/ 	.word	index@(__assertfail)
	.align		4
        /*0040*/ 	.word	index@(_ZN7cutlass13device_kernelIN5flash11enable_sm90INS1_16FlashAttnFwdSm90INS1_25CollectiveMainloopFwdSm90ILi2EN4cute5tupleIJNS5_1CILi1EEES8_S8_EEENS6_IJNS7_ILi128EEESA_SA_EEELi128ENS_6half_tEfNS_4arch4Sm90ELb1ELb0ELb1ELb1ELb0ELb0ELb0ELb1ELb1ELb1ELb1ELb0EEENS1_21CollectiveEpilogueFwdISB_S9_SC_SE_Li256ELb1ELb1ELb1ELb0EEENS1_36VarlenDynamicPersistentTileSchedulerILi128ELi128ELi256ELi128ELb1ELb1ELb1ELb1ELb1ELb1EEEEEEEEEvNT_6ParamsE)
	.align		4
        /*0044*/ 	.word	index@(__assertfail)
	.align		4
        /*0048*/ 	.word	index@(_ZN7cutlass13device_kernelIN5flash11enable_sm90INS1_16FlashAttnFwdSm90INS1_25CollectiveMainloopFwdSm90ILi2EN4cute5tupleIJNS5_1CILi1EEES8_S8_EEENS6_IJNS7_ILi128EEESA_SA_EEELi128ENS_6half_tEfNS_4arch4Sm90ELb1ELb0ELb1ELb1ELb0ELb1ELb0ELb1ELb1ELb1ELb1ELb0EEENS1_21CollectiveEpilogueFwdISB_S9_SC_SE_Li256ELb1ELb1ELb1ELb0EEENS1_36VarlenDynamicPersistentTileSchedulerILi128ELi128ELi256ELi128ELb1ELb1ELb1ELb1ELb1ELb1EEEEEEEEEvNT_6ParamsE)
	.align		4
        /*004c*/ 	.word	index@(__assertfail)
	.align		4
        /*0050*/ 	.word	0x00000000
	.align		4
        /*0054*/ 	.word	0xfffffffe
	.align		4
        /*0058*/ 	.word	0x00000000
	.align		4
        /*005c*/ 	.word	0xfffffffd
	.align		4
        /*0060*/ 	.word	0x00000000
	.align		4
        /*0064*/ 	.word	0xfffffffc


//--------------------- .nv.constant4             --------------------------
	.section	.nv.constant4,"a",@progbits
	.align	8
	.align		8
.nv.constant4:
        /*0000*/ 	.dword	__assertfail
	.align		8
        /*0008*/ 	.dword	__unnamed_1
	.align		8
        /*0010*/ 	.dword	__unnamed_2
	.align		8
        /*0018*/ 	.dword	__unnamed_3
	.align		8
        /*0020*/ 	.dword	__unnamed_4
	.align		8
        /*0028*/ 	.dword	__unnamed_5
	.align		8
        /*0030*/ 	.dword	__unnamed_6
	.align		8
        /*0038*/ 	.dword	__unnamed_7
	.align		8
        /*0040*/ 	.dword	__unnamed_8
	.align		8
        /*0048*/ 	.dword	_ZN80_INTERNAL_156a6450_44_flash_fwd_hdim128_fp16_split_softcap_sm90_cu_61719c98_36134cuda3std3__45__cpo5beginE
	.align		8
        /*0050*/ 	.dword	_ZN80_INTERNAL_156a6450_44_flash_fwd_hdim128_fp16_split_softcap_sm90_cu_61719c98_36134cuda3std3__45__cpo3endE
	.align		8
        /*0058*/ 	.dword	_ZN80_INTERNAL_156a6450_44_flash_fwd_hdim128_fp16_split_softcap_sm90_cu_61719c98_36134cuda3std3__45__cpo6cbeginE
	.align		8
        /*0060*/ 	.dword	_ZN80_INTERNAL_156a6450_44_flash_fwd_hdim128_fp16_split_softcap_sm90_cu_61719c98_36134cuda3std3__45__cpo4cendE
	.align		8
        /*0068*/ 	.dword	_ZN80_INTERNAL_156a6450_44_flash_fwd_hdim128_fp16_split_softcap_sm90_cu_61719c98_36134cuda3std3__482_GLOBAL__N__156a6450_44_flash_fwd_hdim128_fp16_split_softcap_sm90_cu_61719c98_36136ignoreE
	.align		8
        /*0070*/ 	.dword	_ZN80_INTERNAL_156a6450_44_flash_fwd_hdim128_fp16_split_softcap_sm90_cu_61719c98_36134cuda3std3__419piecewise_constructE
	.align		8
        /*0078*/ 	.dword	_ZN80_INTERNAL_156a6450_44_flash_fwd_hdim128_fp16_split_softcap_sm90_cu_61719c98_36134cuda3std3__48in_placeE
	.align		8
        /*0080*/ 	.dword	_ZN80_INTERNAL_156a6450_44_flash_fwd_hdim128_fp16_split_softcap_sm90_cu_61719c98_36134cuda3std6ranges3__45__cpo4swapE
	.align		8
        /*0088*/ 	.dword	_ZN80_INTERNAL_156a6450_44_flash_fwd_hdim128_fp16_split_softcap_sm90_cu_61719c98_36134cuda3std6ranges3__45__cpo9iter_moveE
	.align		8
        /*0090*/ 	.dword	_ZN80_INTERNAL_156a6450_44_flash_fwd_hdim128_fp16_split_softcap_sm90_cu_61719c98_36134cute7productE
	.align		8
        /*0098*/ 	.dword	_ZN80_INTERNAL_156a6450_44_flash_fwd_hdim128_fp16_split_softcap_sm90_cu_61719c98_36134cute1_E
	.align		8
        /*00a0*/ 	.dword	$str$20
	.align		8
        /*00a8*/ 	.dword	$str$21


//--------------------- .text._ZN7cutlass13device_kernelIN5flash11enable_sm90INS1_16FlashAttnFwdSm90INS1_25CollectiveMainloopFwdSm90ILi2EN4cute5tupleIJNS5_1CILi1EEES8_S8_EEENS6_IJNS7_ILi128EEENS7_ILi176EEESA_EEELi128ENS_6half_tEfNS_4arch4Sm90ELb0ELb0ELb1ELb0ELb0ELb0ELb0ELb1ELb1ELb1ELb1ELb0EEENS1_21CollectiveEpilogueFwdINS6_IJSA_SA_SB_EEES9_SD_SF_Li256ELb0ELb1ELb1ELb0EEENS1_19SingleTileSchedulerILb0ELb1ELb1ELi128EEEEEEEEEvNT_6ParamsE --------------------------
	.section	.text._ZN7cutlass13device_kernelIN5flash11enable_sm90INS1_16FlashAttnFwdSm90INS1_25CollectiveMainloopFwdSm90ILi2EN4cute5tupleIJNS5_1CILi1EEES8_S8_EEENS6_IJNS7_ILi128EEENS7_ILi176EEESA_EEELi128ENS_6half_tEfNS_4arch4Sm90ELb0ELb0ELb1ELb0ELb0ELb0ELb0ELb1ELb1ELb1ELb1ELb0EEENS1_21CollectiveEpilogueFwdINS6_IJSA_SA_SB_EEES9_SD_SF_Li256ELb0ELb1ELb1ELb0EEENS1_19SingleTileSchedulerILb0ELb1ELb1ELi128EEEEEEEEEvNT_6ParamsE,"ax",@progbits
	.align	128
.text._ZN7cutlass13device_kernelIN5flash11enable_sm90INS1_16FlashAttnFwdSm90INS1_25CollectiveMainloopFwdSm90ILi2EN4cute5tupleIJNS5_1CILi1EEES8_S8_EEENS6_IJNS7_ILi128EEENS7_ILi176EEESA_EEELi128ENS_6half_tEfNS_4arch4Sm90ELb0ELb0ELb1ELb0ELb0ELb0ELb0ELb1ELb1ELb1ELb1ELb0EEENS1_21CollectiveEpilogueFwdINS6_IJSA_SA_SB_EEES9_SD_SF_Li256ELb0ELb1ELb1ELb0EEENS1_19SingleTileSchedulerILb0ELb1ELb1ELi128EEEEEEEEEvNT_6ParamsE:
        .type           _ZN7cutlass13device_kernelIN5flash11enable_sm90INS1_16FlashAttnFwdSm90INS1_25CollectiveMainloopFwdSm90ILi2EN4cute5tupleIJNS5_1CILi1EEES8_S8_EEENS6_IJNS7_ILi128EEENS7_ILi176EEESA_EEELi128ENS_6half_tEfNS_4arch4Sm90ELb0ELb0ELb1ELb0ELb0ELb0ELb0ELb1ELb1ELb1ELb1ELb0EEENS1_21CollectiveEpilogueFwdINS6_IJSA_SA_SB_EEES9_SD_SF_Li256ELb0ELb1ELb1ELb0EEENS1_19SingleTileSchedulerILb0ELb1ELb1ELi128EEEEEEEEEvNT_6ParamsE,@function
        .size           _ZN7cutlass13device_kernelIN5flash11enable_sm90INS1_16FlashAttnFwdSm90INS1_25CollectiveMainloopFwdSm90ILi2EN4cute5tupleIJNS5_1CILi1EEES8_S8_EEENS6_IJNS7_ILi128EEENS7_ILi176EEESA_EEELi128ENS_6half_tEfNS_4arch4Sm90ELb0ELb0ELb1ELb0ELb0ELb0ELb0ELb1ELb1ELb1ELb1ELb0EEENS1_21CollectiveEpilogueFwdINS6_IJSA_SA_SB_EEES9_SD_SF_Li256ELb0ELb1ELb1ELb0EEENS1_19SingleTileSchedulerILb0ELb1ELb1ELi128EEEEEEEEEvNT_6ParamsE,(.L_x_3091 - _ZN7cutlass13device_kernelIN5flash11enable_sm90INS1_16FlashAttnFwdSm90INS1_25CollectiveMainloopFwdSm90ILi2EN4cute5tupleIJNS5_1CILi1EEES8_S8_EEENS6_IJNS7_ILi128EEENS7_ILi176EEESA_EEELi128ENS_6half_tEfNS_4arch4Sm90ELb0ELb0ELb1ELb0ELb0ELb0ELb0ELb1ELb1ELb1ELb1ELb0EEENS1_21CollectiveEpilogueFwdINS6_IJSA_SA_SB_EEES9_SD_SF_Li256ELb0ELb1ELb1ELb0EEENS1_19SingleTileSchedulerILb0ELb1ELb1ELi128EEEEEEEEEvNT_6ParamsE)
        .other          _ZN7cutlass13device_kernelIN5flash11enable_sm90INS1_16FlashAttnFwdSm90INS1_25CollectiveMainloopFwdSm90ILi2EN4cute5tupleIJNS5_1CILi1EEES8_S8_EEENS6_IJNS7_ILi128EEENS7_ILi176EEESA_EEELi128ENS_6half_tEfNS_4arch4Sm90ELb0ELb0ELb1ELb0ELb0ELb0ELb0ELb1ELb1ELb1ELb1ELb0EEENS1_21CollectiveEpilogueFwdINS6_IJSA_SA_SB_EEES9_SD_SF_Li256ELb0ELb1ELb1ELb0EEENS1_19SingleTileSchedulerILb0ELb1ELb1ELi128EEEEEEEEEvNT_6ParamsE,@"STO_CUDA_ENTRY STV_DEFAULT"
_ZN7cutlass13device_kernelIN5flash11enable_sm90INS1_16FlashAttnFwdSm90INS1_25CollectiveMainloopFwdSm90ILi2EN4cute5tupleIJNS5_1CILi1EEES8_S8_EEENS6_IJNS7_ILi128EEENS7_ILi176EEESA_EEELi128ENS_6half_tEfNS_4arch4Sm90ELb0ELb0ELb1ELb0ELb0ELb0ELb0ELb1ELb1ELb1ELb1ELb0EEENS1_21CollectiveEpilogueFwdINS6_IJSA_SA_SB_EEES9_SD_SF_Li256ELb0ELb1ELb1ELb0EEENS1_19SingleTileSchedulerILb0ELb1ELb1ELi128EEEEEEEEEvNT_6ParamsE:
[----:B------:R-:W0:Y:S02]  /*0000*/  LDC R1, c[0x0][0x28] ;  /* 0x00000a00ff017b82 */ /* 0x000e240000000800 */
[----:B0-----:R-:W-:Y:S01]  /*0010*/  VIADD R1, R1, 0xfffffff0 ;  /* 0xfffffff001017836 */ /* 0x001fe20000000000 */
[----:B------:R-:W0:Y:S01]  /*0020*/  S2R R3, SR_TID.X ;  /* 0x0000000000037919 */ /* 0x000e220000002100 */
[----:B------:R-:W-:Y:S01]  /*0030*/  ELECT P0, URZ, PT ;  /* 0x00000000003f782f */ /* 0x000fe20003800000 */
[----:B------:R-:W-:Y:S01]  /*0040*/  BSSY B0, `(.L_x_0) ;  /* 0x000000e000007945 */ /* 0x000fe20003800000 */
[--C-:B0-----:R-:W-:Y:S02]  /*0050*/  SHF.R.U32.HI R0, RZ, 0x5, R3.reuse ;  /* 0x00000005ff007819 */ /* 0x101fe40000011603 */
[----:B------:R-:W-:-:S03]  /*0060*/  SHF.R.U32.HI R22, RZ, 0x7, R3 ;  /* 0x00000007ff167819 */ /* 0x000fc60000011603 */
[----:B------:R-:W0:Y:S02]  /*0070*/  SHFL.IDX PT, R2, R0, RZ, 0x1f ;  /* 0x00001fff00027589 */ /* 0x000e2400000e0000 */
[----:B0-----:R-:W-:-:S13]  /*0080*/  ISETP.EQ.AND P0, PT, R2, RZ, P0 ;  /* 0x000000ff0200720c */ /* 0x001fda0000702270 */
[----:B------:R-:W-:Y:S05]  /*0090*/  @!P0 BRA `(.L_x_1) ;  /* 0x0000000000208947 */ /* 0x000fea0003800000 */
[----:B------:R-:W-:Y:S02]  /*00a0*/  ULDC.64 UR4, c[0x0][0x198] ;  /* 0x0000660000047ab9 */ /* 0x000fe40000000a00 */
[----:B------:R-:W-:Y:S02]  /*00b0*/  UIADD3 UR6, UP0, UR4, 0x370, URZ ;  /* 0x0000037004067890 */ /* 0x000fe4000ff1e03f */
[----:B------:R-:W-:Y:S02]  /*00c0*/  UIADD3 UR4, UP1, UR4, 0x470, URZ ;  /* 0x0000047004047890 */ /* 0x000fe4000ff3e03f */
[----:B------:R-:W-:Y:S02]  /*00d0*/  UIADD3.X UR7, URZ, UR5, URZ, UP0, !UPT ;  /* 0x000000053f077290 */ /* 0x000fe400087fe43f */
[----:B------:R-:W-:-:S07]  /*00e0*/  UIADD3.X UR5, URZ, UR5, URZ, UP1, !UPT ;  /* 0x000000053f057290 */ /* 0x000fce0008ffe43f */
[----:B------:R0:W-:Y:S02]  /*00f0*/  UTMACCTL.PF [UR6] ;  /* 0x00000000060079b9 */ /* 0x0001e40008040000 */
[----:B------:R0:W-:Y:S02]  /*0100*/  UTMACCTL.PF [UR4] ;  /* 0x00000000040079b9 */ /* 0x0001e40008040000 */
[----:B0-----:R-:W-:Y:S01]  /*0110*/  NOP ;  /* 0x0000000000007918 */ /* 0x001fe20000000000 */
.L_x_1:
[----:B------:R-:W-:Y:S05]  /*0120*/  BSYNC B0 ;  /* 0x0000000000007941 */ /* 0x000fea0003800000 */
.L_x_0:
[----:B------:R-:W-:Y:S01]  /*0130*/  VOTEU.ANY UP0, P0 ;  /* 0x00000000003f7886 */ /* 0x000fe20000000100 */
[----:B------:R-:W0:Y:S01]  /*0140*/  SHFL.IDX PT, R3, R22, RZ, 0x1f ;  /* 0x00001fff16037589 */ /* 0x000e2200000e0000 */
[----:B------:R-:W-:Y:S01]  /*0150*/  UMOV UR4, 0x80 ;  /* 0x0000008000047882 */ /* 0x000fe20000000000 */
[----:B------:R-:W-:Y:S01]  /*0160*/  UMOV UR7, 0x100 ;  /* 0x0000010000077882 */ /* 0x000fe20000000000 */
[----:B------:R-:W-:Y:S01]  /*0170*/  VOTEU.ANY UP1, P0 ;  /* 0x00000000003f7886 */ /* 0x000fe20000020100 */
[----:B------:R-:W1:Y:S01]  /*0180*/  @UP0 S2UR UR8, SR_CgaCtaId ;  /* 0x00000000000809c3 */ /* 0x000e620000008800 */
[----:B------:R-:W2:Y:S01]  /*0190*/  SHFL.IDX PT, R2, R0, RZ, 0x1f ;  /* 0x00001fff00027589 */ /* 0x000ea200000e0000 */
[----:B------:R-:W-:Y:S01]  /*01a0*/  @UP0 UMOV UR6, 0x400 ;  /* 0x0000040000060882 */ /* 0x000fe20000000000 */
[----:B------:R-:W-:-:S04]  /*01b0*/  @UP0 UIADD3 UR4, -UR4, 0x100000, URZ ;  /* 0x0010000004040890 */ /* 0x000fc8000fffe13f */
[----:B------:R-:W-:Y:S02]  /*01c0*/  @UP0 USHF.L.U32 UR5, UR4, 0xb, URZ ;  /* 0x0000000b04050899 */ /* 0x000fe4000800063f */
[----:B------:R-:W-:Y:S01]  /*01d0*/  @UP0 USHF.L.U32 UR4, UR4, 0x1, URZ ;  /* 0x0000000104040899 */ /* 0x000fe2000800063f */
[----:B------:R-:W-:Y:S01]  /*01e0*/  VOTEU.ANY UP2, P0 ;  /* 0x00000000003f7886 */ /* 0x000fe20000040100 */
[----:B0-----:R-:W-:Y:S01]  /*01f0*/  R2UR UR9, R3 ;  /* 0x00000000030972ca */ /* 0x001fe200000e0000 */
[----:B-1----:R-:W-:Y:S01]  /*0200*/  @UP0 ULEA UR8, UR8, UR6, 0x18 ;  /* 0x0000000608080291 */ /* 0x002fe2000f8ec03f */
[----:B--2---:R-:W-:Y:S01]  /*0210*/  ISETP.NE.AND P1, PT, R2, RZ, PT ;  /* 0x000000ff0200720c */ /* 0x004fe20003f25270 */
[----:B------:R-:W-:-:S04]  /*0220*/  @UP0 UIADD3 UR6, -UR7, 0x100000, URZ ;  /* 0x0010000007060890 */ /* 0x000fc8000fffe13f */
[----:B------:R-:W-:Y:S02]  /*0230*/  @UP0 USHF.L.U32 UR7, UR6, 0xb, URZ ;  /* 0x0000000b06070899 */ /* 0x000fe4000800063f */
[----:B------:R-:W-:-:S04]  /*0240*/  @UP0 USHF.L.U32 UR6, UR6, 0x1, URZ ;  /* 0x0000000106060899 */ /* 0x000fc8000800063f */
[----:B------:R-:W-:Y:S01]  /*0250*/  UISETP.NE.AND UP0, UPT, UR9, URZ, UPT ;  /* 0x0000003f0900728c */ /* 0x000fe2000bf05270 */
[----:B------:R-:W0:Y:S02]  /*0260*/  FENCE.VIEW.ASYNC.S ;  /* 0x00000000000073c6 */ /* 0x000e240000000000 */
[----:B0-----:R0:W1:Y:S05]  /*0270*/  @UP1 SYNCS.EXCH.64 URZ, [UR8+0x34800], UR4 ;  /* 0x03480004083f15b2 */ /* 0x00106a0008000100 */
[----:B------:R0:W2:Y:S01]  /*0280*/  @UP2 SYNCS.EXCH.64 URZ, [UR8+0x34820], UR6 ;  /* 0x03482006083f25b2 */ /* 0x0000a20008000100 */
[----:B------:R-:W-:Y:S05]  /*0290*/  @P1 BRA `(.L_x_2) ;  /* 0x0000000000481947 */ /* 0x000fea0003800000 */
[----:B0-----:R-:W0:Y:S01]  /*02a0*/  S2UR UR5, SR_CgaCtaId ;  /* 0x00000000000579c3 */ /* 0x001e220000008800 */
[----:B------:R-:W-:Y:S01]  /*02b0*/  UMOV UR4, 0x400 ;  /* 0x0000040000047882 */ /* 0x000fe20000000000 */
[----:B------:R-:W-:Y:S01]  /*02c0*/  UMOV UR6, 0x1 ;  /* 0x0000000100067882 */ /* 0x000fe20000000000 */
[----:B------:R-:W-:Y:S01]  /*02d0*/  UMOV UR7, 0x2 ;  /* 0x0000000200077882 */ /* 0x000fe20000000000 */
[----:B------:R-:W-:Y:S01]  /*02e0*/  ELECT P0, URZ, PT ;  /* 0x00000000003f782f */ /* 0x000fe20003800000 */
[----:B0-----:R-:W-:Y:S02]  /*02f0*/  ULEA UR8, UR5, UR4, 0x18 ;  /* 0x0000000405087291 */ /* 0x001fe4000f8ec03f */
[----:B------:R-:W-:-:S04]  /*0300*/  UIADD3 UR4, -UR6, 0x100000, URZ ;  /* 0x0010000006047890 */ /* 0x000fc8000fffe13f */
[----:B------:R-:W-:Y:S02]  /*0310*/  USHF.L.U32 UR5, UR4, 0xb, URZ ;  /* 0x0000000b04057899 */ /* 0x000fe4000800063f */
[----:B------:R-:W-:Y:S02]  /*0320*/  USHF.L.U32 UR4, UR4, 0x1, URZ ;  /* 0x0000000104047899 */ /* 0x000fe4000800063f */
[----:B------:R-:W-:-:S04]  /*0330*/  UIADD3 UR6, -UR7, 0x100000, URZ ;  /* 0x0010000007067890 */ /* 0x000fc8000fffe13f */
[----:B------:R-:W-:Y:S02]  /*0340*/  USHF.L.U32 UR7, UR6, 0xb, URZ ;  /* 0x0000000b06077899 */ /* 0x000fe4000800063f */
[----:B------:R-:W-:Y:S01]  /*0350*/  USHF.L.U32 UR6, UR6, 0x1, URZ ;  /* 0x0000000106067899 */ /* 0x000fe2000800063f */
[----:B------:R-:W0:Y:S03]  /*0360*/  FENCE.VIEW.ASYNC.S ;  /* 0x00000000000073c6 */ /* 0x000e260000000000 */
[----:B0-----:R3:W4:Y:S08]  /*0370*/  SYNCS.EXCH.64 URZ, [UR8+0x34830], UR4 ;  /* 0x03483004083f75b2 */ /* 0x0017300008000100 */
[----:B------:R3:W0:Y:S01]  /*0380*/  SYNCS.EXCH.64 URZ, [UR8+0x34840], UR6 ;  /* 0x03484006083f75b2 */ /* 0x0006220008000100 */
[----:B------:R3:W0:Y:S01]  /*0390*/  SYNCS.EXCH.64 URZ, [UR8+0x34838], UR4 ;  /* 0x03483804083f75b2 */ /* 0x0006220008000100 */
[----:B------:R3:W0:Y:S02]  /*03a0*/  SYNCS.EXCH.64 URZ, [UR8+0x34848], UR6 ;  /* 0x03484806083f75b2 */ /* 0x0006240008000100 */
[----:B---3--:R-:W-:Y:S01]  /*03b0*/  NOP ;  /* 0x0000000000007918 */ /* 0x008fe20000000000 */
.L_x_2:
[----:B------:R-:W3:Y:S01]  /*03c0*/  SHFL.IDX PT, R2, R0, RZ, 0x1f ;  /* 0x00001fff00027589 */ /* 0x000ee200000e0000 */
[----:B------:R-:W-:Y:S01]  /*03d0*/  NOP ;  /* 0x0000000000007918 */ /* 0x000fe20000000000 */
[----:B---3--:R-:W-:-:S13]  /*03e0*/  ISETP.NE.AND P0, PT, R2, RZ, PT ;  /* 0x000000ff0200720c */ /* 0x008fda0003f05270 */
        /* <DEDUP_REMOVED lines=14> */
[----:B0-----:R3:W0:Y:S08]  /*04d0*/  SYNCS.EXCH.64 URZ, [UR8+0x34850], UR4 ;  /* 0x03485004083f75b2 */ /* 0x0016300008000100 */
[----:B------:R3:W0:Y:S01]  /*04e0*/  SYNCS.EXCH.64 URZ, [UR8+0x34860], UR6 ;  /* 0x03486006083f75b2 */ /* 0x0006220008000100 */
[----:B------:R3:W0:Y:S01]  /*04f0*/  SYNCS.EXCH.64 URZ, [UR8+0x34858], UR4 ;  /* 0x03485804083f75b2 */ /* 0x0006220008000100 */
[----:B------:R3:W0:Y:S02]  /*0500*/  SYNCS.EXCH.64 URZ, [UR8+0x34868], UR6 ;  /* 0x03486806083f75b2 */ /* 0x0006240008000100 */
[----:B---3--:R-:W-:Y:S01]  /*0510*/  NOP ;  /* 0x0000000000007918 */ /* 0x008fe20000000000 */
.L_x_3:
[----:B------:R-:W3:Y:S01]  /*0520*/  SHFL.IDX PT, R2, R0, RZ, 0x1f ;  /* 0x00001fff00027589 */ /* 0x000ee200000e0000 */
[----:B------:R-:W-:Y:S01]  /*0530*/  NOP ;  /* 0x0000000000007918 */ /* 0x000fe20000000000 */
[----:B---3--:R-:W-:-:S13]  /*0540*/  ISETP.NE.AND P0, PT, R2, RZ, PT ;  /* 0x000000ff0200720c */ /* 0x008fda0003f05270 */
[----:B------:R-:W-:Y:S05]  /*0550*/  @P0 BRA `(.L_x_4) ;  /* 0x0000000000380947 */ /* 0x000fea0003800000 */
[----:B0-----:R-:W0:Y:S01]  /*0560*/  S2UR UR5, SR_CgaCtaId ;  /* 0x00000000000579c3 */ /* 0x001e220000008800 */
[----:B------:R-:W-:Y:S01]  /*0570*/  UMOV UR4, 0x400 ;  /* 0x0000040000047882 */ /* 0x000fe20000000000 */
[----:B------:R-:W-:Y:S01]  /*0580*/  UMOV UR7, 0x1 ;  /* 0x0000000100077882 */ /* 0x000fe20000000000 */
[----:B------:R-:W-:Y:S01]  /*0590*/  ELECT P0, URZ, PT ;  /* 0x00000000003f782f */ /* 0x000fe20003800000 */
[----:B0-----:R-:W-:Y:S02]  /*05a0*/  ULEA UR6, UR5, UR4, 0x18 ;  /* 0x0000000405067291 */ /* 0x001fe4000f8ec03f */
[----:B------:R-:W-:-:S04]  /*05b0*/  UIADD3 UR4, -UR7, 0x100000, URZ ;  /* 0x0010000007047890 */ /* 0x000fc8000fffe13f */
[----:B------:R-:W-:Y:S02]  /*05c0*/  USHF.L.U32 UR5, UR4, 0xb, URZ ;  /* 0x0000000b04057899 */ /* 0x000fe4000800063f */
[----:B------:R-:W-:Y:S01]  /*05d0*/  USHF.L.U32 UR4, UR4, 0x1, URZ ;  /* 0x0000000104047899 */ /* 0x000fe2000800063f */
[----:B------:R-:W0:Y:S11]  /*05e0*/  FENCE.VIEW.ASYNC.S ;  /* 0x00000000000073c6 */ /* 0x000e360000000000 */
[----:B0-----:R3:W0:Y:S01]  /*05f0*/  SYNCS.EXCH.64 URZ, [UR6+0x34870], UR4 ;  /* 0x03487004063f75b2 */ /* 0x0016220008000100 */
[----:B------:R3:W0:Y:S01]  /*0600*/  SYNCS.EXCH.64 URZ, [UR6+0x34880], UR4 ;  /* 0x03488004063f75b2 */ /* 0x0006220008000100 */
[----:B------:R3:W0:Y:S01]  /*0610*/  SYNCS.EXCH.64 URZ, [UR6+0x34878], UR4 ;  /* 0x03487804063f75b2 */ /* 0x0006220008000100 */
[----:B------:R3:W0:Y:S02]  /*0620*/  SYNCS.EXCH.64 URZ, [UR6+0x34888], UR4 ;  /* 0x03488804063f75b2 */ /* 0x0006240008000100 */
[----:B---3--:R-:W-:Y:S01]  /*0630*/  NOP ;  /* 0x0000000000007918 */ /* 0x008fe20000000000 */
.L_x_4:
        /* <DEDUP_REMOVED lines=22> */
.L_x_5:
        /* <DEDUP_REMOVED lines=22> */
.L_x_6:
[----:B0-----:R-:W-:Y:S01]  /*0900*/  UMOV UR4, 0x1 ;  /* 0x0000000100047882 */ /* 0x001fe20000000000 */
[----:B------:R-:W-:Y:S01]  /*0910*/  PLOP3.LUT P0, PT, PT, PT, UP0, 0x80, 0x0 ;  /* 0x000000000000781c */ /* 0x000fe20003f0f008 */
[----:B------:R-:W-:Y:S01]  /*0920*/  USEL UR4, UR4, 0x2, !UP0 ;  /* 0x0000000204047887 */ /* 0x000fe2000c000000 */
[----:B------:R-:W-:Y:S01]  /*0930*/  NOP ;  /* 0x0000000000007918 */ /* 0x000fe20000000000 */
[----:B------:R-:W-:Y:S04]  /*0940*/  BSSY B6, `(.L_x_7) ;  /* 0x0001198000067945 */ /* 0x000fe80003800000 */
[----:B------:R-:W-:-:S05]  /*0950*/  IMAD.U32 R2, RZ, RZ, UR4 ;  /* 0x00000004ff027e24 */ /* 0x000fca000f8e00ff */
[----:B------:R0:W-:Y:S01]  /*0960*/  STL [R1+0xc], R2 ;  /* 0x00000c0201007387 */ /* 0x0001e20000100800 */
[----:B-12-4-:R-:W-:Y:S06]  /*0970*/  BAR.SYNC.DEFER_BLOCKING 0x0 ;  /* 0x0000000000007b1d */ /* 0x016fec0000010000 */
[----:B------:R-:W-:Y:S05]  /*0980*/  @!P0 BRA `(.L_x_8) ;  /* 0x000000dc00848947 */ /* 0x000fea0003800000 */
.L_x_9:
[----:B------:R-:W-:-:S08]  /*0990*/  NOP ;  /* 0x0000000000007918 */ /* 0x000fd00000000000 */
[----:B------:R-:W1:Y:S02]  /*09a0*/  USETMAXREG.TRY_ALLOC.CTAPOOL UP0, 0xf0 ;  /* 0x000000f0000079c8 */ /* 0x000e640008000600 */
[----:B-1----:R-:W-:-:S13]  /*09b0*/  PLOP3.LUT P0, PT, PT, PT, UP0, 0x80, 0x0 ;  /* 0x000000000000781c */ /* 0x002fda0003f0f008 */
[----:B------:R-:W-:Y:S05]  /*09c0*/  @!P0 BRA `(.L_x_9) ;  /* 0xfffffffc00f08947 */ /* 0x000fea000383ffff */
[----:B------:R-:W1:Y:S01]  /*09d0*/  S2R R6, SR_TID.X ;  /* 0x0000000000067919 */ /* 0x000e620000002100 */
[----:B------:R-:W2:Y:S01]  /*09e0*/  S2UR UR6, SR_CTAID.Y ;  /* 0x00000000000679c3 */ /* 0x000ea20000002600 */
[----:B------:R-:W-:Y:S02]  /*09f0*/  ULDC UR7, c[0x0][0xc50] ;  /* 0x0003140000077ab9 */ /* 0x000fe40000000800 */
[----:B------:R-:W-:-:S05]  /*0a00*/  UISETP.NE.AND UP0, UPT, UR7, 0x1, UPT ;  /* 0x000000010700788c */ /* 0x000fca000bf05270 */
[----:B------:R-:W3:Y:S06]  /*0a10*/  S2UR UR8, SR_CTAID.Z ;  /* 0x00000000000879c3 */ /* 0x000eec0000002700 */
[----:B------:R-:W-:Y:S01]  /*0a20*/  @UP0 ULDC UR4, c[0x0][0xc54] ;  /* 0x0003150000040ab9 */ /* 0x000fe20000000800 */
[----:B------:R-:W-:Y:S01]  /*0a30*/  @UP0 ULDC UR9, c[0x0][0xc58] ;  /* 0x0003160000090ab9 */ /* 0x000fe20000000800 */
[----:B--2---:R-:W-:Y:S02]  /*0a40*/  UIMAD.WIDE.U32 UR4, UR6, UR4, URZ ;  /* 0x00000004060472a5 */ /* 0x004fe4000f8e003f */
[----:B------:R-:W-:-:S02]  /*0a50*/  UMOV UR10, UR6 ;  /* 0x00000006000a7c82 */ /* 0x000fc40008000000 */
[----:B------:R-:W-:Y:S01]  /*0a60*/  @UP0 USHF.R.U32.HI UR10, URZ, UR9, UR5 ;  /* 0x000000093f0a0299 */ /* 0x000fe20008011605 */
[----:B-1----:R-:W-:-:S03]  /*0a70*/  LOP3.LUT R0, R6, 0xffffff80, RZ, 0xc0, !PT ;  /* 0xffffff8006007812 */ /* 0x002fc600078ec0ff */
[----:B------:R-:W-:Y:S02]  /*0a80*/  UIADD3 UR4, -UR10, URZ, URZ ;  /* 0x0000003f0a047290 */ /* 0x000fe4000fffe13f */
[----:B------:R-:W-:Y:S01]  /*0a90*/  IMAD.U32 R19, RZ, RZ, UR10 ;  /* 0x0000000aff137e24 */ /* 0x000fe2000f8e00ff */
[----:B------:R-:W-:Y:S06]  /*0aa0*/  BAR.ARV 0x8, 0x180 ;  /* 0x0206000000007b1d */ /* 0x000fec0000002000 */
[----:B------:R-:W-:Y:S01]  /*0ab0*/  ISETP.NE.AND P0, PT, R0, 0x80, PT ;  /* 0x000000800000780c */ /* 0x000fe20003f05270 */
[----:B------:R-:W-:-:S12]  /*0ac0*/  UIMAD UR7, UR7, UR4, UR6 ;  /* 0x00000004070772a4 */ /* 0x000fd8000f8e0206 */
[----:B------:R-:W-:Y:S06]  /*0ad0*/  @!P0 BAR.ARV 0x9, 0x100 ;  /* 0x0244000000008b1d */ /* 0x000fec0000002000 */
[----:B---3--:R-:W-:-:S13]  /*0ae0*/  ISETP.LE.AND P0, PT, RZ, UR8, PT ;  /* 0x00000008ff007c0c */ /* 0x008fda000bf03270 */
[----:B------:R-:W-:Y:S05]  /*0af0*/  @!P0 BRA `(.L_x_10) ;  /* 0x0000011400f08947 */ /* 0x000fea0003800000 */
[----:B------:R-:W-:Y:S01]  /*0b00*/  ULDC.64 UR4, c[0x0][0x418] ;  /* 0x0001060000047ab9 */ /* 0x000fe20000000a00 */
[----:B------:R-:W-:Y:S01]  /*0b10*/  ULDC UR37, c[0x0][0x424] ;  /* 0x0001090000257ab9 */ /* 0x000fe20000000800 */
[----:B------:R-:W-:Y:S02]  /*0b20*/  UISETP.NE.U32.AND UP0, UPT, UR4, URZ, UPT ;  /* 0x0000003f0400728c */ /* 0x000fe4000bf05070 */
[----:B------:R-:W-:Y:S02]  /*0b30*/  ULOP3.LUT UR9, UR7, 0xffff, URZ, 0xc0, !UPT ;  /* 0x0000ffff07097892 */ /* 0x000fe4000f8ec03f */
[----:B------:R-:W-:Y:S01]  /*0b40*/  UISETP.NE.AND.EX UP0, UPT, UR5, URZ, UPT, UP0 ;  /* 0x0000003f0500728c */ /* 0x000fe2000bf05300 */
[----:B------:R-:W-:-:S03]  /*0b50*/  ULDC UR4, c[0x0][0x2f0] ;  /* 0x0000bc0000047ab9 */ /* 0x000fc60000000800 */
[----:B------:R-:W-:-:S04]  /*0b60*/  USEL UR37, UR37, 0x1, UP0 ;  /* 0x0000000125257887 */ /* 0x000fc80008000000 */
[----:B------:R-:W-:-:S04]  /*0b70*/  UIMAD UR37, UR37, UR4, URZ ;  /* 0x00000004252572a4 */ /* 0x000fc8000f8e023f */
[----:B------:R-:W-:Y:S02]  /*0b80*/  UISETP.GE.AND UP0, UPT, UR37, 0x1, UPT ;  /* 0x000000012500788c */ /* 0x000fe4000bf06270 */
[----:B------:R-:W-:-:S04]  /*0b90*/  UIADD3 UR4, UR37, 0xaf, URZ ;  /* 0x000000af25047890 */ /* 0x000fc8000fffe03f */
[----:B------:R-:W-:Y:S01]  /*0ba0*/  PLOP3.LUT P0, PT, PT, PT, UP0, 0x80, 0x0 ;  /* 0x000000000000781c */ /* 0x000fe20003f0f008 */
[----:B------:R-:W-:-:S04]  /*0bb0*/  UIMAD.WIDE UR4, UR4, 0x2e8ba2e9, URZ ;  /* 0x2e8ba2e9040478a5 */ /* 0x000fc8000f8e023f */
[----:B------:R-:W-:-:S03]  /*0bc0*/  USHF.R.U32.HI UR6, URZ, 0x1f, UR5 ;  /* 0x0000001f3f067899 */ /* 0x000fc60008011605 */
[----:B------:R-:W-:Y:S01]  /*0bd0*/  UMOV UR4, URZ ;  /* 0x0000003f00047c82 */ /* 0x000fe20008000000 */
[----:B------:R-:W-:-:S04]  /*0be0*/  ULEA.HI.SX32 UR6, UR5, UR6, 0x1b ;  /* 0x0000000605067291 */ /* 0x000fc8000f8fda3f */
[----:B------:R-:W-:Y:S08]  /*0bf0*/  @!P0 BRA `(.L_x_11) ;  /* 0x0000000000908947 */ /* 0x000ff00003800000 */
[----:B------:R-:W-:Y:S01]  /*0c00*/  USHF.R.U32.HI UR7, URZ, 0x10, UR7 ;  /* 0x000000103f077899 */ /* 0x000fe20008011607 */
[----:B------:R-:W-:-:S03]  /*0c10*/  UMOV UR4, URZ ;  /* 0x0000003f00047c82 */ /* 0x000fc60008000000 */
[----:B------:R-:W-:-:S11]  /*0c20*/  UISETP.NE.AND UP0, UPT, UR7, URZ, UPT ;  /* 0x0000003f0700728c */ /* 0x000fd6000bf05270 */
[----:B------:R-:W-:Y:S02]  /*0c30*/  @!UP0 ULDC UR7, c[0x0][0x9f0] ;  /* 0x00027c0000078ab9 */ /* 0x000fe40000000800 */
[----:B------:R-:W-:Y:S01]  /*0c40*/  IMAD.U32 R3, RZ, RZ, UR7 ;  /* 0x00000007ff037e24 */ /* 0x000fe2000f8e00ff */
[----:B------:R-:W-:-:S04]  /*0c50*/  UIADD3 UR8, UR6, -0x1, UR7 ;  /* 0xffffffff06087890 */ /* 0x000fc8000fffe007 */
[-C--:B------:R-:W-:Y:S02]  /*0c60*/  IABS R0, R3.reuse ;  /* 0x0000000300007213 */ /* 0x080fe40000000000 */
[----:B------:R-:W-:Y:S01]  /*0c70*/  IMAD.U32 R4, RZ, RZ, UR8 ;  /* 0x00000008ff047e24 */ /* 0x000fe2000f8e00ff */
[----:B------:R-:W-:Y:S01]  /*0c80*/  IABS R5, R3 ;  /* 0x0000000300057213 */ /* 0x000fe20000000000 */
[----:B------:R-:W-:Y:S01]  /*0c90*/  ULOP3.LUT UR8, UR8, UR7, URZ, 0x3c, !UPT ;  /* 0x0000000708087292 */ /* 0x000fe2000f8e3c3f */
[----:B------:R-:W-:Y:S02]  /*0ca0*/  R2UR UR12, R0 ;  /* 0x00000000000c72ca */ /* 0x000fe400000e0000 */
[----:B------:R-:W-:-:S05]  /*0cb0*/  IABS R4, R4 ;  /* 0x0000000400047213 */ /* 0x000fca0000000000 */
[----:B------:R-:W-:-:S05]  /*0cc0*/  IMAD.MOV.U32 R3, RZ, RZ, R4 ;  /* 0x000000ffff037224 */ /* 0x000fca00078e0004 */
[----:B------:R-:W-:Y:S01]  /*0cd0*/  R2UR UR11, R3 ;  /* 0x00000000030b72ca */ /* 0x000fe200000e0000 */
[----:B------:R-:W1:Y:S08]  /*0ce0*/  I2F.RP R0, UR12 ;  /* 0x0000000c00007d06 */ /* 0x000e700008209400 */
[----:B-1----:R-:W0:Y:S02]  /*0cf0*/  MUFU.RCP R0, R0 ;  /* 0x0000000000007308 */ /* 0x002e240000001000 */
[----:B0-----:R-:W-:Y:S01]  /*0d00*/  IADD3 R2, R0, 0xffffffe, RZ ;  /* 0x0ffffffe00027810 */ /* 0x001fe20007ffe0ff */
[----:B------:R-:W-:-:S05]  /*0d10*/  IMAD.MOV R0, RZ, RZ, -R5 ;  /* 0x000000ffff007224 */ /* 0x000fca00078e0a05 */
[----:B------:R-:W0:Y:S02]  /*0d20*/  F2I.FTZ.U32.TRUNC.NTZ R2, R2 ;  /* 0x0000000200027305 */ /* 0x000e24000021f000 */
[----:B0-----:R-:W-:-:S13]  /*0d30*/  R2UR UR5, R2 ;  /* 0x00000000020572ca */ /* 0x001fda00000e0000 */
[----:B------:R-:W-:-:S04]  /*0d40*/  UIADD3 UR10, URZ, -UR5, URZ ;  /* 0x800000053f0a7290 */ /* 0x000fc8000fffe03f */
[----:B------:R-:W-:-:S04]  /*0d50*/  UIMAD UR10, UR10, UR12, URZ ;  /* 0x0000000c0a0a72a4 */ /* 0x000fc8000f8e023f */
[----:B------:R-:W-:-:S03]  /*0d60*/  UIMAD.WIDE.U32 UR4, UR5, UR10, UR4 ;  /* 0x0000000a050472a5 */ /* 0x000fc6000f8e0004 */
[----:B------:R-:W-:Y:S01]  /*0d70*/  R2UR UR10, R0 ;  /* 0x00000000000a72ca */ /* 0x000fe200000e0000 */
[----:B------:R-:W-:-:S12]  /*0d80*/  UIMAD.WIDE.U32 UR4, UR5, UR11, URZ ;  /* 0x0000000b050472a5 */ /* 0x000fd8000f8e003f */
[----:B------:R-:W-:-:S04]  /*0d90*/  UIMAD UR4, UR5, UR10, UR11 ;  /* 0x0000000a050472a4 */ /* 0x000fc8000f8e020b */
[----:B------:R-:W-:-:S11]  /*0da0*/  UISETP.GT.U32.AND UP1, UPT, UR12, UR4, UPT ;  /* 0x000000040c00728c */ /* 0x000fd6000bf24070 */
[----:B------:R-:W-:Y:S02]  /*0db0*/  @!UP1 UIADD3 UR4, UR4, -UR12, URZ ;  /* 0x8000000c04049290 */ /* 0x000fe4000fffe03f */
[----:B------:R-:W-:Y:S02]  /*0dc0*/  @!UP1 UIADD3 UR5, UR5, 0x1, URZ ;  /* 0x0000000105059890 */ /* 0x000fe4000fffe03f */
[----:B------:R-:W-:Y:S02]  /*0dd0*/  UISETP.GE.U32.AND UP0, UPT, UR4, UR12, UPT ;  /* 0x0000000c0400728c */ /* 0x000fe4000bf06070 */
[----:B------:R-:W-:-:S09]  /*0de0*/  UISETP.GE.AND UP1, UPT, UR8, URZ, UPT ;  /* 0x0000003f0800728c */ /* 0x000fd2000bf26270 */
[----:B------:R-:W-:Y:S02]  /*0df0*/  @UP0 UIADD3 UR5, UR5, 0x1, URZ ;  /* 0x0000000105050890 */ /* 0x000fe4000fffe03f */
[----:B------:R-:W-:-:S05]  /*0e00*/  UISETP.NE.AND UP0, UPT, UR7, URZ, UPT ;  /* 0x0000003f0700728c */ /* 0x000fca000bf05270 */
[----:B------:R-:W-:Y:S02]  /*0e10*/  UMOV UR4, UR5 ;  /* 0x0000000500047c82 */ /* 0x000fe40008000000 */
[----:B------:R-:W-:-:S04]  /*0e20*/  @!UP1 UIADD3 UR4, -UR4, URZ, URZ ;  /* 0x0000003f04049290 */ /* 0x000fc8000fffe13f */
[----:B------:R-:W-:-:S12]  /*0e30*/  @!UP0 ULOP3.LUT UR4, URZ, UR7, URZ, 0x33, !UPT ;  /* 0x000000073f048292 */ /* 0x000fd8000f8e333f */
.L_x_11:
[----:B------:R-:W-:Y:S01]  /*0e40*/  UIMAD UR5, UR9, UR4, URZ ;  /* 0x00000004090572a4 */ /* 0x000fe2000f8e023f */
[----:B------:R-:W-:Y:S01]  /*0e50*/  IMAD.U32 R0, RZ, RZ, UR6 ;  /* 0x00000006ff007e24 */ /* 0x000fe2000f8e00ff */
[----:B------:R-:W-:Y:S01]  /*0e60*/  MOV R3, UR4 ;  /* 0x0000000400037c02 */ /* 0x000fe20008000f00 */
[----:B------:R-:W-:Y:S01]  /*0e70*/  VIADD R23, R6, 0xffffff80 ;  /* 0xffffff8006177836 */ /* 0x000fe20000000000 */
[----:B------:R-:W-:Y:S01]  /*0e80*/  PLOP3.LUT P0, PT, PT, PT, PT, 0x80, 0x0 ;  /* 0x000000000000781c */ /* 0x000fe20003f0f070 */
[----:B------:R-:W-:Y:S01]  /*0e90*/  IMAD.MOV.U32 R16, RZ, RZ, RZ ;  /* 0x000000ffff107224 */ /* 0x000fe200078e00ff */
[----:B------:R-:W-:Y:S01]  /*0ea0*/  VIADDMNMX R0, R3, UR5, R0, PT ;  /* 0x0000000503007c46 */ /* 0x000fe2000b800100 */
[----:B------:R-:W-:Y:S01]  /*0eb0*/  IMAD.U32 R17, RZ, RZ, UR5 ;  /* 0x00000005ff117e24 */ /* 0x000fe2000f8e00ff */
[----:B------:R-:W-:Y:S02]  /*0ec0*/  CS2R R86, SRZ ;  /* 0x0000000000567805 */ /* 0x000fe4000001ff00 */
[----:B------:R-:W-:-:S02]  /*0ed0*/  CS2R R60, SRZ ;  /* 0x00000000003c7805 */ /* 0x000fc4000001ff00 */
[----:B------:R-:W-:Y:S01]  /*0ee0*/  R2UR UR36, R0 ;  /* 0x00000000002472ca */ /* 0x000fe200000e0000 */
[----:B------:R-:W-:Y:S01]  /*0ef0*/  IMAD.MOV.U32 R0, RZ, RZ, RZ ;  /* 0x000000ffff007224 */ /* 0x000fe200078e00ff */
[----:B------:R-:W-:Y:S02]  /*0f00*/  CS2R R54, SRZ ;  /* 0x0000000000367805 */ /* 0x000fe4000001ff00 */
[----:B------:R-:W-:Y:S02]  /*0f10*/  CS2R R48, SRZ ;  /* 0x0000000000307805 */ /* 0x000fe4000001ff00 */
[----:B------:R-:W-:Y:S02]  /*0f20*/  CS2R R42, SRZ ;  /* 0x00000000002a7805 */ /* 0x000fe4000001ff00 */
[----:B------:R-:W-:Y:S02]  /*0f30*/  CS2R R24, SRZ ;  /* 0x0000000000187805 */ /* 0x000fe4000001ff00 */
[----:B------:R-:W-:-:S02]  /*0f40*/  CS2R R26, SRZ ;  /* 0x00000000001a7805 */ /* 0x000fc4000001ff00 */
[----:B------:R-:W-:Y:S02]  /*0f50*/  CS2R R12, SRZ ;  /* 0x00000000000c7805 */ /* 0x000fe4000001ff00 */
[----:B------:R-:W-:Y:S02]  /*0f60*/  CS2R R14, SRZ ;  /* 0x00000000000e7805 */ /* 0x000fe4000001ff00 */
[----:B------:R-:W-:Y:S02]  /*0f70*/  CS2R R6, SRZ ;  /* 0x0000000000067805 */ /* 0x000fe4000001ff00 */
[----:B------:R-:W-:Y:S02]  /*0f80*/  CS2R R8, SRZ ;  /* 0x0000000000087805 */ /* 0x000fe4000001ff00 */
[----:B------:R-:W-:Y:S02]  /*0f90*/  CS2R R4, SRZ ;  /* 0x0000000000047805 */ /* 0x000fe4000001ff00 */
[----:B------:R-:W-:Y:S01]  /*0fa0*/  CS2R R50, SRZ ;  /* 0x0000000000327805 */ /* 0x000fe2000001ff00 */
[----:B------:R-:W-:Y:S01]  /*0fb0*/  UISETP.GT.AND UP0, UPT, UR36, UR5, UPT ;  /* 0x000000052400728c */ /* 0x000fe2000bf04270 */
[----:B0-----:R-:W-:-:S02]  /*0fc0*/  CS2R R2, SRZ ;  /* 0x0000000000027805 */ /* 0x001fc4000001ff00 */
[----:B------:R-:W-:Y:S02]  /*0fd0*/  CS2R R38, SRZ ;  /* 0x0000000000267805 */ /* 0x000fe4000001ff00 */
[----:B------:R-:W-:Y:S02]  /*0fe0*/  CS2R R96, SRZ ;  /* 0x0000000000607805 */ /* 0x000fe4000001ff00 */
[----:B------:R-:W-:Y:S02]  /*0ff0*/  CS2R R46, SRZ ;  /* 0x00000000002e7805 */ /* 0x000fe4000001ff00 */
[----:B------:R-:W-:Y:S02]  /*1000*/  CS2R R44, SRZ ;  /* 0x00000000002c7805 */ /* 0x000fe4000001ff00 */
[----:B------:R-:W-:Y:S02]  /*1010*/  PLOP3.LUT P1, PT, PT, PT, UP0, 0x80, 0x0 ;  /* 0x000000000000781c */ /* 0x000fe40003f2f008 */
[----:B------:R-:W-:-:S02]  /*1020*/  CS2R R34, SRZ ;  /* 0x0000000000227805 */ /* 0x000fc4000001ff00 */
[----:B------:R-:W-:Y:S02]  /*1030*/  CS2R R28, SRZ ;  /* 0x00000000001c7805 */ /* 0x000fe4000001ff00 */
        /* <DEDUP_REMOVED lines=10> */
[----:B------:R-:W-:-:S02]  /*10e0*/  CS2R R52, SRZ ;  /* 0x0000000000347805 */ /* 0x000fc4000001ff00 */
[----:B------:R-:W-:Y:S01]  /*10f0*/  CS2R R88, SRZ ;  /* 0x0000000000587805 */ /* 0x000fe2000001ff00 */
[----:B------:R-:W-:Y:S06]  /*1100*/  @!P1 BRA `(.L_x_12) ;  /* 0x000000bc00489947 */ /* 0x000fec0003800000 */
[----:B------:R-:W-:Y:S01]  /*1110*/  SHF.R.S32.HI R0, RZ, 0x1f, R23 ;  /* 0x0000001fff007819 */ /* 0x000fe20000011417 */
[----:B------:R-:W0:Y:S01]  /*1120*/  S2UR UR6, SR_CgaCtaId ;  /* 0x00000000000679c3 */ /* 0x000e220000008800 */
[----:B------:R-:W-:Y:S02]  /*1130*/  UMOV UR5, 0x400 ;  /* 0x0000040000057882 */ /* 0x000fe40000000000 */
[----:B------:R-:W-:-:S04]  /*1140*/  LEA.HI R80, R0, R23, RZ, 0x7 ;  /* 0x0000001700507211 */ /* 0x000fc800078f38ff */
[----:B------:R-:W-:-:S06]  /*1150*/  SHF.R.S32.HI R0, RZ, 0x7, R80 ;  /* 0x00000007ff007819 */ /* 0x000fcc0000011450 */
[----:B------:R-:W1:Y:S01]  /*1160*/  SHFL.IDX PT, R0, R0, RZ, 0x1f ;  /* 0x00001fff00007589 */ /* 0x000e6200000e0000 */
[----:B0-----:R-:W-:-:S04]  /*1170*/  ULEA UR8, UR6, UR5, 0x18 ;  /* 0x0000000506087291 */ /* 0x001fc8000f8ec03f */
[----:B------:R-:W-:Y:S02]  /*1180*/  UIADD3 UR5, UR8, 0x16400, URZ ;  /* 0x0001640008057890 */ /* 0x000fe4000fffe03f */
[----:B------:R-:W-:Y:S02]  /*1190*/  IMAD.U32 R16, RZ, RZ, UR8 ;  /* 0x00000008ff107e24 */ /* 0x000fe4000f8e00ff */
[----:B------:R-:W-:Y:S01]  /*11a0*/  ULOP3.LUT UP0, URZ, UR5, 0x9f, URZ, 0xc0, !UPT ;  /* 0x0000009f053f7892 */ /* 0x000fe2000f80c03f */
[----:B-1----:R-:W-:-:S05]  /*11b0*/  R2UR UR7, R0 ;  /* 0x00000000000772ca */ /* 0x002fca00000e0000 */
[----:B------:R-:W-:-:S08]  /*11c0*/  PLOP3.LUT P0, PT, PT, PT, UP0, 0x80, 0x0 ;  /* 0x000000000000781c */ /* 0x000fd00003f0f008 */
[----:B------:R-:W-:Y:S02]  /*11d0*/  ULEA.HI UR4, UR7, UR7, URZ, 0x1 ;  /* 0x0000000707047291 */ /* 0x000fe4000f8f083f */
[----:B------:R-:W-:Y:S02]  /*11e0*/  MOV R18, UR7 ;  /* 0x0000000700127c02 */ /* 0x000fe40008000f00 */
[----:B------:R-:W-:-:S04]  /*11f0*/  ULOP3.LUT UR4, UR4, 0x1e, URZ, 0xc0, !UPT ;  /* 0x0000001e04047892 */ /* 0x000fc8000f8ec03f */
[----:B------:R-:W-:-:S04]  /*1200*/  UIADD3 UR4, UR7, -UR4, URZ ;  /* 0x8000000407047290 */ /* 0x000fc8000fffe03f */
[----:B------:R-:W-:-:S04]  /*1210*/  ULEA UR4, UR4, UR5, 0xd ;  /* 0x0000000504047291 */ /* 0x000fc8000f8e683f */
[----:B------:R-:W-:-:S04]  /*1220*/  USHF.R.U32.HI UR4, URZ, 0x4, UR4 ;  /* 0x000000043f047899 */ /* 0x000fc80008011604 */
[----:B------:R-:W-:Y:S01]  /*1230*/  ULOP3.LUT UR38, UR4, 0x3fff, URZ, 0xc0, !UPT ;  /* 0x00003fff04267892 */ /* 0x000fe2000f8ec03f */
[----:B------:R-:W-:Y:S11]  /*1240*/  @!P0 BRA `(.L_x_13) ;  /* 0x0000000000408947 */ /* 0x000ff60003800000 */
[----:B------:R-:W-:Y:S01]  /*1250*/  MOV R0, 0x0 ;  /* 0x0000000000007802 */ /* 0x000fe20000000f00 */
[----:B------:R-:W-:Y:S01]  /*1260*/  ULDC.64 UR4, c[0x4][0xa0] ;  /* 0x0100280000047ab9 */ /* 0x000fe20000000a00 */
[----:B------:R-:W-:Y:S01]  /*1270*/  ULDC.64 UR6, c[0x4][0x40] ;  /* 0x0100100000067ab9 */ /* 0x000fe20000000a00 */
[----:B------:R-:W-:Y:S01]  /*1280*/  IMAD.U32 R4, RZ, RZ, UR4 ;  /* 0x00000004ff047e24 */ /* 0x000fe2000f8e00ff */
[----:B------:R0:W1:Y:S01]  /*1290*/  LDC.64 R2, c[0x4][R0] ;  /* 0x0100000000027b82 */ /* 0x0000620000000a00 */
[----:B------:R-:W-:Y:S01]  /*12a0*/  IMAD.U32 R5, RZ, RZ, UR5 ;  /* 0x00000005ff057e24 */ /* 0x000fe2000f8e00ff */
[----:B------:R-:W-:Y:S01]  /*12b0*/  ULDC.64 UR4, c[0x4][0xa8] ;  /* 0x01002a0000047ab9 */ /* 0x000fe20000000a00 */
[----:B------:R-:W-:Y:S01]  /*12c0*/  IMAD.U32 R10, RZ, RZ, UR6 ;  /* 0x00000006ff0a7e24 */ /* 0x000fe2000f8e00ff */
[----:B------:R-:W-:Y:S01]  /*12d0*/  MOV R7, UR5 ;  /* 0x0000000500077c02 */ /* 0x000fe20008000f00 */
[----:B------:R-:W-:Y:S01]  /*12e0*/  IMAD.U32 R6, RZ, RZ, UR4 ;  /* 0x00000004ff067e24 */ /* 0x000fe2000f8e00ff */
[----:B------:R-:W-:Y:S01]  /*12f0*/  MOV R13, RZ ;  /* 0x000000ff000d7202 */ /* 0x000fe20000000f00 */
[----:B------:R-:W-:-:S02]  /*1300*/  IMAD.U32 R11, RZ, RZ, UR7 ;  /* 0x00000007ff0b7e24 */ /* 0x000fc4000f8e00ff */
[----:B------:R-:W-:Y:S02]  /*1310*/  IMAD.MOV.U32 R8, RZ, RZ, 0x70 ;  /* 0x00000070ff087424 */ /* 0x000fe400078e00ff */
[----:B0-----:R-:W-:-:S07]  /*1320*/  IMAD.MOV.U32 R12, RZ, RZ, 0x1 ;  /* 0x00000001ff0c7424 */ /* 0x001fce00078e00ff */
[----:B------:R-:W-:-:S07]  /*1330*/  LEPC R20, `(.L_x_13) ;  /* 0x000000001014794e */ /* 0x000fce0000000000 */
[----:B-1----:R-:W-:Y:S05]  /*1340*/  CALL.ABS.NOINC R2 ;  /* 0x0000000002007343 */ /* 0x002fea0003c00000 */
.L_x_13:
[----:B------:R-:W-:Y:S02]  /*1350*/  R2UR UR4, R16 ;  /* 0x00000000100472ca */ /* 0x000fe400000e0000 */
[----:B------:R-:W-:-:S11]  /*1360*/  SHF.L.U32 R0, RZ, 0x1f, RZ ;  /* 0x0000001fff007819 */ /* 0x000fd600000006ff */
[----:B------:R-:W0:Y:S02]  /*1370*/  SYNCS.PHASECHK.TRANS64.TRYWAIT P0, [UR4+0x34800], R0 ;  /* 0x03480000ff0075a7 */ /* 0x000e240008000144 */
[----:B0-----:R-:W-:Y:S05]  /*1380*/  @!P0 BRA `(.L_x_14) ;  /* 0x0000010c00d48947 */ /* 0x001fea0003800000 */
.L_x_118:
[----:B------:R-:W2:Y:S02]  /*1390*/  LDL R2, [R1+0xc] ;  /* 0x00000c0001027983 */ /* 0x000ea40000100800 */
[----:B--2---:R-:W-:-:S13]  /*13a0*/  R2UR UR4, R2 ;  /* 0x00000000020472ca */ /* 0x004fda00000e0000 */
[----:B------:R-:W-:-:S06]  /*13b0*/  ULOP3.LUT UR4, UR4, 0x1, URZ, 0xfc, !UPT ;  /* 0x0000000104047892 */ /* 0x000fcc000f8efc3f */
[----:B------:R-:W-:-:S05]  /*13c0*/  IMAD.U32 R2, RZ, RZ, UR4 ;  /* 0x00000004ff027e24 */ /* 0x000fca000f8e00ff */
[----:B------:R-:W-:-:S13]  /*13d0*/  ISETP.NE.AND P0, PT, R2, 0x3, PT ;  /* 0x000000030200780c */ /* 0x000fda0003f05270 */
[----:B------:R-:W-:Y:S05]  /*13e0*/  @!P0 BRA `(.L_x_15) ;  /* 0x0000000000048947 */ /* 0x000fea0003800000 */
[----:B------:R-:W-:Y:S01]  /*13f0*/  BPT.TRAP 0x1 ;  /* 0x000000040000795c */ /* 0x000fe20000300000 */
.L_x_15:
[----:B------:R-:W-:-:S13]  /*1400*/  R2UR UR4, R16 ;  /* 0x00000000100472ca */ /* 0x000fda00000e0000 */
[----:B------:R1:W2:Y:S01]  /*1410*/  SYNCS.PHASECHK.TRANS64.TRYWAIT P2, [UR4+0x34830], R0 ;  /* 0x03483000ff0075a7 */ /* 0x0002a20008040144 */
[----:B------:R-:W-:Y:S05]  /*1420*/  @!P0 BRA `(.L_x_16) ;  /* 0x0000000000048947 */ /* 0x000fea0003800000 */
[----:B------:R-:W-:Y:S01]  /*1430*/  BPT.TRAP 0x1 ;  /* 0x000000040000795c */ /* 0x000fe20000300000 */
.L_x_16:
[----:B------:R-:W3:Y:S02]  /*1440*/  S2R R2, SR_TID.X ;  /* 0x0000000000027919 */ /* 0x000ee40000002100 */
[----:B---3--:R-:W-:-:S04]  /*1450*/  LOP3.LUT R2, R2, 0x7f, RZ, 0xc0, !PT ;  /* 0x0000007f02027812 */ /* 0x008fc800078ec0ff */
[----:B------:R-:W-:Y:S01]  /*1460*/  ISETP.NE.AND P1, PT, R2, RZ, PT ;  /* 0x000000ff0200720c */ /* 0x000fe20003f25270 */
[----:B------:R-:W-:Y:S01]  /*1470*/  IMAD.U32 R2, RZ, RZ, UR38 ;  /* 0x00000026ff027e24 */ /* 0x000fe2000f8e00ff */
[----:B--2---:R-:W-:Y:S11]  /*1480*/  @P2 BRA `(.L_x_17) ;  /* 0x00000000000c2947 */ /* 0x004ff60003800000 */
[----:B------:R-:W-:-:S13]  /*1490*/  R2UR UR4, R16 ;  /* 0x00000000100472ca */ /* 0x000fda00000e0000 */
[----:B------:R-:W2:Y:S02]  /*14a0*/  SYNCS.PHASECHK.TRANS64.TRYWAIT P2, [UR4+0x34830], R0 ;  /* 0x03483000ff0075a7 */ /* 0x000ea40008040144 */
[----:B--2---:R-:W-:Y:S05]  /*14b0*/  @!P2 BRA `(.L_x_18) ;  /* 0x0000010c00a4a947 */ /* 0x004fea0003800000 */
.L_x_17:
[----:B------:R-:W-:Y:S05]  /*14c0*/  WARPSYNC.ALL ;  /* 0x0000000000007948 */ /* 0x000fea0003800000 */
[----:B01----:R-:W-:Y:S01]  /*14d0*/  IMAD.MOV.U32 R0, RZ, RZ, RZ ;  /* 0x000000ffff007224 */ /* 0x003fe200078e00ff */
[----:B------:R-:W-:Y:S01]  /*14e0*/  LOP3.LUT R2, R2, 0x10000, RZ, 0xfc, !PT ;  /* 0x0001000002027812 */ /* 0x000fe200078efcff */
[----:B------:R-:W-:Y:S01]  /*14f0*/  IMAD.MOV.U32 R87, RZ, RZ, RZ ;  /* 0x000000ffff577224 */ /* 0x000fe200078e00ff */
[----:B------:R-:W-:Y:S02]  /*1500*/  MOV R3, 0x40000040 ;  /* 0x4000004000037802 */ /* 0x000fe40000000f00 */
[----:B------:R-:W-:Y:S01]  /*1510*/  R2UR UR38, R16 ;  /* 0x00000000102672ca */ /* 0x000fe200000e0000 */
[----:B------:R-:W-:Y:S01]  /*1520*/  WARPGROUP.ARRIVE ;  /* 0x00000000000079c5 */ /* 0x000fe20000000000 */
[C---:B------:R-:W-:Y:S01]  /*1530*/  R2UR UR8, R2.reuse ;  /* 0x00000000020872ca */ /* 0x040fe200000e0000 */
[----:B------:R-:W-:Y:S01]  /*1540*/  UMOV UR11, 0x40000040 ;  /* 0x40000040000b7882 */ /* 0x000fe20000000000 */
        /* <DEDUP_REMOVED lines=9> */
[----:B------:R-:W-:Y:S01]  /*15e0*/  UIADD3 UR4, UR38, 0x1e400, URZ ;  /* 0x0001e40026047890 */ /* 0x000fe2000fffe03f */
[C---:B------:R-:W-:Y:S01]  /*15f0*/  R2UR UR20, R2.reuse ;  /* 0x00000000021472ca */ /* 0x040fe200000e0000 */
[----:B------:R-:W-:Y:S01]  /*1600*/  UMOV UR25, 0x40000040 ;  /* 0x4000004000197882 */ /* 0x000fe20000000000 */
[----:B------:R-:W-:Y:S01]  /*1610*/  R2UR UR21, R3 ;  /* 0x00000000031572ca */ /* 0x000fe200000e0000 */
[----:B------:R-:W-:Y:S01]  /*1620*/  USHF.R.U32.HI UR4, URZ, 0x4, UR4 ;  /* 0x000000043f047899 */ /* 0x000fe20008011604 */
[----:B------:R-:W-:Y:S01]  /*1630*/  R2UR UR6, R2 ;  /* 0x00000000020672ca */ /* 0x000fe200000e0000 */
[----:B------:R-:W-:Y:S01]  /*1640*/  UMOV UR27, 0x40000040 ;  /* 0x40000040001b7882 */ /* 0x000fe20000000000 */
[----:B------:R-:W-:Y:S01]  /*1650*/  UMOV UR33, 0x40000040 ;  /* 0x4000004000217882 */ /* 0x000fe20000000000 */
[----:B------:R-:W-:Y:S01]  /*1660*/  ULOP3.LUT UR4, UR4, 0x3fff, URZ, 0xc0, !UPT ;  /* 0x00003fff04047892 */ /* 0x000fe2000f8ec03f */
[----:B------:R-:W-:Y:S01]  /*1670*/  LOP3.LUT R80, R80, 0xffffff80, RZ, 0xc0, !PT ;  /* 0xffffff8050507812 */ /* 0x000fe200078ec0ff */
[----:B------:R-:W-:Y:S01]  /*1680*/  UMOV UR29, UR33 ;  /* 0x00000021001d7c82 */ /* 0x000fe20008000000 */
[----:B------:R-:W-:Y:S01]  /*1690*/  UMOV UR31, 0x40000040 ;  /* 0x40000040001f7882 */ /* 0x000fe20000000000 */
[----:B------:R-:W-:Y:S01]  /*16a0*/  ULOP3.LUT UR61, UR4, 0x10000, URZ, 0xfc, !UPT ;  /* 0x00010000043d7892 */ /* 0x000fe2000f8efc3f */
[----:B------:R-:W-:Y:S01]  /*16b0*/  P2R R20, PR, RZ, 0x1 ;  /* 0x00000001ff147803 */ /* 0x000fe20000000000 */
[----:B------:R-:W-:Y:S01]  /*16c0*/  IMAD.IADD R23, R23, 0x1, -R80 ;  /* 0x0000000117177824 */ /* 0x000fe200078e0a50 */
[----:B------:R-:W-:Y:S01]  /*16d0*/  UMOV UR35, 0x40000040 ;  /* 0x4000004000237882 */ /* 0x000fe20000000000 */
[----:B------:R-:W-:-:S02]  /*16e0*/  UIADD3 UR14, UR61, 0x80, URZ ;  /* 0x000000803d0e7890 */ /* 0x000fc4000fffe03f */
[----:B------:R-:W-:Y:S01]  /*16f0*/  UIADD3 UR18, UR61, 0x180, URZ ;  /* 0x000001803d127890 */ /* 0x000fe2000fffe03f */
[----:B------:R-:W-:Y:S01]  /*1700*/  SHF.R.S32.HI R10, RZ, 0x1f, R23 ;  /* 0x0000001fff0a7819 */ /* 0x000fe20000011417 */
[----:B------:R-:W-:Y:S01]  /*1710*/  UMOV UR10, UR61 ;  /* 0x0000003d000a7c82 */ /* 0x000fe20008000000 */
[----:B------:R-:W-:Y:S01]  /*1720*/  UIADD3 UR22, UR61, 0x200, URZ ;  /* 0x000002003d167890 */ /* 0x000fe2000fffe03f */
[----:B------:R-:W-:Y:S01]  /*1730*/  HGMMA.64x16x16.F32 R112, gdesc[UR8], RZ, !UPT, gsb0 ;  /* 0x00200000087079f0 */ /* 0x000fe2000c0008ff */
[----:B------:R-:W-:Y:S01]  /*1740*/  R2UR UR8, R2 ;  /* 0x00000000020872ca */ /* 0x000fe200000e0000 */
[----:B------:R-:W-:Y:S01]  /*1750*/  UIADD3 UR10, UR61, 0x100, URZ ;  /* 0x000001003d0a7890 */ /* 0x000fe2000fffe03f */
[----:B------:R-:W-:Y:S01]  /*1760*/  R2UR UR9, R3 ;  /* 0x00000000030972ca */ /* 0x000fe200000e0000 */
[----:B------:R-:W-:Y:S01]  /*1770*/  UMOV UR11, 0x40000040 ;  /* 0x40000040000b7882 */ /* 0x000fe20000000000 */
[----:B------:R-:W-:Y:S01]  /*1780*/  UIADD3 UR4, UR6, 0x2, URZ ;  /* 0x0000000206047890 */ /* 0x000fe2000fffe03f */
[----:B------:R-:W-:Y:S01]  /*1790*/  LEA.HI R10, R10, R23, RZ, 0x2 ;  /* 0x000000170a0a7211 */ /* 0x000fe200078f10ff */
[----:B------:R-:W-:-:S02]  /*17a0*/  UIADD3 UR7, UR61, 0x2, URZ ;  /* 0x000000023d077890 */ /* 0x000fc4000fffe03f */
[----:B------:R-:W-:Y:S01]  /*17b0*/  UIADD3 UR24, UR6, 0x404, URZ ;  /* 0x0000040406187890 */ /* 0x000fe2000fffe03f */
[----:B------:R-:W-:Y:S01]  /*17c0*/  LOP3.LUT R10, R10, 0x7ffffffc, RZ, 0xc0, !PT ;  /* 0x7ffffffc0a0a7812 */ /* 0x000fe200078ec0ff */
[----:B------:R-:W-:Y:S02]  /*17d0*/  UIADD3 UR26, UR61, 0x584, URZ ;  /* 0x000005843d1a7890 */ /* 0x000fe4000fffe03f */
[----:B------:R-:W-:Y:S02]  /*17e0*/  UIADD3 UR32, UR6, 0x406, URZ ;  /* 0x0000040606207890 */ /* 0x000fe4000fffe03f */
[----:B------:R-:W-:Y:S01]  /*17f0*/  UIADD3 UR30, UR61, 0x586, URZ ;  /* 0x000005863d1e7890 */ /* 0x000fe2000fffe03f */
[----:B------:R-:W-:Y:S01]  /*1800*/  IMAD.IADD R10, R23, 0x1, -R10 ;  /* 0x00000001170a7824 */ /* 0x000fe200078e0a0a */
[----:B------:R-:W-:Y:S01]  /*1810*/  UIADD3 UR34, UR61, 0xa86, URZ ;  /* 0x00000a863d227890 */ /* 0x000fe2000fffe03f */
[----:B------:R-:W-:Y:S02]  /*1820*/  IMAD.MOV.U32 R23, RZ, RZ, -0x2 ;  /* 0xfffffffeff177424 */ /* 0x000fe400078e00ff */
[----:B------:R-:W-:-:S02]  /*1830*/  UMOV UR28, UR32 ;  /* 0x00000020001c7c82 */ /* 0x000fc40008000000 */
[----:B------:R-:W-:Y:S02]  /*1840*/  IMAD R10, R10, R23, 0xb0 ;  /* 0x000000b00a0a7424 */ /* 0x000fe400078e0217 */
[----:B------:R-:W-:Y:S01]  /*1850*/  IMAD.U32 R23, RZ, RZ, UR36 ;  /* 0x00000024ff177e24 */ /* 0x000fe2000f8e00ff */
[----:B------:R-:W-:Y:S02]  /*1860*/  UIADD3 UR36, UR36, -0x2, URZ ;  /* 0xfffffffe24247890 */ /* 0x000fe4000fffe03f */
[----:B------:R-:W-:-:S05]  /*1870*/  IADD3 R10, R10, UR37, RZ ;  /* 0x000000250a0a7c10 */ /* 0x000fca000fffe0ff */
[----:B------:R-:W-:-:S05]  /*1880*/  IMAD R10, R23, -0xb0, R10 ;  /* 0xffffff50170a7824 */ /* 0x000fca00078e020a */
[C---:B------:R-:W-:Y:S02]  /*1890*/  ISETP.GT.AND P5, PT, R10.reuse, RZ, PT ;  /* 0x000000ff0a00720c */ /* 0x040fe40003fa4270 */
[C---:B------:R-:W-:Y:S02]  /*18a0*/  ISETP.GT.AND P4, PT, R10.reuse, 0x1, PT ;  /* 0x000000010a00780c */ /* 0x040fe40003f84270 */
[C---:B------:R-:W-:Y:S02]  /*18b0*/  ISETP.GT.AND P2, PT, R10.reuse, 0x8, PT ;  /* 0x000000080a00780c */ /* 0x040fe40003f44270 */
[C---:B------:R-:W-:Y:S02]  /*18c0*/  ISETP.GT.AND P6, PT, R10.reuse, 0x10, PT ;  /* 0x000000100a00780c */ /* 0x040fe40003fc4270 */
[----:B------:R-:W-:Y:S01]  /*18d0*/  ISETP.GT.AND P3, PT, R10, 0x9, PT ;  /* 0x000000090a00780c */ /* 0x000fe20003f64270 */
[----:B------:R-:W-:Y:S02]  /*18e0*/  WARPGROUP.DEPBAR.LE gsb0, 0x0 ;  /* 0x00008000000079c5 */ /* 0x000fe40000010000 */
[----:B------:R-:W-:-:S06]  /*18f0*/  WARPGROUP.ARRIVE ;  /* 0x00000000000079c5 */ /* 0x000fcc0000000000 */
[----:B------:R-:W-:Y:S01]  /*1900*/  HGMMA.64x16x16.F32 R104, gdesc[UR12], RZ, !UPT, gsb0 ;  /* 0x002000000c6879f0 */ /* 0x000fe2000c0008ff */
[----:B------:R-:W-:Y:S01]  /*1910*/  R2UR UR12, R2 ;  /* 0x00000000020c72ca */ /* 0x000fe200000e0000 */
[----:B------:R-:W-:Y:S01]  /*1920*/  UIADD3 UR14, UR61, 0x280, URZ ;  /* 0x000002803d0e7890 */ /* 0x000fe2000fffe03f */
[----:B------:R-:W-:Y:S01]  /*1930*/  R2UR UR13, R3 ;  /* 0x00000000030d72ca */ /* 0x000fe200000e0000 */
[----:B------:R-:W-:Y:S01]  /*1940*/  UMOV UR15, 0x40000040 ;  /* 0x40000040000f7882 */ /* 0x000fe20000000000 */
        /* <DEDUP_REMOVED lines=38> */
[----:B------:R-:W-:Y:S02]  /*1bb0*/  UIADD3 UR16, UR6, 0x400, URZ ;  /* 0x0000040006107890 */ /* 0x000fe4000fffe03f */
[----:B------:R-:W-:Y:S01]  /*1bc0*/  UIADD3 UR18, UR61, 0x580, URZ ;  /* 0x000005803d127890 */ /* 0x000fe2000fffe03f */
[----:B------:R-:W-:Y:S01]  /*1bd0*/  UMOV UR17, 0x40000040 ;  /* 0x4000004000117882 */ /* 0x000fe20000000000 */
        /* <DEDUP_REMOVED lines=11> */
[----:B------:R-:W-:Y:S01]  /*1c90*/  UIADD3 UR14, UR61, 0x82, URZ ;  /* 0x000000823d0e7890 */ /* 0x000fe2000fffe03f */
[----:B------:R-:W-:Y:S01]  /*1ca0*/  UMOV UR12, UR4 ;  /* 0x00000004000c7c82 */ /* 0x000fe20008000000 */
[----:B------:R-:W-:Y:S01]  /*1cb0*/  UMOV UR13, UR5 ;  /* 0x00000005000d7c82 */ /* 0x000fe20008000000 */
[----:B------:R-:W-:Y:S01]  /*1cc0*/  UMOV UR15, 0x40000040 ;  /* 0x40000040000f7882 */ /* 0x000fe20000000000 */
[----:B------:R-:W-:Y:S02]  /*1cd0*/  WARPGROUP.DEPBAR.LE gsb0, 0x0 ;  /* 0x00008000000079c5 */ /* 0x000fe40000010000 */
[----:B------:R-:W-:-:S06]  /*1ce0*/  WARPGROUP.ARRIVE ;  /* 0x00000000000079c5 */ /* 0x000fcc0000000000 */
[----:B------:R-:W-:Y:S01]  /*1cf0*/  HGMMA.64x16x16.F32 R24, gdesc[UR8], RZ, !UPT, gsb0 ;  /* 0x00200000081879f0 */ /* 0x000fe2000c0008ff */
[----:B------:R-:W-:Y:S01]  /*1d00*/  UMOV UR8, UR4 ;  /* 0x0000000400087c82 */ /* 0x000fe20008000000 */
[----:B------:R-:W-:Y:S01]  /*1d10*/  UMOV UR9, UR5 ;  /* 0x0000000500097c82 */ /* 0x000fe20008000000 */
[----:B------:R-:W-:Y:S01]  /*1d20*/  UMOV UR10, UR7 ;  /* 0x00000007000a7c82 */ /* 0x000fe20008000000 */
[----:B------:R-:W-:Y:S01]  /*1d30*/  UMOV UR11, 0x40000040 ;  /* 0x40000040000b7882 */ /* 0x000fe20000000000 */
[----:B------:R-:W-:Y:S01]  /*1d40*/  UIADD3 UR7, UR61, 0x102, URZ ;  /* 0x000001023d077890 */ /* 0x000fe2000fffe03f */
[----:B------:R-:W-:Y:S02]  /*1d50*/  WARPGROUP.DEPBAR.LE gsb0, 0x0 ;  /* 0x00008000000079c5 */ /* 0x000fe40000010000 */
[----:B------:R-:W-:-:S06]  /*1d60*/  WARPGROUP.ARRIVE ;  /* 0x00000000000079c5 */ /* 0x000fcc0000000000 */
[----:B------:R-:W-:Y:S01]  /*1d70*/  HGMMA.64x16x16.F32 R112, gdesc[UR8], R112, gsb0 ;  /* 0x00200000087079f0 */ /* 0x000fe20008000870 */
[----:B------:R-:W-:Y:S02]  /*1d80*/  UIADD3 UR9, UR61, 0x182, URZ ;  /* 0x000001823d097890 */ /* 0x000fe4000fffe03f */
[----:B------:R-:W-:Y:S02]  /*1d90*/  UIADD3 UR8, UR6, 0x4, URZ ;  /* 0x0000000406087890 */ /* 0x000fe4000fffe03f */
[----:B------:R-:W-:Y:S01]  /*1da0*/  UIADD3 UR10, UR61, 0x4, URZ ;  /* 0x000000043d0a7890 */ /* 0x000fe2000fffe03f */
[----:B------:R-:W-:Y:S01]  /*1db0*/  UMOV UR11, 0x40000040 ;  /* 0x40000040000b7882 */ /* 0x000fe20000000000 */
[----:B------:R-:W-:Y:S02]  /*1dc0*/  WARPGROUP.DEPBAR.LE gsb0, 0x0 ;  /* 0x00008000000079c5 */ /* 0x000fe40000010000 */
[----:B------:R-:W-:-:S06]  /*1dd0*/  WARPGROUP.ARRIVE ;  /* 0x00000000000079c5 */ /* 0x000fcc0000000000 */
[----:B------:R-:W-:Y:S01]  /*1de0*/  HGMMA.64x16x16.F32 R104, gdesc[UR12], R104, gsb0 ;  /* 0x002000000c6879f0 */ /* 0x000fe20008000868 */
        /* <DEDUP_REMOVED lines=76> */
[----:B------:R-:W-:Y:S01]  /*22b0*/  UIADD3 UR6, UR61, 0x684, URZ ;  /* 0x000006843d067890 */ /* 0x000fe2000fffe03f */
[----:B------:R-:W-:Y:S02]  /*22c0*/  WARPGROUP.DEPBAR.LE gsb0, 0x0 ;  /* 0x00008000000079c5 */ /* 0x000fe40000010000 */
[----:B------:R-:W-:-:S06]  /*22d0*/  WARPGROUP.ARRIVE ;  /* 0x00000000000079c5 */ /* 0x000fcc0000000000 */
[----:B------:R-:W-:Y:S01]  /*22e0*/  HGMMA.64x16x16.F32 R112, gdesc[UR8], R112, gsb0 ;  /* 0x00200000087079f0 */ /* 0x000fe20008000870 */
[----:B------:R-:W-:Y:S01]  /*22f0*/  UIADD3 UR10, UR61, 0x84, URZ ;  /* 0x000000843d0a7890 */ /* 0x000fe2000fffe03f */
[----:B------:R-:W-:Y:S01]  /*2300*/  UMOV UR11, 0x40000040 ;  /* 0x40000040000b7882 */ /* 0x000fe20000000000 */
[----:B------:R-:W-:Y:S02]  /*2310*/  WARPGROUP.DEPBAR.LE gsb0, 0x0 ;  /* 0x00008000000079c5 */ /* 0x000fe40000010000 */
[----:B------:R-:W-:-:S06]  /*2320*/  WARPGROUP.ARRIVE ;  /* 0x00000000000079c5 */ /* 0x000fcc0000000000 */
[----:B------:R-:W-:Y:S01]  /*2330*/  HGMMA.64x16x16.F32 R104, gdesc[UR8], R104, gsb0 ;  /* 0x00200000086879f0 */ /* 0x000fe20008000868 */
[----:B------:R-:W-:Y:S01]  /*2340*/  UMOV UR10, UR7 ;  /* 0x00000007000a7c82 */ /* 0x000fe20008000000 */
[----:B------:R-:W-:Y:S01]  /*2350*/  UMOV UR11, 0x40000040 ;  /* 0x40000040000b7882 */ /* 0x000fe20000000000 */
[----:B------:R-:W-:Y:S01]  /*2360*/  UIADD3 UR7, UR61, 0x204, URZ ;  /* 0x000002043d077890 */ /* 0x000fe2000fffe03f */
        /* <DEDUP_REMOVED lines=51> */
[----:B------:R-:W-:Y:S02]  /*26a0*/  UIADD3 UR10, UR61, 0x186, URZ ;  /* 0x000001863d0a7890 */ /* 0x000fe4000fffe03f */
        /* <DEDUP_REMOVED lines=61> */
[----:B------:R-:W-:Y:S03]  /*2a80*/  HGMMA.64x16x16.F32 R24, gdesc[UR12], R24, gsb0 ;  /* 0x002000000c1879f0 */ /* 0x000fe60008000818 */
        /* <DEDUP_REMOVED lines=175> */
[----:B------:R-:W-:Y:S01]  /*3580*/  ULDC UR7, c[0x0][0x988] ;  /* 0x0002620000077ab9 */ /* 0x000fe20000000800 */
        /* <DEDUP_REMOVED lines=8> */
[----:B------:R-:W-:Y:S03]  /*3610*/  HGMMA.64x16x16.F32 R24, gdesc[UR24], R24, gsb0 ;  /* 0x00200000181879f0 */ /* 0x000fe60008000818 */
[----:B------:R-:W-:Y:S02]  /*3620*/  WARPGROUP.DEPBAR.LE gsb0, 0x0 ;  /* 0x00008000000079c5 */ /* 0x000fe40000010000 */
[----:B------:R-:W-:-:S06]  /*3630*/  WARPGROUP.ARRIVE ;  /* 0x00000000000079c5 */ /* 0x000fcc0000000000 */
[----:B------:R-:W-:Y:S01]  /*3640*/  HGMMA.64x16x16.F32 R112, gdesc[UR28], R112, gsb0 ;  /* 0x002000001c7079f0 */ /* 0x000fe20008000870 */
[----:B------:R-:W-:Y:S01]  /*3650*/  UIADD3 UR30, UR61, 0x606, URZ ;  /* 0x000006063d1e7890 */ /* 0x000fe2000fffe03f */
[----:B------:R-:W-:Y:S01]  /*3660*/  UMOV UR28, UR32 ;  /* 0x00000020001c7c82 */ /* 0x000fe20008000000 */
[----:B------:R-:W-:Y:S01]  /*3670*/  UMOV UR29, UR33 ;  /* 0x00000021001d7c82 */ /* 0x000fe20008000000 */
[----:B------:R-:W-:Y:S01]  /*3680*/  UMOV UR31, 0x40000040 ;  /* 0x40000040001f7882 */ /* 0x000fe20000000000 */
[----:B------:R-:W-:Y:S02]  /*3690*/  WARPGROUP.DEPBAR.LE gsb0, 0x0 ;  /* 0x00008000000079c5 */ /* 0x000fe40000010000 */
[----:B------:R-:W-:Y:S01]  /*36a0*/  WARPGROUP.ARRIVE ;  /* 0x00000000000079c5 */ /* 0x000fe20000000000 */
[----:B------:R-:W-:Y:S01]  /*36b0*/  FMUL.FTZ R4, R112, UR6 ;  /* 0x0000000670047c20 */ /* 0x000fe20008410000 */
[----:B------:R-:W-:Y:S01]  /*36c0*/  FMUL.FTZ R7, R115, UR6 ;  /* 0x0000000673077c20 */ /* 0x000fe20008410000 */
[----:B------:R-:W-:Y:S01]  /*36d0*/  FMUL.FTZ R8, R116, UR6 ;  /* 0x0000000674087c20 */ /* 0x000fe20008410000 */
[----:B------:R-:W-:Y:S01]  /*36e0*/  FMUL.FTZ R118, R118, UR6 ;  /* 0x0000000676767c20 */ /* 0x000fe20008410000 */
[----:B------:R-:W-:Y:S01]  /*36f0*/  FMUL.FTZ R6, R113, UR6 ;  /* 0x0000000671067c20 */ /* 0x000fe20008410000 */
[----:B------:R-:W-:Y:S01]  /*3700*/  HGMMA.64x16x16.F32 R104, gdesc[UR28], R104, gsb0 ;  /* 0x002000001c6879f0 */ /* 0x000fe20008000868 */
[----:B------:R-:W-:Y:S01]  /*3710*/  UIADD3 UR30, UR61, 0x686, URZ ;  /* 0x000006863d1e7890 */ /* 0x000fe2000fffe03f */
[----:B------:R-:W-:Y:S01]  /*3720*/  MUFU.TANH R4, R4 ;  /* 0x0000000400047308 */ /* 0x000fe20000002400 */
[----:B------:R-:W-:Y:S01]  /*3730*/  UMOV UR28, UR32 ;  /* 0x00000020001c7c82 */ /* 0x000fe20008000000 */
[----:B------:R-:W-:Y:S01]  /*3740*/  UMOV UR29, UR33 ;  /* 0x00000021001d7c82 */ /* 0x000fe20008000000 */
[----:B------:R-:W-:Y:S01]  /*3750*/  UMOV UR31, 0x40000040 ;  /* 0x40000040001f7882 */ /* 0x000fe20000000000 */
[----:B------:R-:W-:Y:S01]  /*3760*/  FMUL.FTZ R9, R117, UR6 ;  /* 0x0000000675097c20 */ /* 0x000fe20008410000 */
[----:B------:R-:W-:Y:S01]  /*3770*/  FMUL.FTZ R5, R114, UR6 ;  /* 0x0000000672057c20 */ /* 0x000fe20008410000 */
[----:B------:R-:W-:-:S02]  /*3780*/  FMUL.FTZ R119, R119, UR6 ;  /* 0x0000000677777c20 */ /* 0x000fc40008410000 */
[----:B------:R-:W-:Y:S08]  /*3790*/  MUFU.TANH R7, R7 ;  /* 0x0000000700077308 */ /* 0x000ff00000002400 */
[----:B------:R-:W0:Y:S08]  /*37a0*/  MUFU.TANH R8, R8 ;  /* 0x0000000800087308 */ /* 0x000e300000002400 */
[----:B------:R-:W-:Y:S08]  /*37b0*/  MUFU.TANH R118, R118 ;  /* 0x0000007600767308 */ /* 0x000ff00000002400 */
[----:B------:R-:W1:Y:S01]  /*37c0*/  MUFU.TANH R6, R6 ;  /* 0x0000000600067308 */ /* 0x000e620000002400 */
[----:B0-----:R-:W-:-:S07]  /*37d0*/  FSEL R81, R8, -INF , P2 ;  /* 0xff80000008517808 */ /* 0x001fce0001000000 */
[----:B------:R-:W0:Y:S08]  /*37e0*/  MUFU.TANH R9, R9 ;  /* 0x0000000900097308 */ /* 0x000e300000002400 */
[----:B------:R-:W2:Y:S01]  /*37f0*/  MUFU.TANH R5, R5 ;  /* 0x0000000500057308 */ /* 0x000ea20000002400 */
[----:B-1----:R-:W-:Y:S01]  /*3800*/  FSEL R6, R6, -INF , P4 ;  /* 0xff80000006067808 */ /* 0x002fe20002000000 */
[----:B------:R-:W-:-:S02]  /*3810*/  WARPGROUP.DEPBAR.LE gsb0, 0x0 ;  /* 0x00008000000079c5 */ /* 0x000fc40000010000 */
[----:B------:R-:W-:Y:S01]  /*3820*/  WARPGROUP.ARRIVE ;  /* 0x00000000000079c5 */ /* 0x000fe20000000000 */
[----:B------:R-:W-:Y:S01]  /*3830*/  FMUL.FTZ R104, R104, UR6 ;  /* 0x0000000668687c20 */ /* 0x000fe20008410000 */
[----:B------:R-:W-:Y:S01]  /*3840*/  FMUL.FTZ R106, R106, UR6 ;  /* 0x000000066a6a7c20 */ /* 0x000fe20008410000 */
[----:B------:R-:W-:Y:S01]  /*3850*/  FMUL.FTZ R109, R109, UR6 ;  /* 0x000000066d6d7c20 */ /* 0x000fe20008410000 */
[----:B------:R-:W-:Y:S01]  /*3860*/  FMUL.FTZ R105, R105, UR6 ;  /* 0x0000000669697c20 */ /* 0x000fe20008410000 */
[----:B------:R-:W1:Y:S01]  /*3870*/  MUFU.TANH R85, R104 ;  /* 0x0000006800557308 */ /* 0x000e620000002400 */
[----:B------:R-:W-:Y:S01]  /*3880*/  HGMMA.64x16x16.F32 R96, gdesc[UR28], R96, gsb0 ;  /* 0x002000001c6079f0 */ /* 0x000fe20008000860 */
[----:B------:R-:W-:Y:S01]  /*3890*/  UIADD3 UR30, UR61, 0x706, URZ ;  /* 0x000007063d1e7890 */ /* 0x000fe2000fffe03f */
[----:B------:R-:W-:Y:S01]  /*38a0*/  FMUL.FTZ R108, R108, UR6 ;  /* 0x000000066c6c7c20 */ /* 0x000fe20008410000 */
[----:B------:R-:W-:Y:S01]  /*38b0*/  UMOV UR28, UR32 ;  /* 0x00000020001c7c82 */ /* 0x000fe20008000000 */
[----:B------:R-:W-:Y:S01]  /*38c0*/  UMOV UR29, UR33 ;  /* 0x00000021001d7c82 */ /* 0x000fe20008000000 */
[----:B------:R-:W-:Y:S01]  /*38d0*/  UMOV UR31, 0x40000040 ;  /* 0x40000040001f7882 */ /* 0x000fe20000000000 */
[----:B0-----:R-:W-:Y:S01]  /*38e0*/  FSEL R9, R9, -INF , P3 ;  /* 0xff80000009097808 */ /* 0x001fe20001800000 */
[----:B------:R-:W0:Y:S01]  /*38f0*/  MUFU.TANH R13, R106 ;  /* 0x0000006a000d7308 */ /* 0x000e220000002400 */
[----:B------:R-:W-:Y:S01]  /*3900*/  FMUL.FTZ R107, R107, UR6 ;  /* 0x000000066b6b7c20 */ /* 0x000fe20008410000 */
[----:B--2---:R-:W-:Y:S01]  /*3910*/  FSEL R5, R5, -INF , P5 ;  /* 0xff80000005057808 */ /* 0x004fe20002800000 */
[----:B------:R-:W-:Y:S01]  /*3920*/  FMUL.FTZ R110, R110, UR6 ;  /* 0x000000066e6e7c20 */ /* 0x000fe20008410000 */
[----:B------:R-:W-:-:S04]  /*3930*/  FMUL.FTZ R111, R111, UR6 ;  /* 0x000000066f6f7c20 */ /* 0x000fc80008410000 */
[----:B------:R-:W-:Y:S01]  /*3940*/  MUFU.TANH R109, R109 ;  /* 0x0000006d006d7308 */ /* 0x000fe20000002400 */
[----:B-1----:R-:W-:-:S07]  /*3950*/  FSEL R85, R85, -INF , P6 ;  /* 0xff80000055557808 */ /* 0x002fce0003000000 */
[----:B------:R-:W-:Y:S01]  /*3960*/  MUFU.TANH R105, R105 ;  /* 0x0000006900697308 */ /* 0x000fe20000002400 */
[----:B0-----:R-:W-:Y:S02]  /*3970*/  FSEL R13, R13, -INF , P6 ;  /* 0xff8000000d0d7808 */ /* 0x001fe40003000000 */
[----:B------:R-:W-:-:S05]  /*3980*/  ISETP.GT.AND P6, PT, R10, 0x21, PT ;  /* 0x000000210a00780c */ /* 0x000fca0003fc4270 */
[----:B------:R-:W-:Y:S08]  /*3990*/  MUFU.TANH R108, R108 ;  /* 0x0000006c006c7308 */ /* 0x000ff00000002400 */
[----:B------:R-:W0:Y:S08]  /*39a0*/  MUFU.TANH R11, R119 ;  /* 0x00000077000b7308 */ /* 0x000e300000002400 */
[----:B------:R-:W-:Y:S01]  /*39b0*/  MUFU.TANH R15, R107 ;  /* 0x0000006b000f7308 */ /* 0x000fe20000002400 */
[----:B------:R-:W-:-:S02]  /*39c0*/  WARPGROUP.DEPBAR.LE gsb0, 0x0 ;  /* 0x00008000000079c5 */ /* 0x000fc40000010000 */
[----:B------:R-:W-:Y:S01]  /*39d0*/  WARPGROUP.ARRIVE ;  /* 0x00000000000079c5 */ /* 0x000fe20000000000 */
[----:B------:R-:W-:Y:S01]  /*39e0*/  FMUL.FTZ R97, R97, UR6 ;  /* 0x0000000661617c20 */ /* 0x000fe20008410000 */
[----:B------:R-:W-:Y:S01]  /*39f0*/  FMUL.FTZ R96, R96, UR6 ;  /* 0x0000000660607c20 */ /* 0x000fe20008410000 */
[----:B------:R-:W-:Y:S01]  /*3a00*/  FMUL.FTZ R100, R100, UR6 ;  /* 0x0000000664647c20 */ /* 0x000fe20008410000 */
[----:B------:R-:W-:Y:S01]  /*3a10*/  FMUL.FTZ R103, R103, UR6 ;  /* 0x0000000667677c20 */ /* 0x000fe20008410000 */
[----:B------:R-:W-:Y:S01]  /*3a20*/  MUFU.TANH R12, R97 ;  /* 0x00000061000c7308 */ /* 0x000fe20000002400 */
[----:B------:R-:W-:Y:S01]  /*3a30*/  HGMMA.64x16x16.F32 R88, gdesc[UR28], R88, gsb0 ;  /* 0x002000001c5879f0 */ /* 0x000fe20008000858 */
[----:B------:R-:W-:Y:S01]  /*3a40*/  UIADD3 UR30, UR61, 0x786, URZ ;  /* 0x000007863d1e7890 */ /* 0x000fe2000fffe03f */
[----:B------:R-:W-:Y:S01]  /*3a50*/  FMUL.FTZ R101, R101, UR6 ;  /* 0x0000000665657c20 */ /* 0x000fe20008410000 */
[----:B------:R-:W-:Y:S01]  /*3a60*/  UMOV UR28, UR32 ;  /* 0x00000020001c7c82 */ /* 0x000fe20008000000 */
[----:B------:R-:W-:Y:S01]  /*3a70*/  UMOV UR29, UR33 ;  /* 0x00000021001d7c82 */ /* 0x000fe20008000000 */
[----:B------:R-:W-:Y:S01]  /*3a80*/  UMOV UR31, 0x40000040 ;  /* 0x40000040001f7882 */ /* 0x000fe20000000000 */
[----:B------:R-:W-:Y:S01]  /*3a90*/  FMUL.FTZ R98, R98, UR6 ;  /* 0x0000000662627c20 */ /* 0x000fe20008410000 */
[----:B------:R-:W1:Y:S01]  /*3aa0*/  MUFU.TANH R96, R96 ;  /* 0x0000006000607308 */ /* 0x000e620000002400 */
[----:B------:R-:W-:Y:S01]  /*3ab0*/  FMUL.FTZ R99, R99, UR6 ;  /* 0x0000000663637c20 */ /* 0x000fe20008410000 */
[----:B0-----:R-:W-:Y:S01]  /*3ac0*/  FSEL R11, R11, -INF , P3 ;  /* 0xff8000000b0b7808 */ /* 0x001fe20001800000 */
[----:B------:R-:W-:Y:S01]  /*3ad0*/  FMUL.FTZ R102, R102, UR6 ;  /* 0x0000000666667c20 */ /* 0x000fe20008410000 */
[----:B------:R-:W-:-:S04]  /*3ae0*/  ISETP.GT.AND P3, PT, R10, 0x20, PT ;  /* 0x000000200a00780c */ /* 0x000fc80003f64270 */
[----:B------:R-:W0:Y:S08]  /*3af0*/  MUFU.TANH R21, R110 ;  /* 0x0000006e00157308 */ /* 0x000e300000002400 */
[----:B------:R-:W2:Y:S08]  /*3b00*/  MUFU.TANH R100, R100 ;  /* 0x0000006400647308 */ /* 0x000eb00000002400 */
[----:B------:R-:W3:Y:S08]  /*3b10*/  MUFU.TANH R111, R111 ;  /* 0x0000006f006f7308 */ /* 0x000ef00000002400 */
[----:B------:R-:W-:Y:S08]  /*3b20*/  MUFU.TANH R103, R103 ;  /* 0x0000006700677308 */ /* 0x000ff00000002400 */
        /* <DEDUP_REMOVED lines=15> */
[----:B------:R-:W-:Y:S01]  /*3c20*/  MUFU.TANH R83, R95 ;  /* 0x0000005f00537308 */ /* 0x000fe20000002400 */
[----:B------:R-:W-:Y:S01]  /*3c30*/  FMUL.FTZ R90, R90, UR6 ;  /* 0x000000065a5a7c20 */ /* 0x000fe20008410000 */
[----:B------:R-:W-:-:S06]  /*3c40*/  FMUL.FTZ R94, R94, UR6 ;  /* 0x000000065e5e7c20 */ /* 0x000fcc0008410000 */
[----:B------:R-:W-:Y:S08]  /*3c50*/  MUFU.TANH R98, R98 ;  /* 0x0000006200627308 */ /* 0x000ff00000002400 */
[----:B------:R1:W-:Y:S08]  /*3c60*/  MUFU.TANH R14, R99 ;  /* 0x00000063000e7308 */ /* 0x0003f00000002400 */
[----:B------:R-:W4:Y:S01]  /*3c70*/  MUFU.TANH R88, R88 ;  /* 0x0000005800587308 */ /* 0x000f220000002400 */
[----:B-1----:R-:W-:-:S07]  /*3c80*/  FSEL R99, R96, -INF , P3 ;  /* 0xff80000060637808 */ /* 0x002fce0001800000 */
[----:B------:R-:W-:Y:S08]  /*3c90*/  MUFU.TANH R89, R89 ;  /* 0x0000005900597308 */ /* 0x000ff00000002400 */
[----:B------:R-:W-:Y:S01]  /*3ca0*/  MUFU.TANH R102, R102 ;  /* 0x0000006600667308 */ /* 0x000fe20000002400 */
[----:B------:R-:W-:Y:S02]  /*3cb0*/  WARPGROUP.DEPBAR.LE gsb0, 0x0 ;  /* 0x00008000000079c5 */ /* 0x000fe40000010000 */
[----:B------:R-:W-:Y:S01]  /*3cc0*/  WARPGROUP.ARRIVE ;  /* 0x00000000000079c5 */ /* 0x000fe20000000000 */
[----:B------:R-:W-:-:S04]  /*3cd0*/  FMUL.FTZ R79, R79, UR6 ;  /* 0x000000064f4f7c20 */ /* 0x000fc80008410000 */
[----:B------:R-:W-:Y:S01]  /*3ce0*/  MUFU.TANH R92, R92 ;  /* 0x0000005c005c7308 */ /* 0x000fe20000002400 */
[----:B------:R-:W-:Y:S01]  /*3cf0*/  FMUL.FTZ R72, R72, UR6 ;  /* 0x0000000648487c20 */ /* 0x000fe20008410000 */
[----:B------:R-:W-:Y:S01]  /*3d00*/  FMUL.FTZ R73, R73, UR6 ;  /* 0x0000000649497c20 */ /* 0x000fe20008410000 */
[----:B------:R-:W-:Y:S01]  /*3d10*/  FMUL.FTZ R76, R76, UR6 ;  /* 0x000000064c4c7c20 */ /* 0x000fe20008410000 */
[----:B------:R-:W-:Y:S01]  /*3d20*/  HGMMA.64x16x16.F32 R64, gdesc[UR28], R64, gsb0 ;  /* 0x002000001c4079f0 */ /* 0x000fe20008000840 */
[----:B------:R-:W-:Y:S01]  /*3d30*/  UIADD3 UR30, UR61, 0x886, URZ ;  /* 0x000008863d1e7890 */ /* 0x000fe2000fffe03f */
[----:B------:R-:W-:Y:S01]  /*3d40*/  FMUL.FTZ R77, R77, UR6 ;  /* 0x000000064d4d7c20 */ /* 0x000fe20008410000 */
[----:B------:R-:W-:Y:S01]  /*3d50*/  UMOV UR28, UR32 ;  /* 0x00000020001c7c82 */ /* 0x000fe20008000000 */
[----:B------:R-:W-:Y:S01]  /*3d60*/  UMOV UR29, UR33 ;  /* 0x00000021001d7c82 */ /* 0x000fe20008000000 */
[----:B------:R-:W-:Y:S01]  /*3d70*/  UMOV UR31, 0x40000040 ;  /* 0x40000040001f7882 */ /* 0x000fe20000000000 */
[----:B------:R1:W-:Y:S01]  /*3d80*/  MUFU.TANH R84, R79 ;  /* 0x0000004f00547308 */ /* 0x0003e20000002400 */
[----:B------:R-:W-:Y:S01]  /*3d90*/  FMUL.FTZ R74, R74, UR6 ;  /* 0x000000064a4a7c20 */ /* 0x000fe20008410000 */
[----:B------:R-:W-:Y:S01]  /*3da0*/  FMUL.FTZ R75, R75, UR6 ;  /* 0x000000064b4b7c20 */ /* 0x000fe20008410000 */
[----:B------:R-:W-:-:S05]  /*3db0*/  FMUL.FTZ R78, R78, UR6 ;  /* 0x000000064e4e7c20 */ /* 0x000fca0008410000 */
[----:B------:R-:W-:Y:S01]  /*3dc0*/  MUFU.TANH R93, R93 ;  /* 0x0000005d005d7308 */ /* 0x000fe20000002400 */
[----:B-1----:R-:W-:Y:S02]  /*3dd0*/  FSEL R79, R4, -INF , P5 ;  /* 0xff800000044f7808 */ /* 0x002fe40002800000 */
[----:B------:R-:W-:Y:S02]  /*3de0*/  FSEL R4, R7, -INF , P4 ;  /* 0xff80000007047808 */ /* 0x000fe40002000000 */
[----:B------:R-:W-:Y:S02]  /*3df0*/  FSEL R7, R118, -INF , P2 ;  /* 0xff80000076077808 */ /* 0x000fe40001000000 */
[C---:B------:R-:W-:Y:S01]  /*3e00*/  ISETP.GT.AND P2, PT, R10.reuse, 0x19, PT ;  /* 0x000000190a00780c */ /* 0x040fe20003f44270 */
[----:B------:R-:W1:Y:S01]  /*3e10*/  MUFU.TANH R90, R90 ;  /* 0x0000005a005a7308 */ /* 0x000e620000002400 */
[----:B------:R-:W-:Y:S02]  /*3e20*/  ISETP.GT.AND P5, PT, R10, 0x11, PT ;  /* 0x000000110a00780c */ /* 0x000fe40003fa4270 */
[----:B------:R-:W-:-:S02]  /*3e30*/  FSEL R97, R109, -INF , P2 ;  /* 0xff8000006d617808 */ /* 0x000fc40001000000 */
[----:B------:R-:W-:Y:S02]  /*3e40*/  FSEL R109, R12, -INF , P6 ;  /* 0xff8000000c6d7808 */ /* 0x000fe40003000000 */
[----:B------:R-:W-:Y:S01]  /*3e50*/  FMNMX.FTZ R12, R79, R6, !PT ;  /* 0x000000064f0c7209 */ /* 0x000fe20007810000 */
[----:B------:R-:W-:Y:S01]  /*3e60*/  MUFU.TANH R72, R72 ;  /* 0x0000004800487308 */ /* 0x000fe20000002400 */
[----:B------:R-:W-:Y:S02]  /*3e70*/  ISETP.GT.AND P4, PT, R10, 0x18, PT ;  /* 0x000000180a00780c */ /* 0x000fe40003f84270 */
[----:B------:R-:W-:Y:S02]  /*3e80*/  FMNMX.FTZ R12, R81, R12, !PT ;  /* 0x0000000c510c7209 */ /* 0x000fe40007810000 */
[----:B------:R-:W-:Y:S02]  /*3e90*/  FSEL R91, R105, -INF , P5 ;  /* 0xff800000695b7808 */ /* 0x000fe40002800000 */
[----:B------:R-:W-:Y:S01]  /*3ea0*/  FMNMX.FTZ R12, R9, R12, !PT ;  /* 0x0000000c090c7209 */ /* 0x000fe20007810000 */
[----:B------:R-:W5:Y:S01]  /*3eb0*/  MUFU.TANH R73, R73 ;  /* 0x0000004900497308 */ /* 0x000f620000002400 */
[----:B------:R-:W-:-:S02]  /*3ec0*/  FSEL R95, R108, -INF , P4 ;  /* 0xff8000006c5f7808 */ /* 0x000fc40002000000 */
[----:B------:R-:W-:Y:S02]  /*3ed0*/  FMNMX.FTZ R12, R85, R12, !PT ;  /* 0x0000000c550c7209 */ /* 0x000fe40007810000 */
[----:B------:R-:W-:Y:S02]  /*3ee0*/  FSEL R15, R15, -INF , P5 ;  /* 0xff8000000f0f7808 */ /* 0x000fe40002800000 */
[----:B------:R-:W-:Y:S01]  /*3ef0*/  FMNMX.FTZ R12, R91, R12, !PT ;  /* 0x0000000c5b0c7209 */ /* 0x000fe20007810000 */
[----:B------:R-:W5:Y:S01]  /*3f00*/  MUFU.TANH R94, R94 ;  /* 0x0000005e005e7308 */ /* 0x000f620000002400 */
[----:B------:R-:W-:Y:S02]  /*3f10*/  ISETP.GT.AND P5, PT, R10, 0x28, PT ;  /* 0x000000280a00780c */ /* 0x000fe40003fa4270 */
[----:B------:R-:W-:Y:S02]  /*3f20*/  FMNMX.FTZ R12, R95, R12, !PT ;  /* 0x0000000c5f0c7209 */ /* 0x000fe40007810000 */
[----:B0-----:R-:W-:Y:S01]  /*3f30*/  FSEL R21, R21, -INF , P4 ;  /* 0xff80000015157808 */ /* 0x001fe20002000000 */
[----:B------:R-:W-:-:S02]  /*3f40*/  WARPGROUP.DEPBAR.LE gsb0, 0x0 ;  /* 0x00008000000079c5 */ /* 0x000fc40000010000 */
[----:B------:R-:W-:Y:S01]  /*3f50*/  WARPGROUP.ARRIVE ;  /* 0x00000000000079c5 */ /* 0x000fe20000000000 */
[----:B------:R-:W-:Y:S01]  /*3f60*/  FMNMX.FTZ R12, R97, R12, !PT ;  /* 0x0000000c610c7209 */ /* 0x000fe20007810000 */
[----:B------:R-:W-:Y:S01]  /*3f70*/  FMUL.FTZ R69, R69, UR6 ;  /* 0x0000000645457c20 */ /* 0x000fe20008410000 */
[----:B------:R-:W-:Y:S01]  /*3f80*/  ISETP.GT.AND P4, PT, R10, 0x29, PT ;  /* 0x000000290a00780c */ /* 0x000fe20003f84270 */
[----:B------:R-:W0:Y:S01]  /*3f90*/  MUFU.TANH R76, R76 ;  /* 0x0000004c004c7308 */ /* 0x000e220000002400 */
[----:B------:R-:W-:Y:S01]  /*3fa0*/  FMNMX.FTZ R12, R99, R12, !PT ;  /* 0x0000000c630c7209 */ /* 0x000fe20007810000 */
[----:B------:R-:W-:Y:S01]  /*3fb0*/  HGMMA.64x16x16.F32 R56, gdesc[UR28], R56, gsb0 ;  /* 0x002000001c3879f0 */ /* 0x000fe20008000838 */
[----:B------:R-:W-:Y:S01]  /*3fc0*/  UIADD3 UR30, UR61, 0x906, URZ ;  /* 0x000009063d1e7890 */ /* 0x000fe2000fffe03f */
[----:B--2---:R-:W-:Y:S01]  /*3fd0*/  FSEL R107, R100, -INF , P5 ;  /* 0xff800000646b7808 */ /* 0x004fe20002800000 */
[----:B------:R-:W-:Y:S01]  /*3fe0*/  UMOV UR28, UR32 ;  /* 0x00000020001c7c82 */ /* 0x000fe20008000000 */
[----:B------:R-:W-:Y:S01]  /*3ff0*/  UMOV UR29, UR33 ;  /* 0x00000021001d7c82 */ /* 0x000fe20008000000 */
[----:B------:R-:W-:Y:S01]  /*4000*/  UMOV UR31, 0x40000040 ;  /* 0x40000040001f7882 */ /* 0x000fe20000000000 */
[----:B------:R-:W-:Y:S01]  /*4010*/  FMNMX.FTZ R12, R109, R12, !PT ;  /* 0x0000000c6d0c7209 */ /* 0x000fe20007810000 */
[----:B------:R-:W-:Y:S01]  /*4020*/  MUFU.TANH R133, R69 ;  /* 0x0000004500857308 */ /* 0x000fe20000002400 */
[----:B---3--:R-:W-:Y:S01]  /*4030*/  FSEL R23, R111, -INF , P2 ;  /* 0xff8000006f177808 */ /* 0x008fe20001000000 */
[----:B------:R-:W-:Y:S01]  /*4040*/  FMUL.FTZ R64, R64, UR6 ;  /* 0x0000000640407c20 */ /* 0x000fe20008410000 */
[----:B------:R-:W-:Y:S01]  /*4050*/  ISETP.GT.AND P2, PT, R10, 0x30, PT ;  /* 0x000000300a00780c */ /* 0x000fe20003f44270 */
[----:B------:R-:W-:Y:S01]  /*4060*/  FMUL.FTZ R65, R65, UR6 ;  /* 0x0000000641417c20 */ /* 0x000fe20008410000 */
[----:B------:R-:W-:Y:S01]  /*4070*/  FMNMX.FTZ R12, R107, R12, !PT ;  /* 0x0000000c6b0c7209 */ /* 0x000fe20007810000 */
[----:B------:R-:W-:Y:S01]  /*4080*/  FMUL.FTZ R68, R68, UR6 ;  /* 0x0000000644447c20 */ /* 0x000fe20008410000 */
[----:B----4-:R-:W-:Y:S01]  /*4090*/  FSEL R105, R88, -INF , P2 ;  /* 0xff80000058697808 */ /* 0x010fe20001000000 */
[----:B------:R-:W2:Y:S01]  /*40a0*/  MUFU.TANH R77, R77 ;  /* 0x0000004d004d7308 */ /* 0x000ea20000002400 */
[----:B------:R-:W-:Y:S01]  /*40b0*/  FMUL.FTZ R66, R66, UR6 ;  /* 0x0000000642427c20 */ /* 0x000fe20008410000 */
[----:B------:R-:W-:Y:S01]  /*40c0*/  FMUL.FTZ R67, R67, UR6 ;  /* 0x0000000643437c20 */ /* 0x000fe20008410000 */
[----:B------:R-:W-:Y:S01]  /*40d0*/  FMUL.FTZ R70, R70, UR6 ;  /* 0x0000000646467c20 */ /* 0x000fe20008410000 */
[----:B------:R-:W-:Y:S01]  /*40e0*/  FMUL.FTZ R71, R71, UR6 ;  /* 0x0000000647477c20 */ /* 0x000fe20008410000 */
[----:B------:R-:W-:-:S03]  /*40f0*/  IMAD.U32 R88, RZ, RZ, UR7 ;  /* 0x00000007ff587e24 */ /* 0x000fc6000f8e00ff */
[----:B------:R-:W3:Y:S08]  /*4100*/  MUFU.TANH R74, R74 ;  /* 0x0000004a004a7308 */ /* 0x000ef00000002400 */
[----:B------:R-:W4:Y:S08]  /*4110*/  MUFU.TANH R64, R64 ;  /* 0x0000004000407308 */ /* 0x000f300000002400 */
[----:B------:R-:W4:Y:S08]  /*4120*/  MUFU.TANH R75, R75 ;  /* 0x0000004b004b7308 */ /* 0x000f300000002400 */
[----:B------:R-:W4:Y:S01]  /*4130*/  MUFU.TANH R129, R65 ;  /* 0x0000004100817308 */ /* 0x000f220000002400 */
        /* <DEDUP_REMOVED lines=18> */
[----:B------:R-:W4:Y:S08]  /*4260*/  MUFU.TANH R78, R78 ;  /* 0x0000004e004e7308 */ /* 0x000f300000002400 */
        /* <DEDUP_REMOVED lines=9> */
[----:B------:R1:W-:Y:S01]  /*4300*/  MUFU.TANH R153, R49 ;  /* 0x0000003100997308 */ /* 0x0003e20000002400 */
        /* <DEDUP_REMOVED lines=8> */
[----:B-1----:R-:W-:Y:S01]  /*4390*/  FSEL R49, R90, -INF , P2 ;  /* 0xff8000005a317808 */ /* 0x002fe20001000000 */
[----:B------:R-:W-:Y:S01]  /*43a0*/  FMUL.FTZ R50, R50, UR6 ;  /* 0x0000000632327c20 */ /* 0x000fe20008410000 */
[----:B------:R-:W-:Y:S01]  /*43b0*/  ISETP.GT.AND P2, PT, R10, 0x41, PT ;  /* 0x000000410a00780c */ /* 0x000fe20003f44270 */
[----:B------:R-:W-:-:S03]  /*43c0*/  FMUL.FTZ R54, R54, UR6 ;  /* 0x0000000636367c20 */ /* 0x000fc60008410000 */
[----:B-----5:R-:W-:Y:S01]  /*43d0*/  FSEL R119, R73, -INF , P2 ;  /* 0xff80000049777808 */ /* 0x020fe20001000000 */
[----:B------:R-:W-:Y:S08]  /*43e0*/  MUFU.TANH R8, R55 ;  /* 0x0000003700087308 */ /* 0x000ff00000002400 */
[----:B------:R-:W1:Y:S08]  /*43f0*/  MUFU.TANH R67, R67 ;  /* 0x0000004300437308 */ /* 0x000e700000002400 */
[----:B------:R-:W-:Y:S08]  /*4400*/  MUFU.TANH R86, R63 ;  /* 0x0000003f00567308 */ /* 0x000ff00000002400 */
[----:B------:R-:W5:Y:S08]  /*4410*/  MUFU.TANH R70, R70 ;  /* 0x0000004600467308 */ /* 0x000f700000002400 */
[----:B------:R-:W5:Y:S01]  /*4420*/  MUFU.TANH R60, R60 ;  /* 0x0000003c003c7308 */ /* 0x000f620000002400 */
[----:B------:R-:W-:-:S02]  /*4430*/  WARPGROUP.DEPBAR.LE gsb0, 0x0 ;  /* 0x00008000000079c5 */ /* 0x000fc40000010000 */
[----:B------:R-:W-:Y:S01]  /*4440*/  WARPGROUP.ARRIVE ;  /* 0x00000000000079c5 */ /* 0x000fe20000000000 */
[----:B------:R-:W-:Y:S01]  /*4450*/  FMUL.FTZ R104, R47, UR6 ;  /* 0x000000062f687c20 */ /* 0x000fe20008410000 */
[----:B------:R-:W-:Y:S01]  /*4460*/  FSEL R47, R103, -INF , P4 ;  /* 0xff800000672f7808 */ /* 0x000fe20002000000 */
[----:B------:R-:W-:Y:S01]  /*4470*/  FMUL.FTZ R59, R41, UR6 ;  /* 0x00000006293b7c20 */ /* 0x000fe20008410000 */
[----:B------:R-:W-:Y:S01]  /*4480*/  FSEL R103, R101, -INF , P4 ;  /* 0xff80000065677808 */ /* 0x000fe20002000000 */
[----:B------:R-:W-:Y:S01]  /*4490*/  FMUL.FTZ R61, R43, UR6 ;  /* 0x000000062b3d7c20 */ /* 0x000fe20008410000 */
[----:B------:R-:W-:Y:S01]  /*44a0*/  HGMMA.64x16x16.F32 R32, gdesc[UR28], R32, gsb0 ;  /* 0x002000001c2079f0 */ /* 0x000fe20008000820 */
[----:B------:R-:W-:Y:S01]  /*44b0*/  FSEL R41, R98, -INF , P3 ;  /* 0xff80000062297808 */ /* 0x000fe20001800000 */
[----:B------:R-:W-:Y:S01]  /*44c0*/  FMUL.FTZ R69, R45, UR6 ;  /* 0x000000062d457c20 */ /* 0x000fe20008410000 */
[----:B------:R-:W-:Y:S01]  /*44d0*/  ISETP.GT.AND P3, PT, R10, 0x31, PT ;  /* 0x000000310a00780c */ /* 0x000fe20003f64270 */
[----:B------:R-:W-:Y:S01]  /*44e0*/  FMUL.FTZ R57, R40, UR6 ;  /* 0x0000000628397c20 */ /* 0x000fe20008410000 */
[----:B------:R-:W-:Y:S01]  /*44f0*/  FMNMX.FTZ R12, R103, R12, !PT ;  /* 0x0000000c670c7209 */ /* 0x000fe20007810000 */
[----:B------:R0:W-:Y:S01]  /*4500*/  MUFU.TANH R40, R51 ;  /* 0x0000003300287308 */ /* 0x0001e20000002400 */
[----:B------:R-:W-:Y:S01]  /*4510*/  FSEL R43, R14, -INF , P6 ;  /* 0xff8000000e2b7808 */ /* 0x000fe20003000000 */
[----:B------:R-:W-:Y:S01]  /*4520*/  FMUL.FTZ R44, R44, UR6 ;  /* 0x000000062c2c7c20 */ /* 0x000fe20008410000 */
[----:B------:R-:W-:Y:S01]  /*4530*/  ISETP.GT.AND P6, PT, R10, 0x38, PT ;  /* 0x000000380a00780c */ /* 0x000fe20003fc4270 */
[----:B------:R-:W-:Y:S01]  /*4540*/  FMUL.FTZ R42, R42, UR6 ;  /* 0x000000062a2a7c20 */ /* 0x000fe20008410000 */
[----:B------:R-:W-:Y:S01]  /*4550*/  FSEL R113, R89, -INF , P3 ;  /* 0xff80000059717808 */ /* 0x000fe20001800000 */
[----:B------:R-:W-:Y:S01]  /*4560*/  FMUL.FTZ R46, R46, UR6 ;  /* 0x000000062e2e7c20 */ /* 0x000fe20008410000 */
[----:B------:R-:W-:Y:S01]  /*4570*/  FMNMX.FTZ R12, R105, R12, !PT ;  /* 0x0000000c690c7209 */ /* 0x000fe20007810000 */
[----:B------:R3:W-:Y:S01]  /*4580*/  MUFU.TANH R157, R57 ;  /* 0x00000039009d7308 */ /* 0x0007e20000002400 */
[----:B------:R-:W-:-:S02]  /*4590*/  FSEL R45, R102, -INF , P5 ;  /* 0xff800000662d7808 */ /* 0x000fc40002800000 */
[----:B------:R-:W-:Y:S02]  /*45a0*/  ISETP.GT.AND P5, PT, R10, 0x39, PT ;  /* 0x000000390a00780c */ /* 0x000fe40003fa4270 */
[----:B------:R-:W-:Y:S02]  /*45b0*/  FSEL R117, R92, -INF , P6 ;  /* 0xff8000005c757808 */ /* 0x000fe40003000000 */
[----:B------:R-:W-:Y:S01]  /*45c0*/  FMNMX.FTZ R12, R113, R12, !PT ;  /* 0x0000000c710c7209 */ /* 0x000fe20007810000 */
[----:B------:R1:W-:Y:S01]  /*45d0*/  MUFU.TANH R159, R59 ;  /* 0x0000003b009f7308 */ /* 0x0003e20000002400 */
[----:B------:R-:W-:Y:S02]  /*45e0*/  ISETP.GT.AND P4, PT, R10, 0x40, PT ;  /* 0x000000400a00780c */ /* 0x000fe40003f84270 */
[----:B------:R-:W-:Y:S02]  /*45f0*/  FSEL R115, R93, -INF , P5 ;  /* 0xff8000005d737808 */ /* 0x000fe40002800000 */
[----:B------:R-:W-:-:S02]  /*4600*/  FMNMX.FTZ R12, R117, R12, !PT ;  /* 0x0000000c750c7209 */ /* 0x000fc40007810000 */
[----:B------:R-:W-:Y:S01]  /*4610*/  FSEL R121, R72, -INF , P4 ;  /* 0xff80000048797808 */ /* 0x000fe20002000000 */
[----:B------:R5:W-:Y:S01]  /*4620*/  MUFU.TANH R111, R61 ;  /* 0x0000003d006f7308 */ /* 0x000be20000002400 */
[----:B------:R-:W-:Y:S01]  /*4630*/  FMNMX.FTZ R12, R115, R12, !PT ;  /* 0x0000000c730c7209 */ /* 0x000fe20007810000 */
[--C-:B------:R-:W-:Y:S01]  /*4640*/  IMAD.MOV.U32 R72, RZ, RZ, R87.reuse ;  /* 0x000000ffff487224 */ /* 0x100fe200078e0057 */
[----:B0-----:R-:W-:Y:S01]  /*4650*/  FSEL R51, R82, -INF , P3 ;  /* 0xff80000052337808 */ /* 0x001fe20001800000 */
[----:B------:R-:W-:Y:S01]  /*4660*/  IMAD.MOV.U32 R82, RZ, RZ, R87 ;  /* 0x000000ffff527224 */ /* 0x000fe200078e0057 */
[----:B------:R-:W-:Y:S02]  /*4670*/  ISETP.GT.AND P3, PT, R10, 0x48, PT ;  /* 0x000000480a00780c */ /* 0x000fe40003f64270 */
[----:B------:R-:W-:Y:S01]  /*4680*/  FMNMX.FTZ R12, R121, R12, !PT ;  /* 0x0000000c790c7209 */ /* 0x000fe20007810000 */
[----:B------:R-:W0:Y:S01]  /*4690*/  MUFU.TANH R71, R71 ;  /* 0x0000004700477308 */ /* 0x000e220000002400 */
[----:B------:R-:W-:-:S02]  /*46a0*/  FSEL R53, R94, -INF , P6 ;  /* 0xff8000005e357808 */ /* 0x000fc40003000000 */
[----:B------:R-:W-:Y:S02]  /*46b0*/  ISETP.GT.AND P6, PT, R10, 0x49, PT ;  /* 0x000000490a00780c */ /* 0x000fe40003fc4270 */
[----:B------:R-:W-:Y:S01]  /*46c0*/  FSEL R123, R76, -INF , P3 ;  /* 0xff8000004c7b7808 */ /* 0x000fe20001800000 */
[----:B------:R-:W-:Y:S01]  /*46d0*/  IMAD.MOV.U32 R76, RZ, RZ, R87 ;  /* 0x000000ffff4c7224 */ /* 0x000fe200078e0057 */
[----:B------:R-:W-:Y:S01]  /*46e0*/  FMNMX.FTZ R12, R119, R12, !PT ;  /* 0x0000000c770c7209 */ /* 0x000fe20007810000 */
[----:B------:R-:W0:Y:S01]  /*46f0*/  MUFU.TANH R58, R58 ;  /* 0x0000003a003a7308 */ /* 0x000e220000002400 */
[----:B------:R-:W-:Y:S02]  /*4700*/  FSEL R55, R83, -INF , P5 ;  /* 0xff80000053377808 */ /* 0x000fe40002800000 */
[----:B------:R-:W-:Y:S02]  /*4710*/  ISETP.GT.AND P5, PT, R10, 0x50, PT ;  /* 0x000000500a00780c */ /* 0x000fe40003fa4270 */
[----:B--2---:R-:W-:Y:S01]  /*4720*/  FSEL R125, R77, -INF , P6 ;  /* 0xff8000004d7d7808 */ /* 0x004fe20003000000 */
[----:B------:R-:W-:-:S02]  /*4730*/  WARPGROUP.DEPBAR.LE gsb0, 0x0 ;  /* 0x00008000000079c5 */ /* 0x000fc40000010000 */
[----:B------:R-:W-:Y:S01]  /*4740*/  FMNMX.FTZ R14, R123, R12, !PT ;  /* 0x0000000c7b0e7209 */ /* 0x000fe20007810000 */
[----:B------:R-:W-:Y:S01]  /*4750*/  WARPGROUP.ARRIVE ;  /* 0x00000000000079c5 */ /* 0x000fe20000000000 */
[----:B---3--:R-:W-:Y:S01]  /*4760*/  FSEL R57, R74, -INF , P4 ;  /* 0xff8000004a397808 */ /* 0x008fe20002000000 */
[----:B------:R-:W2:Y:S01]  /*4770*/  MUFU.TANH R48, R48 ;  /* 0x0000003000307308 */ /* 0x000ea20000002400 */
[----:B------:R-:W-:Y:S01]  /*4780*/  ISETP.GT.AND P4, PT, R10, 0x51, PT ;  /* 0x000000510a00780c */ /* 0x000fe20003f84270 */
[----:B------:R-:W-:Y:S01]  /*4790*/  FMUL.FTZ R12, R33, UR6 ;  /* 0x00000006210c7c20 */ /* 0x000fe20008410000 */
[----:B----4-:R-:W-:Y:S01]  /*47a0*/  FSEL R127, R64, -INF , P5 ;  /* 0xff800000407f7808 */ /* 0x010fe20002800000 */
[----:B------:R-:W-:Y:S01]  /*47b0*/  HGMMA.64x16x16.F32 R24, gdesc[UR32], R24, gsb0 ;  /* 0x00200000201879f0 */ /* 0x000fe20008000818 */
[----:B------:R-:W-:Y:S01]  /*47c0*/  FMNMX.FTZ R14, R125, R14, !PT ;  /* 0x0000000e7d0e7209 */ /* 0x000fe20007810000 */
[----:B------:R-:W-:Y:S01]  /*47d0*/  FMUL.FTZ R32, R32, UR6 ;  /* 0x0000000620207c20 */ /* 0x000fe20008410000 */
[----:B-1----:R-:W-:Y:S01]  /*47e0*/  FSEL R59, R75, -INF , P2 ;  /* 0xff8000004b3b7808 */ /* 0x002fe20001000000 */
[----:B------:R-:W1:Y:S01]  /*47f0*/  MUFU.TANH R62, R62 ;  /* 0x0000003e003e7308 */ /* 0x000e620000002400 */
[----:B------:R-:W-:Y:S01]  /*4800*/  ISETP.GT.AND P2, PT, R10, 0x58, PT ;  /* 0x000000580a00780c */ /* 0x000fe20003f44270 */
[----:B------:R-:W-:Y:S01]  /*4810*/  FMUL.FTZ R36, R36, UR6 ;  /* 0x0000000624247c20 */ /* 0x000fe20008410000 */
[----:B------:R-:W-:Y:S01]  /*4820*/  FSEL R129, R129, -INF , P4 ;  /* 0xff80000081817808 */ /* 0x000fe20002000000 */
[----:B------:R-:W-:Y:S01]  /*4830*/  FMUL.FTZ R34, R34, UR6 ;  /* 0x0000000622227c20 */ /* 0x000fe20008410000 */
[----:B------:R-:W-:Y:S01]  /*4840*/  FMNMX.FTZ R14, R127, R14, !PT ;  /* 0x0000000e7f0e7209 */ /* 0x000fe20007810000 */
[----:B------:R-:W-:Y:S01]  /*4850*/  FMUL.FTZ R38, R38, UR6 ;  /* 0x0000000626267c20 */ /* 0x000fe20008410000 */
[----:B------:R-:W-:Y:S01]  /*4860*/  FSEL R63, R84, -INF , P6 ;  /* 0xff800000543f7808 */ /* 0x000fe20003000000 */
[----:B------:R3:W-:Y:S01]  /*4870*/  MUFU.TANH R163, R69 ;  /* 0x0000004500a37308 */ /* 0x0007e20000002400 */
[----:B-----5:R-:W-:Y:S01]  /*4880*/  FSEL R61, R78, -INF , P3 ;  /* 0xff8000004e3d7808 */ /* 0x020fe20001800000 */
[----:B------:R-:W-:Y:S01]  /*4890*/  FMUL.FTZ R39, R39, UR6 ;  /* 0x0000000627277c20 */ /* 0x000fe20008410000 */
[C---:B------:R-:W-:Y:S01]  /*48a0*/  ISETP.GT.AND P6, PT, R10.reuse, 0x60, PT ;  /* 0x000000600a00780c */ /* 0x040fe20003fc4270 */
[--C-:B------:R-:W-:Y:S01]  /*48b0*/  IMAD.MOV.U32 R84, RZ, RZ, R87.reuse ;  /* 0x000000ffff547224 */ /* 0x100fe200078e0057 */
[----:B------:R-:W-:Y:S01]  /*48c0*/  ISETP.GT.AND P3, PT, R10, 0x59, PT ;  /* 0x000000590a00780c */ /* 0x000fe20003f64270 */
[--C-:B------:R-:W-:Y:S01]  /*48d0*/  IMAD.MOV.U32 R78, RZ, RZ, R87.reuse ;  /* 0x000000ffff4e7224 */ /* 0x100fe200078e0057 */
[----:B------:R-:W-:Y:S01]  /*48e0*/  FSEL R131, R68, -INF , P2 ;  /* 0xff80000044837808 */ /* 0x000fe20001000000 */
[----:B------:R-:W4:Y:S01]  /*48f0*/  MUFU.TANH R52, R52 ;  /* 0x0000003400347308 */ /* 0x000f220000002400 */
[----:B------:R-:W-:Y:S01]  /*4900*/  FMNMX.FTZ R14, R129, R14, !PT ;  /* 0x0000000e810e7209 */ /* 0x000fe20007810000 */
[--C-:B------:R-:W-:Y:S01]  /*4910*/  IMAD.MOV.U32 R74, RZ, RZ, R87.reuse ;  /* 0x000000ffff4a7224 */ /* 0x100fe200078e0057 */
[----:B------:R-:W-:Y:S01]  /*4920*/  FSEL R135, R56, -INF , P6 ;  /* 0xff80000038877808 */ /* 0x000fe20003000000 */
[--C-:B------:R-:W-:Y:S01]  /*4930*/  IMAD.MOV.U32 R68, RZ, RZ, R87.reuse ;  /* 0x000000ffff447224 */ /* 0x100fe200078e0057 */
[----:B------:R-:W-:Y:S01]  /*4940*/  FSEL R133, R133, -INF , P3 ;  /* 0xff80000085857808 */ /* 0x000fe20001800000 */
[--C-:B------:R-:W-:Y:S01]  /*4950*/  IMAD.MOV.U32 R64, RZ, RZ, R87.reuse ;  /* 0x000000ffff407224 */ /* 0x100fe200078e0057 */
[----:B------:R-:W-:Y:S01]  /*4960*/  FMNMX.FTZ R56, R131, R14, !PT ;  /* 0x0000000e83387209 */ /* 0x000fe20007810000 */
[----:B------:R-:W5:Y:S01]  /*4970*/  MUFU.TANH R50, R50 ;  /* 0x0000003200327308 */ /* 0x000f620000002400 */
[----:B------:R-:W-:Y:S01]  /*4980*/  FSEL R65, R66, -INF , P5 ;  /* 0xff80000042417808 */ /* 0x000fe20002800000 */
[----:B------:R-:W-:Y:S01]  /*4990*/  FMUL.FTZ R14, R35, UR6 ;  /* 0x00000006230e7c20 */ /* 0x000fe20008410000 */
[----:B------:R-:W-:Y:S01]  /*49a0*/  ISETP.GT.AND P5, PT, R10, 0x61, PT ;  /* 0x000000610a00780c */ /* 0x000fe20003fa4270 */
[----:B------:R-:W-:Y:S01]  /*49b0*/  IMAD.MOV.U32 R66, RZ, RZ, R87 ;  /* 0x000000ffff427224 */ /* 0x000fe200078e0057 */
[----:B------:R-:W-:-:S02]  /*49c0*/  FMNMX.FTZ R56, R133, R56, !PT ;  /* 0x0000003885387209 */ /* 0x000fc40007810000 */
[----:B------:R-:W-:Y:S01]  /*49d0*/  FSEL R67, R67, -INF , P4 ;  /* 0xff80000043437808 */ /* 0x000fe20002000000 */
[----:B------:R-:W5:Y:S01]  /*49e0*/  MUFU.TANH R54, R54 ;  /* 0x0000003600367308 */ /* 0x000f620000002400 */
[----:B------:R-:W-:Y:S02]  /*49f0*/  ISETP.GT.AND P4, PT, R10, 0x68, PT ;  /* 0x000000680a00780c */ /* 0x000fe40003f84270 */
[----:B------:R-:W-:Y:S02]  /*4a00*/  FSEL R137, R137, -INF , P5 ;  /* 0xff80000089897808 */ /* 0x000fe40002800000 */
[----:B------:R-:W-:Y:S02]  /*4a10*/  FMNMX.FTZ R56, R135, R56, !PT ;  /* 0x0000003887387209 */ /* 0x000fe40007810000 */
[----:B---3--:R-:W-:Y:S01]  /*4a20*/  FSEL R69, R70, -INF , P2 ;  /* 0xff80000046457808 */ /* 0x008fe20001000000 */
[----:B------:R-:W3:Y:S01]  /*4a30*/  MUFU.TANH R44, R44 ;  /* 0x0000002c002c7308 */ /* 0x000ee20000002400 */
[----:B------:R-:W-:-:S02]  /*4a40*/  ISETP.GT.AND P2, PT, R10, 0x69, PT ;  /* 0x000000690a00780c */ /* 0x000fc40003f44270 */
[----:B------:R-:W-:Y:S02]  /*4a50*/  FSEL R141, R60, -INF , P4 ;  /* 0xff8000003c8d7808 */ /* 0x000fe40002000000 */
[----:B------:R-:W-:Y:S02]  /*4a60*/  FMNMX.FTZ R56, R137, R56, !PT ;  /* 0x0000003889387209 */ /* 0x000fe40007810000 */
[----:B0-----:R-:W-:Y:S01]  /*4a70*/  FSEL R71, R71, -INF , P3 ;  /* 0xff80000047477808 */ /* 0x001fe20001800000 */
[----:B------:R-:W0:Y:S01]  /*4a80*/  MUFU.TANH R32, R32 ;  /* 0x0000002000207308 */ /* 0x000e220000002400 */
[----:B------:R-:W-:Y:S01]  /*4a90*/  ISETP.GT.AND P3, PT, R10, 0x70, PT ;  /* 0x000000700a00780c */ /* 0x000fe20003f64270 */
[----:B------:R-:W-:Y:S02]  /*4aa0*/  WARPGROUP.DEPBAR.LE gsb0, 0x0 ;  /* 0x00008000000079c5 */ /* 0x000fe40000010000 */
[----:B------:R-:W-:Y:S01]  /*4ab0*/  FSEL R145, R145, -INF , P2 ;  /* 0xff80000091917808 */ /* 0x000fe20001000000 */
[----:B------:R-:W-:Y:S01]  /*4ac0*/  FMUL.FTZ R24, R24, UR6 ;  /* 0x0000000618187c20 */ /* 0x000fe20008410000 */
[----:B------:R-:W-:Y:S01]  /*4ad0*/  FMNMX.FTZ R56, R141, R56, !PT ;  /* 0x000000388d387209 */ /* 0x000fe20007810000 */
[----:B------:R-:W-:Y:S01]  /*4ae0*/  FMUL.FTZ R28, R28, UR6 ;  /* 0x000000061c1c7c20 */ /* 0x000fe20008410000 */
[----:B------:R-:W-:Y:S01]  /*4af0*/  FSEL R73, R58, -INF , P6 ;  /* 0xff8000003a497808 */ /* 0x000fe20003000000 */
[----:B------:R-:W0:Y:S01]  /*4b00*/  MUFU.TANH R42, R42 ;  /* 0x0000002a002a7308 */ /* 0x000e220000002400 */
[----:B------:R-:W-:Y:S01]  /*4b10*/  ISETP.GT.AND P6, PT, R10, 0x71, PT ;  /* 0x000000710a00780c */ /* 0x000fe20003fc4270 */
[----:B------:R-:W-:Y:S01]  /*4b20*/  FMUL.FTZ R26, R26, UR6 ;  /* 0x000000061a1a7c20 */ /* 0x000fe20008410000 */
[----:B--2---:R-:W-:Y:S01]  /*4b30*/  FSEL R147, R48, -INF , P3 ;  /* 0xff80000030937808 */ /* 0x004fe20001800000 */
[----:B------:R-:W-:Y:S01]  /*4b40*/  FMUL.FTZ R48, R37, UR6 ;  /* 0x0000000625307c20 */ /* 0x000fe20008410000 */
[----:B------:R-:W-:Y:S01]  /*4b50*/  FMNMX.FTZ R56, R145, R56, !PT ;  /* 0x0000003891387209 */ /* 0x000fe20007810000 */
[----:B------:R-:W-:Y:S01]  /*4b60*/  FMUL.FTZ R30, R30, UR6 ;  /* 0x000000061e1e7c20 */ /* 0x000fe20008410000 */
[----:B------:R-:W-:Y:S01]  /*4b70*/  FSEL R33, R80, -INF , P5 ;  /* 0xff80000050217808 */ /* 0x000fe20002800000 */
[----:B------:R-:W2:Y:S01]  /*4b80*/  MUFU.TANH R12, R12 ;  /* 0x0000000c000c7308 */ /* 0x000ea20000002400 */
[----:B------:R-:W-:Y:S01]  /*4b90*/  ISETP.GT.AND P5, PT, R10, 0x78, PT ;  /* 0x000000780a00780c */ /* 0x000fe20003fa4270 */
[----:B------:R-:W-:Y:S01]  /*4ba0*/  IMAD.MOV.U32 R58, RZ, RZ, R87 ;  /* 0x000000ffff3a7224 */ /* 0x000fe200078e0057 */
[----:B------:R-:W-:-:S02]  /*4bb0*/  FSEL R153, R153, -INF , P6 ;  /* 0xff80000099997808 */ /* 0x000fc40003000000 */
[----:B------:R-:W-:Y:S02]  /*4bc0*/  FMNMX.FTZ R56, R147, R56, !PT ;  /* 0x0000003893387209 */ /* 0x000fe40007810000 */
[----:B-1----:R-:W-:Y:S01]  /*4bd0*/  FSEL R75, R62, -INF , P4 ;  /* 0xff8000003e4b7808 */ /* 0x002fe20002000000 */
[----:B------:R-:W1:Y:S01]  /*4be0*/  MUFU.TANH R46, R46 ;  /* 0x0000002e002e7308 */ /* 0x000e620000002400 */
[----:B------:R-:W-:Y:S01]  /*4bf0*/  ISETP.GT.AND P4, PT, R10, 0x79, PT ;  /* 0x000000790a00780c */ /* 0x000fe20003f84270 */
[--C-:B------:R-:W-:Y:S01]  /*4c00*/  IMAD.MOV.U32 R62, RZ, RZ, R87.reuse ;  /* 0x000000ffff3e7224 */ /* 0x100fe200078e0057 */
[----:B----4-:R-:W-:Y:S02]  /*4c10*/  FSEL R151, R52, -INF , P5 ;  /* 0xff80000034977808 */ /* 0x010fe40002800000 */
[----:B------:R-:W-:Y:S02]  /*4c20*/  FMNMX.FTZ R56, R153, R56, !PT ;  /* 0x0000003899387209 */ /* 0x000fe40007810000 */
[----:B------:R-:W-:Y:S01]  /*4c30*/  FSEL R35, R86, -INF , P2 ;  /* 0xff80000056237808 */ /* 0x000fe20001000000 */
[----:B------:R-:W4:Y:S01]  /*4c40*/  MUFU.TANH R36, R36 ;  /* 0x0000002400247308 */ /* 0x000f220000002400 */
[----:B------:R-:W-:Y:S01]  /*4c50*/  ISETP.GT.AND P2, PT, R10, 0x80, PT ;  /* 0x000000800a00780c */ /* 0x000fe20003f44270 */
[----:B------:R-:W-:Y:S01]  /*4c60*/  IMAD.MOV.U32 R86, RZ, RZ, R87 ;  /* 0x000000ffff567224 */ /* 0x000fe200078e0057 */
[----:B------:R-:W-:-:S02]  /*4c70*/  FSEL R155, R155, -INF , P4 ;  /* 0xff8000009b9b7808 */ /* 0x000fc40002000000 */
[----:B------:R-:W-:Y:S02]  /*4c80*/  FMNMX.FTZ R56, R151, R56, !PT ;  /* 0x0000003897387209 */ /* 0x000fe40007810000 */
[----:B-----5:R-:W-:Y:S01]  /*4c90*/  FSEL R77, R50, -INF , P3 ;  /* 0xff800000324d7808 */ /* 0x020fe20001800000 */
[----:B------:R-:W5:Y:S01]  /*4ca0*/  MUFU.TANH R104, R104 ;  /* 0x0000006800687308 */ /* 0x000f620000002400 */
[----:B------:R-:W-:Y:S02]  /*4cb0*/  ISETP.GT.AND P3, PT, R10, 0x81, PT ;  /* 0x000000810a00780c */ /* 0x000fe40003f64270 */
[----:B------:R-:W-:Y:S02]  /*4cc0*/  FSEL R157, R157, -INF , P2 ;  /* 0xff8000009d9d7808 */ /* 0x000fe40001000000 */
[----:B------:R-:W-:Y:S02]  /*4cd0*/  FMNMX.FTZ R56, R155, R56, !PT ;  /* 0x000000389b387209 */ /* 0x000fe40007810000 */
[----:B------:R-:W-:Y:S01]  /*4ce0*/  FSEL R37, R40, -INF , P6 ;  /* 0xff80000028257808 */ /* 0x000fe20003000000 */
[----:B------:R-:W5:Y:S01]  /*4cf0*/  MUFU.TANH R48, R48 ;  /* 0x0000003000307308 */ /* 0x000f620000002400 */
[----:B------:R-:W-:-:S02]  /*4d00*/  ISETP.GT.AND P6, PT, R10, 0x88, PT ;  /* 0x000000880a00780c */ /* 0x000fc40003fc4270 */
[----:B------:R-:W-:Y:S02]  /*4d10*/  FSEL R159, R159, -INF , P3 ;  /* 0xff8000009f9f7808 */ /* 0x000fe40001800000 */
[----:B------:R-:W-:Y:S02]  /*4d20*/  FMNMX.FTZ R56, R157, R56, !PT ;  /* 0x000000389d387209 */ /* 0x000fe40007810000 */
[----:B------:R-:W-:Y:S01]  /*4d30*/  FSEL R83, R54, -INF , P5 ;  /* 0xff80000036537808 */ /* 0x000fe20002800000 */
[----:B------:R-:W5:Y:S01]  /*4d40*/  MUFU.TANH R34, R34 ;  /* 0x0000002200227308 */ /* 0x000f620000002400 */
[----:B------:R-:W-:Y:S02]  /*4d50*/  ISETP.GT.AND P5, PT, R10, 0x89, PT ;  /* 0x000000890a00780c */ /* 0x000fe40003fa4270 */
[----:B---3--:R-:W-:Y:S02]  /*4d60*/  FSEL R161, R44, -INF , P6 ;  /* 0xff8000002ca17808 */ /* 0x008fe40003000000 */
[----:B------:R-:W-:-:S02]  /*4d70*/  FMNMX.FTZ R56, R159, R56, !PT ;  /* 0x000000389f387209 */ /* 0x000fc40007810000 */
[----:B------:R-:W-:Y:S01]  /*4d80*/  FSEL R93, R8, -INF , P4 ;  /* 0xff800000085d7808 */ /* 0x000fe20002000000 */
[----:B------:R-:W-:Y:S01]  /*4d90*/  FMUL.FTZ R8, R25, UR6 ;  /* 0x0000000619087c20 */ /* 0x000fe20008410000 */
[C---:B------:R-:W-:Y:S01]  /*4da0*/  ISETP.GT.AND P4, PT, R10.reuse, 0x90, PT ;  /* 0x000000900a00780c */ /* 0x040fe20003f84270 */
[----:B------:R-:W3:Y:S01]  /*4db0*/  MUFU.TANH R24, R24 ;  /* 0x0000001800187308 */ /* 0x000ee20000002400 */
[----:B------:R-:W-:Y:S02]  /*4dc0*/  FSEL R163, R163, -INF , P5 ;  /* 0xff800000a3a37808 */ /* 0x000fe40002800000 */
[----:B------:R-:W-:Y:S02]  /*4dd0*/  FMNMX.FTZ R56, R161, R56, !PT ;  /* 0x00000038a1387209 */ /* 0x000fe40007810000 */
[----:B------:R-:W-:Y:S02]  /*4de0*/  FSEL R111, R111, -INF , P3 ;  /* 0xff8000006f6f7808 */ /* 0x000fe40001800000 */
[----:B------:R-:W-:Y:S01]  /*4df0*/  ISETP.GT.AND P3, PT, R10, 0x91, PT ;  /* 0x000000910a00780c */ /* 0x000fe20003f64270 */
[----:B------:R-:W3:Y:S01]  /*4e00*/  MUFU.TANH R14, R14 ;  /* 0x0000000e000e7308 */ /* 0x000ee20000002400 */
[----:B0-----:R-:W-:-:S02]  /*4e10*/  FSEL R165, R32, -INF , P4 ;  /* 0xff80000020a57808 */ /* 0x001fc40002000000 */
[----:B------:R-:W-:Y:S02]  /*4e20*/  FMNMX.FTZ R56, R163, R56, !PT ;  /* 0x00000038a3387209 */ /* 0x000fe40007810000 */
[----:B------:R-:W-:Y:S02]  /*4e30*/  FSEL R101, R42, -INF , P2 ;  /* 0xff8000002a657808 */ /* 0x000fe40001000000 */
[----:B------:R-:W-:Y:S01]  /*4e40*/  ISETP.GT.AND P2, PT, R10, 0x98, PT ;  /* 0x000000980a00780c */ /* 0x000fe20003f44270 */
[----:B------:R-:W0:Y:S01]  /*4e50*/  MUFU.TANH R8, R8 ;  /* 0x0000000800087308 */ /* 0x000e220000002400 */
[----:B--2---:R-:W-:Y:S01]  /*4e60*/  FSEL R167, R12, -INF , P3 ;  /* 0xff8000000ca77808 */ /* 0x004fe20001800000 */
[----:B------:R-:W-:Y:S01]  /*4e70*/  FMUL.FTZ R12, R29, UR6 ;  /* 0x000000061d0c7c20 */ /* 0x000fe20008410000 */
[----:B------:R-:W-:Y:S02]  /*4e80*/  FMNMX.FTZ R56, R165, R56, !PT ;  /* 0x00000038a5387209 */ /* 0x000fe40007810000 */
[----:B-1----:R-:W-:-:S02]  /*4e90*/  FSEL R25, R46, -INF , P6 ;  /* 0xff8000002e197808 */ /* 0x002fc40003000000 */
[----:B------:R-:W-:Y:S01]  /*4ea0*/  ISETP.GT.AND P6, PT, R10, 0x99, PT ;  /* 0x000000990a00780c */ /* 0x000fe20003fc4270 */
[----:B------:R-:W1:Y:S01]  /*4eb0*/  MUFU.TANH R38, R38 ;  /* 0x0000002600267308 */ /* 0x000e620000002400 */
[----:B----4-:R-:W-:Y:S02]  /*4ec0*/  FSEL R169, R36, -INF , P2 ;  /* 0xff80000024a97808 */ /* 0x010fe40001000000 */
[----:B------:R-:W-:Y:S02]  /*4ed0*/  FMNMX.FTZ R56, R167, R56, !PT ;  /* 0x00000038a7387209 */ /* 0x000fe40007810000 */
[----:B-----5:R-:W-:Y:S02]  /*4ee0*/  FSEL R29, R104, -INF , P5 ;  /* 0xff800000681d7808 */ /* 0x020fe40002800000 */
[----:B------:R-:W-:Y:S01]  /*4ef0*/  ISETP.GT.AND P5, PT, R10, 0xa0, PT ;  /* 0x000000a00a00780c */ /* 0x000fe20003fa4270 */
[----:B------:R-:W2:Y:S01]  /*4f00*/  MUFU.TANH R28, R28 ;  /* 0x0000001c001c7308 */ /* 0x000ea20000002400 */
[----:B------:R-:W-:-:S02]  /*4f10*/  FSEL R171, R48, -INF , P6 ;  /* 0xff80000030ab7808 */ /* 0x000fc40003000000 */
[----:B------:R-:W-:Y:S02]  /*4f20*/  FMNMX.FTZ R56, R169, R56, !PT ;  /* 0x00000038a9387209 */ /* 0x000fe40007810000 */
[----:B------:R-:W-:Y:S02]  /*4f30*/  FSEL R139, R34, -INF , P4 ;  /* 0xff800000228b7808 */ /* 0x000fe40002000000 */
[----:B------:R-:W-:Y:S01]  /*4f40*/  ISETP.GT.AND P4, PT, R10, 0xa1, PT ;  /* 0x000000a10a00780c */ /* 0x000fe20003f84270 */
[----:B------:R-:W4:Y:S01]  /*4f50*/  MUFU.TANH R12, R12 ;  /* 0x0000000c000c7308 */ /* 0x000f220000002400 */
[----:B---3--:R-:W-:Y:S02]  /*4f60*/  FSEL R173, R24, -INF , P5 ;  /* 0xff80000018ad7808 */ /* 0x008fe40002800000 */
[----:B------:R-:W-:Y:S02]  /*4f70*/  FMNMX.FTZ R56, R171, R56, !PT ;  /* 0x00000038ab387209 */ /* 0x000fe40007810000 */
[----:B------:R-:W-:Y:S01]  /*4f80*/  FSEL R143, R14, -INF , P3 ;  /* 0xff8000000e8f7808 */ /* 0x000fe20001800000 */
[----:B------:R-:W-:Y:S01]  /*4f90*/  FMUL.FTZ R14, R31, UR6 ;  /* 0x000000061f0e7c20 */ /* 0x000fe20008410000 */
[----:B------:R-:W-:Y:S01]  /*4fa0*/  ISETP.GT.AND P3, PT, R10, 0xa8, PT ;  /* 0x000000a80a00780c */ /* 0x000fe20003f64270 */
[----:B------:R-:W-:Y:S01]  /*4fb0*/  MUFU.TANH R26, R26 ;  /* 0x0000001a001a7308 */ /* 0x000fe20000002400 */
[----:B0-----:R-:W-:-:S02]  /*4fc0*/  FSEL R175, R8, -INF , P4 ;  /* 0xff80000008af7808 */ /* 0x001fc40002000000 */
[----:B------:R-:W-:Y:S02]  /*4fd0*/  FMNMX.FTZ R56, R173, R56, !PT ;  /* 0x00000038ad387209 */ /* 0x000fe40007810000 */
[----:B-1----:R-:W-:Y:S02]  /*4fe0*/  FSEL R149, R38, -INF , P2 ;  /* 0xff80000026957808 */ /* 0x002fe40001000000 */
[----:B------:R-:W-:Y:S01]  /*4ff0*/  ISETP.GT.AND P2, PT, R10, 0xa9, PT ;  /* 0x000000a90a00780c */ /* 0x000fe20003f44270 */
[----:B------:R-:W-:Y:S01]  /*5000*/  MUFU.TANH R30, R30 ;  /* 0x0000001e001e7308 */ /* 0x000fe20000002400 */
[----:B--2---:R-:W-:Y:S02]  /*5010*/  FSEL R177, R28, -INF , P3 ;  /* 0xff8000001cb17808 */ /* 0x004fe40001800000 */
[----:B------:R-:W-:Y:S02]  /*5020*/  FMNMX.FTZ R56, R175, R56, !PT ;  /* 0x00000038af387209 */ /* 0x000fe40007810000 */
[----:B----4-:R-:W-:-:S02]  /*5030*/  FSEL R179, R12, -INF , P2 ;  /* 0xff8000000cb37808 */ /* 0x010fc40001000000 */
[----:B------:R-:W-:Y:S01]  /*5040*/  FMNMX.FTZ R56, R177, R56, !PT ;  /* 0x00000038b1387209 */ /* 0x000fe20007810000 */
[----:B------:R-:W0:Y:S01]  /*5050*/  MUFU.TANH R10, R39 ;  /* 0x00000027000a7308 */ /* 0x000e220000002400 */
[-C--:B------:R-:W-:Y:S02]  /*5060*/  MOV R80, R87.reuse ;  /* 0x0000005700507202 */ /* 0x080fe40000000f00 */
[----:B------:R-:W-:Y:S02]  /*5070*/  FMNMX.FTZ R56, R179, R56, !PT ;  /* 0x00000038b3387209 */ /* 0x000fe40007810000 */
[-C--:B------:R-:W-:Y:S02]  /*5080*/  MOV R70, R87.reuse ;  /* 0x0000005700467202 */ /* 0x080fe40000000f00 */
[----:B------:R-:W-:Y:S01]  /*5090*/  MOV R60, R87 ;  /* 0x00000057003c7202 */ /* 0x000fe20000000f00 */
[----:B------:R-:W1:Y:S01]  /*50a0*/  SHFL.BFLY PT, R89, R56, 0x2, 0x1f ;  /* 0x0c401f0038597f89 */ /* 0x000e6200000e0000 */
[----:B------:R-:W-:Y:S01]  /*50b0*/  MUFU.TANH R14, R14 ;  /* 0x0000000e000e7308 */ /* 0x000fe20000002400 */
[----:B-1----:R-:W-:Y:S01]  /*50c0*/  FMNMX.FTZ R12, R56, R89, !PT ;  /* 0x00000059380c7209 */ /* 0x002fe20007810000 */
[----:B------:R-:W-:-:S04]  /*50d0*/  IMAD.MOV.U32 R56, RZ, RZ, R87 ;  /* 0x000000ffff387224 */ /* 0x000fc800078e0057 */
[----:B------:R-:W1:Y:S02]  /*50e0*/  SHFL.BFLY PT, R89, R12, 0x1, 0x1f ;  /* 0x0c201f000c597f89 */ /* 0x000e6400000e0000 */
[----:B-1----:R-:W-:Y:S01]  /*50f0*/  FMNMX.FTZ R89, R12, R89, !PT ;  /* 0x000000590c597209 */ /* 0x002fe20007810000 */
[----:B------:R-:W-:Y:S01]  /*5100*/  FMUL.FTZ R12, R27, UR6 ;  /* 0x000000061b0c7c20 */ /* 0x000fe20008410000 */
[----:B------:R-:W-:Y:S02]  /*5110*/  R2UR UR6, R17 ;  /* 0x00000000110672ca */ /* 0x000fe400000e0000 */
[C---:B------:R-:W-:Y:S01]  /*5120*/  FSETP.NEU.FTZ.AND P0, PT, R89.reuse, -INF , PT ;  /* 0xff8000005900780b */ /* 0x040fe20003f1d000 */
[----:B------:R-:W-:Y:S02]  /*5130*/  FMUL.FTZ R8, R89, R88 ;  /* 0x0000005859087220 */ /* 0x000fe40000410000 */
[----:B------:R-:W1:Y:S03]  /*5140*/  MUFU.TANH R12, R12 ;  /* 0x0000000c000c7308 */ /* 0x000e660000002400 */
[----:B------:R-:W-:-:S02]  /*5150*/  FSEL R8, R8, RZ, P0 ;  /* 0x000000ff08087208 */ /* 0x000fc40000000000 */
[----:B------:R-:W-:-:S03]  /*5160*/  ISETP.NE.AND P0, PT, R20, RZ, PT ;  /* 0x000000ff1400720c */ /* 0x000fc60003f05270 */
[--C-:B------:R-:W-:Y:S01]  /*5170*/  FFMA.FTZ R27, R6, R88, -R8.reuse ;  /* 0x00000058061b7223 */ /* 0x100fe20000010808 */
[----:B------:R-:W-:Y:S01]  /*5180*/  FMNMX.FTZ R6, R5, R4, !PT ;  /* 0x0000000405067209 */ /* 0x000fe20007810000 */
[-CC-:B------:R-:W-:Y:S01]  /*5190*/  FFMA.FTZ R192, R121, R88.reuse, -R8.reuse ;  /* 0x0000005879c07223 */ /* 0x180fe20000010808 */
[----:B0-----:R-:W-:Y:S01]  /*51a0*/  FSEL R121, R10, -INF , P6 ;  /* 0xff8000000a797808 */ /* 0x001fe20003000000 */
[--C-:B------:R-:W-:Y:S01]  /*51b0*/  FFMA.FTZ R194, R123, R88, -R8.reuse ;  /* 0x000000587bc27223 */ /* 0x100fe20000010808 */
[----:B------:R-:W-:Y:S01]  /*51c0*/  FMNMX.FTZ R6, R7, R6, !PT ;  /* 0x0000000607067209 */ /* 0x000fe20007810000 */
[-CC-:B------:R-:W-:Y:S01]  /*51d0*/  FFMA.FTZ R196, R127, R88.reuse, -R8.reuse ;  /* 0x000000587fc47223 */ /* 0x180fe20000010808 */
[----:B------:R-:W-:Y:S01]  /*51e0*/  FSEL R123, R26, -INF , P5 ;  /* 0xff8000001a7b7808 */ /* 0x000fe20002800000 */
[--C-:B------:R-:W-:Y:S01]  /*51f0*/  FFMA.FTZ R198, R131, R88, -R8.reuse ;  /* 0x0000005883c67223 */ /* 0x100fe20000010808 */
[----:B------:R-:W-:Y:S01]  /*5200*/  FMNMX.FTZ R6, R11, R6, !PT ;  /* 0x000000060b067209 */ /* 0x000fe20007810000 */
[-CC-:B------:R-:W-:Y:S01]  /*5210*/  FFMA.FTZ R188, R105, R88.reuse, -R8.reuse ;  /* 0x0000005869bc7223 */ /* 0x180fe20000010808 */
[----:B-1----:R-:W-:Y:S01]  /*5220*/  FSEL R127, R12, -INF , P4 ;  /* 0xff8000000c7f7808 */ /* 0x002fe20002000000 */
[--C-:B------:R-:W-:Y:S01]  /*5230*/  FFMA.FTZ R105, R133, R88, -R8.reuse ;  /* 0x0000005885697223 */ /* 0x100fe20000010808 */
[----:B------:R-:W-:Y:S01]  /*5240*/  FMNMX.FTZ R6, R13, R6, !PT ;  /* 0x000000060d067209 */ /* 0x000fe20007810000 */
[-CC-:B------:R-:W-:Y:S01]  /*5250*/  FFMA.FTZ R31, R9, R88.reuse, -R8.reuse ;  /* 0x00000058091f7223 */ /* 0x180fe20000010808 */
[----:B------:R-:W-:Y:S01]  /*5260*/  FSEL R131, R30, -INF , P3 ;  /* 0xff8000001e837808 */ /* 0x000fe20001800000 */
[--C-:B------:R-:W-:Y:S01]  /*5270*/  FFMA.FTZ R176, R79, R88, -R8.reuse ;  /* 0x000000584fb07223 */ /* 0x100fe20000010808 */
[----:B------:R-:W-:Y:S01]  /*5280*/  FMNMX.FTZ R6, R15, R6, !PT ;  /* 0x000000060f067209 */ /* 0x000fe20007810000 */
[--C-:B------:R-:W-:Y:S01]  /*5290*/  FFMA.FTZ R178, R81, R88, -R8.reuse ;  /* 0x0000005851b27223 */ /* 0x100fe20000010808 */
[----:B------:R-:W-:Y:S01]  /*52a0*/  FSEL R133, R14, -INF , P2 ;  /* 0xff8000000e857808 */ /* 0x000fe20001000000 */
[----:B------:R-:W-:Y:S01]  /*52b0*/  MUFU.EX2 R27, R27 ;  /* 0x0000001b001b7308 */ /* 0x000fe20000000800 */
[----:B------:R-:W-:Y:S01]  /*52c0*/  FMNMX.FTZ R6, R21, R6, !PT ;  /* 0x0000000615067209 */ /* 0x000fe20007810000 */
[-CC-:B------:R-:W-:Y:S01]  /*52d0*/  FFMA.FTZ R180, R85, R88.reuse, -R8.reuse ;  /* 0x0000005855b47223 */ /* 0x180fe20000010808 */
[-CC-:B------:R-:W-:Y:S01]  /*52e0*/  FFMA.FTZ R39, R91, R88.reuse, -R8.reuse ;  /* 0x000000585b277223 */ /* 0x180fe20000010808 */
[--C-:B------:R-:W-:Y:S01]  /*52f0*/  FFMA.FTZ R182, R95, R88, -R8.reuse ;  /* 0x000000585fb67223 */ /* 0x100fe20000010808 */
[----:B------:R-:W-:Y:S01]  /*5300*/  FMNMX.FTZ R6, R23, R6, !PT ;  /* 0x0000000617067209 */ /* 0x000fe20007810000 */
[-CC-:B------:R-:W-:Y:S01]  /*5310*/  FFMA.FTZ R218, R177, R88.reuse, -R8.reuse ;  /* 0x00000058b1da7223 */ /* 0x180fe20000010808 */
[--C-:B------:R-:W-:Y:S01]  /*5320*/  FFMA.FTZ R79, R97, R88, -R8.reuse ;  /* 0x00000058614f7223 */ /* 0x100fe20000010808 */
[----:B------:R-:W0:Y:S01]  /*5330*/  MUFU.EX2 R176, R176 ;  /* 0x000000b000b07308 */ /* 0x000e220000000800 */
[----:B------:R-:W-:Y:S01]  /*5340*/  FMNMX.FTZ R6, R41, R6, !PT ;  /* 0x0000000629067209 */ /* 0x000fe20007810000 */
[-CC-:B------:R-:W-:Y:S01]  /*5350*/  FFMA.FTZ R184, R99, R88.reuse, -R8.reuse ;  /* 0x0000005863b87223 */ /* 0x180fe20000010808 */
[-CC-:B------:R-:W-:Y:S01]  /*5360*/  FFMA.FTZ R81, R109, R88.reuse, -R8.reuse ;  /* 0x000000586d517223 */ /* 0x180fe20000010808 */
[--C-:B------:R-:W-:Y:S01]  /*5370*/  FFMA.FTZ R186, R107, R88, -R8.reuse ;  /* 0x000000586bba7223 */ /* 0x100fe20000010808 */
[----:B------:R-:W-:Y:S01]  /*5380*/  FMNMX.FTZ R6, R43, R6, !PT ;  /* 0x000000062b067209 */ /* 0x000fe20007810000 */
[-CC-:B------:R-:W-:Y:S01]  /*5390*/  FFMA.FTZ R107, R137, R88.reuse, -R8.reuse ;  /* 0x00000058896b7223 */ /* 0x180fe20000010808 */
[--C-:B------:R-:W-:Y:S01]  /*53a0*/  FFMA.FTZ R137, R179, R88, -R8.reuse ;  /* 0x00000058b3897223 */ /* 0x100fe20000010808 */
[----:B------:R-:W1:Y:S01]  /*53b0*/  MUFU.EX2 R178, R178 ;  /* 0x000000b200b27308 */ /* 0x000e620000000800 */
[----:B------:R-:W-:Y:S01]  /*53c0*/  FMNMX.FTZ R6, R45, R6, !PT ;  /* 0x000000062d067209 */ /* 0x000fe20007810000 */
[-CC-:B------:R-:W-:Y:S01]  /*53d0*/  FFMA.FTZ R85, R103, R88.reuse, -R8.reuse ;  /* 0x0000005867557223 */ /* 0x180fe20000010808 */
[-CC-:B------:R-:W-:Y:S01]  /*53e0*/  FFMA.FTZ R91, R113, R88.reuse, -R8.reuse ;  /* 0x00000058715b7223 */ /* 0x180fe20000010808 */
[--C-:B------:R-:W-:Y:S01]  /*53f0*/  FFMA.FTZ R190, R117, R88, -R8.reuse ;  /* 0x0000005875be7223 */ /* 0x100fe20000010808 */
[----:B------:R-:W-:Y:S01]  /*5400*/  FMNMX.FTZ R6, R47, R6, !PT ;  /* 0x000000062f067209 */ /* 0x000fe20007810000 */
[-CC-:B------:R-:W-:Y:S01]  /*5410*/  FFMA.FTZ R95, R115, R88.reuse, -R8.reuse ;  /* 0x00000058735f7223 */ /* 0x180fe20000010808 */
[--C-:B------:R-:W-:Y:S01]  /*5420*/  FFMA.FTZ R97, R119, R88, -R8.reuse ;  /* 0x0000005877617223 */ /* 0x100fe20000010808 */
[----:B------:R-:W2:Y:S01]  /*5430*/  MUFU.EX2 R31, R31 ;  /* 0x0000001f001f7308 */ /* 0x000ea20000000800 */
[----:B------:R-:W-:Y:S01]  /*5440*/  FMNMX.FTZ R6, R49, R6, !PT ;  /* 0x0000000631067209 */ /* 0x000fe20007810000 */
[-CC-:B------:R-:W-:Y:S01]  /*5450*/  FFMA.FTZ R99, R125, R88.reuse, -R8.reuse ;  /* 0x000000587d637223 */ /* 0x180fe20000010808 */
[-CC-:B------:R-:W-:Y:S01]  /*5460*/  FFMA.FTZ R103, R129, R88.reuse, -R8.reuse ;  /* 0x0000005881677223 */ /* 0x180fe20000010808 */
[--C-:B------:R-:W-:Y:S01]  /*5470*/  FFMA.FTZ R200, R135, R88, -R8.reuse ;  /* 0x0000005887c87223 */ /* 0x100fe20000010808 */
[----:B------:R-:W-:Y:S01]  /*5480*/  FMNMX.FTZ R6, R51, R6, !PT ;  /* 0x0000000633067209 */ /* 0x000fe20007810000 */
[-CC-:B------:R-:W-:Y:S01]  /*5490*/  FFMA.FTZ R202, R141, R88.reuse, -R8.reuse ;  /* 0x000000588dca7223 */ /* 0x180fe20000010808 */
[--C-:B------:R-:W-:Y:S01]  /*54a0*/  FFMA.FTZ R109, R145, R88, -R8.reuse ;  /* 0x00000058916d7223 */ /* 0x100fe20000010808 */
[----:B------:R-:W3:Y:S01]  /*54b0*/  MUFU.EX2 R180, R180 ;  /* 0x000000b400b47308 */ /* 0x000ee20000000800 */
[----:B------:R-:W-:Y:S01]  /*54c0*/  FMNMX.FTZ R6, R53, R6, !PT ;  /* 0x0000000635067209 */ /* 0x000fe20007810000 */
[-CC-:B------:R-:W-:Y:S01]  /*54d0*/  FFMA.FTZ R204, R147, R88.reuse, -R8.reuse ;  /* 0x0000005893cc7223 */ /* 0x180fe20000010808 */
[-CC-:B------:R-:W-:Y:S01]  /*54e0*/  FFMA.FTZ R113, R153, R88.reuse, -R8.reuse ;  /* 0x0000005899717223 */ /* 0x180fe20000010808 */
[--C-:B------:R-:W-:Y:S01]  /*54f0*/  FFMA.FTZ R206, R151, R88, -R8.reuse ;  /* 0x0000005897ce7223 */ /* 0x100fe20000010808 */
[----:B------:R-:W-:Y:S01]  /*5500*/  FMNMX.FTZ R6, R55, R6, !PT ;  /* 0x0000000637067209 */ /* 0x000fe20007810000 */
[-CC-:B------:R-:W-:Y:S01]  /*5510*/  FFMA.FTZ R115, R155, R88.reuse, -R8.reuse ;  /* 0x000000589b737223 */ /* 0x180fe20000010808 */
[--C-:B------:R-:W-:Y:S01]  /*5520*/  FFMA.FTZ R208, R157, R88, -R8.reuse ;  /* 0x000000589dd07223 */ /* 0x100fe20000010808 */
[----:B------:R-:W4:Y:S01]  /*5530*/  MUFU.EX2 R39, R39 ;  /* 0x0000002700277308 */ /* 0x000f220000000800 */
[----:B------:R-:W-:Y:S01]  /*5540*/  FMNMX.FTZ R6, R57, R6, !PT ;  /* 0x0000000639067209 */ /* 0x000fe20007810000 */
[-CC-:B------:R-:W-:Y:S01]  /*5550*/  FFMA.FTZ R117, R159, R88.reuse, -R8.reuse ;  /* 0x000000589f757223 */ /* 0x180fe20000010808 */
[-CC-:B------:R-:W-:Y:S01]  /*5560*/  FFMA.FTZ R210, R161, R88.reuse, -R8.reuse ;  /* 0x00000058a1d27223 */ /* 0x180fe20000010808 */
[--C-:B------:R-:W-:Y:S01]  /*5570*/  FFMA.FTZ R119, R163, R88, -R8.reuse ;  /* 0x00000058a3777223 */ /* 0x100fe20000010808 */
[----:B------:R-:W-:Y:S01]  /*5580*/  FMNMX.FTZ R6, R59, R6, !PT ;  /* 0x000000063b067209 */ /* 0x000fe20007810000 */
[-CC-:B------:R-:W-:Y:S01]  /*5590*/  FFMA.FTZ R212, R165, R88.reuse, -R8.reuse ;  /* 0x00000058a5d47223 */ /* 0x180fe20000010808 */
[--C-:B------:R-:W-:Y:S01]  /*55a0*/  FFMA.FTZ R125, R167, R88, -R8.reuse ;  /* 0x00000058a77d7223 */ /* 0x100fe20000010808 */
[----:B------:R-:W5:Y:S01]  /*55b0*/  MUFU.EX2 R182, R182 ;  /* 0x000000b600b67308 */ /* 0x000f620000000800 */
[----:B------:R-:W-:Y:S01]  /*55c0*/  FMNMX.FTZ R6, R61, R6, !PT ;  /* 0x000000063d067209 */ /* 0x000fe20007810000 */
[-CC-:B------:R-:W-:Y:S01]  /*55d0*/  FFMA.FTZ R214, R169, R88.reuse, -R8.reuse ;  /* 0x00000058a9d67223 */ /* 0x180fe20000010808 */
[-CC-:B------:R-:W-:Y:S01]  /*55e0*/  FFMA.FTZ R129, R171, R88.reuse, -R8.reuse ;  /* 0x00000058ab817223 */ /* 0x180fe20000010808 */
[--C-:B------:R-:W-:Y:S01]  /*55f0*/  FFMA.FTZ R216, R173, R88, -R8.reuse ;  /* 0x00000058add87223 */ /* 0x100fe20000010808 */
[----:B------:R-:W-:Y:S01]  /*5600*/  FMNMX.FTZ R6, R63, R6, !PT ;  /* 0x000000063f067209 */ /* 0x000fe20007810000 */
[----:B------:R-:W-:Y:S01]  /*5610*/  FFMA.FTZ R135, R175, R88, -R8 ;  /* 0x00000058af877223 */ /* 0x000fe20000010808 */
[----:B------:R-:W-:Y:S01]  /*5620*/  UISETP.GE.AND UP0, UPT, UR36, UR6, UPT ;  /* 0x000000062400728c */ /* 0x000fe2000bf06270 */
[----:B------:R-:W5:Y:S01]  /*5630*/  MUFU.EX2 R79, R79 ;  /* 0x0000004f004f7308 */ /* 0x000f620000000800 */
[----:B------:R-:W-:Y:S01]  /*5640*/  FMNMX.FTZ R6, R65, R6, !PT ;  /* 0x0000000641067209 */ /* 0x000fe20007810000 */
[----:B------:R-:W-:-:S02]  /*5650*/  UMOV UR6, URZ ;  /* 0x0000003f00067c82 */ /* 0x000fc40008000000 */
[----:B------:R-:W-:Y:S01]  /*5660*/  IMAD.U32 R221, RZ, RZ, UR6 ;  /* 0x00000006ffdd7e24 */ /* 0x000fe2000f8e00ff */
[----:B------:R-:W-:-:S03]  /*5670*/  FMNMX.FTZ R6, R67, R6, !PT ;  /* 0x0000000643067209 */ /* 0x000fc60007810000 */
[----:B------:R-:W5:Y:S01]  /*5680*/  MUFU.EX2 R184, R184 ;  /* 0x000000b800b87308 */ /* 0x000f620000000800 */
[----:B------:R-:W-:-:S04]  /*5690*/  FMNMX.FTZ R6, R69, R6, !PT ;  /* 0x0000000645067209 */ /* 0x000fc80007810000 */
[----:B------:R-:W-:-:S03]  /*56a0*/  FMNMX.FTZ R6, R71, R6, !PT ;  /* 0x0000000647067209 */ /* 0x000fc60007810000 */
[----:B------:R-:W-:Y:S01]  /*56b0*/  MUFU.EX2 R81, R81 ;  /* 0x0000005100517308 */ /* 0x000fe20000000800 */
        /* <DEDUP_REMOVED lines=29> */
[----:B------:R-:W-:Y:S02]  /*5890*/  MUFU.EX2 R99, R99 ;  /* 0x0000006300637308 */ /* 0x000fe40000000800 */
[----:B------:R-:W0:Y:S06]  /*58a0*/  SHFL.BFLY PT, R9, R6, 0x2, 0x1f ;  /* 0x0c401f0006097f89 */ /* 0x000e2c00000e0000 */
[----:B------:R-:W-:Y:S08]  /*58b0*/  MUFU.EX2 R196, R196 ;  /* 0x000000c400c47308 */ /* 0x000ff00000000800 */
[----:B------:R-:W-:Y:S08]  /*58c0*/  MUFU.EX2 R103, R103 ;  /* 0x0000006700677308 */ /* 0x000ff00000000800 */
[----:B------:R-:W-:Y:S01]  /*58d0*/  MUFU.EX2 R198, R198 ;  /* 0x000000c600c67308 */ /* 0x000fe20000000800 */
[----:B0-----:R-:W-:-:S05]  /*58e0*/  FMNMX.FTZ R10, R6, R9, !PT ;  /* 0x00000009060a7209 */ /* 0x001fca0007810000 */
[----:B------:R-:W0:Y:S02]  /*58f0*/  SHFL.BFLY PT, R9, R10, 0x1, 0x1f ;  /* 0x0c201f000a097f89 */ /* 0x000e2400000e0000 */
[----:B------:R-:W-:Y:S08]  /*5900*/  MUFU.EX2 R105, R105 ;  /* 0x0000006900697308 */ /* 0x000ff00000000800 */
[----:B------:R-:W-:Y:S08]  /*5910*/  MUFU.EX2 R200, R200 ;  /* 0x000000c800c87308 */ /* 0x000ff00000000800 */
[----:B------:R-:W-:Y:S01]  /*5920*/  MUFU.EX2 R107, R107 ;  /* 0x0000006b006b7308 */ /* 0x000fe20000000800 */
[----:B0-----:R-:W-:-:S07]  /*5930*/  FMNMX.FTZ R9, R10, R9, !PT ;  /* 0x000000090a097209 */ /* 0x001fce0007810000 */
[----:B------:R-:W-:Y:S01]  /*5940*/  MUFU.EX2 R202, R202 ;  /* 0x000000ca00ca7308 */ /* 0x000fe20000000800 */
[C---:B------:R-:W-:Y:S01]  /*5950*/  FSETP.NEU.FTZ.AND P2, PT, R9.reuse, -INF , PT ;  /* 0xff8000000900780b */ /* 0x040fe20003f5d000 */
[----:B------:R-:W-:-:S06]  /*5960*/  FMUL.FTZ R6, R9, R88 ;  /* 0x0000005809067220 */ /* 0x000fcc0000410000 */
[----:B------:R-:W-:Y:S01]  /*5970*/  MUFU.EX2 R109, R109 ;  /* 0x0000006d006d7308 */ /* 0x000fe20000000800 */
[----:B------:R-:W-:Y:S02]  /*5980*/  FSEL R36, R6, RZ, P2 ;  /* 0x000000ff06247208 */ /* 0x000fe40001000000 */
[----:B------:R-:W-:-:S03]  /*5990*/  PLOP3.LUT P2, PT, PT, PT, UP0, 0x80, 0x0 ;  /* 0x000000000000781c */ /* 0x000fc60003f4f008 */
[-CC-:B------:R-:W-:Y:S01]  /*59a0*/  FFMA.FTZ R177, R5, R88.reuse, -R36.reuse ;  /* 0x0000005805b17223 */ /* 0x180fe20000010824 */
[----:B------:R-:W-:Y:S01]  /*59b0*/  FADD.FTZ R5, R176, R27 ;  /* 0x0000001bb0057221 */ /* 0x000fe20000010000 */
[-CC-:B------:R-:W-:Y:S01]  /*59c0*/  FFMA.FTZ R4, R4, R88.reuse, -R36.reuse ;  /* 0x0000005804047223 */ /* 0x180fe20000010824 */
[-CC-:B------:R-:W-:Y:S01]  /*59d0*/  FFMA.FTZ R179, R7, R88.reuse, -R36.reuse ;  /* 0x0000005807b37223 */ /* 0x180fe20000010824 */
[-CC-:B------:R-:W-:Y:S01]  /*59e0*/  FFMA.FTZ R6, R11, R88.reuse, -R36.reuse ;  /* 0x000000580b067223 */ /* 0x180fe20000010824 */
[----:B-1----:R-:W-:Y:S01]  /*59f0*/  FADD.FTZ R32, R178, R5 ;  /* 0x00000005b2207221 */ /* 0x002fe20000010000 */
[----:B------:R-:W-:Y:S01]  /*5a00*/  MUFU.EX2 R177, R177 ;  /* 0x000000b100b17308 */ /* 0x000fe20000000800 */
[-CC-:B------:R-:W-:Y:S01]  /*5a10*/  FFMA.FTZ R181, R13, R88.reuse, -R36.reuse ;  /* 0x000000580db57223 */ /* 0x180fe20000010824 */
[-C--:B------:R-:W-:Y:S01]  /*5a20*/  FFMA.FTZ R8, R15, R88.reuse, -R36 ;  /* 0x000000580f087223 */ /* 0x080fe20000010824 */
[----:B--2---:R-:W-:Y:S01]  /*5a30*/  FADD.FTZ R5, R31, R32 ;  /* 0x000000201f057221 */ /* 0x004fe20000010000 */
[-CC-:B------:R-:W-:Y:S01]  /*5a40*/  FFMA.FTZ R183, R21, R88.reuse, -R36.reuse ;  /* 0x0000005815b77223 */ /* 0x180fe20000010824 */
[-CC-:B------:R-:W-:Y:S01]  /*5a50*/  FFMA.FTZ R10, R23, R88.reuse, -R36.reuse ;  /* 0x00000058170a7223 */ /* 0x180fe20000010824 */
[-CC-:B------:R-:W-:Y:S01]  /*5a60*/  FFMA.FTZ R185, R41, R88.reuse, -R36.reuse ;  /* 0x0000005829b97223 */ /* 0x180fe20000010824 */
[----:B---3--:R-:W-:Y:S01]  /*5a70*/  FADD.FTZ R32, R180, R5 ;  /* 0x00000005b4207221 */ /* 0x008fe20000010000 */
[----:B------:R-:W0:Y:S01]  /*5a80*/  MUFU.EX2 R4, R4 ;  /* 0x0000000400047308 */ /* 0x000e220000000800 */
[-CC-:B------:R-:W-:Y:S01]  /*5a90*/  FFMA.FTZ R12, R43, R88.reuse, -R36.reuse ;  /* 0x000000582b0c7223 */ /* 0x180fe20000010824 */
[-C--:B------:R-:W-:Y:S01]  /*5aa0*/  FFMA.FTZ R187, R45, R88.reuse, -R36 ;  /* 0x000000582dbb7223 */ /* 0x080fe20000010824 */
[----:B----4-:R-:W-:Y:S01]  /*5ab0*/  FADD.FTZ R5, R39, R32 ;  /* 0x0000002027057221 */ /* 0x010fe20000010000 */
[-CC-:B------:R-:W-:Y:S01]  /*5ac0*/  FFMA.FTZ R14, R47, R88.reuse, -R36.reuse ;  /* 0x000000582f0e7223 */ /* 0x180fe20000010824 */
[-CC-:B------:R-:W-:Y:S01]  /*5ad0*/  FFMA.FTZ R189, R49, R88.reuse, -R36.reuse ;  /* 0x0000005831bd7223 */ /* 0x180fe20000010824 */
[-CC-:B------:R-:W-:Y:S01]  /*5ae0*/  FFMA.FTZ R20, R51, R88.reuse, -R36.reuse ;  /* 0x0000005833147223 */ /* 0x180fe20000010824 */
[----:B-----5:R-:W-:Y:S01]  /*5af0*/  FADD.FTZ R34, R182, R5 ;  /* 0x00000005b6227221 */ /* 0x020fe20000010000 */
[----:B------:R-:W1:Y:S01]  /*5b00*/  MUFU.EX2 R179, R179 ;  /* 0x000000b300b37308 */ /* 0x000e620000000800 */
[-CC-:B------:R-:W-:Y:S01]  /*5b10*/  FFMA.FTZ R191, R53, R88.reuse, -R36.reuse ;  /* 0x0000005835bf7223 */ /* 0x180fe20000010824 */
[-C--:B------:R-:W-:Y:S01]  /*5b20*/  FFMA.FTZ R24, R55, R88.reuse, -R36 ;  /* 0x0000005837187223 */ /* 0x080fe20000010824 */
[----:B------:R-:W-:Y:S01]  /*5b30*/  FADD.FTZ R5, R79, R34 ;  /* 0x000000224f057221 */ /* 0x000fe20000010000 */
[-CC-:B------:R-:W-:Y:S01]  /*5b40*/  FFMA.FTZ R193, R57, R88.reuse, -R36.reuse ;  /* 0x0000005839c17223 */ /* 0x180fe20000010824 */
[-CC-:B------:R-:W-:Y:S01]  /*5b50*/  FFMA.FTZ R26, R59, R88.reuse, -R36.reuse ;  /* 0x000000583b1a7223 */ /* 0x180fe20000010824 */
[-C--:B------:R-:W-:Y:S01]  /*5b60*/  FFMA.FTZ R195, R61, R88.reuse, -R36 ;  /* 0x000000583dc37223 */ /* 0x080fe20000010824 */
[----:B------:R-:W-:Y:S01]  /*5b70*/  FADD.FTZ R34, R184, R5 ;  /* 0x00000005b8227221 */ /* 0x000fe20000010000 */
[----:B------:R-:W2:Y:S01]  /*5b80*/  MUFU.EX2 R6, R6 ;  /* 0x0000000600067308 */ /* 0x000ea20000000800 */
[----:B0-----:R-:W-:Y:S01]  /*5b90*/  FADD.FTZ R38, R177, R4 ;  /* 0x00000004b1267221 */ /* 0x001fe20000010000 */
[-C--:B------:R-:W-:Y:S01]  /*5ba0*/  FFMA.FTZ R28, R63, R88.reuse, -R36 ;  /* 0x000000583f1c7223 */ /* 0x080fe20000010824 */
[----:B------:R-:W-:Y:S01]  /*5bb0*/  FADD.FTZ R7, R81, R34 ;  /* 0x0000002251077221 */ /* 0x000fe20000010000 */
[-CC-:B------:R-:W-:Y:S01]  /*5bc0*/  FFMA.FTZ R197, R65, R88.reuse, -R36.reuse ;  /* 0x0000005841c57223 */ /* 0x180fe20000010824 */
[-CC-:B------:R-:W-:Y:S01]  /*5bd0*/  FFMA.FTZ R30, R67, R88.reuse, -R36.reuse ;  /* 0x00000058431e7223 */ /* 0x180fe20000010824 */
[-C--:B------:R-:W-:Y:S01]  /*5be0*/  FFMA.FTZ R199, R69, R88.reuse, -R36 ;  /* 0x0000005845c77223 */ /* 0x080fe20000010824 */
[----:B------:R-:W-:Y:S01]  /*5bf0*/  FADD.FTZ R40, R186, R7 ;  /* 0x00000007ba287221 */ /* 0x000fe20000010000 */
[----:B------:R-:W0:Y:S01]  /*5c00*/  MUFU.EX2 R181, R181 ;  /* 0x000000b500b57308 */ /* 0x000e220000000800 */
[----:B-1----:R-:W-:Y:S01]  /*5c10*/  FADD.FTZ R5, R179, R38 ;  /* 0x00000026b3057221 */ /* 0x002fe20000010000 */
[-C--:B------:R-:W-:Y:S01]  /*5c20*/  FFMA.FTZ R32, R71, R88.reuse, -R36 ;  /* 0x0000005847207223 */ /* 0x080fe20000010824 */
[----:B------:R-:W-:Y:S01]  /*5c30*/  FADD.FTZ R7, R85, R40 ;  /* 0x0000002855077221 */ /* 0x000fe20000010000 */
[-CC-:B------:R-:W-:Y:S01]  /*5c40*/  FFMA.FTZ R201, R73, R88.reuse, -R36.reuse ;  /* 0x0000005849c97223 */ /* 0x180fe20000010824 */
[-CC-:B------:R-:W-:Y:S01]  /*5c50*/  FFMA.FTZ R34, R33, R88.reuse, -R36.reuse ;  /* 0x0000005821227223 */ /* 0x180fe20000010824 */
[-CC-:B------:R-:W-:Y:S01]  /*5c60*/  FFMA.FTZ R203, R75, R88.reuse, -R36.reuse ;  /* 0x000000584bcb7223 */ /* 0x180fe20000010824 */
[----:B------:R-:W-:Y:S01]  /*5c70*/  FADD.FTZ R40, R188, R7 ;  /* 0x00000007bc287221 */ /* 0x000fe20000010000 */
[----:B------:R-:W1:Y:S01]  /*5c80*/  MUFU.EX2 R8, R8 ;  /* 0x0000000800087308 */ /* 0x000e620000000800 */
[----:B--2---:R-:W-:Y:S01]  /*5c90*/  FADD.FTZ R38, R6, R5 ;  /* 0x0000000506267221 */ /* 0x004fe20000010000 */
        /* <DEDUP_REMOVED lines=12> */
[----:B------:R-:W-:Y:S01]  /*5d60*/  FFMA.FTZ R25, R25, R88, -R36 ;  /* 0x0000005819197223 */ /* 0x000fe20000010824 */
[----:B------:R-:W-:Y:S01]  /*5d70*/  FADD.FTZ R42, R192, R7 ;  /* 0x00000007c02a7221 */ /* 0x000fe20000010000 */
[----:B------:R-:W0:Y:S01]  /*5d80*/  MUFU.EX2 R10, R10 ;  /* 0x0000000a000a7308 */ /* 0x000e220000000800 */
[----:B-1----:R-:W-:Y:S01]  /*5d90*/  FADD.FTZ R38, R8, R5 ;  /* 0x0000000508267221 */ /* 0x002fe20000010000 */
[----:B------:R-:W-:-:S02]  /*5da0*/  IMAD.U32 R7, RZ, RZ, UR38 ;  /* 0x00000026ff077e24 */ /* 0x000fc4000f8e00ff */
[----:B------:R-:W-:Y:S01]  /*5db0*/  FADD.FTZ R11, R97, R42 ;  /* 0x0000002a610b7221 */ /* 0x000fe20000010000 */
[-CC-:B------:R-:W-:Y:S01]  /*5dc0*/  FFMA.FTZ R29, R29, R88.reuse, -R36.reuse ;  /* 0x000000581d1d7223 */ /* 0x180fe20000010824 */
[-CC-:B------:R-:W-:Y:S01]  /*5dd0*/  FFMA.FTZ R139, R139, R88.reuse, -R36.reuse ;  /* 0x000000588b8b7223 */ /* 0x180fe20000010824 */
[-C--:B------:R-:W-:Y:S01]  /*5de0*/  FFMA.FTZ R143, R143, R88.reuse, -R36 ;  /* 0x000000588f8f7223 */ /* 0x080fe20000010824 */
[----:B------:R-:W-:Y:S01]  /*5df0*/  FADD.FTZ R44, R194, R11 ;  /* 0x0000000bc22c7221 */ /* 0x000fe20000010000 */
[----:B------:R-:W1:Y:S01]  /*5e00*/  MUFU.EX2 R185, R185 ;  /* 0x000000b900b97308 */ /* 0x000e620000000800 */
[----:B--2---:R-:W-:Y:S01]  /*5e10*/  FADD.FTZ R5, R183, R38 ;  /* 0x00000026b7057221 */ /* 0x004fe20000010000 */
[-CC-:B------:R-:W-:Y:S01]  /*5e20*/  FFMA.FTZ R149, R149, R88.reuse, -R36.reuse ;  /* 0x0000005895957223 */ /* 0x180fe20000010824 */
[-CC-:B------:R-:W-:Y:S01]  /*5e30*/  FFMA.FTZ R121, R121, R88.reuse, -R36.reuse ;  /* 0x0000005879797223 */ /* 0x180fe20000010824 */
[-CC-:B------:R-:W-:Y:S01]  /*5e40*/  FFMA.FTZ R123, R123, R88.reuse, -R36.reuse ;  /* 0x000000587b7b7223 */ /* 0x180fe20000010824 */
[-CC-:B------:R-:W-:Y:S01]  /*5e50*/  FFMA.FTZ R127, R127, R88.reuse, -R36.reuse ;  /* 0x000000587f7f7223 */ /* 0x180fe20000010824 */
[-CC-:B------:R-:W-:Y:S01]  /*5e60*/  FFMA.FTZ R131, R131, R88.reuse, -R36.reuse ;  /* 0x0000005883837223 */ /* 0x180fe20000010824 */
[----:B------:R-:W-:Y:S01]  /*5e70*/  FFMA.FTZ R133, R133, R88, -R36 ;  /* 0x0000005885857223 */ /* 0x000fe20000010824 */
[----:B------:R-:W2:Y:S01]  /*5e80*/  MUFU.EX2 R12, R12 ;  /* 0x0000000c000c7308 */ /* 0x000ea20000000800 */
[----:B0-----:R-:W-:Y:S01]  /*5e90*/  FADD.FTZ R40, R10, R5 ;  /* 0x000000050a287221 */ /* 0x001fe20000010000 */
[----:B------:R-:W-:Y:S01]  /*5ea0*/  F2FP.F16.F32.PACK_AB R177, R4, R177 ;  /* 0x000000b104b1723e */ /* 0x000fe200000000ff */
[--C-:B------:R-:W-:Y:S01]  /*5eb0*/  IMAD.MOV.U32 R73, RZ, RZ, R87.reuse ;  /* 0x000000ffff497224 */ /* 0x100fe200078e0057 */
[----:B------:R-:W-:Y:S01]  /*5ec0*/  F2FP.F16.F32.PACK_AB R179, R6, R179 ;  /* 0x000000b306b3723e */ /* 0x000fe200000000ff */
[--C-:B------:R-:W-:Y:S01]  /*5ed0*/  IMAD.MOV.U32 R71, RZ, RZ, R87.reuse ;  /* 0x000000ffff477224 */ /* 0x100fe200078e0057 */
[----:B------:R-:W-:Y:S01]  /*5ee0*/  F2FP.F16.F32.PACK_AB R176, R27, R176 ;  /* 0x000000b01bb0723e */ /* 0x000fe200000000ff */
[--C-:B------:R-:W-:Y:S01]  /*5ef0*/  IMAD.MOV.U32 R69, RZ, RZ, R87.reuse ;  /* 0x000000ffff457224 */ /* 0x100fe200078e0057 */
[----:B------:R-:W0:Y:S01]  /*5f00*/  MUFU.EX2 R187, R187 ;  /* 0x000000bb00bb7308 */ /* 0x000e220000000800 */
[----:B-1----:R-:W-:Y:S01]  /*5f10*/  FADD.FTZ R5, R185, R40 ;  /* 0x00000028b9057221 */ /* 0x002fe20000010000 */
[----:B------:R-:W-:Y:S01]  /*5f20*/  F2FP.F16.F32.PACK_AB R178, R31, R178 ;  /* 0x000000b21fb2723e */ /* 0x000fe200000000ff */
[--C-:B------:R-:W-:Y:S01]  /*5f30*/  IMAD.MOV.U32 R67, RZ, RZ, R87.reuse ;  /* 0x000000ffff437224 */ /* 0x100fe200078e0057 */
[----:B------:R-:W-:Y:S01]  /*5f40*/  F2FP.F16.F32.PACK_AB R180, R39, R180 ;  /* 0x000000b427b4723e */ /* 0x000fe200000000ff */
[--C-:B------:R-:W-:Y:S01]  /*5f50*/  IMAD.MOV.U32 R63, RZ, RZ, R87.reuse ;  /* 0x000000ffff3f7224 */ /* 0x100fe200078e0057 */
[----:B------:R-:W-:Y:S01]  /*5f60*/  F2FP.F16.F32.PACK_AB R182, R79, R182 ;  /* 0x000000b64fb6723e */ /* 0x000fe200000000ff */
[----:B------:R-:W-:Y:S01]  /*5f70*/  IMAD.MOV.U32 R79, RZ, RZ, R87 ;  /* 0x000000ffff4f7224 */ /* 0x000fe200078e0057 */
[----:B------:R-:W1:Y:S01]  /*5f80*/  MUFU.EX2 R14, R14 ;  /* 0x0000000e000e7308 */ /* 0x000e620000000800 */
[----:B--2---:R-:W-:Y:S01]  /*5f90*/  FADD.FTZ R40, R12, R5 ;  /* 0x000000050c287221 */ /* 0x004fe20000010000 */
[----:B------:R-:W-:Y:S01]  /*5fa0*/  @!P1 VIADD R5, R7, 0x34840 ;  /* 0x0003484007059836 */ /* 0x000fe20000000000 */
[----:B------:R-:W-:Y:S01]  /*5fb0*/  F2FP.F16.F32.PACK_AB R184, R81, R184 ;  /* 0x000000b851b8723e */ /* 0x000fe200000000ff */
[--C-:B------:R-:W-:Y:S01]  /*5fc0*/  IMAD.MOV.U32 R81, RZ, RZ, R87.reuse ;  /* 0x000000ffff517224 */ /* 0x100fe200078e0057 */
[----:B------:R-:W-:Y:S01]  /*5fd0*/  F2FP.F16.F32.PACK_AB R186, R85, R186 ;  /* 0x000000ba55ba723e */ /* 0x000fe200000000ff */
[----:B------:R-:W-:Y:S01]  /*5fe0*/  IMAD.MOV.U32 R61, RZ, RZ, R87 ;  /* 0x000000ffff3d7224 */ /* 0x000fe200078e0057 */
[----:B------:R-:W-:Y:S01]  /*5ff0*/  @!P1 PRMT R5, RZ, 0x654, R5 ;  /* 0x00000654ff059816 */ /* 0x000fe20000000005 */
[----:B------:R-:W2:Y:S01]  /*6000*/  MUFU.EX2 R189, R189 ;  /* 0x000000bd00bd7308 */ /* 0x000ea20000000800 */
[----:B0-----:R-:W-:Y:S01]  /*6010*/  FADD.FTZ R7, R187, R40 ;  /* 0x00000028bb077221 */ /* 0x001fe20000010000 */
[----:B------:R-:W-:Y:S01]  /*6020*/  F2FP.F16.F32.PACK_AB R188, R91, R188 ;  /* 0x000000bc5bbc723e */ /* 0x000fe200000000ff */
[----:B------:R2:W-:Y:S01]  /*6030*/  @!P1 SYNCS.ARRIVE.TRANS64.RED.A1T0 RZ, [R5+URZ], RZ ;  /* 0x000000ff05ff99a7 */ /* 0x0005e2000810043f */
[----:B------:R-:W-:Y:S01]  /*6040*/  F2FP.F16.F32.PACK_AB R190, R95, R190 ;  /* 0x000000be5fbe723e */ /* 0x000fe200000000ff */
[--C-:B------:R-:W-:Y:S01]  /*6050*/  IMAD.MOV.U32 R59, RZ, RZ, R87.reuse ;  /* 0x000000ffff3b7224 */ /* 0x100fe200078e0057 */
[----:B------:R-:W-:Y:S01]  /*6060*/  F2FP.F16.F32.PACK_AB R192, R97, R192 ;  /* 0x000000c061c0723e */ /* 0x000fe200000000ff */
[----:B------:R-:W-:Y:S01]  /*6070*/  IMAD.MOV.U32 R57, RZ, RZ, R87 ;  /* 0x000000ffff397224 */ /* 0x000fe200078e0057 */
[----:B------:R-:W0:Y:S01]  /*6080*/  MUFU.EX2 R20, R20 ;  /* 0x0000001400147308 */ /* 0x000e220000000800 */
[----:B-1----:R-:W-:Y:S01]  /*6090*/  FADD.FTZ R42, R14, R7 ;  /* 0x000000070e2a7221 */ /* 0x002fe20000010000 */
[C---:B------:R-:W-:Y:S01]  /*60a0*/  FADD.FTZ R7, R99.reuse, R44 ;  /* 0x0000002c63077221 */ /* 0x040fe20000010000 */
[----:B------:R-:W-:Y:S01]  /*60b0*/  F2FP.F16.F32.PACK_AB R194, R99, R194 ;  /* 0x000000c263c2723e */ /* 0x000fe200000000ff */
[----:B------:R-:W-:Y:S01]  /*60c0*/  IMAD.MOV.U32 R53, RZ, RZ, R87 ;  /* 0x000000ffff357224 */ /* 0x000fe200078e0057 */
[----:B------:R-:W-:Y:S01]  /*60d0*/  F2FP.F16.F32.PACK_AB R181, R8, R181 ;  /* 0x000000b508b5723e */ /* 0x000fe200000000ff */
[----:B------:R-:W-:Y:S01]  /*60e0*/  FADD.FTZ R44, R196, R7 ;  /* 0x00000007c42c7221 */ /* 0x000fe20000010000 */
[----:B------:R-:W-:Y:S01]  /*60f0*/  F2FP.F16.F32.PACK_AB R196, R103, R196 ;  /* 0x000000c467c4723e */ /* 0x000fe200000000ff */
[----:B------:R-:W1:Y:S01]  /*6100*/  MUFU.EX2 R191, R191 ;  /* 0x000000bf00bf7308 */ /* 0x000e620000000800 */
[----:B--2---:R-:W-:Y:S01]  /*6110*/  FADD.FTZ R5, R189, R42 ;  /* 0x0000002abd057221 */ /* 0x004fe20000010000 */
[----:B------:R-:W-:Y:S01]  /*6120*/  FADD.FTZ R7, R103, R44 ;  /* 0x0000002c67077221 */ /* 0x000fe20000010000 */
[----:B------:R-:W-:Y:S01]  /*6130*/  F2FP.F16.F32.PACK_AB R183, R10, R183 ;  /* 0x000000b70ab7723e */ /* 0x000fe200000000ff */
[----:B------:R-:W-:Y:S01]  /*6140*/  IMAD.MOV.U32 R51, RZ, RZ, R87 ;  /* 0x000000ffff337224 */ /* 0x000fe200078e0057 */
[----:B------:R-:W-:Y:S01]  /*6150*/  F2FP.F16.F32.PACK_AB R185, R12, R185 ;  /* 0x000000b90cb9723e */ /* 0x000fe200000000ff */
[----:B------:R-:W-:Y:S01]  /*6160*/  FADD.FTZ R46, R198, R7 ;  /* 0x00000007c62e7221 */ /* 0x000fe20000010000 */
[C---:B------:R-:W-:Y:S01]  /*6170*/  F2FP.F16.F32.PACK_AB R198, R105.reuse, R198 ;  /* 0x000000c669c6723e */ /* 0x040fe200000000ff */
[----:B------:R-:W2:Y:S01]  /*6180*/  MUFU.EX2 R24, R24 ;  /* 0x0000001800187308 */ /* 0x000ea20000000800 */
[----:B0-----:R-:W-:Y:S01]  /*6190*/  FADD.FTZ R42, R20, R5 ;  /* 0x00000005142a7221 */ /* 0x001fe20000010000 */
[----:B------:R-:W-:Y:S01]  /*61a0*/  FADD.FTZ R7, R105, R46 ;  /* 0x0000002e69077221 */ /* 0x000fe20000010000 */
[----:B------:R-:W-:Y:S01]  /*61b0*/  F2FP.F16.F32.PACK_AB R187, R14, R187 ;  /* 0x000000bb0ebb723e */ /* 0x000fe200000000ff */
[----:B------:R-:W-:Y:S01]  /*61c0*/  IMAD.MOV.U32 R49, RZ, RZ, R87 ;  /* 0x000000ffff317224 */ /* 0x000fe200078e0057 */
[----:B------:R-:W-:Y:S01]  /*61d0*/  F2FP.F16.F32.PACK_AB R189, R20, R189 ;  /* 0x000000bd14bd723e */ /* 0x000fe200000000ff */
[----:B------:R-:W-:Y:S01]  /*61e0*/  FADD.FTZ R46, R200, R7 ;  /* 0x00000007c82e7221 */ /* 0x000fe20000010000 */
[----:B------:R-:W-:Y:S01]  /*61f0*/  F2FP.F16.F32.PACK_AB R200, R107, R200 ;  /* 0x000000c86bc8723e */ /* 0x000fe200000000ff */
[----:B------:R-:W0:Y:S01]  /*6200*/  MUFU.EX2 R193, R193 ;  /* 0x000000c100c17308 */ /* 0x000e220000000800 */
[----:B-1----:R-:W-:Y:S01]  /*6210*/  FADD.FTZ R5, R191, R42 ;  /* 0x0000002abf057221 */ /* 0x002fe20000010000 */
[----:B------:R-:W-:Y:S01]  /*6220*/  FADD.FTZ R7, R107, R46 ;  /* 0x0000002e6b077221 */ /* 0x000fe20000010000 */
[-C--:B------:R-:W-:Y:S01]  /*6230*/  MOV R85, R87.reuse ;  /* 0x0000005700557202 */ /* 0x080fe20000000f00 */
[----:B------:R-:W-:Y:S01]  /*6240*/  IMAD.MOV.U32 R47, RZ, RZ, R87 ;  /* 0x000000ffff2f7224 */ /* 0x000fe200078e0057 */
[----:B------:R-:W-:Y:S01]  /*6250*/  MOV R75, R87 ;  /* 0x00000057004b7202 */ /* 0x000fe20000000f00 */
[----:B------:R-:W-:Y:S01]  /*6260*/  FADD.FTZ R48, R202, R7 ;  /* 0x00000007ca307221 */ /* 0x000fe20000010000 */
[C---:B------:R-:W-:Y:S01]  /*6270*/  F2FP.F16.F32.PACK_AB R202, R109.reuse, R202 ;  /* 0x000000ca6dca723e */ /* 0x040fe200000000ff */
[----:B------:R-:W1:Y:S01]  /*6280*/  MUFU.EX2 R26, R26 ;  /* 0x0000001a001a7308 */ /* 0x000e620000000800 */
[C---:B--2---:R-:W-:Y:S01]  /*6290*/  FADD.FTZ R44, R24.reuse, R5 ;  /* 0x00000005182c7221 */ /* 0x044fe20000010000 */
[----:B------:R-:W-:Y:S01]  /*62a0*/  FADD.FTZ R7, R109, R48 ;  /* 0x000000306d077221 */ /* 0x000fe20000010000 */
[----:B------:R-:W-:Y:S01]  /*62b0*/  F2FP.F16.F32.PACK_AB R191, R24, R191 ;  /* 0x000000bf18bf723e */ /* 0x000fe200000000ff */
[--C-:B------:R-:W-:Y:S01]  /*62c0*/  IMAD.MOV.U32 R43, RZ, RZ, R87.reuse ;  /* 0x000000ffff2b7224 */ /* 0x100fe200078e0057 */
[-C--:B------:R-:W-:Y:S01]  /*62d0*/  MOV R65, R87.reuse ;  /* 0x0000005700417202 */ /* 0x080fe20000000f00 */
[--C-:B------:R-:W-:Y:S01]  /*62e0*/  IMAD.MOV.U32 R41, RZ, RZ, R87.reuse ;  /* 0x000000ffff297224 */ /* 0x100fe200078e0057 */
[-C--:B------:R-:W-:Y:S01]  /*62f0*/  MOV R55, R87.reuse ;  /* 0x0000005700377202 */ /* 0x080fe20000000f00 */
[----:B------:R-:W2:Y:S01]  /*6300*/  MUFU.EX2 R195, R195 ;  /* 0x000000c300c37308 */ /* 0x000ea20000000800 */
[----:B0-----:R-:W-:Y:S01]  /*6310*/  FADD.FTZ R5, R193, R44 ;  /* 0x0000002cc1057221 */ /* 0x001fe20000010000 */
[----:B------:R-:W-:Y:S01]  /*6320*/  MOV R45, R87 ;  /* 0x00000057002d7202 */ /* 0x000fe20000000f00 */
[----:B------:R-:W-:-:S02]  /*6330*/  IMAD.MOV.U32 R39, RZ, RZ, R87 ;  /* 0x000000ffff277224 */ /* 0x000fc400078e0057 */
[--C-:B------:R-:W-:Y:S02]  /*6340*/  IMAD.MOV.U32 R33, RZ, RZ, R87.reuse ;  /* 0x000000ffff217224 */ /* 0x100fe400078e0057 */
[----:B------:R-:W-:Y:S01]  /*6350*/  IMAD.MOV.U32 R31, RZ, RZ, R87 ;  /* 0x000000ffff1f7224 */ /* 0x000fe200078e0057 */
[----:B------:R-:W0:Y:S01]  /*6360*/  MUFU.EX2 R28, R28 ;  /* 0x0000001c001c7308 */ /* 0x000e220000000800 */
[C---:B-1----:R-:W-:Y:S01]  /*6370*/  FADD.FTZ R44, R26.reuse, R5 ;  /* 0x000000051a2c7221 */ /* 0x042fe20000010000 */
[----:B------:R-:W-:Y:S01]  /*6380*/  F2FP.F16.F32.PACK_AB R193, R26, R193 ;  /* 0x000000c11ac1723e */ /* 0x000fe200000000ff */
[--C-:B------:R-:W-:Y:S02]  /*6390*/  IMAD.MOV.U32 R27, RZ, RZ, R87.reuse ;  /* 0x000000ffff1b7224 */ /* 0x100fe400078e0057 */
[--C-:B------:R-:W-:Y:S02]  /*63a0*/  IMAD.MOV.U32 R26, RZ, RZ, R87.reuse ;  /* 0x000000ffff1a7224 */ /* 0x100fe400078e0057 */
[----:B------:R-:W-:Y:S01]  /*63b0*/  IMAD.MOV.U32 R24, RZ, RZ, R87 ;  /* 0x000000ffff187224 */ /* 0x000fe200078e0057 */
[----:B------:R-:W1:Y:S01]  /*63c0*/  MUFU.EX2 R197, R197 ;  /* 0x000000c500c57308 */ /* 0x000e620000000800 */
[----:B--2---:R-:W-:-:S07]  /*63d0*/  FADD.FTZ R5, R195, R44 ;  /* 0x0000002cc3057221 */ /* 0x004fce0000010000 */
[----:B------:R-:W2:Y:S01]  /*63e0*/  MUFU.EX2 R30, R30 ;  /* 0x0000001e001e7308 */ /* 0x000ea20000000800 */
[C---:B0-----:R-:W-:Y:S01]  /*63f0*/  FADD.FTZ R46, R28.reuse, R5 ;  /* 0x000000051c2e7221 */ /* 0x041fe20000010000 */
[----:B------:R-:W-:Y:S01]  /*6400*/  F2FP.F16.F32.PACK_AB R195, R28, R195 ;  /* 0x000000c31cc3723e */ /* 0x000fe200000000ff */
[----:B------:R-:W-:-:S05]  /*6410*/  IMAD.MOV.U32 R28, RZ, RZ, R87 ;  /* 0x000000ffff1c7224 */ /* 0x000fca00078e0057 */
[----:B------:R-:W0:Y:S01]  /*6420*/  MUFU.EX2 R204, R204 ;  /* 0x000000cc00cc7308 */ /* 0x000e220000000800 */
[----:B-1----:R-:W-:-:S07]  /*6430*/  FADD.FTZ R5, R197, R46 ;  /* 0x0000002ec5057221 */ /* 0x002fce0000010000 */
[----:B------:R-:W1:Y:S01]  /*6440*/  MUFU.EX2 R199, R199 ;  /* 0x000000c700c77308 */ /* 0x000e620000000800 */
[C---:B--2---:R-:W-:Y:S01]  /*6450*/  FADD.FTZ R36, R30.reuse, R5 ;  /* 0x000000051e247221 */ /* 0x044fe20000010000 */
[----:B------:R-:W-:Y:S02]  /*6460*/  F2FP.F16.F32.PACK_AB R197, R30, R197 ;  /* 0x000000c51ec5723e */ /* 0x000fe400000000ff */
[----:B------:R-:W-:-:S04]  /*6470*/  MOV R30, R87 ;  /* 0x00000057001e7202 */ /* 0x000fc80000000f00 */
[----:B------:R-:W2:Y:S01]  /*6480*/  MUFU.EX2 R113, R113 ;  /* 0x0000007100717308 */ /* 0x000ea20000000800 */
[----:B0-----:R-:W-:-:S07]  /*6490*/  FADD.FTZ R46, R204, R7 ;  /* 0x00000007cc2e7221 */ /* 0x001fce0000010000 */
[----:B------:R-:W0:Y:S01]  /*64a0*/  MUFU.EX2 R32, R32 ;  /* 0x0000002000207308 */ /* 0x000e220000000800 */
[----:B-1----:R-:W-:-:S07]  /*64b0*/  FADD.FTZ R5, R199, R36 ;  /* 0x00000024c7057221 */ /* 0x002fce0000010000 */
[----:B------:R-:W1:Y:S01]  /*64c0*/  MUFU.EX2 R206, R206 ;  /* 0x000000ce00ce7308 */ /* 0x000e620000000800 */
[C---:B--2---:R-:W-:Y:S01]  /*64d0*/  FADD.FTZ R7, R113.reuse, R46 ;  /* 0x0000002e71077221 */ /* 0x044fe20000010000 */
[----:B------:R-:W-:-:S06]  /*64e0*/  F2FP.F16.F32.PACK_AB R204, R113, R204 ;  /* 0x000000cc71cc723e */ /* 0x000fcc00000000ff */
[----:B------:R-:W2:Y:S01]  /*64f0*/  MUFU.EX2 R201, R201 ;  /* 0x000000c900c97308 */ /* 0x000ea20000000800 */
[C---:B0-----:R-:W-:Y:S01]  /*6500*/  FADD.FTZ R46, R32.reuse, R5 ;  /* 0x00000005202e7221 */ /* 0x041fe20000010000 */
[----:B------:R-:W-:Y:S01]  /*6510*/  F2FP.F16.F32.PACK_AB R199, R32, R199 ;  /* 0x000000c720c7723e */ /* 0x000fe200000000ff */
[----:B------:R-:W-:-:S05]  /*6520*/  IMAD.MOV.U32 R32, RZ, RZ, R87 ;  /* 0x000000ffff207224 */ /* 0x000fca00078e0057 */
[----:B------:R-:W0:Y:S01]  /*6530*/  MUFU.EX2 R115, R115 ;  /* 0x0000007300737308 */ /* 0x000e220000000800 */
[----:B-1----:R-:W-:-:S07]  /*6540*/  FADD.FTZ R48, R206, R7 ;  /* 0x00000007ce307221 */ /* 0x002fce0000010000 */
[----:B------:R-:W1:Y:S01]  /*6550*/  MUFU.EX2 R34, R34 ;  /* 0x0000002200227308 */ /* 0x000e620000000800 */
[----:B--2---:R-:W-:-:S07]  /*6560*/  FADD.FTZ R5, R201, R46 ;  /* 0x0000002ec9057221 */ /* 0x004fce0000010000 */
[----:B------:R-:W2:Y:S01]  /*6570*/  MUFU.EX2 R208, R208 ;  /* 0x000000d000d07308 */ /* 0x000ea20000000800 */
[C---:B0-----:R-:W-:Y:S01]  /*6580*/  FADD.FTZ R7, R115.reuse, R48 ;  /* 0x0000003073077221 */ /* 0x041fe20000010000 */
[----:B------:R-:W-:-:S06]  /*6590*/  F2FP.F16.F32.PACK_AB R206, R115, R206 ;  /* 0x000000ce73ce723e */ /* 0x000fcc00000000ff */
[----:B------:R-:W0:Y:S01]  /*65a0*/  MUFU.EX2 R203, R203 ;  /* 0x000000cb00cb7308 */ /* 0x000e220000000800 */
[C---:B-1----:R-:W-:Y:S01]  /*65b0*/  FADD.FTZ R46, R34.reuse, R5 ;  /* 0x00000005222e7221 */ /* 0x042fe20000010000 */
[----:B------:R-:W-:Y:S01]  /*65c0*/  F2FP.F16.F32.PACK_AB R201, R34, R201 ;  /* 0x000000c922c9723e */ /* 0x000fe200000000ff */
[----:B------:R-:W-:-:S05]  /*65d0*/  IMAD.MOV.U32 R34, RZ, RZ, R87 ;  /* 0x000000ffff227224 */ /* 0x000fca00078e0057 */
[----:B------:R-:W1:Y:S01]  /*65e0*/  MUFU.EX2 R117, R117 ;  /* 0x0000007500757308 */ /* 0x000e620000000800 */
[----:B--2---:R-:W-:-:S07]  /*65f0*/  FADD.FTZ R48, R208, R7 ;  /* 0x00000007d0307221 */ /* 0x004fce0000010000 */
[----:B------:R2:W3:Y:S01]  /*6600*/  MUFU.EX2 R38, R35 ;  /* 0x0000002300267308 */ /* 0x0004e20000000800 */
[----:B0-----:R-:W-:-:S07]  /*6610*/  FADD.FTZ R5, R203, R46 ;  /* 0x0000002ecb057221 */ /* 0x001fce0000010000 */
[----:B------:R-:W0:Y:S01]  /*6620*/  MUFU.EX2 R210, R210 ;  /* 0x000000d200d27308 */ /* 0x000e220000000800 */
[C---:B-1----:R-:W-:Y:S01]  /*6630*/  FADD.FTZ R7, R117.reuse, R48 ;  /* 0x0000003075077221 */ /* 0x042fe20000010000 */
[----:B------:R-:W-:Y:S02]  /*6640*/  F2FP.F16.F32.PACK_AB R208, R117, R208 ;  /* 0x000000d075d0723e */ /* 0x000fe400000000ff */
[----:B--2---:R-:W-:-:S04]  /*6650*/  MOV R35, R87 ;  /* 0x0000005700237202 */ /* 0x004fc80000000f00 */
[----:B------:R-:W1:Y:S01]  /*6660*/  MUFU.EX2 R77, R77 ;  /* 0x0000004d004d7308 */ /* 0x000e620000000800 */
[C---:B---3--:R-:W-:Y:S01]  /*6670*/  FADD.FTZ R48, R38.reuse, R5 ;  /* 0x0000000526307221 */ /* 0x048fe20000010000 */
[----:B------:R-:W-:Y:S01]  /*6680*/  F2FP.F16.F32.PACK_AB R203, R38, R203 ;  /* 0x000000cb26cb723e */ /* 0x000fe200000000ff */
[----:B------:R-:W-:-:S05]  /*6690*/  IMAD.MOV.U32 R38, RZ, RZ, R87 ;  /* 0x000000ffff267224 */ /* 0x000fca00078e0057 */
[----:B------:R-:W2:Y:S01]  /*66a0*/  MUFU.EX2 R119, R119 ;  /* 0x0000007700777308 */ /* 0x000ea20000000800 */
[----:B0-----:R-:W-:-:S07]  /*66b0*/  FADD.FTZ R50, R210, R7 ;  /* 0x00000007d2327221 */ /* 0x001fce0000010000 */
[----:B------:R0:W3:Y:S01]  /*66c0*/  MUFU.EX2 R40, R37 ;  /* 0x0000002500287308 */ /* 0x0000e20000000800 */
[----:B-1----:R-:W-:-:S07]  /*66d0*/  FADD.FTZ R5, R77, R48 ;  /* 0x000000304d057221 */ /* 0x002fce0000010000 */
[----:B------:R-:W1:Y:S01]  /*66e0*/  MUFU.EX2 R212, R212 ;  /* 0x000000d400d47308 */ /* 0x000e620000000800 */
[C---:B--2---:R-:W-:Y:S01]  /*66f0*/  FADD.FTZ R7, R119.reuse, R50 ;  /* 0x0000003277077221 */ /* 0x044fe20000010000 */
[----:B------:R-:W-:Y:S01]  /*6700*/  F2FP.F16.F32.PACK_AB R210, R119, R210 ;  /* 0x000000d277d2723e */ /* 0x000fe200000000ff */
[----:B0-----:R-:W-:-:S05]  /*6710*/  IMAD.MOV.U32 R37, RZ, RZ, R87 ;  /* 0x000000ffff257224 */ /* 0x001fca00078e0057 */
[----:B------:R-:W0:Y:S01]  /*6720*/  MUFU.EX2 R83, R83 ;  /* 0x0000005300537308 */ /* 0x000e220000000800 */
[C---:B---3--:R-:W-:Y:S01]  /*6730*/  FADD.FTZ R48, R40.reuse, R5 ;  /* 0x0000000528307221 */ /* 0x048fe20000010000 */
[----:B------:R-:W-:Y:S01]  /*6740*/  F2FP.F16.F32.PACK_AB R205, R40, R77 ;  /* 0x0000004d28cd723e */ /* 0x000fe200000000ff */
[----:B------:R-:W-:Y:S01]  /*6750*/  IMAD.MOV.U32 R77, RZ, RZ, R87 ;  /* 0x000000ffff4d7224 */ /* 0x000fe200078e0057 */
[----:B------:R-:W-:-:S04]  /*6760*/  MOV R40, R87 ;  /* 0x0000005700287202 */ /* 0x000fc80000000f00 */
[----:B------:R-:W2:Y:S01]  /*6770*/  MUFU.EX2 R125, R125 ;  /* 0x0000007d007d7308 */ /* 0x000ea20000000800 */
[----:B-1----:R-:W-:-:S07]  /*6780*/  FADD.FTZ R50, R212, R7 ;  /* 0x00000007d4327221 */ /* 0x002fce0000010000 */
[----:B------:R-:W1:Y:S01]  /*6790*/  MUFU.EX2 R42, R93 ;  /* 0x0000005d002a7308 */ /* 0x000e620000000800 */
[----:B0-----:R-:W-:-:S07]  /*67a0*/  FADD.FTZ R5, R83, R48 ;  /* 0x0000003053057221 */ /* 0x001fce0000010000 */
[----:B------:R-:W0:Y:S01]  /*67b0*/  MUFU.EX2 R214, R214 ;  /* 0x000000d600d67308 */ /* 0x000e220000000800 */
[C---:B--2---:R-:W-:Y:S01]  /*67c0*/  FADD.FTZ R7, R125.reuse, R50 ;  /* 0x000000327d077221 */ /* 0x044fe20000010000 */
[----:B------:R-:W-:-:S06]  /*67d0*/  F2FP.F16.F32.PACK_AB R212, R125, R212 ;  /* 0x000000d47dd4723e */ /* 0x000fcc00000000ff */
[----:B------:R-:W2:Y:S01]  /*67e0*/  MUFU.EX2 R101, R101 ;  /* 0x0000006500657308 */ /* 0x000ea20000000800 */
[C---:B-1----:R-:W-:Y:S01]  /*67f0*/  FADD.FTZ R50, R42.reuse, R5 ;  /* 0x000000052a327221 */ /* 0x042fe20000010000 */
[----:B------:R-:W-:Y:S01]  /*6800*/  F2FP.F16.F32.PACK_AB R207, R42, R83 ;  /* 0x000000532acf723e */ /* 0x000fe200000000ff */
[--C-:B------:R-:W-:Y:S02]  /*6810*/  IMAD.MOV.U32 R83, RZ, RZ, R87.reuse ;  /* 0x000000ffff537224 */ /* 0x100fe400078e0057 */
[----:B------:R-:W-:-:S03]  /*6820*/  IMAD.MOV.U32 R42, RZ, RZ, R87 ;  /* 0x000000ffff2a7224 */ /* 0x000fc600078e0057 */
[----:B------:R-:W1:Y:S01]  /*6830*/  MUFU.EX2 R129, R129 ;  /* 0x0000008100817308 */ /* 0x000e620000000800 */
[----:B0-----:R-:W-:-:S07]  /*6840*/  FADD.FTZ R52, R214, R7 ;  /* 0x00000007d6347221 */ /* 0x001fce0000010000 */
[----:B------:R-:W0:Y:S01]  /*6850*/  MUFU.EX2 R44, R111 ;  /* 0x0000006f002c7308 */ /* 0x000e220000000800 */
[----:B--2---:R-:W-:-:S07]  /*6860*/  FADD.FTZ R5, R101, R50 ;  /* 0x0000003265057221 */ /* 0x004fce0000010000 */
[----:B------:R-:W2:Y:S01]  /*6870*/  MUFU.EX2 R216, R216 ;  /* 0x000000d800d87308 */ /* 0x000ea20000000800 */
[C---:B-1----:R-:W-:Y:S01]  /*6880*/  FADD.FTZ R7, R129.reuse, R52 ;  /* 0x0000003481077221 */ /* 0x042fe20000010000 */
[----:B------:R-:W-:-:S06]  /*6890*/  F2FP.F16.F32.PACK_AB R214, R129, R214 ;  /* 0x000000d681d6723e */ /* 0x000fcc00000000ff */
[----:B------:R-:W1:Y:S01]  /*68a0*/  MUFU.EX2 R25, R25 ;  /* 0x0000001900197308 */ /* 0x000e620000000800 */
[C---:B0-----:R-:W-:Y:S01]  /*68b0*/  FADD.FTZ R50, R44.reuse, R5 ;  /* 0x000000052c327221 */ /* 0x041fe20000010000 */
[----:B------:R-:W-:Y:S01]  /*68c0*/  F2FP.F16.F32.PACK_AB R209, R44, R101 ;  /* 0x000000652cd1723e */ /* 0x000fe200000000ff */
[----:B------:R-:W-:-:S05]  /*68d0*/  IMAD.MOV.U32 R44, RZ, RZ, R87 ;  /* 0x000000ffff2c7224 */ /* 0x000fca00078e0057 */
[----:B------:R-:W0:Y:S01]  /*68e0*/  MUFU.EX2 R135, R135 ;  /* 0x0000008700877308 */ /* 0x000e220000000800 */
[----:B--2---:R-:W-:-:S07]  /*68f0*/  FADD.FTZ R52, R216, R7 ;  /* 0x00000007d8347221 */ /* 0x004fce0000010000 */
[----:B------:R2:W3:Y:S01]  /*6900*/  MUFU.EX2 R36, R29 ;  /* 0x0000001d00247308 */ /* 0x0004e20000000800 */
[----:B-1----:R-:W-:-:S07]  /*6910*/  FADD.FTZ R5, R25, R50 ;  /* 0x0000003219057221 */ /* 0x002fce0000010000 */
[----:B------:R-:W1:Y:S01]  /*6920*/  MUFU.EX2 R139, R139 ;  /* 0x0000008b008b7308 */ /* 0x000e620000000800 */
[C---:B0-----:R-:W-:Y:S01]  /*6930*/  FADD.FTZ R7, R135.reuse, R52 ;  /* 0x0000003487077221 */ /* 0x041fe20000010000 */
[----:B------:R-:W-:Y:S01]  /*6940*/  F2FP.F16.F32.PACK_AB R216, R135, R216 ;  /* 0x000000d887d8723e */ /* 0x000fe200000000ff */
[----:B--2---:R-:W-:-:S05]  /*6950*/  IMAD.MOV.U32 R29, RZ, RZ, R87 ;  /* 0x000000ffff1d7224 */ /* 0x004fca00078e0057 */
[----:B------:R-:W0:Y:S01]  /*6960*/  MUFU.EX2 R46, R143 ;  /* 0x0000008f002e7308 */ /* 0x000e220000000800 */
[C---:B---3--:R-:W-:Y:S01]  /*6970*/  FADD.FTZ R52, R36.reuse, R5 ;  /* 0x0000000524347221 */ /* 0x048fe20000010000 */
[----:B------:R-:W-:Y:S01]  /*6980*/  F2FP.F16.F32.PACK_AB R211, R36, R25 ;  /* 0x0000001924d3723e */ /* 0x000fe200000000ff */
[----:B------:R-:W-:Y:S01]  /*6990*/  IMAD.MOV.U32 R36, RZ, RZ, R87 ;  /* 0x000000ffff247224 */ /* 0x000fe200078e0057 */
[----:B------:R-:W-:-:S04]  /*69a0*/  MOV R25, R87 ;  /* 0x0000005700197202 */ /* 0x000fc80000000f00 */
[----:B------:R-:W2:Y:S01]  /*69b0*/  MUFU.EX2 R149, R149 ;  /* 0x0000009500957308 */ /* 0x000ea20000000800 */
[----:B-1----:R-:W-:Y:S01]  /*69c0*/  FADD.FTZ R5, R139, R52 ;  /* 0x000000348b057221 */ /* 0x002fe20000010000 */
[----:B------:R-:W-:-:S06]  /*69d0*/  IMAD.MOV.U32 R52, RZ, RZ, R87 ;  /* 0x000000ffff347224 */ /* 0x000fcc00078e0057 */
[----:B------:R-:W1:Y:S01]  /*69e0*/  MUFU.EX2 R48, R121 ;  /* 0x0000007900307308 */ /* 0x000e620000000800 */
[C---:B0-----:R-:W-:Y:S01]  /*69f0*/  FADD.FTZ R4, R46.reuse, R5 ;  /* 0x000000052e047221 */ /* 0x041fe20000010000 */
[----:B------:R-:W-:Y:S01]  /*6a00*/  F2FP.F16.F32.PACK_AB R213, R46, R139 ;  /* 0x0000008b2ed5723e */ /* 0x000fe200000000ff */
[----:B------:R-:W-:-:S05]  /*6a10*/  IMAD.MOV.U32 R46, RZ, RZ, R87 ;  /* 0x000000ffff2e7224 */ /* 0x000fca00078e0057 */
[----:B------:R-:W0:Y:S01]  /*6a20*/  MUFU.EX2 R123, R123 ;  /* 0x0000007b007b7308 */ /* 0x000e220000000800 */
[----:B--2---:R-:W-:-:S07]  /*6a30*/  FADD.FTZ R5, R149, R4 ;  /* 0x0000000495057221 */ /* 0x004fce0000010000 */
[----:B------:R-:W2:Y:S01]  /*6a40*/  MUFU.EX2 R50, R127 ;  /* 0x0000007f00327308 */ /* 0x000ea20000000800 */
[C---:B-1----:R-:W-:Y:S01]  /*6a50*/  FADD.FTZ R6, R48.reuse, R5 ;  /* 0x0000000530067221 */ /* 0x042fe20000010000 */
[----:B------:R-:W-:Y:S01]  /*6a60*/  F2FP.F16.F32.PACK_AB R215, R48, R149 ;  /* 0x0000009530d7723e */ /* 0x000fe200000000ff */
[----:B------:R-:W-:-:S05]  /*6a70*/  IMAD.MOV.U32 R48, RZ, RZ, R87 ;  /* 0x000000ffff307224 */ /* 0x000fca00078e0057 */
[----:B------:R-:W1:Y:S01]  /*6a80*/  MUFU.EX2 R218, R218 ;  /* 0x000000da00da7308 */ /* 0x000e620000000800 */
[----:B0-----:R-:W-:-:S07]  /*6a90*/  FADD.FTZ R5, R123, R6 ;  /* 0x000000067b057221 */ /* 0x001fce0000010000 */
[----:B------:R-:W0:Y:S01]  /*6aa0*/  MUFU.EX2 R131, R131 ;  /* 0x0000008300837308 */ /* 0x000e220000000800 */
[C---:B--2---:R-:W-:Y:S01]  /*6ab0*/  FADD.FTZ R6, R50.reuse, R5 ;  /* 0x0000000532067221 */ /* 0x044fe20000010000 */
[----:B------:R-:W-:Y:S02]  /*6ac0*/  F2FP.F16.F32.PACK_AB R217, R50, R123 ;  /* 0x0000007b32d9723e */ /* 0x000fe400000000ff */
[----:B------:R-:W-:-:S04]  /*6ad0*/  MOV R50, R87 ;  /* 0x0000005700327202 */ /* 0x000fc80000000f00 */
[----:B------:R-:W2:Y:S01]  /*6ae0*/  MUFU.EX2 R137, R137 ;  /* 0x0000008900897308 */ /* 0x000ea20000000800 */
[----:B-1----:R-:W-:-:S07]  /*6af0*/  FADD.FTZ R54, R218, R7 ;  /* 0x00000007da367221 */ /* 0x002fce0000010000 */
[----:B------:R-:W1:Y:S01]  /*6b00*/  MUFU.EX2 R4, R133 ;  /* 0x0000008500047308 */ /* 0x000e620000000800 */
[----:B0-----:R-:W-:Y:S01]  /*6b10*/  FADD.FTZ R5, R131, R6 ;  /* 0x0000000683057221 */ /* 0x001fe20000010000 */
[C---:B--2---:R-:W-:Y:S01]  /*6b20*/  FADD.FTZ R7, R137.reuse, R54 ;  /* 0x0000003689077221 */ /* 0x044fe20000010000 */
[----:B------:R-:W-:Y:S01]  /*6b30*/  F2FP.F16.F32.PACK_AB R218, R137, R218 ;  /* 0x000000da89da723e */ /* 0x000fe200000000ff */
[----:B------:R-:W-:Y:S02]  /*6b40*/  IMAD.MOV.U32 R54, RZ, RZ, R87 ;  /* 0x000000ffff367224 */ /* 0x000fe400078e0057 */
[C---:B-1----:R-:W-:Y:S01]  /*6b50*/  FADD.FTZ R6, R4.reuse, R5 ;  /* 0x0000000504067221 */ /* 0x042fe20000010000 */
[----:B------:R-:W-:Y:S01]  /*6b60*/  F2FP.F16.F32.PACK_AB R219, R4, R131 ;  /* 0x0000008304db723e */ /* 0x000fe200000000ff */
[----:B------:R-:W-:Y:S06]  /*6b70*/  @!P2 BRA `(.L_x_19) ;  /* 0x000000580008a947 */ /* 0x000fec0003800000 */
[----:B------:R-:W-:Y:S01]  /*6b80*/  UMOV UR6, URZ ;  /* 0x0000003f00067c82 */ /* 0x000fe20008000000 */
[----:B------:R-:W-:Y:S01]  /*6b90*/  IMAD.U32 R220, RZ, RZ, UR36 ;  /* 0x00000024ffdc7e24 */ /* 0x000fe2000f8e00ff */
[----:B------:R-:W-:Y:S01]  /*6ba0*/  MOV R5, R89 ;  /* 0x0000005900057202 */ /* 0x000fe20000000f00 */
[----:B------:R-:W-:Y:S01]  /*6bb0*/  IMAD.MOV.U32 R4, RZ, RZ, R9 ;  /* 0x000000ffff047224 */ /* 0x000fe200078e0009 */
[----:B------:R-:W-:Y:S01]  /*6bc0*/  CS2R R86, SRZ ;  /* 0x0000000000567805 */ /* 0x000fe2000001ff00 */
[----:B------:R-:W-:Y:S01]  /*6bd0*/  IMAD.U32 R11, RZ, RZ, UR6 ;  /* 0x00000006ff0b7e24 */ /* 0x000fe2000f8e00ff */
        /* <DEDUP_REMOVED lines=30> */
[----:B------:R-:W-:Y:S01]  /*6dc0*/  CS2R R24, SRZ ;  /* 0x0000000000187805 */ /* 0x000fe2000001ff00 */
[----:B------:R-:W-:Y:S01]  /*6dd0*/  IMAD.U32 R12, RZ, RZ, UR6 ;  /* 0x00000006ff0c7e24 */ /* 0x000fe2000f8e00ff */
[----:B------:R-:W-:-:S06]  /*6de0*/  ULDC UR60, c[0x0][0x9d8] ;  /* 0x00027600003c7ab9 */ /* 0x000fcc0000000800 */
.L_x_28:
[----:B------:R-:W-:Y:S02]  /*6df0*/  R2UR UR6, R12 ;  /* 0x000000000c0672ca */ /* 0x000fe400000e0000 */
[----:B------:R-:W-:Y:S02]  /*6e00*/  R2UR UR11, R18 ;  /* 0x00000000120b72ca */ /* 0x000fe400000e0000 */
[----:B------:R-:W-:-:S09]  /*6e10*/  R2UR UR10, R11 ;  /* 0x000000000b0a72ca */ /* 0x000fd200000e0000 */
[----:B------:R-:W-:Y:S02]  /*6e20*/  UIADD3 UR6, UR6, 0x1, URZ ;  /* 0x0000000106067890 */ /* 0x000fe4000fffe03f */
[----:B------:R-:W-:Y:S02]  /*6e30*/  ISETP.NE.AND P3, PT, RZ, UR11, PT ;  /* 0x0000000bff007c0c */ /* 0x000fe4000bf65270 */
[----:B------:R-:W-:-:S04]  /*6e40*/  UISETP.NE.AND UP0, UPT, UR6, 0x2, UPT ;  /* 0x000000020600788c */ /* 0x000fc8000bf05270 */
[----:B------:R-:W-:Y:S02]  /*6e50*/  USEL UR7, URZ, 0x1, UP0 ;  /* 0x000000013f077887 */ /* 0x000fe40008000000 */
[----:B------:R-:W-:Y:S02]  /*6e60*/  USEL UR6, UR6, URZ, UP0 ;  /* 0x0000003f06067287 */ /* 0x000fe40008000000 */
[----:B------:R-:W-:-:S04]  /*6e70*/  ULOP3.LUT UR7, UR10, UR7, URZ, 0x3c, !UPT ;  /* 0x000000070a077292 */ /* 0x000fc8000f8e3c3f */
[----:B------:R-:W-:Y:S02]  /*6e80*/  IMAD.U32 R0, RZ, RZ, UR6 ;  /* 0x00000006ff007e24 */ /* 0x000fe4000f8e00ff */
[----:B------:R-:W-:Y:S01]  /*6e90*/  IMAD.U32 R221, RZ, RZ, UR7 ;  /* 0x00000007ffdd7e24 */ /* 0x000fe2000f8e00ff */
[----:B------:R-:W-:Y:S06]  /*6ea0*/  @P3 BRA `(.L_x_20) ;  /* 0x0000000000343947 */ /* 0x000fec0003800000 */
[----:B------:R-:W-:Y:S05]  /*6eb0*/  @!P0 BRA `(.L_x_21) ;  /* 0x0000000000048947 */ /* 0x000fea0003800000 */
[----:B------:R-:W-:Y:S01]  /*6ec0*/  BPT.TRAP 0x1 ;  /* 0x000000040000795c */ /* 0x000fe20000300000 */
.L_x_21:
[----:B------:R-:W-:Y:S02]  /*6ed0*/  R2UR UR7, R221 ;  /* 0x00000000dd0772ca */ /* 0x000fe400000e0000 */
[----:B------:R-:W-:-:S11]  /*6ee0*/  R2UR UR6, R16 ;  /* 0x00000000100672ca */ /* 0x000fd600000e0000 */
[----:B------:R-:W-:Y:S02]  /*6ef0*/  MOV R8, UR7 ;  /* 0x0000000700087c02 */ /* 0x000fe40008000f00 */
[----:B------:R-:W-:Y:S02]  /*6f00*/  LEA R9, R0, UR6, 0x3 ;  /* 0x0000000600097c11 */ /* 0x000fe4000f8e18ff */
[----:B------:R-:W-:-:S04]  /*6f10*/  SHF.L.U32 R8, R8, 0x1f, RZ ;  /* 0x0000001f08087819 */ /* 0x000fc800000006ff */
[----:B------:R0:W1:Y:S01]  /*6f20*/  SYNCS.PHASECHK.TRANS64.TRYWAIT P2, [R9+URZ+0x34830], R8 ;  /* 0x03483008090075a7 */ /* 0x000062000804017f */
[----:B------:R-:W-:Y:S05]  /*6f30*/  @!P0 BRA `(.L_x_22) ;  /* 0x0000000000048947 */ /* 0x000fea0003800000 */
[----:B------:R-:W-:Y:S01]  /*6f40*/  BPT.TRAP 0x1 ;  /* 0x000000040000795c */ /* 0x000fe20000300000 */
.L_x_22:
[----:B-1----:R-:W-:Y:S05]  /*6f50*/  @P2 BRA `(.L_x_20) ;  /* 0x0000000000082947 */ /* 0x002fea0003800000 */
[----:B------:R-:W1:Y:S02]  /*6f60*/  SYNCS.PHASECHK.TRANS64.TRYWAIT P2, [R9+URZ+0x34830], R8 ;  /* 0x03483008090075a7 */ /* 0x000e64000804017f */
[----:B-1----:R-:W-:Y:S05]  /*6f70*/  @!P2 BRA `(.L_x_23) ;  /* 0x000000b40010a947 */ /* 0x002fea0003800000 */
.L_x_20:
[----:B01----:R-:W-:Y:S01]  /*6f80*/  VIADD R8, R22, 0x8 ;  /* 0x0000000816087836 */ /* 0x003fe20000000000 */
[----:B------:R-:W-:Y:S01]  /*6f90*/  R2UR UR30, R0 ;  /* 0x00000000001e72ca */ /* 0x000fe200000e0000 */
[----:B------:R-:W-:Y:S01]  /*6fa0*/  UMOV UR31, 0x40000040 ;  /* 0x40000040001f7882 */ /* 0x000fe20000000000 */
[C---:B------:R-:W-:Y:S01]  /*6fb0*/  R2UR UR28, R2.reuse ;  /* 0x00000000021c72ca */ /* 0x040fe200000e0000 */
[----:B------:R-:W-:Y:S01]  /*6fc0*/  UMOV UR51, 0x40000040 ;  /* 0x4000004000337882 */ /* 0x000fe20000000000 */
[----:B------:R0:W-:Y:S01]  /*6fd0*/  BAR.SYNC.DEFER_BLOCKING R8, 0x100 ;  /* 0x000400080000751d */ /* 0x0001e20000010000 */
[C---:B------:R-:W-:Y:S02]  /*6fe0*/  R2UR UR29, R3.reuse ;  /* 0x00000000031d72ca */ /* 0x040fe400000e0000 */
[C---:B------:R-:W-:Y:S02]  /*6ff0*/  R2UR UR48, R2.reuse ;  /* 0x00000000023072ca */ /* 0x040fe400000e0000 */
[C---:B------:R-:W-:Y:S01]  /*7000*/  R2UR UR49, R3.reuse ;  /* 0x00000000033172ca */ /* 0x040fe200000e0000 */
[----:B------:R-:W-:Y:S01]  /*7010*/  UMOV UR55, 0x40000040 ;  /* 0x4000004000377882 */ /* 0x000fe20000000000 */
[C---:B------:R-:W-:Y:S01]  /*7020*/  R2UR UR52, R2.reuse ;  /* 0x00000000023472ca */ /* 0x040fe200000e0000 */
[----:B------:R-:W-:Y:S01]  /*7030*/  UMOV UR39, 0x40000040 ;  /* 0x4000004000277882 */ /* 0x000fe20000000000 */
[----:B------:R-:W-:Y:S01]  /*7040*/  UIMAD UR30, UR30, 0xb00, UR61 ;  /* 0x00000b001e1e78a4 */ /* 0x000fe2000f8e023d */
[C---:B------:R-:W-:Y:S01]  /*7050*/  R2UR UR53, R3.reuse ;  /* 0x00000000033572ca */ /* 0x040fe200000e0000 */
[----:B------:R-:W-:Y:S01]  /*7060*/  UMOV UR43, 0x40000040 ;  /* 0x40000040002b7882 */ /* 0x000fe20000000000 */
[C---:B------:R-:W-:Y:S01]  /*7070*/  R2UR UR36, R2.reuse ;  /* 0x00000000022472ca */ /* 0x040fe200000e0000 */
[----:B------:R-:W-:Y:S01]  /*7080*/  UIADD3 UR50, UR30, 0x80, URZ ;  /* 0x000000801e327890 */ /* 0x000fe2000fffe03f */
[C---:B------:R-:W-:Y:S01]  /*7090*/  R2UR UR37, R3.reuse ;  /* 0x00000000032572ca */ /* 0x040fe200000e0000 */
[----:B------:R-:W-:Y:S01]  /*70a0*/  UIADD3 UR54, UR30, 0x100, URZ ;  /* 0x000001001e367890 */ /* 0x000fe2000fffe03f */
[C---:B------:R-:W-:Y:S01]  /*70b0*/  R2UR UR40, R2.reuse ;  /* 0x00000000022872ca */ /* 0x040fe200000e0000 */
[----:B------:R-:W-:Y:S01]  /*70c0*/  UIADD3 UR38, UR30, 0x180, URZ ;  /* 0x000001801e267890 */ /* 0x000fe2000fffe03f */
[C---:B------:R-:W-:Y:S01]  /*70d0*/  R2UR UR41, R3.reuse ;  /* 0x00000000032972ca */ /* 0x040fe200000e0000 */
[----:B------:R-:W-:Y:S01]  /*70e0*/  UIADD3 UR42, UR30, 0x200, URZ ;  /* 0x000002001e2a7890 */ /* 0x000fe2000fffe03f */
[----:B------:R-:W-:Y:S01]  /*70f0*/  R2UR UR44, R2 ;  /* 0x00000000022c72ca */ /* 0x000fe200000e0000 */
[----:B------:R-:W-:Y:S01]  /*7100*/  UIADD3 UR46, UR30, 0x280, URZ ;  /* 0x000002801e2e7890 */ /* 0x000fe2000fffe03f */
[----:B------:R-:W-:Y:S01]  /*7110*/  R2UR UR45, R3 ;  /* 0x00000000032d72ca */ /* 0x000fe200000e0000 */
[----:B------:R-:W-:Y:S01]  /*7120*/  UMOV UR47, 0x40000040 ;  /* 0x40000040002f7882 */ /* 0x000fe20000000000 */
[----:B------:R-:W-:Y:S01]  /*7130*/  WARPGROUP.ARRIVE ;  /* 0x00000000000079c5 */ /* 0x000fe20000000000 */
[----:B------:R-:W-:Y:S01]  /*7140*/  UIADD3 UR6, UR30, 0x2, URZ ;  /* 0x000000021e067890 */ /* 0x000fe2000fffe03f */
[----:B------:R-:W-:Y:S01]  /*7150*/  MOV R9, UR33 ;  /* 0x0000002100097c02 */ /* 0x000fe20008000f00 */
[----:B------:R-:W-:Y:S01]  /*7160*/  UMOV UR7, 0x40000040 ;  /* 0x4000004000077882 */ /* 0x000fe20000000000 */
[----:B------:R-:W-:Y:S01]  /*7170*/  UIADD3 UR10, UR30, 0x82, URZ ;  /* 0x000000821e0a7890 */ /* 0x000fe2000fffe03f */
[----:B------:R-:W-:Y:S01]  /*7180*/  MOV R10, UR32 ;  /* 0x00000020000a7c02 */ /* 0x000fe20008000f00 */
[----:B------:R-:W-:Y:S01]  /*7190*/  HGMMA.64x16x16.F32 R168, gdesc[UR28], RZ, !UPT, gsb0 ;  /* 0x002000001ca879f0 */ /* 0x000fe2000c0008ff */
[----:B------:R-:W-:Y:S01]  /*71a0*/  UMOV UR32, UR4 ;  /* 0x0000000400207c82 */ /* 0x000fe20008000000 */
[----:B------:R-:W-:Y:S01]  /*71b0*/  UMOV UR33, UR5 ;  /* 0x0000000500217c82 */ /* 0x000fe20008000000 */
[----:B------:R-:W-:Y:S01]  /*71c0*/  UMOV UR35, 0x40000040 ;  /* 0x4000004000237882 */ /* 0x000fe20000000000 */
[----:B------:R-:W-:Y:S01]  /*71d0*/  UIADD3 UR11, UR30, 0x102, URZ ;  /* 0x000001021e0b7890 */ /* 0x000fe2000fffe03f */
[----:B------:R-:W-:Y:S01]  /*71e0*/  UMOV UR34, UR10 ;  /* 0x0000000a00227c82 */ /* 0x000fe20008000000 */
[----:B------:R-:W-:Y:S01]  /*71f0*/  UIADD3 UR58, UR30, 0x402, URZ ;  /* 0x000004021e3a7890 */ /* 0x000fe2000fffe03f */
[----:B------:R-:W-:Y:S01]  /*7200*/  UMOV UR56, UR4 ;  /* 0x0000000400387c82 */ /* 0x000fe20008000000 */
[----:B------:R-:W-:Y:S01]  /*7210*/  UMOV UR57, UR5 ;  /* 0x0000000500397c82 */ /* 0x000fe20008000000 */
[----:B------:R-:W-:Y:S01]  /*7220*/  UMOV UR59, 0x40000040 ;  /* 0x40000040003b7882 */ /* 0x000fe20000000000 */
[----:B------:R-:W-:-:S02]  /*7230*/  UIADD3 UR10, UR30, 0x502, URZ ;  /* 0x000005021e0a7890 */ /* 0x000fc4000fffe03f */
[----:B------:R-:W-:Y:S01]  /*7240*/  UIADD3 UR14, UR30, 0x6, URZ ;  /* 0x000000061e0e7890 */ /* 0x000fe2000fffe03f */
[----:B------:R-:W-:Y:S01]  /*7250*/  UMOV UR15, 0x40000040 ;  /* 0x40000040000f7882 */ /* 0x000fe20000000000 */
[----:B------:R-:W-:Y:S01]  /*7260*/  UIADD3 UR18, UR30, 0x580, URZ ;  /* 0x000005801e127890 */ /* 0x000fe2000fffe03f */
[----:B------:R-:W-:Y:S01]  /*7270*/  UMOV UR19, 0x40000040 ;  /* 0x4000004000137882 */ /* 0x000fe20000000000 */
[----:B------:R-:W-:Y:S01]  /*7280*/  UIADD3 UR22, UR30, 0x582, URZ ;  /* 0x000005821e167890 */ /* 0x000fe2000fffe03f */
[----:B------:R-:W-:Y:S01]  /*7290*/  UMOV UR23, 0x40000040 ;  /* 0x4000004000177882 */ /* 0x000fe20000000000 */
[----:B------:R-:W-:Y:S01]  /*72a0*/  UIADD3 UR26, UR30, 0x584, URZ ;  /* 0x000005841e1a7890 */ /* 0x000fe2000fffe03f */
[----:B------:R-:W-:Y:S01]  /*72b0*/  UMOV UR27, 0x40000040 ;  /* 0x40000040001b7882 */ /* 0x000fe20000000000 */
        /* <DEDUP_REMOVED lines=82> */
[----:B------:R-:W-:Y:S01]  /*77e0*/  UMOV UR35, 0x40000040 ;  /* 0x4000004000237882 */ /* 0x000fe20000000000 */
        /* <DEDUP_REMOVED lines=57> */
[----:B------:R-:W-:-:S05]  /*7b80*/  UIADD3 UR7, UR30, 0x104, URZ ;  /* 0x000001041e077890 */ /* 0x000fca000fffe03f */
[----:B------:R-:W-:Y:S01]  /*7b90*/  UMOV UR34, UR6 ;  /* 0x0000000600227c82 */ /* 0x000fe20008000000 */
        /* <DEDUP_REMOVED lines=65> */
[----:B------:R-:W-:-:S07]  /*7fb0*/  UIADD3 UR6, UR30, 0x86, URZ ;  /* 0x000000861e067890 */ /* 0x000fce000fffe03f */
[----:B------:R-:W-:Y:S01]  /*7fc0*/  UMOV UR34, UR6 ;  /* 0x0000000600227c82 */ /* 0x000fe20008000000 */
        /* <DEDUP_REMOVED lines=74> */
[----:B------:R-:W-:Y:S03]  /*8470*/  HGMMA.64x16x16.F32 R88, gdesc[UR12], R88, gsb0 ;  /* 0x002000000c5879f0 */ /* 0x000fe60008000858 */
        /* <DEDUP_REMOVED lines=149> */
[----:B------:R-:W-:Y:S01]  /*8dd0*/  R2UR UR33, R9 ;  /* 0x00000000092172ca */ /* 0x000fe200000e0000 */
[----:B------:R-:W-:Y:S01]  /*8de0*/  UIADD3 UR34, UR30, 0x586, URZ ;  /* 0x000005861e227890 */ /* 0x000fe2000fffe03f */
[----:B------:R-:W-:Y:S01]  /*8df0*/  R2UR UR32, R10 ;  /* 0x000000000a2072ca */ /* 0x000fe200000e0000 */
[----:B------:R-:W-:-:S10]  /*8e00*/  UMOV UR35, 0x40000040 ;  /* 0x4000004000237882 */ /* 0x000fd40000000000 */
[----:B------:R-:W-:Y:S02]  /*8e10*/  UMOV UR29, UR33 ;  /* 0x00000021001d7c82 */ /* 0x000fe40008000000 */
[----:B------:R-:W-:Y:S01]  /*8e20*/  UMOV UR28, UR32 ;  /* 0x00000020001c7c82 */ /* 0x000fe20008000000 */
        /* <DEDUP_REMOVED lines=61> */
[----:B------:R-:W-:-:S07]  /*9200*/  UIADD3 UR6, UR30, 0x986, URZ ;  /* 0x000009861e067890 */ /* 0x000fce000fffe03f */
[----:B------:R-:W-:Y:S01]  /*9210*/  UMOV UR30, UR6 ;  /* 0x00000006001e7c82 */ /* 0x000fe20008000000 */
[----:B------:R-:W-:Y:S02]  /*9220*/  WARPGROUP.DEPBAR.LE gsb0, 0x0 ;  /* 0x00008000000079c5 */ /* 0x000fe40000010000 */
[----:B------:R-:W-:-:S06]  /*9230*/  WARPGROUP.ARRIVE ;  /* 0x00000000000079c5 */ /* 0x000fcc0000000000 */
[----:B------:R-:W-:Y:S03]  /*9240*/  HGMMA.64x16x16.F32 R160, gdesc[UR32], R160, gsb0 ;  /* 0x0020000020a079f0 */ /* 0x000fe600080008a0 */
        /* <DEDUP_REMOVED lines=20> */
[----:B------:R-:W-:Y:S01]  /*9390*/  HGMMA.64x16x16.F32 R104, gdesc[UR28], R104, gsb0 ;  /* 0x002000001c6879f0 */ /* 0x000fe20008000868 */
[----:B------:R-:W-:Y:S01]  /*93a0*/  UMOV UR28, UR32 ;  /* 0x00000020001c7c82 */ /* 0x000fe20008000000 */
[----:B------:R-:W-:Y:S01]  /*93b0*/  UMOV UR29, UR33 ;  /* 0x00000021001d7c82 */ /* 0x000fe20008000000 */
[----:B------:R-:W-:Y:S01]  /*93c0*/  UMOV UR30, UR7 ;  /* 0x00000007001e7c82 */ /* 0x000fe20008000000 */
        /* <DEDUP_REMOVED lines=10> */
[----:B------:R-:W-:Y:S03]  /*9470*/  HGMMA.64x16x16.F32 R88, gdesc[UR28], R88, gsb0 ;  /* 0x002000001c5879f0 */ /* 0x000fe60008000858 */
[----:B------:R-:W-:Y:S02]  /*9480*/  WARPGROUP.DEPBAR.LE gsb0, 0x0 ;  /* 0x00008000000079c5 */ /* 0x000fe40000010000 */
[----:B0-----:R-:W-:Y:S05]  /*9490*/  @P3 BRA `(.L_x_24) ;  /* 0x0000000000383947 */ /* 0x001fea0003800000 */
[----:B------:R-:W-:Y:S05]  /*94a0*/  @!P0 BRA `(.L_x_25) ;  /* 0x0000000000048947 */ /* 0x000fea0003800000 */
[----:B------:R-:W-:Y:S01]  /*94b0*/  BPT.TRAP 0x1 ;  /* 0x000000040000795c */ /* 0x000fe20000300000 */
.L_x_25:
[----:B------:R-:W-:Y:S02]  /*94c0*/  R2UR UR10, R16 ;  /* 0x00000000100a72ca */ /* 0x000fe400000e0000 */
[----:B------:R-:W-:Y:S02]  /*94d0*/  R2UR UR6, R12 ;  /* 0x000000000c0672ca */ /* 0x000fe400000e0000 */
[----:B------:R-:W-:-:S11]  /*94e0*/  R2UR UR7, R11 ;  /* 0x000000000b0772ca */ /* 0x000fd600000e0000 */
[----:B------:R-:W-:Y:S02]  /*94f0*/  ULEA UR6, UR6, UR10, 0x3 ;  /* 0x0000000a06067291 */ /* 0x000fe4000f8e183f */
[----:B------:R-:W-:-:S05]  /*9500*/  IMAD.U32 R8, RZ, RZ, UR7 ;  /* 0x00000007ff087e24 */ /* 0x000fca000f8e00ff */
[----:B------:R-:W-:-:S04]  /*9510*/  SHF.L.U32 R8, R8, 0x1f, RZ ;  /* 0x0000001f08087819 */ /* 0x000fc800000006ff */
[----:B------:R0:W1:Y:S01]  /*9520*/  SYNCS.PHASECHK.TRANS64.TRYWAIT P2, [UR6+0x34850], R8 ;  /* 0x03485008ff0075a7 */ /* 0x0000620008040146 */
[----:B------:R-:W-:Y:S05]  /*9530*/  @!P0 BRA `(.L_x_26) ;  /* 0x0000000000048947 */ /* 0x000fea0003800000 */
[----:B------:R-:W-:Y:S01]  /*9540*/  BPT.TRAP 0x1 ;  /* 0x000000040000795c */ /* 0x000fe20000300000 */
.L_x_26:
[----:B-1----:R-:W-:Y:S05]  /*9550*/  @P2 BRA `(.L_x_24) ;  /* 0x0000000000082947 */ /* 0x002fea0003800000 */
[----:B------:R-:W1:Y:S02]  /*9560*/  SYNCS.PHASECHK.TRANS64.TRYWAIT P2, [UR6+0x34850], R8 ;  /* 0x03485008ff0075a7 */ /* 0x000e640008040146 */
[----:B-1----:R-:W-:Y:S05]  /*9570*/  @!P2 BRA `(.L_x_27) ;  /* 0x0000008c00a4a947 */ /* 0x002fea0003800000 */
.L_x_24:
[----:B------:R-:W-:Y:S01]  /*9580*/  R2UR UR14, R16 ;  /* 0x00000000100e72ca */ /* 0x000fe200000e0000 */
[----:B------:R-:W-:Y:S01]  /*9590*/  WARPGROUP.ARRIVE ;  /* 0x00000000000079c5 */ /* 0x000fe20000000000 */
[----:B------:R-:W-:Y:S01]  /*95a0*/  R2UR UR15, R12 ;  /* 0x000000000c0f72ca */ /* 0x000fe200000e0000 */
[----:B------:R-:W-:Y:S01]  /*95b0*/  UMOV UR7, 0x40000040 ;  /* 0x4000004000077882 */ /* 0x000fe20000000000 */
[----:B------:R-:W-:Y:S01]  /*95c0*/  UMOV UR11, 0x40000040 ;  /* 0x40000040000b7882 */ /* 0x000fe20000000000 */
[----:B01----:R-:W-:Y:S01]  /*95d0*/  FMUL.FTZ R8, R168, UR60 ;  /* 0x0000003ca8087c20 */ /* 0x003fe20008410000 */
[----:B------:R-:W-:Y:S01]  /*95e0*/  FMUL.FTZ R9, R169, UR60 ;  /* 0x0000003ca9097c20 */ /* 0x000fe20008410000 */
[----:B------:R-:W-:Y:S01]  /*95f0*/  FMUL.FTZ R12, R172, UR60 ;  /* 0x0000003cac0c7c20 */ /* 0x000fe20008410000 */
[----:B------:R-:W-:Y:S01]  /*9600*/  FMUL.FTZ R13, R173, UR60 ;  /* 0x0000003cad0d7c20 */ /* 0x000fe20008410000 */
[----:B------:R-:W-:Y:S01]  /*9610*/  FMUL.FTZ R20, R160, UR60 ;  /* 0x0000003ca0147c20 */ /* 0x000fe20008410000 */
[----:B------:R-:W-:Y:S01]  /*9620*/  FMUL.FTZ R21, R161, UR60 ;  /* 0x0000003ca1157c20 */ /* 0x000fe20008410000 */
[----:B------:R-:W0:Y:S01]  /*9630*/  MUFU.TANH R8, R8 ;  /* 0x0000000800087308 */ /* 0x000e220000002400 */
[----:B------:R-:W-:Y:S01]  /*9640*/  FMUL.FTZ R160, R163, UR60 ;  /* 0x0000003ca3a07c20 */ /* 0x000fe20008410000 */
[----:B------:R-:W-:Y:S01]  /*9650*/  UIADD3 UR6, UR14, 0x400, URZ ;  /* 0x000004000e067890 */ /* 0x000fe2000fffe03f */
[----:B------:R-:W-:Y:S01]  /*9660*/  FMUL.FTZ R163, R166, UR60 ;  /* 0x0000003ca6a37c20 */ /* 0x000fe20008410000 */
[----:B------:R-:W-:Y:S01]  /*9670*/  FMUL.FTZ R161, R164, UR60 ;  /* 0x0000003ca4a17c20 */ /* 0x000fe20008410000 */
[----:B------:R-:W-:Y:S01]  /*9680*/  FMUL.FTZ R23, R162, UR60 ;  /* 0x0000003ca2177c20 */ /* 0x000fe20008410000 */
[----:B------:R-:W-:Y:S01]  /*9690*/  USHF.R.U32.HI UR6, URZ, 0x4, UR6 ;  /* 0x000000043f067899 */ /* 0x000fe20008011606 */
[----:B------:R-:W-:Y:S01]  /*96a0*/  FMUL.FTZ R162, R165, UR60 ;  /* 0x0000003ca5a27c20 */ /* 0x000fe20008410000 */
[----:B------:R-:W1:Y:S01]  /*96b0*/  MUFU.TANH R9, R9 ;  /* 0x0000000900097308 */ /* 0x000e620000002400 */
[----:B------:R-:W-:Y:S01]  /*96c0*/  FMUL.FTZ R152, R152, UR60 ;  /* 0x0000003c98987c20 */ /* 0x000fe20008410000 */
[----:B------:R-:W-:Y:S01]  /*96d0*/  ULOP3.LUT UR6, UR6, 0x3fff, URZ, 0xc0, !UPT ;  /* 0x00003fff06067892 */ /* 0x000fe2000f8ec03f */
[----:B------:R-:W-:Y:S01]  /*96e0*/  FMUL.FTZ R153, R153, UR60 ;  /* 0x0000003c99997c20 */ /* 0x000fe20008410000 */
[----:B------:R-:W-:Y:S01]  /*96f0*/  FMUL.FTZ R156, R156, UR60 ;  /* 0x0000003c9c9c7c20 */ /* 0x000fe20008410000 */
[----:B------:R-:W-:Y:S01]  /*9700*/  FMUL.FTZ R157, R157, UR60 ;  /* 0x0000003c9d9d7c20 */ /* 0x000fe20008410000 */
[----:B------:R-:W-:Y:S01]  /*9710*/  ULOP3.LUT UR6, UR6, 0x5800000, URZ, 0xfc, !UPT ;  /* 0x0580000006067892 */ /* 0x000fe2000f8efc3f */
[----:B------:R-:W-:Y:S01]  /*9720*/  FMUL.FTZ R144, R144, UR60 ;  /* 0x0000003c90907c20 */ /* 0x000fe20008410000 */
[----:B------:R-:W2:Y:S01]  /*9730*/  MUFU.TANH R12, R12 ;  /* 0x0000000c000c7308 */ /* 0x000ea20000002400 */
[----:B0-----:R-:W-:Y:S01]  /*9740*/  FMNMX.FTZ R166, R8, R5, !PT ;  /* 0x0000000508a67209 */ /* 0x001fe20007810000 */
[----:B------:R-:W-:Y:S01]  /*9750*/  UIMAD UR6, UR15, 0xb00, UR6 ;  /* 0x00000b000f0678a4 */ /* 0x000fe2000f8e0206 */
[----:B------:R-:W-:Y:S01]  /*9760*/  FMUL.FTZ R145, R145, UR60 ;  /* 0x0000003c91917c20 */ /* 0x000fe20008410000 */
[----:B------:R-:W-:Y:S01]  /*9770*/  FMUL.FTZ R148, R148, UR60 ;  /* 0x0000003c94947c20 */ /* 0x000fe20008410000 */
[----:B------:R-:W-:Y:S01]  /*9780*/  FMUL.FTZ R149, R149, UR60 ;  /* 0x0000003c95957c20 */ /* 0x000fe20008410000 */
[----:B------:R-:W-:Y:S01]  /*9790*/  UIADD3 UR10, UR6, 0x80, URZ ;  /* 0x00000080060a7890 */ /* 0x000fe2000fffe03f */
[----:B------:R-:W-:Y:S01]  /*97a0*/  FMUL.FTZ R136, R136, UR60 ;  /* 0x0000003c88887c20 */ /* 0x000fe20008410000 */
[----:B------:R-:W0:Y:S01]  /*97b0*/  MUFU.TANH R13, R13 ;  /* 0x0000000d000d7308 */ /* 0x000e220000002400 */
[----:B-1----:R-:W-:Y:S01]  /*97c0*/  FMNMX.FTZ R165, R9, R166, !PT ;  /* 0x000000a609a57209 */ /* 0x002fe20007810000 */
[----:B------:R-:W-:Y:S01]  /*97d0*/  FMUL.FTZ R137, R137, UR60 ;  /* 0x0000003c89897c20 */ /* 0x000fe20008410000 */
[----:B------:R-:W-:Y:S01]  /*97e0*/  HGMMA.64x128x16.F32 R24, R176, gdesc[UR4].tnspB, R24, gsb0 ;  /* 0x41e00004b0187df0 */ /* 0x000fe20008000818 */
[----:B------:R-:W-:Y:S01]  /*97f0*/  FMUL.FTZ R140, R140, UR60 ;  /* 0x0000003c8c8c7c20 */ /* 0x000fe20008410000 */
[----:B------:R-:W-:Y:S01]  /*9800*/  FMUL.FTZ R164, R167, UR60 ;  /* 0x0000003ca7a47c20 */ /* 0x000fe20008410000 */
[----:B------:R-:W-:Y:S01]  /*9810*/  FMUL.FTZ R141, R141, UR60 ;  /* 0x0000003c8d8d7c20 */ /* 0x000fe20008410000 */
[----:B------:R-:W-:Y:S01]  /*9820*/  FMUL.FTZ R128, R128, UR60 ;  /* 0x0000003c80807c20 */ /* 0x000fe20008410000 */
[----:B------:R-:W1:Y:S01]  /*9830*/  MUFU.TANH R20, R20 ;  /* 0x0000001400147308 */ /* 0x000e620000002400 */
[----:B--2---:R-:W-:Y:S01]  /*9840*/  FMNMX.FTZ R166, R12, R165, !PT ;  /* 0x000000a50ca67209 */ /* 0x004fe20007810000 */
[----:B------:R-:W-:Y:S01]  /*9850*/  FMUL.FTZ R129, R129, UR60 ;  /* 0x0000003c81817c20 */ /* 0x000fe20008410000 */
[----:B------:R-:W-:Y:S01]  /*9860*/  FMUL.FTZ R132, R132, UR60 ;  /* 0x0000003c84847c20 */ /* 0x000fe20008410000 */
[----:B------:R-:W-:Y:S01]  /*9870*/  FMUL.FTZ R133, R133, UR60 ;  /* 0x0000003c85857c20 */ /* 0x000fe20008410000 */
[----:B------:R-:W-:Y:S01]  /*9880*/  FMUL.FTZ R120, R120, UR60 ;  /* 0x0000003c78787c20 */ /* 0x000fe20008410000 */
[----:B------:R-:W-:Y:S01]  /*9890*/  FMUL.FTZ R10, R171, UR60 ;  /* 0x0000003cab0a7c20 */ /* 0x000fe20008410000 */
[----:B------:R-:W-:Y:S01]  /*98a0*/  FMUL.FTZ R121, R121, UR60 ;  /* 0x0000003c79797c20 */ /* 0x000fe20008410000 */
[----:B------:R-:W2:Y:S01]  /*98b0*/  MUFU.TANH R21, R21 ;  /* 0x0000001500157308 */ /* 0x000ea20000002400 */
[----:B0-----:R-:W-:Y:S01]  /*98c0*/  FMNMX.FTZ R165, R13, R166, !PT ;  /* 0x000000a60da57209 */ /* 0x001fe20007810000 */
[----:B------:R-:W-:Y:S01]  /*98d0*/  FMUL.FTZ R124, R124, UR60 ;  /* 0x0000003c7c7c7c20 */ /* 0x000fe20008410000 */
[----:B------:R-:W-:Y:S01]  /*98e0*/  FMUL.FTZ R125, R125, UR60 ;  /* 0x0000003c7d7d7c20 */ /* 0x000fe20008410000 */
[----:B------:R-:W-:Y:S01]  /*98f0*/  FMUL.FTZ R112, R112, UR60 ;  /* 0x0000003c70707c20 */ /* 0x000fe20008410000 */
[----:B------:R-:W-:Y:S01]  /*9900*/  FMUL.FTZ R113, R113, UR60 ;  /* 0x0000003c71717c20 */ /* 0x000fe20008410000 */
[----:B------:R-:W-:Y:S01]  /*9910*/  FMUL.FTZ R116, R116, UR60 ;  /* 0x0000003c74747c20 */ /* 0x000fe20008410000 */
[----:B------:R-:W-:Y:S01]  /*9920*/  FMUL.FTZ R15, R175, UR60 ;  /* 0x0000003caf0f7c20 */ /* 0x000fe20008410000 */
[----:B------:R-:W0:Y:S01]  /*9930*/  MUFU.TANH R161, R161 ;  /* 0x000000a100a17308 */ /* 0x000e220000002400 */
[----:B-1----:R-:W-:Y:S01]  /*9940*/  FMNMX.FTZ R166, R20, R165, !PT ;  /* 0x000000a514a67209 */ /* 0x002fe20007810000 */
[----:B------:R-:W-:Y:S01]  /*9950*/  FMUL.FTZ R105, R105, UR60 ;  /* 0x0000003c69697c20 */ /* 0x000fe20008410000 */
[----:B------:R-:W-:Y:S01]  /*9960*/  FMUL.FTZ R109, R109, UR60 ;  /* 0x0000003c6d6d7c20 */ /* 0x000fe20008410000 */
        /* <DEDUP_REMOVED lines=47> */
[----:B------:R-:W-:-:S05]  /*9c60*/  UMOV UR7, 0x40000040 ;  /* 0x4000004000077882 */ /* 0x000fca0000000000 */
[----:B------:R-:W1:Y:S01]  /*9c70*/  MUFU.TANH R145, R145 ;  /* 0x0000009100917308 */ /* 0x000e620000002400 */
[----:B--2---:R-:W-:-:S07]  /*9c80*/  FMNMX.FTZ R117, R157, R166, !PT ;  /* 0x000000a69d757209 */ /* 0x004fce0007810000 */
[----:B------:R-:W2:Y:S01]  /*9c90*/  MUFU.TANH R148, R148 ;  /* 0x0000009400947308 */ /* 0x000ea20000002400 */
[----:B0-----:R-:W-:Y:S01]  /*9ca0*/  FMNMX.FTZ R166, R144, R117, !PT ;  /* 0x0000007590a67209 */ /* 0x001fe20007810000 */
[----:B------:R-:W-:-:S06]  /*9cb0*/  FMUL.FTZ R117, R118, UR60 ;  /* 0x0000003c76757c20 */ /* 0x000fcc0008410000 */
[----:B------:R-:W0:Y:S01]  /*9cc0*/  MUFU.TANH R149, R149 ;  /* 0x0000009500957308 */ /* 0x000e220000002400 */
[----:B-1----:R-:W-:-:S07]  /*9cd0*/  FMNMX.FTZ R167, R145, R166, !PT ;  /* 0x000000a691a77209 */ /* 0x002fce0007810000 */
[----:B------:R-:W1:Y:S01]  /*9ce0*/  MUFU.TANH R136, R136 ;  /* 0x0000008800887308 */ /* 0x000e620000002400 */
[----:B--2---:R-:W-:Y:S01]  /*9cf0*/  FMNMX.FTZ R118, R148, R167, !PT ;  /* 0x000000a794767209 */ /* 0x004fe20007810000 */
[----:B------:R-:W-:-:S06]  /*9d00*/  FMUL.FTZ R167, R104, UR60 ;  /* 0x0000003c68a77c20 */ /* 0x000fcc0008410000 */
[----:B------:R-:W2:Y:S01]  /*9d10*/  MUFU.TANH R137, R137 ;  /* 0x0000008900897308 */ /* 0x000ea20000002400 */
[----:B0-----:R-:W-:Y:S01]  /*9d20*/  FMNMX.FTZ R169, R149, R118, !PT ;  /* 0x0000007695a97209 */ /* 0x001fe20007810000 */
[----:B------:R-:W-:-:S05]  /*9d30*/  IMAD.U32 R118, RZ, RZ, UR15 ;  /* 0x0000000fff767e24 */ /* 0x000fca000f8e00ff */
[----:B------:R-:W-:Y:S01]  /*9d40*/  @!P1 LEA R118, R118, UR14, 0x3 ;  /* 0x0000000e76769c11 */ /* 0x000fe2000f8e18ff */
[----:B------:R-:W0:Y:S01]  /*9d50*/  MUFU.TANH R140, R140 ;  /* 0x0000008c008c7308 */ /* 0x000e220000002400 */
[----:B-1----:R-:W-:Y:S02]  /*9d60*/  FMNMX.FTZ R104, R136, R169, !PT ;  /* 0x000000a988687209 */ /* 0x002fe40007810000 */
[----:B------:R-:W-:-:S04]  /*9d70*/  @!P1 IADD3 R118, R118, 0x34860, RZ ;  /* 0x0003486076769810 */ /* 0x000fc80007ffe0ff */
[----:B------:R-:W-:Y:S01]  /*9d80*/  @!P1 PRMT R118, RZ, 0x654, R118 ;  /* 0x00000654ff769816 */ /* 0x000fe20000000076 */
[----:B------:R-:W1:Y:S01]  /*9d90*/  MUFU.TANH R141, R141 ;  /* 0x0000008d008d7308 */ /* 0x000e620000002400 */
[----:B--2---:R-:W-:-:S07]  /*9da0*/  FMNMX.FTZ R169, R137, R104, !PT ;  /* 0x0000006889a97209 */ /* 0x004fce0007810000 */
[----:B------:R-:W2:Y:S01]  /*9db0*/  MUFU.TANH R128, R128 ;  /* 0x0000008000807308 */ /* 0x000ea20000002400 */
[----:B0-----:R-:W-:Y:S01]  /*9dc0*/  FMNMX.FTZ R104, R140, R169, !PT ;  /* 0x000000a98c687209 */ /* 0x001fe20007810000 */
[----:B------:R-:W-:-:S06]  /*9dd0*/  FMUL.FTZ R169, R108, UR60 ;  /* 0x0000003c6ca97c20 */ /* 0x000fcc0008410000 */
[----:B------:R-:W0:Y:S01]  /*9de0*/  MUFU.TANH R129, R129 ;  /* 0x0000008100817308 */ /* 0x000e220000002400 */
[----:B------:R-:W-:Y:S02]  /*9df0*/  WARPGROUP.DEPBAR.LE gsb0, 0x0 ;  /* 0x00008000000079c5 */ /* 0x000fe40000010000 */
[----:B------:R-:W-:Y:S01]  /*9e00*/  WARPGROUP.ARRIVE ;  /* 0x00000000000079c5 */ /* 0x000fe20000000000 */
[----:B-1----:R-:W-:Y:S01]  /*9e10*/  FMNMX.FTZ R171, R141, R104, !PT ;  /* 0x000000688dab7209 */ /* 0x002fe20007810000 */
[----:B------:R-:W-:Y:S01]  /*9e20*/  FMUL.FTZ R177, R89, UR60 ;  /* 0x0000003c59b17c20 */ /* 0x000fe20008410000 */
[----:B------:R-:W-:Y:S02]  /*9e30*/  FMUL.FTZ R179, R92, UR60 ;  /* 0x0000003c5cb37c20 */ /* 0x000fe40008410000 */
[----:B------:R-:W1:Y:S01]  /*9e40*/  MUFU.TANH R132, R132 ;  /* 0x0000008400847308 */ /* 0x000e620000002400 */
[----:B------:R-:W-:Y:S01]  /*9e50*/  HGMMA.64x128x16.F32 R24, R180, gdesc[UR8].tnspB, R24, gsb0 ;  /* 0x41e00008b4187df0 */ /* 0x000fe20008000818 */
[----:B------:R-:W-:Y:S01]  /*9e60*/  UIADD3 UR10, UR6, 0x100, URZ ;  /* 0x00000100060a7890 */ /* 0x000fe2000fffe03f */
[----:B--2---:R-:W-:Y:S01]  /*9e70*/  FMNMX.FTZ R104, R128, R171, !PT ;  /* 0x000000ab80687209 */ /* 0x004fe20007810000 */
[----:B------:R-:W-:-:S04]  /*9e80*/  UMOV UR11, 0x40000040 ;  /* 0x40000040000b7882 */ /* 0x000fc80000000000 */
[----:B------:R-:W2:Y:S01]  /*9e90*/  MUFU.TANH R133, R133 ;  /* 0x0000008500857308 */ /* 0x000ea20000002400 */
[----:B0-----:R-:W-:-:S07]  /*9ea0*/  FMNMX.FTZ R171, R129, R104, !PT ;  /* 0x0000006881ab7209 */ /* 0x001fce0007810000 */
[----:B------:R-:W0:Y:S01]  /*9eb0*/  MUFU.TANH R120, R120 ;  /* 0x0000007800787308 */ /* 0x000e220000002400 */
[----:B-1----:R-:W-:Y:S01]  /*9ec0*/  FMNMX.FTZ R104, R132, R171, !PT ;  /* 0x000000ab84687209 */ /* 0x002fe20007810000 */
[----:B------:R-:W-:-:S06]  /*9ed0*/  FMUL.FTZ R171, R96, UR60 ;  /* 0x0000003c60ab7c20 */ /* 0x000fcc0008410000 */
[----:B------:R-:W1:Y:S01]  /*9ee0*/  MUFU.TANH R121, R121 ;  /* 0x0000007900797308 */ /* 0x000e620000002400 */
[----:B--2---:R-:W-:-:S07]  /*9ef0*/  FMNMX.FTZ R173, R133, R104, !PT ;  /* 0x0000006885ad7209 */ /* 0x004fce0007810000 */
[----:B------:R-:W2:Y:S01]  /*9f00*/  MUFU.TANH R124, R124 ;  /* 0x0000007c007c7308 */ /* 0x000ea20000002400 */
[----:B0-----:R-:W-:-:S07]  /*9f10*/  FMNMX.FTZ R96, R120, R173, !PT ;  /* 0x000000ad78607209 */ /* 0x001fce0007810000 */
[----:B------:R-:W0:Y:S01]  /*9f20*/  MUFU.TANH R125, R125 ;  /* 0x0000007d007d7308 */ /* 0x000e220000002400 */
[----:B-1----:R-:W-:-:S07]  /*9f30*/  FMNMX.FTZ R173, R121, R96, !PT ;  /* 0x0000006079ad7209 */ /* 0x002fce0007810000 */
[----:B------:R-:W1:Y:S01]  /*9f40*/  MUFU.TANH R112, R112 ;  /* 0x0000007000707308 */ /* 0x000e620000002400 */
[----:B--2---:R-:W-:Y:S01]  /*9f50*/  FMNMX.FTZ R96, R124, R173, !PT ;  /* 0x000000ad7c607209 */ /* 0x004fe20007810000 */
[----:B------:R-:W-:-:S06]  /*9f60*/  FMUL.FTZ R173, R100, UR60 ;  /* 0x0000003c64ad7c20 */ /* 0x000fcc0008410000 */
[----:B------:R-:W2:Y:S01]  /*9f70*/  MUFU.TANH R113, R113 ;  /* 0x0000007100717308 */ /* 0x000ea20000002400 */
[----:B0-----:R-:W-:-:S07]  /*9f80*/  FMNMX.FTZ R175, R125, R96, !PT ;  /* 0x000000607daf7209 */ /* 0x001fce0007810000 */
[----:B------:R-:W0:Y:S01]  /*9f90*/  MUFU.TANH R116, R116 ;  /* 0x0000007400747308 */ /* 0x000e220000002400 */
[----:B-1----:R-:W-:-:S07]  /*9fa0*/  FMNMX.FTZ R96, R112, R175, !PT ;  /* 0x000000af70607209 */ /* 0x002fce0007810000 */
[----:B------:R-:W1:Y:S01]  /*9fb0*/  MUFU.TANH R165, R165 ;  /* 0x000000a500a57308 */ /* 0x000e620000002400 */
[----:B--2---:R-:W-:-:S07]  /*9fc0*/  FMNMX.FTZ R175, R113, R96, !PT ;  /* 0x0000006071af7209 */ /* 0x004fce0007810000 */
[----:B------:R-:W2:Y:S01]  /*9fd0*/  MUFU.TANH R167, R167 ;  /* 0x000000a700a77308 */ /* 0x000ea20000002400 */
[----:B0-----:R-:W-:Y:S01]  /*9fe0*/  FMNMX.FTZ R96, R116, R175, !PT ;  /* 0x000000af74607209 */ /* 0x001fe20007810000 */
[----:B------:R-:W-:Y:S02]  /*9ff0*/  FMUL.FTZ R175, R88, UR60 ;  /* 0x0000003c58af7c20 */ /* 0x000fe40008410000 */
[----:B------:R-:W0:Y:S04]  /*a000*/  LDC R88, c[0x0][0x988] ;  /* 0x00026200ff587b82 */ /* 0x000e280000000800 */
[----:B------:R-:W3:Y:S01]  /*a010*/  MUFU.TANH R105, R105 ;  /* 0x0000006900697308 */ /* 0x000ee20000002400 */
[----:B-1----:R-:W-:-:S07]  /*a020*/  FMNMX.FTZ R96, R165, R96, !PT ;  /* 0x00000060a5607209 */ /* 0x002fce0007810000 */
[----:B------:R-:W1:Y:S01]  /*a030*/  MUFU.TANH R169, R169 ;  /* 0x000000a900a97308 */ /* 0x000e620000002400 */
[----:B--2---:R-:W-:-:S07]  /*a040*/  FMNMX.FTZ R96, R167, R96, !PT ;  /* 0x00000060a7607209 */ /* 0x004fce0007810000 */
[----:B------:R-:W2:Y:S01]  /*a050*/  MUFU.TANH R109, R109 ;  /* 0x0000006d006d7308 */ /* 0x000ea20000002400 */
[----:B---3--:R-:W-:-:S07]  /*a060*/  FMNMX.FTZ R96, R105, R96, !PT ;  /* 0x0000006069607209 */ /* 0x008fce0007810000 */
[----:B------:R-:W3:Y:S01]  /*a070*/  MUFU.TANH R171, R171 ;  /* 0x000000ab00ab7308 */ /* 0x000ee20000002400 */
[----:B-1----:R-:W-:-:S07]  /*a080*/  FMNMX.FTZ R96, R169, R96, !PT ;  /* 0x00000060a9607209 */ /* 0x002fce0007810000 */
[----:B------:R-:W1:Y:S01]  /*a090*/  MUFU.TANH R97, R97 ;  /* 0x0000006100617308 */ /* 0x000e620000002400 */
[----:B--2---:R-:W-:-:S07]  /*a0a0*/  FMNMX.FTZ R96, R109, R96, !PT ;  /* 0x000000606d607209 */ /* 0x004fce0007810000 */
[----:B------:R-:W2:Y:S01]  /*a0b0*/  MUFU.TANH R173, R173 ;  /* 0x000000ad00ad7308 */ /* 0x000ea20000002400 */
[----:B---3--:R-:W-:-:S07]  /*a0c0*/  FMNMX.FTZ R96, R171, R96, !PT ;  /* 0x00000060ab607209 */ /* 0x008fce0007810000 */
[----:B------:R-:W3:Y:S01]  /*a0d0*/  MUFU.TANH R101, R101 ;  /* 0x0000006500657308 */ /* 0x000ee20000002400 */
[----:B-1----:R-:W-:Y:S01]  /*a0e0*/  FMNMX.FTZ R96, R97, R96, !PT ;  /* 0x0000006061607209 */ /* 0x002fe20007810000 */
[----:B------:R-:W-:Y:S02]  /*a0f0*/  WARPGROUP.DEPBAR.LE gsb0, 0x0 ;  /* 0x00008000000079c5 */ /* 0x000fe40000010000 */
[----:B------:R-:W-:-:S04]  /*a100*/  WARPGROUP.ARRIVE ;  /* 0x00000000000079c5 */ /* 0x000fc80000000000 */
[----:B------:R-:W1:Y:S01]  /*a110*/  MUFU.TANH R175, R175 ;  /* 0x000000af00af7308 */ /* 0x000e620000002400 */
[----:B--2---:R-:W-:Y:S01]  /*a120*/  FMNMX.FTZ R96, R173, R96, !PT ;  /* 0x00000060ad607209 */ /* 0x004fe20007810000 */
[----:B------:R-:W-:Y:S01]  /*a130*/  FMUL.FTZ R181, R106, UR60 ;  /* 0x0000003c6ab57c20 */ /* 0x000fe20008410000 */
[----:B------:R-:W-:Y:S01]  /*a140*/  FMUL.FTZ R183, R110, UR60 ;  /* 0x0000003c6eb77c20 */ /* 0x000fe20008410000 */
[----:B------:R-:W-:Y:S01]  /*a150*/  @!P1 LEA R110, R0, UR14, 0x3 ;  /* 0x0000000e006e9c11 */ /* 0x000fe2000f8e18ff */
[----:B------:R-:W-:Y:S01]  /*a160*/  HGMMA.64x128x16.F32 R24, R184, gdesc[UR8].tnspB, R24, gsb0 ;  /* 0x41e00008b8187df0 */ /* 0x000fe20008000818 */
[----:B------:R-:W-:Y:S01]  /*a170*/  UIADD3 UR10, UR6, 0x180, URZ ;  /* 0x00000180060a7890 */ /* 0x000fe2000fffe03f */
[----:B---3--:R-:W-:Y:S01]  /*a180*/  FMNMX.FTZ R96, R101, R96, !PT ;  /* 0x0000006065607209 */ /* 0x008fe20007810000 */
[----:B------:R-:W-:Y:S01]  /*a190*/  UMOV UR11, 0x40000040 ;  /* 0x40000040000b7882 */ /* 0x000fe20000000000 */
[----:B------:R-:W2:Y:S01]  /*a1a0*/  MUFU.TANH R177, R177 ;  /* 0x000000b100b17308 */ /* 0x000ea20000002400 */
[----:B------:R-:W-:-:S07]  /*a1b0*/  @!P1 VIADD R110, R110, 0x34840 ;  /* 0x000348406e6e9836 */ /* 0x000fce0000000000 */
[----:B------:R-:W3:Y:S01]  /*a1c0*/  MUFU.TANH R179, R179 ;  /* 0x000000b300b37308 */ /* 0x000ee20000002400 */
[----:B-1----:R-:W-:-:S07]  /*a1d0*/  FMNMX.FTZ R96, R175, R96, !PT ;  /* 0x00000060af607209 */ /* 0x002fce0007810000 */
[----:B------:R-:W1:Y:S01]  /*a1e0*/  MUFU.TANH R93, R93 ;  /* 0x0000005d005d7308 */ /* 0x000e620000002400 */
[----:B--2---:R-:W-:-:S07]  /*a1f0*/  FMNMX.FTZ R96, R177, R96, !PT ;  /* 0x00000060b1607209 */ /* 0x004fce0007810000 */
[----:B------:R-:W2:Y:S01]  /*a200*/  MUFU.TANH R11, R11 ;  /* 0x0000000b000b7308 */ /* 0x000ea20000002400 */
[----:B---3--:R-:W-:-:S07]  /*a210*/  FMNMX.FTZ R96, R179, R96, !PT ;  /* 0x00000060b3607209 */ /* 0x008fce0007810000 */
[----:B------:R-:W3:Y:S01]  /*a220*/  MUFU.TANH R10, R10 ;  /* 0x0000000a000a7308 */ /* 0x000ee20000002400 */
[----:B-1----:R-:W-:-:S05]  /*a230*/  FMNMX.FTZ R96, R93, R96, !PT ;  /* 0x000000605d607209 */ /* 0x002fca0007810000 */
[----:B------:R-:W1:Y:S02]  /*a240*/  SHFL.BFLY PT, R89, R96, 0x2, 0x1f ;  /* 0x0c401f0060597f89 */ /* 0x000e6400000e0000 */
[----:B------:R-:W4:Y:S08]  /*a250*/  MUFU.TANH R14, R14 ;  /* 0x0000000e000e7308 */ /* 0x000f300000002400 */
[----:B------:R-:W5:Y:S08]  /*a260*/  MUFU.TANH R15, R15 ;  /* 0x0000000f000f7308 */ /* 0x000f700000002400 */
[----:B------:R-:W5:Y:S01]  /*a270*/  MUFU.TANH R23, R23 ;  /* 0x0000001700177308 */ /* 0x000f620000002400 */
[----:B-1----:R-:W-:-:S07]  /*a280*/  FMNMX.FTZ R89, R96, R89, !PT ;  /* 0x0000005960597209 */ /* 0x002fce0007810000 */
[----:B------:R-:W1:Y:S01]  /*a290*/  MUFU.TANH R160, R160 ;  /* 0x000000a000a07308 */ /* 0x000e620000002400 */
[----:B------:R-:W0:Y:S07]  /*a2a0*/  SHFL.BFLY PT, R92, R89, 0x1, 0x1f ;  /* 0x0c201f00595c7f89 */ /* 0x000e2e00000e0000 */
[----:B------:R-:W1:Y:S08]  /*a2b0*/  MUFU.TANH R163, R163 ;  /* 0x000000a300a37308 */ /* 0x000e700000002400 */
[----:B------:R-:W1:Y:S08]  /*a2c0*/  MUFU.TANH R164, R164 ;  /* 0x000000a400a47308 */ /* 0x000e700000002400 */
[----:B------:R-:W-:Y:S01]  /*a2d0*/  MUFU.TANH R154, R154 ;  /* 0x0000009a009a7308 */ /* 0x000fe20000002400 */
[----:B0-----:R-:W-:-:S05]  /*a2e0*/  FMNMX.FTZ R89, R89, R92, !PT ;  /* 0x0000005c59597209 */ /* 0x001fca0007810000 */
[----:B------:R-:W-:Y:S02]  /*a2f0*/  FADD.FTZ R5, -R89, R5 ;  /* 0x0000000559057221 */ /* 0x000fe40000010100 */
[----:B------:R-:W-:Y:S08]  /*a300*/  MUFU.TANH R155, R155 ;  /* 0x0000009b009b7308 */ /* 0x000ff00000002400 */
[----:B------:R-:W-:Y:S08]  /*a310*/  MUFU.TANH R158, R158 ;  /* 0x0000009e009e7308 */ /* 0x000ff00000002400 */
[----:B------:R-:W-:Y:S08]  /*a320*/  MUFU.TANH R159, R159 ;  /* 0x0000009f009f7308 */ /* 0x000ff00000002400 */
[----:B------:R-:W-:Y:S08]  /*a330*/  MUFU.TANH R146, R146 ;  /* 0x0000009200927308 */ /* 0x000ff00000002400 */
[----:B------:R-:W-:Y:S08]  /*a340*/  MUFU.TANH R147, R147 ;  /* 0x0000009300937308 */ /* 0x000ff00000002400 */
[----:B------:R-:W-:Y:S01]  /*a350*/  MUFU.TANH R150, R150 ;  /* 0x0000009600967308 */ /* 0x000fe20000002400 */
[----:B------:R-:W-:-:S02]  /*a360*/  WARPGROUP.DEPBAR.LE gsb0, 0x0 ;  /* 0x00008000000079c5 */ /* 0x000fc40000010000 */
[----:B------:R-:W-:Y:S01]  /*a370*/  WARPGROUP.ARRIVE ;  /* 0x00000000000079c5 */ /* 0x000fe20000000000 */
[----:B------:R-:W-:Y:S01]  /*a380*/  FMUL.FTZ R185, R98, UR60 ;  /* 0x0000003c62b97c20 */ /* 0x000fe20008410000 */
[----:B------:R-:W-:-:S03]  /*a390*/  FMUL.FTZ R187, R102, UR60 ;  /* 0x0000003c66bb7c20 */ /* 0x000fc60008410000 */
[----:B------:R-:W-:Y:S01]  /*a3a0*/  MUFU.TANH R151, R151 ;  /* 0x0000009700977308 */ /* 0x000fe20000002400 */
[----:B------:R-:W-:Y:S01]  /*a3b0*/  HGMMA.64x128x16.F32 R24, R188, gdesc[UR8].tnspB, R24, gsb0 ;  /* 0x41e00008bc187df0 */ /* 0x000fe20008000818 */
[----:B------:R-:W-:Y:S01]  /*a3c0*/  UIADD3 UR10, UR6, 0x200, URZ ;  /* 0x00000200060a7890 */ /* 0x000fe2000fffe03f */
[----:B------:R-:W-:-:S05]  /*a3d0*/  UMOV UR11, 0x40000040 ;  /* 0x40000040000b7882 */ /* 0x000fca0000000000 */
[----:B------:R-:W-:Y:S08]  /*a3e0*/  MUFU.TANH R138, R138 ;  /* 0x0000008a008a7308 */ /* 0x000ff00000002400 */
        /* <DEDUP_REMOVED lines=19> */
[----:B------:R-:W-:-:S03]  /*a520*/  FMUL.FTZ R90, R5, R88 ;  /* 0x00000058055a7220 */ /* 0x000fc60000410000 */
[----:B------:R-:W-:Y:S01]  /*a530*/  MUFU.TANH R107, R107 ;  /* 0x0000006b006b7308 */ /* 0x000fe20000002400 */
[----:B------:R-:W-:Y:S01]  /*a540*/  FMUL.FTZ R191, R94, UR60 ;  /* 0x0000003c5ebf7c20 */ /* 0x000fe20008410000 */
[----:B------:R-:W-:Y:S01]  /*a550*/  HGMMA.64x128x16.F32 R24, R192, gdesc[UR8].tnspB, R24, gsb0 ;  /* 0x41e00008c0187df0 */ /* 0x000fe20008000818 */
[----:B------:R-:W-:Y:S01]  /*a560*/  UIADD3 UR10, UR6, 0x280, URZ ;  /* 0x00000280060a7890 */ /* 0x000fe2000fffe03f */
[----:B------:R-:W-:-:S04]  /*a570*/  UMOV UR11, 0x40000040 ;  /* 0x40000040000b7882 */ /* 0x000fc80000000000 */
        /* <DEDUP_REMOVED lines=10> */
[----:B------:R-:W-:Y:S01]  /*a620*/  MUFU.EX2 R90, R90 ;  /* 0x0000005a005a7308 */ /* 0x000fe20000000800 */
[----:B------:R-:W-:-:S02]  /*a630*/  WARPGROUP.DEPBAR.LE gsb0, 0x0 ;  /* 0x00008000000079c5 */ /* 0x000fc40000010000 */
[----:B------:R-:W-:Y:S01]  /*a640*/  WARPGROUP.ARRIVE ;  /* 0x00000000000079c5 */ /* 0x000fe20000000000 */
[----:B------:R-:W-:-:S04]  /*a650*/  FMUL.FTZ R195, R89, R88 ;  /* 0x0000005859c37220 */ /* 0x000fc80000410000 */
[--C-:B------:R-:W-:Y:S01]  /*a660*/  FFMA.FTZ R176, R9, R88, -R195.reuse ;  /* 0x0000005809b07223 */ /* 0x100fe200000108c3 */
[----:B------:R-:W-:Y:S01]  /*a670*/  HGMMA.64x128x16.F32 R24, R196, gdesc[UR8].tnspB, R24, gsb0 ;  /* 0x41e00008c4187df0 */ /* 0x000fe20008000818 */
[----:B------:R-:W-:Y:S01]  /*a680*/  UIADD3 UR10, UR6, 0x300, URZ ;  /* 0x00000300060a7890 */ /* 0x000fe2000fffe03f */
[----:B--2---:R-:W-:Y:S01]  /*a690*/  FMNMX.FTZ R9, R11, R4, !PT ;  /* 0x000000040b097209 */ /* 0x004fe20007810000 */
[----:B------:R-:W-:Y:S01]  /*a6a0*/  UMOV UR11, 0x40000040 ;  /* 0x40000040000b7882 */ /* 0x000fe20000000000 */
[-CC-:B------:R-:W-:Y:S01]  /*a6b0*/  FFMA.FTZ R5, R8, R88.reuse, -R195.reuse ;  /* 0x0000005808057223 */ /* 0x180fe200000108c3 */
[-CC-:B------:R-:W-:Y:S01]  /*a6c0*/  FFMA.FTZ R178, R12, R88.reuse, -R195.reuse ;  /* 0x000000580cb27223 */ /* 0x180fe200000108c3 */
[----:B---3--:R-:W-:Y:S01]  /*a6d0*/  FMNMX.FTZ R9, R10, R9, !PT ;  /* 0x000000090a097209 */ /* 0x008fe20007810000 */
[-CC-:B------:R-:W-:Y:S01]  /*a6e0*/  FFMA.FTZ R193, R21, R88.reuse, -R195.reuse ;  /* 0x0000005815c17223 */ /* 0x180fe200000108c3 */
[-CC-:B------:R-:W-:Y:S01]  /*a6f0*/  FFMA.FTZ R21, R157, R88.reuse, -R195.reuse ;  /* 0x000000589d157223 */ /* 0x180fe200000108c3 */
[-CC-:B------:R-:W-:Y:S01]  /*a700*/  FFMA.FTZ R157, R129, R88.reuse, -R195.reuse ;  /* 0x00000058819d7223 */ /* 0x180fe200000108c3 */
[----:B----4-:R-:W-:Y:S01]  /*a710*/  FMNMX.FTZ R8, R14, R9, !PT ;  /* 0x000000090e087209 */ /* 0x010fe20007810000 */
[-CC-:B------:R-:W-:Y:S01]  /*a720*/  FFMA.FTZ R129, R133, R88.reuse, -R195.reuse ;  /* 0x0000005885817223 */ /* 0x180fe200000108c3 */
[-CC-:B------:R-:W-:Y:S01]  /*a730*/  FFMA.FTZ R133, R165, R88.reuse, -R195.reuse ;  /* 0x00000058a5857223 */ /* 0x180fe200000108c3 */
[--C-:B------:R-:W-:Y:S01]  /*a740*/  FFMA.FTZ R165, R177, R88, -R195.reuse ;  /* 0x00000058b1a57223 */ /* 0x100fe200000108c3 */
[----:B-----5:R-:W-:Y:S01]  /*a750*/  FMNMX.FTZ R8, R15, R8, !PT ;  /* 0x000000080f087209 */ /* 0x020fe20007810000 */
[-CC-:B------:R-:W-:Y:S01]  /*a760*/  FFMA.FTZ R179, R179, R88.reuse, -R195.reuse ;  /* 0x00000058b3b37223 */ /* 0x180fe200000108c3 */
[----:B------:R-:W0:Y:S01]  /*a770*/  MUFU.EX2 R5, R5 ;  /* 0x0000000500057308 */ /* 0x000e220000000800 */
[--C-:B------:R-:W-:Y:S01]  /*a780*/  FFMA.FTZ R13, R13, R88, -R195.reuse ;  /* 0x000000580d0d7223 */ /* 0x100fe200000108c3 */
[----:B------:R-:W-:Y:S01]  /*a790*/  FMNMX.FTZ R9, R23, R8, !PT ;  /* 0x0000000817097209 */ /* 0x000fe20007810000 */
[-CC-:B------:R-:W-:Y:S01]  /*a7a0*/  FFMA.FTZ R180, R20, R88.reuse, -R195.reuse ;  /* 0x0000005814b47223 */ /* 0x180fe200000108c3 */
[-CC-:B------:R-:W-:Y:S01]  /*a7b0*/  FFMA.FTZ R182, R161, R88.reuse, -R195.reuse ;  /* 0x00000058a1b67223 */ /* 0x180fe200000108c3 */
[-CC-:B------:R-:W-:Y:S01]  /*a7c0*/  FFMA.FTZ R161, R162, R88.reuse, -R195.reuse ;  /* 0x00000058a2a17223 */ /* 0x180fe200000108c3 */
[----:B-1----:R-:W-:Y:S01]  /*a7d0*/  FMNMX.FTZ R8, R160, R9, !PT ;  /* 0x00000009a0087209 */ /* 0x002fe20007810000 */
[-CC-:B------:R-:W-:Y:S01]  /*a7e0*/  FFMA.FTZ R184, R152, R88.reuse, -R195.reuse ;  /* 0x0000005898b87223 */ /* 0x180fe200000108c3 */
[----:B------:R-:W1:Y:S01]  /*a7f0*/  MUFU.EX2 R176, R176 ;  /* 0x000000b000b07308 */ /* 0x000e620000000800 */
[--C-:B------:R-:W-:Y:S01]  /*a800*/  FFMA.FTZ R153, R153, R88, -R195.reuse ;  /* 0x0000005899997223 */ /* 0x100fe200000108c3 */
[----:B------:R-:W-:Y:S01]  /*a810*/  FMNMX.FTZ R9, R163, R8, !PT ;  /* 0x00000008a3097209 */ /* 0x000fe20007810000 */
[-CC-:B------:R-:W-:Y:S01]  /*a820*/  FFMA.FTZ R186, R156, R88.reuse, -R195.reuse ;  /* 0x000000589cba7223 */ /* 0x180fe200000108c3 */
[-CC-:B------:R-:W-:Y:S01]  /*a830*/  FFMA.FTZ R188, R144, R88.reuse, -R195.reuse ;  /* 0x0000005890bc7223 */ /* 0x180fe200000108c3 */
[-CC-:B------:R-:W-:Y:S01]  /*a840*/  FFMA.FTZ R145, R145, R88.reuse, -R195.reuse ;  /* 0x0000005891917223 */ /* 0x180fe200000108c3 */
[----:B------:R-:W-:Y:S01]  /*a850*/  FMNMX.FTZ R9, R164, R9, !PT ;  /* 0x00000009a4097209 */ /* 0x000fe20007810000 */
[-C--:B------:R-:W-:Y:S01]  /*a860*/  FFMA.FTZ R190, R148, R88.reuse, -R195 ;  /* 0x0000005894be7223 */ /* 0x080fe200000108c3 */
[----:B------:R-:W-:Y:S01]  /*a870*/  MUFU.EX2 R178, R178 ;  /* 0x000000b200b27308 */ /* 0x000fe20000000800 */
[----:B0-----:R-:W-:Y:S01]  /*a880*/  FFMA.FTZ R7, R90, R7, R5 ;  /* 0x000000075a077223 */ /* 0x001fe20000010005 */
[----:B------:R-:W-:Y:S01]  /*a890*/  FMNMX.FTZ R8, R154, R9, !PT ;  /* 0x000000099a087209 */ /* 0x000fe20007810000 */
[-CC-:B------:R-:W-:Y:S01]  /*a8a0*/  FFMA.FTZ R149, R149, R88.reuse, -R195.reuse ;  /* 0x0000005895957223 */ /* 0x180fe200000108c3 */
[-CC-:B------:R-:W-:Y:S01]  /*a8b0*/  FFMA.FTZ R192, R136, R88.reuse, -R195.reuse ;  /* 0x0000005888c07223 */ /* 0x180fe200000108c3 */
[--C-:B------:R-:W-:Y:S01]  /*a8c0*/  FFMA.FTZ R137, R137, R88, -R195.reuse ;  /* 0x0000005889897223 */ /* 0x100fe200000108c3 */
[----:B------:R-:W-:Y:S01]  /*a8d0*/  FMNMX.FTZ R9, R155, R8, !PT ;  /* 0x000000089b097209 */ /* 0x000fe20007810000 */
[-C--:B------:R-:W-:Y:S01]  /*a8e0*/  FFMA.FTZ R194, R140, R88.reuse, -R195 ;  /* 0x000000588cc27223 */ /* 0x080fe200000108c3 */
[----:B------:R-:W-:Y:S01]  /*a8f0*/  MUFU.EX2 R13, R13 ;  /* 0x0000000d000d7308 */ /* 0x000fe20000000800 */
[----:B-1----:R-:W-:Y:S01]  /*a900*/  FADD.FTZ R7, R176, R7 ;  /* 0x00000007b0077221 */ /* 0x002fe20000010000 */
[----:B------:R-:W-:Y:S01]  /*a910*/  FMNMX.FTZ R8, R158, R9, !PT ;  /* 0x000000099e087209 */ /* 0x000fe20007810000 */
[-CC-:B------:R-:W-:Y:S01]  /*a920*/  FFMA.FTZ R141, R141, R88.reuse, -R195.reuse ;  /* 0x000000588d8d7223 */ /* 0x180fe200000108c3 */
[-CC-:B------:R-:W-:Y:S01]  /*a930*/  FFMA.FTZ R121, R121, R88.reuse, -R195.reuse ;  /* 0x0000005879797223 */ /* 0x180fe200000108c3 */
[--C-:B------:R-:W-:Y:S01]  /*a940*/  FFMA.FTZ R125, R125, R88, -R195.reuse ;  /* 0x000000587d7d7223 */ /* 0x100fe200000108c3 */
[----:B------:R-:W-:Y:S01]  /*a950*/  FMNMX.FTZ R9, R159, R8, !PT ;  /* 0x000000089f097209 */ /* 0x000fe20007810000 */
[-CC-:B------:R-:W-:Y:S01]  /*a960*/  FFMA.FTZ R113, R113, R88.reuse, -R195.reuse ;  /* 0x0000005871717223 */ /* 0x180fe200000108c3 */
[----:B------:R-:W-:Y:S01]  /*a970*/  MUFU.EX2 R180, R180 ;  /* 0x000000b400b47308 */ /* 0x000fe20000000800 */
[-CC-:B------:R-:W-:Y:S01]  /*a980*/  FFMA.FTZ R105, R105, R88.reuse, -R195.reuse ;  /* 0x0000005869697223 */ /* 0x180fe200000108c3 */
[----:B------:R-:W-:Y:S01]  /*a990*/  FMNMX.FTZ R8, R146, R9, !PT ;  /* 0x0000000992087209 */ /* 0x000fe20007810000 */
[-CC-:B------:R-:W-:Y:S01]  /*a9a0*/  FFMA.FTZ R109, R109, R88.reuse, -R195.reuse ;  /* 0x000000586d6d7223 */ /* 0x180fe200000108c3 */
[-CC-:B------:R-:W-:Y:S01]  /*a9b0*/  FFMA.FTZ R97, R97, R88.reuse, -R195.reuse ;  /* 0x0000005861617223 */ /* 0x180fe200000108c3 */
[--C-:B------:R-:W-:Y:S01]  /*a9c0*/  FFMA.FTZ R101, R101, R88, -R195.reuse ;  /* 0x0000005865657223 */ /* 0x100fe200000108c3 */
[----:B------:R-:W-:Y:S01]  /*a9d0*/  FMNMX.FTZ R9, R147, R8, !PT ;  /* 0x0000000893097209 */ /* 0x000fe20007810000 */
[-CC-:B------:R-:W-:Y:S01]  /*a9e0*/  FFMA.FTZ R20, R175, R88.reuse, -R195.reuse ;  /* 0x00000058af147223 */ /* 0x180fe200000108c3 */
[----:B------:R-:W-:Y:S01]  /*a9f0*/  MUFU.EX2 R193, R193 ;  /* 0x000000c100c17308 */ /* 0x000fe20000000800 */
[----:B------:R-:W-:Y:S01]  /*aa00*/  FFMA.FTZ R93, R93, R88, -R195 ;  /* 0x000000585d5d7223 */ /* 0x000fe200000108c3 */
[----:B------:R-:W-:-:S02]  /*aa10*/  FMNMX.FTZ R8, R150, R9, !PT ;  /* 0x0000000996087209 */ /* 0x000fc40007810000 */
[----:B------:R-:W-:Y:S02]  /*aa20*/  F2FP.F16.F32.PACK_AB R176, R176, R5 ;  /* 0x00000005b0b0723e */ /* 0x000fe400000000ff */
[----:B------:R-:W-:Y:S02]  /*aa30*/  FMNMX.FTZ R9, R151, R8, !PT ;  /* 0x0000000897097209 */ /* 0x000fe40007810000 */
[----:B------:R-:W-:Y:S02]  /*aa40*/  MUFU.EX2 R182, R182 ;  /* 0x000000b600b67308 */ /* 0x000fe40000000800 */
[----:B------:R-:W-:-:S04]  /*aa50*/  FMNMX.FTZ R8, R138, R9, !PT ;  /* 0x000000098a087209 */ /* 0x000fc80007810000 */
        /* <DEDUP_REMOVED lines=26> */
[----:B------:R-:W-:Y:S01]  /*ac00*/  FMNMX.FTZ R8, R183, R8, !PT ;  /* 0x00000008b7087209 */ /* 0x000fe20007810000 */
[----:B------:R-:W-:Y:S02]  /*ac10*/  WARPGROUP.DEPBAR.LE gsb0, 0x0 ;  /* 0x00008000000079c5 */ /* 0x000fe40000010000 */
[----:B------:R-:W-:Y:S01]  /*ac20*/  WARPGROUP.ARRIVE ;  /* 0x00000000000079c5 */ /* 0x000fe20000000000 */
[----:B------:R-:W-:Y:S02]  /*ac30*/  FMNMX.FTZ R8, R111, R8, !PT ;  /* 0x000000086f087209 */ /* 0x000fe40007810000 */
[----:B------:R-:W-:Y:S01]  /*ac40*/  MUFU.EX2 R192, R192 ;  /* 0x000000c000c07308 */ /* 0x000fe20000000800 */
[-CC-:B------:R-:W-:Y:S01]  /*ac50*/  FFMA.FTZ R196, R128, R88.reuse, -R195.reuse ;  /* 0x0000005880c47223 */ /* 0x180fe200000108c3 */
[----:B------:R-:W-:Y:S01]  /*ac60*/  FFMA.FTZ R198, R132, R88, -R195 ;  /* 0x0000005884c67223 */ /* 0x000fe200000108c3 */
[----:B------:R-:W-:Y:S01]  /*ac70*/  FMNMX.FTZ R8, R185, R8, !PT ;  /* 0x00000008b9087209 */ /* 0x000fe20007810000 */
[----:B------:R-:W-:Y:S01]  /*ac80*/  HGMMA.64x128x16.F32 R24, R200, gdesc[UR8].tnspB, R24, gsb0 ;  /* 0x41e00008c8187df0 */ /* 0x000fe20008000818 */
[----:B------:R-:W-:Y:S01]  /*ac90*/  UIADD3 UR10, UR6, 0x380, URZ ;  /* 0x00000380060a7890 */ /* 0x000fe2000fffe03f */
[----:B------:R-:W-:Y:S01]  /*aca0*/  UMOV UR11, 0x40000040 ;  /* 0x40000040000b7882 */ /* 0x000fe20000000000 */
[----:B------:R-:W-:Y:S01]  /*acb0*/  FMNMX.FTZ R8, R99, R8, !PT ;  /* 0x0000000863087209 */ /* 0x000fe20007810000 */
[----:B------:R-:W-:Y:S03]  /*acc0*/  MUFU.EX2 R137, R137 ;  /* 0x0000008900897308 */ /* 0x000fe60000000800 */
[----:B------:R-:W-:-:S04]  /*acd0*/  FMNMX.FTZ R8, R187, R8, !PT ;  /* 0x00000008bb087209 */ /* 0x000fc80007810000 */
[----:B------:R-:W-:Y:S01]  /*ace0*/  FMNMX.FTZ R8, R103, R8, !PT ;  /* 0x0000000867087209 */ /* 0x000fe20007810000 */
[----:B------:R-:W-:Y:S03]  /*acf0*/  MUFU.EX2 R194, R194 ;  /* 0x000000c200c27308 */ /* 0x000fe60000000800 */
[----:B------:R-:W-:-:S04]  /*ad00*/  FMNMX.FTZ R8, R189, R8, !PT ;  /* 0x00000008bd087209 */ /* 0x000fc80007810000 */
[----:B------:R-:W-:Y:S01]  /*ad10*/  FMNMX.FTZ R8, R91, R8, !PT ;  /* 0x000000085b087209 */ /* 0x000fe20007810000 */
[----:B------:R-:W-:Y:S03]  /*ad20*/  MUFU.EX2 R141, R141 ;  /* 0x0000008d008d7308 */ /* 0x000fe60000000800 */
[----:B------:R-:W-:-:S04]  /*ad30*/  FMNMX.FTZ R8, R191, R8, !PT ;  /* 0x00000008bf087209 */ /* 0x000fc80007810000 */
[----:B------:R-:W-:Y:S01]  /*ad40*/  FMNMX.FTZ R9, R95, R8, !PT ;  /* 0x000000085f097209 */ /* 0x000fe20007810000 */
[--C-:B------:R-:W-:Y:S01]  /*ad50*/  FFMA.FTZ R8, R171, R88, -R195.reuse ;  /* 0x00000058ab087223 */ /* 0x100fe200000108c3 */
[----:B------:R-:W-:Y:S03]  /*ad60*/  MUFU.EX2 R196, R196 ;  /* 0x000000c400c47308 */ /* 0x000fe60000000800 */
[----:B------:R-:W0:Y:S05]  /*ad70*/  SHFL.BFLY PT, R12, R9, 0x2, 0x1f ;  /* 0x0c401f00090c7f89 */ /* 0x000e2a00000e0000 */
[----:B------:R-:W-:Y:S08]  /*ad80*/  MUFU.EX2 R157, R157 ;  /* 0x0000009d009d7308 */ /* 0x000ff00000000800 */
[----:B------:R-:W-:Y:S08]  /*ad90*/  MUFU.EX2 R198, R198 ;  /* 0x000000c600c67308 */ /* 0x000ff00000000800 */
[----:B------:R-:W-:Y:S01]  /*ada0*/  MUFU.EX2 R129, R129 ;  /* 0x0000008100817308 */ /* 0x000fe20000000800 */
[----:B0-----:R-:W-:Y:S01]  /*adb0*/  FMNMX.FTZ R92, R9, R12, !PT ;  /* 0x0000000c095c7209 */ /* 0x001fe20007810000 */
[----:B------:R-:W-:-:S04]  /*adc0*/  FFMA.FTZ R12, R173, R88, -R195 ;  /* 0x00000058ad0c7223 */ /* 0x000fc800000108c3 */
[----:B------:R-:W0:Y:S02]  /*add0*/  SHFL.BFLY PT, R9, R92, 0x1, 0x1f ;  /* 0x0c201f005c097f89 */ /* 0x000e2400000e0000 */
[----:B------:R-:W-:Y:S08]  /*ade0*/  MUFU.EX2 R121, R121 ;  /* 0x0000007900797308 */ /* 0x000ff00000000800 */
[----:B------:R-:W-:Y:S08]  /*adf0*/  MUFU.EX2 R125, R125 ;  /* 0x0000007d007d7308 */ /* 0x000ff00000000800 */
[----:B------:R-:W-:Y:S01]  /*ae00*/  MUFU.EX2 R113, R113 ;  /* 0x0000007100717308 */ /* 0x000fe20000000800 */
[----:B0-----:R-:W-:-:S07]  /*ae10*/  FMNMX.FTZ R9, R92, R9, !PT ;  /* 0x000000095c097209 */ /* 0x001fce0007810000 */
[----:B------:R-:W-:Y:S08]  /*ae20*/  MUFU.EX2 R133, R133 ;  /* 0x0000008500857308 */ /* 0x000ff00000000800 */
[----:B------:R0:W-:Y:S08]  /*ae30*/  MUFU.EX2 R92, R179 ;  /* 0x000000b3005c7308 */ /* 0x0001f00000000800 */
[----:B------:R-:W-:Y:S08]  /*ae40*/  MUFU.EX2 R105, R105 ;  /* 0x0000006900697308 */ /* 0x000ff00000000800 */
[----:B------:R-:W-:Y:S08]  /*ae50*/  MUFU.EX2 R109, R109 ;  /* 0x0000006d006d7308 */ /* 0x000ff00000000800 */
[----:B------:R-:W-:Y:S08]  /*ae60*/  MUFU.EX2 R8, R8 ;  /* 0x0000000800087308 */ /* 0x000ff00000000800 */
[----:B------:R-:W-:Y:S08]  /*ae70*/  MUFU.EX2 R97, R97 ;  /* 0x0000006100617308 */ /* 0x000ff00000000800 */
[----:B------:R-:W-:Y:S01]  /*ae80*/  MUFU.EX2 R12, R12 ;  /* 0x0000000c000c7308 */ /* 0x000fe20000000800 */
[----:B------:R-:W-:-:S02]  /*ae90*/  WARPGROUP.DEPBAR.LE gsb0, 0x0 ;  /* 0x00008000000079c5 */ /* 0x000fc40000010000 */
[----:B------:R-:W-:Y:S01]  /*aea0*/  WARPGROUP.ARRIVE ;  /* 0x00000000000079c5 */ /* 0x000fe20000000000 */
[-CC-:B------:R-:W-:Y:S01]  /*aeb0*/  FFMA.FTZ R200, R120, R88.reuse, -R195.reuse ;  /* 0x0000005878c87223 */ /* 0x180fe200000108c3 */
[----:B------:R-:W-:-:S03]  /*aec0*/  FFMA.FTZ R202, R124, R88, -R195 ;  /* 0x000000587cca7223 */ /* 0x000fc600000108c3 */
[----:B------:R-:W-:Y:S01]  /*aed0*/  MUFU.EX2 R101, R101 ;  /* 0x0000006500657308 */ /* 0x000fe20000000800 */
[----:B------:R-:W-:Y:S01]  /*aee0*/  HGMMA.64x128x16.F32 R24, R204, gdesc[UR8].tnspB, R24, gsb0 ;  /* 0x41e00008cc187df0 */ /* 0x000fe20008000818 */
[----:B------:R-:W-:Y:S01]  /*aef0*/  UIADD3 UR10, UR6, 0x400, URZ ;  /* 0x00000400060a7890 */ /* 0x000fe2000fffe03f */
[----:B------:R-:W-:-:S05]  /*af00*/  UMOV UR11, 0x40000040 ;  /* 0x40000040000b7882 */ /* 0x000fca0000000000 */
        /* <DEDUP_REMOVED lines=8> */
[----:B------:R-:W-:Y:S01]  /*af90*/  IADD3 R112, -R22, 0xb, RZ ;  /* 0x0000000b16707810 */ /* 0x000fe20007ffe1ff */
[----:B------:R-:W-:Y:S01]  /*afa0*/  FFMA.FTZ R206, R116, R88, -R195 ;  /* 0x0000005874ce7223 */ /* 0x000fe200000108c3 */
[----:B------:R-:W-:Y:S02]  /*afb0*/  @!P1 PRMT R116, RZ, 0x654, R110 ;  /* 0x00000654ff749816 */ /* 0x000fe4000000006e */
[----:B------:R-:W-:Y:S01]  /*afc0*/  HGMMA.64x128x16.F32 R24, R208, gdesc[UR8].tnspB, R24, gsb0 ;  /* 0x41e00008d0187df0 */ /* 0x000fe20008000818 */
[----:B------:R-:W-:Y:S01]  /*afd0*/  UIADD3 UR10, UR6, 0x480, URZ ;  /* 0x00000480060a7890 */ /* 0x000fe2000fffe03f */
[----:B------:R-:W-:Y:S01]  /*afe0*/  MUFU.EX2 R204, R204 ;  /* 0x000000cc00cc7308 */ /* 0x000fe20000000800 */
[----:B------:R-:W-:Y:S01]  /*aff0*/  UMOV UR11, 0x40000040 ;  /* 0x40000040000b7882 */ /* 0x000fe20000000000 */
[----:B------:R-:W-:-:S06]  /*b000*/  UIADD3 UR6, UR6, 0x500, URZ ;  /* 0x0000050006067890 */ /* 0x000fcc000fffe03f */
[----:B------:R-:W-:Y:S01]  /*b010*/  MUFU.EX2 R206, R206 ;  /* 0x000000ce00ce7308 */ /* 0x000fe20000000800 */
[----:B------:R-:W-:Y:S02]  /*b020*/  WARPGROUP.DEPBAR.LE gsb0, 0x0 ;  /* 0x00008000000079c5 */ /* 0x000fe40000010000 */
[----:B------:R-:W-:Y:S01]  /*b030*/  WARPGROUP.ARRIVE ;  /* 0x00000000000079c5 */ /* 0x000fe20000000000 */
[-CC-:B------:R-:W-:Y:S01]  /*b040*/  FFMA.FTZ R208, R167, R88.reuse, -R195.reuse ;  /* 0x00000058a7d07223 */ /* 0x180fe200000108c3 */
[-C--:B------:R-:W-:Y:S01]  /*b050*/  FFMA.FTZ R210, R169, R88.reuse, -R195 ;  /* 0x00000058a9d27223 */ /* 0x080fe200000108c3 */
[C---:B------:R-:W-:Y:S01]  /*b060*/  FADD.FTZ R167, -R9.reuse, R4 ;  /* 0x0000000409a77221 */ /* 0x040fe20000010100 */
[-C--:B------:R-:W-:Y:S02]  /*b070*/  FMUL.FTZ R169, R9, R88.reuse ;  /* 0x0000005809a97220 */ /* 0x080fe40000410000 */
[----:B------:R-:W-:Y:S01]  /*b080*/  HGMMA.64x128x16.F32 R24, R212, gdesc[UR8].tnspB, R24, gsb0 ;  /* 0x41e00008d4187df0 */ /* 0x000fe20008000818 */
[-C--:B------:R-:W-:Y:S01]  /*b090*/  FMUL.FTZ R167, R167, R88.reuse ;  /* 0x00000058a7a77220 */ /* 0x080fe20000410000 */
[-CC-:B------:R-:W-:Y:S01]  /*b0a0*/  FFMA.FTZ R4, R11, R88.reuse, -R169.reuse ;  /* 0x000000580b047223 */ /* 0x180fe200000108a9 */
[-CC-:B------:R-:W-:Y:S01]  /*b0b0*/  FFMA.FTZ R177, R10, R88.reuse, -R169.reuse ;  /* 0x000000580ab17223 */ /* 0x180fe200000108a9 */
[-CC-:B0-----:R-:W-:Y:S01]  /*b0c0*/  FFMA.FTZ R179, R14, R88.reuse, -R169.reuse ;  /* 0x000000580eb37223 */ /* 0x181fe200000108a9 */
[-CC-:B------:R-:W-:Y:S01]  /*b0d0*/  FFMA.FTZ R10, R15, R88.reuse, -R169.reuse ;  /* 0x000000580f0a7223 */ /* 0x180fe200000108a9 */
[-CC-:B------:R-:W-:Y:S01]  /*b0e0*/  FFMA.FTZ R11, R23, R88.reuse, -R169.reuse ;  /* 0x00000058170b7223 */ /* 0x180fe200000108a9 */
[----:B------:R-:W-:Y:S01]  /*b0f0*/  MUFU.EX2 R167, R167 ;  /* 0x000000a700a77308 */ /* 0x000fe20000000800 */
[-CC-:B------:R-:W-:Y:S01]  /*b100*/  FFMA.FTZ R14, R160, R88.reuse, -R169.reuse ;  /* 0x00000058a00e7223 */ /* 0x180fe200000108a9 */
[-CC-:B------:R-:W-:Y:S01]  /*b110*/  FFMA.FTZ R15, R163, R88.reuse, -R169.reuse ;  /* 0x00000058a30f7223 */ /* 0x180fe200000108a9 */
[-CC-:B------:R-:W-:Y:S01]  /*b120*/  FFMA.FTZ R94, R164, R88.reuse, -R169.reuse ;  /* 0x00000058a45e7223 */ /* 0x180fe200000108a9 */
[-CC-:B------:R-:W-:Y:S01]  /*b130*/  FFMA.FTZ R23, R154, R88.reuse, -R169.reuse ;  /* 0x000000589a177223 */ /* 0x180fe200000108a9 */
[-CC-:B------:R-:W-:Y:S01]  /*b140*/  FFMA.FTZ R96, R155, R88.reuse, -R169.reuse ;  /* 0x000000589b607223 */ /* 0x180fe200000108a9 */
[-CC-:B------:R-:W-:Y:S01]  /*b150*/  FFMA.FTZ R98, R158, R88.reuse, -R169.reuse ;  /* 0x000000589e627223 */ /* 0x180fe200000108a9 */
[-CC-:B------:R-:W-:Y:S01]  /*b160*/  FFMA.FTZ R155, R159, R88.reuse, -R169.reuse ;  /* 0x000000589f9b7223 */ /* 0x180fe200000108a9 */
[----:B------:R-:W0:Y:S01]  /*b170*/  MUFU.EX2 R4, R4 ;  /* 0x0000000400047308 */ /* 0x000e220000000800 */
[-CC-:B------:R-:W-:Y:S01]  /*b180*/  FFMA.FTZ R100, R146, R88.reuse, -R169.reuse ;  /* 0x0000005892647223 */ /* 0x180fe200000108a9 */
[-CC-:B------:R-:W-:Y:S01]  /*b190*/  FFMA.FTZ R205, R114, R88.reuse, -R169.reuse ;  /* 0x0000005872cd7223 */ /* 0x180fe200000108a9 */
[-CC-:B------:R-:W-:Y:S01]  /*b1a0*/  FFMA.FTZ R114, R115, R88.reuse, -R169.reuse ;  /* 0x0000005873727223 */ /* 0x180fe200000108a9 */
[-CC-:B------:R-:W-:Y:S01]  /*b1b0*/  FFMA.FTZ R147, R147, R88.reuse, -R169.reuse ;  /* 0x0000005893937223 */ /* 0x180fe200000108a9 */
[-CC-:B------:R-:W-:Y:S01]  /*b1c0*/  FFMA.FTZ R102, R150, R88.reuse, -R169.reuse ;  /* 0x0000005896667223 */ /* 0x180fe200000108a9 */
        /* <DEDUP_REMOVED lines=9> */
[--C-:B------:R-:W-:Y:S01]  /*b260*/  FFMA.FTZ R108, R131, R88, -R169.reuse ;  /* 0x00000058836c7223 */ /* 0x100fe200000108a9 */
[----:B------:R-:W-:Y:S01]  /*b270*/  MUFU.EX2 R179, R179 ;  /* 0x000000b300b37308 */ /* 0x000fe20000000800 */
[----:B0-----:R-:W-:Y:S01]  /*b280*/  FFMA.FTZ R6, R167, R6, R4 ;  /* 0x00000006a7067223 */ /* 0x001fe20000010004 */
        /* <DEDUP_REMOVED lines=9> */
[----:B------:R-:W-:-:S05]  /*b320*/  FFMA.FTZ R95, R95, R88, -R169 ;  /* 0x000000585f5f7223 */ /* 0x000fca00000108a9 */
[----:B------:R-:W-:Y:S08]  /*b330*/  MUFU.EX2 R11, R11 ;  /* 0x0000000b000b7308 */ /* 0x000ff00000000800 */
[----:B------:R-:W0:Y:S08]  /*b340*/  MUFU.EX2 R14, R14 ;  /* 0x0000000e000e7308 */ /* 0x000e300000000800 */
[----:B------:R-:W-:Y:S08]  /*b350*/  MUFU.EX2 R15, R15 ;  /* 0x0000000f000f7308 */ /* 0x000ff00000000800 */
[----:B------:R-:W-:Y:S01]  /*b360*/  MUFU.EX2 R94, R94 ;  /* 0x0000005e005e7308 */ /* 0x000fe20000000800 */
[----:B0-----:R-:W-:-:S07]  /*b370*/  F2FP.F16.F32.PACK_AB R181, R14, R11 ;  /* 0x0000000b0eb5723e */ /* 0x001fce00000000ff */
[----:B------:R-:W-:Y:S08]  /*b380*/  MUFU.EX2 R23, R23 ;  /* 0x0000001700177308 */ /* 0x000ff00000000800 */
[----:B------:R-:W-:Y:S08]  /*b390*/  MUFU.EX2 R96, R96 ;  /* 0x0000006000607308 */ /* 0x000ff00000000800 */
[----:B------:R-:W-:Y:S08]  /*b3a0*/  MUFU.EX2 R98, R98 ;  /* 0x0000006200627308 */ /* 0x000ff00000000800 */
[----:B------:R-:W-:Y:S08]  /*b3b0*/  MUFU.EX2 R155, R155 ;  /* 0x0000009b009b7308 */ /* 0x000ff00000000800 */
[----:B------:R-:W-:Y:S08]  /*b3c0*/  MUFU.EX2 R100, R100 ;  /* 0x0000006400647308 */ /* 0x000ff00000000800 */
[----:B------:R-:W-:Y:S08]  /*b3d0*/  MUFU.EX2 R147, R147 ;  /* 0x0000009300937308 */ /* 0x000ff00000000800 */
[----:B------:R-:W-:Y:S08]  /*b3e0*/  MUFU.EX2 R102, R102 ;  /* 0x0000006600667308 */ /* 0x000ff00000000800 */
[----:B------:R-:W-:Y:S01]  /*b3f0*/  MUFU.EX2 R151, R151 ;  /* 0x0000009700977308 */ /* 0x000fe20000000800 */
[----:B------:R-:W-:-:S02]  /*b400*/  WARPGROUP.DEPBAR.LE gsb0, 0x0 ;  /* 0x00008000000079c5 */ /* 0x000fc40000010000 */
[----:B------:R-:W-:-:S05]  /*b410*/  WARPGROUP.ARRIVE ;  /* 0x00000000000079c5 */ /* 0x000fca0000000000 */
[----:B------:R-:W-:Y:S01]  /*b420*/  MUFU.EX2 R104, R104 ;  /* 0x0000006800687308 */ /* 0x000fe20000000800 */
[----:B------:R-:W-:Y:S02]  /*b430*/  F2FP.F16.F32.PACK_AB R214, R101, R12 ;  /* 0x0000000c65d6723e */ /* 0x000fe400000000ff */
[----:B------:R-:W-:Y:S01]  /*b440*/  F2FP.F16.F32.PACK_AB R212, R97, R8 ;  /* 0x0000000861d4723e */ /* 0x000fe200000000ff */
[----:B------:R-:W-:Y:S01]  /*b450*/  HGMMA.64x128x16.F32 R24, R216, gdesc[UR4].tnspB, R24, gsb0 ;  /* 0x41e00004d8187df0 */ /* 0x000fe20008000818 */
[----:B------:R-:W-:-:S03]  /*b460*/  R2UR UR7, R17 ;  /* 0x00000000110772ca */ /* 0x000fc600000e0000 */
[----:B------:R-:W0:Y:S01]  /*b470*/  MUFU.EX2 R139, R139 ;  /* 0x0000008b008b7308 */ /* 0x000e220000000800 */
[----:B------:R-:W-:-:S07]  /*b480*/  R2UR UR6, R220 ;  /* 0x00000000dc0672ca */ /* 0x000fce00000e0000 */
[----:B------:R-:W1:Y:S06]  /*b490*/  MUFU.EX2 R195, R195 ;  /* 0x000000c300c37308 */ /* 0x000e6c0000000800 */
[----:B------:R-:W-:Y:S01]  /*b4a0*/  UISETP.GT.AND UP0, UPT, UR6, UR7, UPT ;  /* 0x000000070600728c */ /* 0x000fe2000bf04270 */
[----:B------:R-:W-:Y:S01]  /*b4b0*/  R2UR UR7, R0 ;  /* 0x00000000000772ca */ /* 0x000fe200000e0000 */
[----:B------:R-:W2:Y:S01]  /*b4c0*/  MUFU.EX2 R106, R106 ;  /* 0x0000006a006a7308 */ /* 0x000ea20000000800 */
[----:B------:R-:W-:-:S03]  /*b4d0*/  UIADD3 UR6, UR6, -0x1, URZ ;  /* 0xffffffff06067890 */ /* 0x000fc6000fffe03f */
[----:B------:R-:W-:-:S03]  /*b4e0*/  PLOP3.LUT P2, PT, PT, PT, UP0, 0x80, 0x0 ;  /* 0x000000000000781c */ /* 0x000fc60003f4f008 */
[----:B------:R-:W-:Y:S01]  /*b4f0*/  IMAD.U32 R220, RZ, RZ, UR6 ;  /* 0x00000006ffdc7e24 */ /* 0x000fe2000f8e00ff */
[----:B------:R-:W3:Y:S08]  /*b500*/  MUFU.EX2 R197, R197 ;  /* 0x000000c500c57308 */ /* 0x000ef00000000800 */
[----:B------:R-:W4:Y:S08]  /*b510*/  MUFU.EX2 R108, R108 ;  /* 0x0000006c006c7308 */ /* 0x000f300000000800 */
[----:B------:R-:W5:Y:S08]  /*b520*/  MUFU.EX2 R199, R199 ;  /* 0x000000c700c77308 */ /* 0x000f700000000800 */
[----:B------:R-:W5:Y:S08]  /*b530*/  MUFU.EX2 R110, R110 ;  /* 0x0000006e006e7308 */ /* 0x000f700000000800 */
[----:B------:R-:W5:Y:S08]  /*b540*/  MUFU.EX2 R201, R201 ;  /* 0x000000c900c97308 */ /* 0x000f700000000800 */
[----:B------:R-:W-:Y:S08]  /*b550*/  MUFU.EX2 R203, R203 ;  /* 0x000000cb00cb7308 */ /* 0x000ff00000000800 */
        /* <DEDUP_REMOVED lines=10> */
[----:B------:R0:W-:Y:S06]  /*b600*/  BAR.ARV R112, 0x100 ;  /* 0x000400700000751d */ /* 0x0001ec0000002000 */
[----:B------:R1:W-:Y:S01]  /*b610*/  @!P1 SYNCS.ARRIVE.TRANS64.RED.A1T0 RZ, [R116+URZ], RZ ;  /* 0x000000ff74ff99a7 */ /* 0x0003e2000810043f */
[----:B------:R-:W-:Y:S01]  /*b620*/  MUFU.EX2 R95, R95 ;  /* 0x0000005f005f7308 */ /* 0x000fe20000000800 */
[----:B0-----:R-:W-:Y:S01]  /*b630*/  FADD.FTZ R112, R178, R7 ;  /* 0x00000007b2707221 */ /* 0x001fe20000010000 */
[----:B------:R-:W-:Y:S01]  /*b640*/  F2FP.F16.F32.PACK_AB R178, R13, R178 ;  /* 0x000000b20db2723e */ /* 0x000fe200000000ff */
[----:B------:R-:W-:Y:S01]  /*b650*/  FMUL.FTZ R24, R24, R90 ;  /* 0x0000005a18187220 */ /* 0x000fe20000410000 */
[----:B------:R-:W-:Y:S01]  /*b660*/  F2FP.F16.F32.PACK_AB R216, R165, R20 ;  /* 0x00000014a5d8723e */ /* 0x000fe200000000ff */
[----:B------:R-:W-:Y:S01]  /*b670*/  FMUL.FTZ R25, R25, R90 ;  /* 0x0000005a19197220 */ /* 0x000fe20000410000 */
[----:B------:R-:W-:Y:S01]  /*b680*/  F2FP.F16.F32.PACK_AB R218, R93, R92 ;  /* 0x0000005c5dda723e */ /* 0x000fe200000000ff */
[----:B-1----:R-:W-:Y:S01]  /*b690*/  FADD.FTZ R116, R177, R6 ;  /* 0x00000006b1747221 */ /* 0x002fe20000010000 */
[----:B------:R-:W-:Y:S01]  /*b6a0*/  FFMA.FTZ R6, R123, R88, -R169 ;  /* 0x000000587b067223 */ /* 0x000fe200000108a9 */
[----:B------:R-:W-:Y:S01]  /*b6b0*/  FADD.FTZ R123, R13, R112 ;  /* 0x000000700d7b7221 */ /* 0x000fe20000010000 */
[----:B------:R0:W-:Y:S01]  /*b6c0*/  @!P1 SYNCS.ARRIVE.TRANS64.RED.A1T0 RZ, [R118+URZ], RZ ;  /* 0x000000ff76ff99a7 */ /* 0x0001e2000810043f */
[----:B------:R-:W-:Y:S01]  /*b6d0*/  FADD.FTZ R7, R179, R116 ;  /* 0x00000074b3077221 */ /* 0x000fe20000010000 */
[----:B------:R-:W-:Y:S01]  /*b6e0*/  F2FP.F16.F32.PACK_AB R179, R10, R179 ;  /* 0x000000b30ab3723e */ /* 0x000fe200000000ff */
[----:B------:R-:W-:Y:S01]  /*b6f0*/  FADD.FTZ R116, R180, R123 ;  /* 0x0000007bb4747221 */ /* 0x000fe20000010000 */
[----:B------:R-:W1:Y:S01]  /*b700*/  MUFU.EX2 R6, R6 ;  /* 0x0000000600067308 */ /* 0x000e620000000800 */
[----:B------:R-:W-:Y:S01]  /*b710*/  FADD.FTZ R112, R10, R7 ;  /* 0x000000070a707221 */ /* 0x000fe20000010000 */
[----:B------:R-:W-:Y:S01]  /*b720*/  F2FP.F16.F32.PACK_AB R177, R177, R4 ;  /* 0x00000004b1b1723e */ /* 0x000fe200000000ff */
[C---:B------:R-:W-:Y:S01]  /*b730*/  FADD.FTZ R123, R193.reuse, R116 ;  /* 0x00000074c17b7221 */ /* 0x040fe20000010000 */
[----:B------:R-:W-:Y:S01]  /*b740*/  F2FP.F16.F32.PACK_AB R180, R193, R180 ;  /* 0x000000b4c1b4723e */ /* 0x000fe200000000ff */
[----:B------:R-:W-:Y:S01]  /*b750*/  FADD.FTZ R7, R11, R112 ;  /* 0x000000700b077221 */ /* 0x000fe20000010000 */
[----:B------:R-:W-:Y:S01]  /*b760*/  FFMA.FTZ R112, R127, R88, -R169 ;  /* 0x000000587f707223 */ /* 0x000fe200000108a9 */
[----:B0-----:R-:W-:Y:S01]  /*b770*/  FADD.FTZ R118, R182, R123 ;  /* 0x0000007bb6767221 */ /* 0x001fe20000010000 */
[----:B------:R-:W-:Y:S01]  /*b780*/  MUFU.EX2 R4, R107 ;  /* 0x0000006b00047308 */ /* 0x000fe20000000800 */
[----:B------:R-:W-:Y:S01]  /*b790*/  FADD.FTZ R116, R14, R7 ;  /* 0x000000070e747221 */ /* 0x000fe20000010000 */
[C---:B------:R-:W-:Y:S01]  /*b7a0*/  F2FP.F16.F32.PACK_AB R182, R161.reuse, R182 ;  /* 0x000000b6a1b6723e */ /* 0x040fe200000000ff */
[----:B------:R-:W-:Y:S01]  /*b7b0*/  FADD.FTZ R115, R161, R118 ;  /* 0x00000076a1737221 */ /* 0x000fe20000010000 */
[----:B------:R-:W-:Y:S01]  /*b7c0*/  F2FP.F16.F32.PACK_AB R193, R139, R104 ;  /* 0x000000688bc1723e */ /* 0x000fe200000000ff */
[----:B------:R-:W-:Y:S01]  /*b7d0*/  FADD.FTZ R7, R15, R116 ;  /* 0x000000740f077221 */ /* 0x000fe20000010000 */
[-C--:B------:R-:W-:Y:S01]  /*b7e0*/  FFMA.FTZ R116, R119, R88.reuse, -R169 ;  /* 0x0000005877747223 */ /* 0x080fe200000108a9 */
[----:B------:R-:W-:Y:S01]  /*b7f0*/  FADD.FTZ R120, R184, R115 ;  /* 0x00000073b8787221 */ /* 0x000fe20000010000 */
[----:B------:R-:W0:Y:S01]  /*b800*/  MUFU.EX2 R112, R112 ;  /* 0x0000007000707308 */ /* 0x000e220000000800 */
[C---:B------:R-:W-:Y:S01]  /*b810*/  FADD.FTZ R118, R94.reuse, R7 ;  /* 0x000000075e767221 */ /* 0x040fe20000010000 */
[-CC-:B------:R-:W-:Y:S01]  /*b820*/  FFMA.FTZ R115, R183, R88.reuse, -R169.reuse ;  /* 0x00000058b7737223 */ /* 0x180fe200000108a9 */
[----:B------:R-:W-:Y:S01]  /*b830*/  FADD.FTZ R117, R153, R120 ;  /* 0x0000007899757221 */ /* 0x000fe20000010000 */
[----:B------:R-:W-:Y:S01]  /*b840*/  F2FP.F16.F32.PACK_AB R183, R94, R15 ;  /* 0x0000000f5eb7723e */ /* 0x000fe200000000ff */
[----:B------:R-:W-:Y:S01]  /*b850*/  FADD.FTZ R7, R23, R118 ;  /* 0x0000007617077221 */ /* 0x000fe20000010000 */
[-C--:B------:R-:W-:Y:S01]  /*b860*/  FFMA.FTZ R119, R187, R88.reuse, -R169 ;  /* 0x00000058bb777223 */ /* 0x080fe200000108a9 */
[----:B------:R-:W-:Y:S01]  /*b870*/  FADD.FTZ R118, R186, R117 ;  /* 0x00000075ba767221 */ /* 0x000fe20000010000 */
[----:B------:R-:W0:Y:S01]  /*b880*/  MUFU.EX2 R116, R116 ;  /* 0x0000007400747308 */ /* 0x000e220000000800 */
[C---:B------:R-:W-:Y:S01]  /*b890*/  FADD.FTZ R7, R96.reuse, R7 ;  /* 0x0000000760077221 */ /* 0x040fe20000010000 */
[----:B------:R-:W-:Y:S01]  /*b8a0*/  FFMA.FTZ R117, R185, R88, -R169 ;  /* 0x00000058b9757223 */ /* 0x000fe200000108a9 */
[----:B------:R-:W-:Y:S01]  /*b8b0*/  F2FP.F16.F32.PACK_AB R185, R96, R23 ;  /* 0x0000001760b9723e */ /* 0x000fe200000000ff */
[----:B------:R-:W-:Y:S01]  /*b8c0*/  FMUL.FTZ R28, R28, R90 ;  /* 0x0000005a1c1c7220 */ /* 0x000fe20000410000 */
[----:B------:R-:W-:Y:S01]  /*b8d0*/  FADD.FTZ R120, R98, R7 ;  /* 0x0000000762787221 */ /* 0x000fe20000010000 */
[----:B------:R-:W-:Y:S01]  /*b8e0*/  FADD.FTZ R7, R21, R118 ;  /* 0x0000007615077221 */ /* 0x000fe20000010000 */
[----:B------:R-:W-:Y:S01]  /*b8f0*/  FFMA.FTZ R118, R99, R88, -R169 ;  /* 0x0000005863767223 */ /* 0x000fe200000108a9 */
[----:B------:R-:W0:Y:S01]  /*b900*/  MUFU.EX2 R94, R115 ;  /* 0x00000073005e7308 */ /* 0x000e220000000800 */
[C---:B------:R-:W-:Y:S01]  /*b910*/  FADD.FTZ R123, R155.reuse, R120 ;  /* 0x000000789b7b7221 */ /* 0x040fe20000010000 */
[----:B------:R-:W-:Y:S01]  /*b920*/  FADD.FTZ R120, R188, R7 ;  /* 0x00000007bc787221 */ /* 0x000fe20000010000 */
[----:B------:R-:W-:Y:S01]  /*b930*/  F2FP.F16.F32.PACK_AB R187, R155, R98 ;  /* 0x000000629bbb723e */ /* 0x000fe200000000ff */
[----:B------:R-:W-:Y:S01]  /*b940*/  FFMA.FTZ R99, R189, R88, -R169 ;  /* 0x00000058bd637223 */ /* 0x000fe200000108a9 */
[----:B------:R-:W-:Y:S01]  /*b950*/  FADD.FTZ R122, R100, R123 ;  /* 0x0000007b647a7221 */ /* 0x000fe20000010000 */
[----:B------:R-:W-:Y:S01]  /*b960*/  FADD.FTZ R7, R145, R120 ;  /* 0x0000007891077221 */ /* 0x000fe20000010000 */
[----:B------:R-:W-:Y:S01]  /*b970*/  F2FP.F16.F32.PACK_AB R184, R153, R184 ;  /* 0x000000b899b8723e */ /* 0x000fe200000000ff */
[----:B------:R-:W0:Y:S01]  /*b980*/  MUFU.EX2 R96, R117 ;  /* 0x0000007500607308 */ /* 0x000e220000000800 */
[----:B------:R-:W-:Y:S01]  /*b990*/  FADD.FTZ R123, R147, R122 ;  /* 0x0000007a937b7221 */ /* 0x000fe20000010000 */
[----:B------:R-:W-:Y:S01]  /*b9a0*/  FADD.FTZ R120, R190, R7 ;  /* 0x00000007be787221 */ /* 0x000fe20000010000 */
[----:B------:R-:W-:Y:S01]  /*b9b0*/  FFMA.FTZ R7, R191, R88, -R169 ;  /* 0x00000058bf077223 */ /* 0x000fe200000108a9 */
[----:B------:R-:W-:Y:S01]  /*b9c0*/  F2FP.F16.F32.PACK_AB R186, R21, R186 ;  /* 0x000000ba15ba723e */ /* 0x000fe200000000ff */
[----:B------:R-:W-:Y:S01]  /*b9d0*/  FADD.FTZ R122, R102, R123 ;  /* 0x0000007b667a7221 */ /* 0x000fe20000010000 */
[----:B------:R-:W-:Y:S01]  /*b9e0*/  FADD.FTZ R123, R149, R120 ;  /* 0x00000078957b7221 */ /* 0x000fe20000010000 */
[----:B------:R-:W-:Y:S01]  /*b9f0*/  F2FP.F16.F32.PACK_AB R188, R145, R188 ;  /* 0x000000bc91bc723e */ /* 0x000fe200000000ff */
[----:B------:R-:W0:Y:S01]  /*ba00*/  MUFU.EX2 R118, R118 ;  /* 0x0000007600767308 */ /* 0x000e220000000800 */
[----:B------:R-:W-:Y:S01]  /*ba10*/  FADD.FTZ R127, R151, R122 ;  /* 0x0000007a977f7221 */ /* 0x000fe20000010000 */
[----:B------:R-:W-:Y:S01]  /*ba20*/  FADD.FTZ R120, R192, R123 ;  /* 0x0000007bc0787221 */ /* 0x000fe20000010000 */
[----:B------:R-:W-:Y:S01]  /*ba30*/  F2FP.F16.F32.PACK_AB R189, R147, R100 ;  /* 0x0000006493bd723e */ /* 0x000fe200000000ff */
[----:B------:R-:W-:Y:S01]  /*ba40*/  FMUL.FTZ R29, R29, R90 ;  /* 0x0000005a1d1d7220 */ /* 0x000fe20000410000 */
        /* <DEDUP_REMOVED lines=11> */
[----:B------:R-:W-:Y:S01]  /*bb00*/  FMUL.FTZ R33, R33, R90 ;  /* 0x0000005a21217220 */ /* 0x000fe20000410000 */
[----:B--2---:R-:W-:Y:S01]  /*bb10*/  FADD.FTZ R10, R106, R5 ;  /* 0x000000056a0a7221 */ /* 0x004fe20000010000 */
[----:B------:R-:W-:Y:S01]  /*bb20*/  FADD.FTZ R14, R196, R13 ;  /* 0x0000000dc40e7221 */ /* 0x000fe20000010000 */
[----:B------:R-:W-:Y:S01]  /*bb30*/  F2FP.F16.F32.PACK_AB R194, R141, R194 ;  /* 0x000000c28dc2723e */ /* 0x000fe200000000ff */
[-C--:B------:R-:W-:Y:S01]  /*bb40*/  FMUL.FTZ R36, R36, R90.reuse ;  /* 0x0000005a24247220 */ /* 0x080fe20000410000 */
[----:B---3--:R-:W-:Y:S01]  /*bb50*/  FADD.FTZ R5, R197, R10 ;  /* 0x0000000ac5057221 */ /* 0x008fe20000010000 */
[----:B------:R-:W-:Y:S01]  /*bb60*/  FADD.FTZ R11, R157, R14 ;  /* 0x0000000e9d0b7221 */ /* 0x000fe20000010000 */
[----:B------:R-:W-:Y:S01]  /*bb70*/  F2FP.F16.F32.PACK_AB R195, R106, R195 ;  /* 0x000000c36ac3723e */ /* 0x000fe200000000ff */
[----:B------:R-:W-:Y:S01]  /*bb80*/  FMUL.FTZ R37, R37, R90 ;  /* 0x0000005a25257220 */ /* 0x000fe20000410000 */
[----:B----4-:R-:W-:Y:S01]  /*bb90*/  FADD.FTZ R10, R108, R5 ;  /* 0x000000056c0a7221 */ /* 0x010fe20000010000 */
[----:B------:R-:W-:Y:S01]  /*bba0*/  FADD.FTZ R14, R198, R11 ;  /* 0x0000000bc60e7221 */ /* 0x000fe20000010000 */
[----:B------:R-:W-:Y:S01]  /*bbb0*/  F2FP.F16.F32.PACK_AB R196, R157, R196 ;  /* 0x000000c49dc4723e */ /* 0x000fe200000000ff */
[-C--:B------:R-:W-:Y:S01]  /*bbc0*/  FMUL.FTZ R40, R40, R90.reuse ;  /* 0x0000005a28287220 */ /* 0x080fe20000410000 */
[----:B-----5:R-:W-:Y:S01]  /*bbd0*/  FADD.FTZ R5, R199, R10 ;  /* 0x0000000ac7057221 */ /* 0x020fe20000010000 */
[----:B------:R-:W-:Y:S01]  /*bbe0*/  FADD.FTZ R11, R129, R14 ;  /* 0x0000000e810b7221 */ /* 0x000fe20000010000 */
[----:B------:R-:W-:Y:S01]  /*bbf0*/  F2FP.F16.F32.PACK_AB R197, R108, R197 ;  /* 0x000000c56cc5723e */ /* 0x000fe200000000ff */
[----:B------:R-:W-:Y:S01]  /*bc00*/  FMUL.FTZ R41, R41, R90 ;  /* 0x0000005a29297220 */ /* 0x000fe20000410000 */
[----:B------:R-:W-:Y:S01]  /*bc10*/  FADD.FTZ R10, R110, R5 ;  /* 0x000000056e0a7221 */ /* 0x000fe20000010000 */
[----:B------:R-:W-:Y:S01]  /*bc20*/  FADD.FTZ R14, R200, R11 ;  /* 0x0000000bc80e7221 */ /* 0x000fe20000010000 */
[----:B------:R-:W-:Y:S01]  /*bc30*/  F2FP.F16.F32.PACK_AB R198, R129, R198 ;  /* 0x000000c681c6723e */ /* 0x000fe200000000ff */
[-C--:B------:R-:W-:Y:S01]  /*bc40*/  FMUL.FTZ R44, R44, R90.reuse ;  /* 0x0000005a2c2c7220 */ /* 0x080fe20000410000 */
[----:B------:R-:W-:Y:S01]  /*bc50*/  FADD.FTZ R5, R201, R10 ;  /* 0x0000000ac9057221 */ /* 0x000fe20000010000 */
[----:B------:R-:W-:Y:S01]  /*bc60*/  FADD.FTZ R11, R121, R14 ;  /* 0x0000000e790b7221 */ /* 0x000fe20000010000 */
[C---:B-1----:R-:W-:Y:S01]  /*bc70*/  F2FP.F16.F32.PACK_AB R201, R6.reuse, R201 ;  /* 0x000000c906c9723e */ /* 0x042fe200000000ff */
[-C--:B------:R-:W-:Y:S01]  /*bc80*/  FMUL.FTZ R45, R45, R90.reuse ;  /* 0x0000005a2d2d7220 */ /* 0x080fe20000410000 */
        /* <DEDUP_REMOVED lines=8> */
[----:B0-----:R-:W-:Y:S01]  /*bd10*/  FADD.FTZ R10, R112, R5 ;  /* 0x00000005700a7221 */ /* 0x001fe20000010000 */
[----:B------:R-:W-:Y:S01]  /*bd20*/  FADD.FTZ R14, R204, R11 ;  /* 0x0000000bcc0e7221 */ /* 0x000fe20000010000 */
[----:B------:R-:W-:Y:S01]  /*bd30*/  F2FP.F16.F32.PACK_AB R202, R125, R202 ;  /* 0x000000ca7dca723e */ /* 0x000fe200000000ff */
        /* <DEDUP_REMOVED lines=19> */
[----:B------:R-:W0:Y:S01]  /*be70*/  MUFU.EX2 R10, R99 ;  /* 0x00000063000a7308 */ /* 0x000e220000000800 */
[C---:B------:R-:W-:Y:S01]  /*be80*/  F2FP.F16.F32.PACK_AB R209, R4.reuse, R209 ;  /* 0x000000d104d1723e */ /* 0x040fe200000000ff */
[----:B------:R-:W-:Y:S01]  /*be90*/  FADD.FTZ R5, R4, R5 ;  /* 0x0000000504057221 */ /* 0x000fe20000010000 */
[----:B------:R-:W-:Y:S01]  /*bea0*/  FADD.FTZ R6, R210, R11 ;  /* 0x0000000bd2067221 */ /* 0x000fe20000010000 */
[----:B------:R-:W-:Y:S01]  /*beb0*/  F2FP.F16.F32.PACK_AB R207, R116, R207 ;  /* 0x000000cf74cf723e */ /* 0x000fe200000000ff */
[----:B------:R-:W-:Y:S01]  /*bec0*/  FMUL.FTZ R61, R61, R90 ;  /* 0x0000005a3d3d7220 */ /* 0x000fe20000410000 */
[----:B------:R-:W-:Y:S01]  /*bed0*/  FADD.FTZ R5, R94, R5 ;  /* 0x000000055e057221 */ /* 0x000fe20000010000 */
[----:B------:R-:W-:Y:S01]  /*bee0*/  FADD.FTZ R11, R109, R6 ;  /* 0x000000066d0b7221 */ /* 0x000fe20000010000 */
[----:B------:R1:W2:Y:S01]  /*bef0*/  MUFU.EX2 R14, R7 ;  /* 0x00000007000e7308 */ /* 0x0002a20000000800 */
[----:B------:R-:W-:Y:S01]  /*bf00*/  F2FP.F16.F32.PACK_AB R208, R105, R208 ;  /* 0x000000d069d0723e */ /* 0x000fe200000000ff */
        /* <DEDUP_REMOVED lines=8> */
[----:B------:R-:W-:Y:S01]  /*bf90*/  FADD.FTZ R5, R118, R5 ;  /* 0x0000000576057221 */ /* 0x000fe20000010000 */
[----:B------:R-:W-:Y:S01]  /*bfa0*/  FADD.FTZ R6, R12, R11 ;  /* 0x0000000b0c067221 */ /* 0x000fe20000010000 */
[----:B------:R-:W-:Y:S01]  /*bfb0*/  IMAD.U32 R12, RZ, RZ, UR7 ;  /* 0x00000007ff0c7e24 */ /* 0x000fe2000f8e00ff */
[----:B------:R-:W-:Y:S01]  /*bfc0*/  R2UR UR7, R221 ;  /* 0x00000000dd0772ca */ /* 0x000fe200000e0000 */
[----:B------:R-:W-:Y:S01]  /*bfd0*/  FADD.FTZ R5, R98, R5 ;  /* 0x0000000562057221 */ /* 0x000fe20000010000 */
[----:B------:R-:W-:Y:S01]  /*bfe0*/  FADD.FTZ R11, R101, R6 ;  /* 0x00000006650b7221 */ /* 0x000fe20000010000 */
[----:B------:R-:W-:Y:S01]  /*bff0*/  F2FP.F16.F32.PACK_AB R213, R118, R96 ;  /* 0x0000006076d5723e */ /* 0x000fe200000000ff */
[----:B------:R-:W-:Y:S01]  /*c000*/  FMUL.FTZ R68, R68, R90 ;  /* 0x0000005a44447220 */ /* 0x000fe20000410000 */
[C---:B------:R-:W-:Y:S01]  /*c010*/  FADD.FTZ R5, R103.reuse, R5 ;  /* 0x0000000567057221 */ /* 0x040fe20000010000 */
[----:B------:R-:W-:Y:S01]  /*c020*/  FADD.FTZ R4, R20, R11 ;  /* 0x0000000b14047221 */ /* 0x000fe20000010000 */
[----:B------:R-:W-:Y:S01]  /*c030*/  F2FP.F16.F32.PACK_AB R215, R103, R98 ;  /* 0x0000006267d7723e */ /* 0x000fe200000000ff */
[----:B------:R-:W-:Y:S01]  /*c040*/  FMUL.FTZ R69, R69, R90 ;  /* 0x0000005a45457220 */ /* 0x000fe20000410000 */
[----:B0-----:R-:W-:Y:S01]  /*c050*/  FADD.FTZ R5, R10, R5 ;  /* 0x000000050a057221 */ /* 0x001fe20000010000 */
[----:B-1----:R-:W-:Y:S01]  /*c060*/  FADD.FTZ R7, R165, R4 ;  /* 0x00000004a5077221 */ /* 0x002fe20000010000 */
[C---:B------:R-:W-:Y:S01]  /*c070*/  F2FP.F16.F32.PACK_AB R217, R91.reuse, R10 ;  /* 0x0000000a5bd9723e */ /* 0x040fe200000000ff */
[-C--:B------:R-:W-:Y:S01]  /*c080*/  FMUL.FTZ R72, R72, R90.reuse ;  /* 0x0000005a48487220 */ /* 0x080fe20000410000 */
[----:B------:R-:W-:Y:S01]  /*c090*/  FADD.FTZ R5, R91, R5 ;  /* 0x000000055b057221 */ /* 0x000fe20000010000 */
[----:B------:R-:W-:Y:S01]  /*c0a0*/  FADD.FTZ R4, R92, R7 ;  /* 0x000000075c047221 */ /* 0x000fe20000010000 */
[----:B------:R-:W-:Y:S01]  /*c0b0*/  MOV R11, UR7 ;  /* 0x00000007000b7c02 */ /* 0x000fe20008000f00 */
[----:B------:R-:W-:Y:S01]  /*c0c0*/  FMUL.FTZ R73, R73, R90 ;  /* 0x0000005a49497220 */ /* 0x000fe20000410000 */
[----:B--2---:R-:W-:Y:S01]  /*c0d0*/  FADD.FTZ R5, R14, R5 ;  /* 0x000000050e057221 */ /* 0x004fe20000010000 */
[----:B------:R-:W-:Y:S01]  /*c0e0*/  FADD.FTZ R7, R93, R4 ;  /* 0x000000045d077221 */ /* 0x000fe20000010000 */
[C---:B------:R-:W-:Y:S01]  /*c0f0*/  F2FP.F16.F32.PACK_AB R219, R95.reuse, R14 ;  /* 0x0000000e5fdb723e */ /* 0x040fe200000000ff */
[-C--:B------:R-:W-:Y:S01]  /*c100*/  FMUL.FTZ R76, R76, R90.reuse ;  /* 0x0000005a4c4c7220 */ /* 0x080fe20000410000 */
[----:B------:R-:W-:Y:S01]  /*c110*/  FADD.FTZ R6, R95, R5 ;  /* 0x000000055f067221 */ /* 0x000fe20000010000 */
[-C--:B------:R-:W-:Y:S01]  /*c120*/  FMUL.FTZ R77, R77, R90.reuse ;  /* 0x0000005a4d4d7220 */ /* 0x080fe20000410000 */
[-C--:B------:R-:W-:Y:S01]  /*c130*/  FMUL.FTZ R80, R80, R90.reuse ;  /* 0x0000005a50507220 */ /* 0x080fe20000410000 */
[-C--:B------:R-:W-:Y:S01]  /*c140*/  FMUL.FTZ R81, R81, R90.reuse ;  /* 0x0000005a51517220 */ /* 0x080fe20000410000 */
[-C--:B------:R-:W-:Y:S01]  /*c150*/  FMUL.FTZ R84, R84, R90.reuse ;  /* 0x0000005a54547220 */ /* 0x080fe20000410000 */
[----:B------:R-:W-:Y:S01]  /*c160*/  FMUL.FTZ R85, R85, R90 ;  /* 0x0000005a55557220 */ /* 0x000fe20000410000 */
[-C--:B------:R-:W-:Y:S01]  /*c170*/  FMUL.FTZ R26, R26, R167.reuse ;  /* 0x000000a71a1a7220 */ /* 0x080fe20000410000 */
        /* <DEDUP_REMOVED lines=30> */
[----:B------:R-:W-:Y:S01]  /*c360*/  FMUL.FTZ R87, R87, R167 ;  /* 0x000000a757577220 */ /* 0x000fe20000410000 */
[----:B------:R-:W-:-:S02]  /*c370*/  IMAD.MOV.U32 R4, RZ, RZ, R9 ;  /* 0x000000ffff047224 */ /* 0x000fc400078e0009 */
[----:B------:R-:W-:Y:S01]  /*c380*/  IMAD.MOV.U32 R5, RZ, RZ, R89 ;  /* 0x000000ffff057224 */ /* 0x000fe200078e0059 */
[----:B------:R-:W-:Y:S06]  /*c390*/  @P2 BRA `(.L_x_28) ;  /* 0xffffffa800942947 */ /* 0x000fec000383ffff */
.L_x_19:
[----:B------:R-:W-:Y:S06]  /*c3a0*/  BAR.ARV 0x8, 0x180 ;  /* 0x0206000000007b1d */ /* 0x000fec0000002000 */
[----:B------:R-:W-:Y:S05]  /*c3b0*/  @!P0 BRA `(.L_x_29) ;  /* 0x0000000000048947 */ /* 0x000fea0003800000 */
[----:B------:R-:W-:Y:S01]  /*c3c0*/  BPT.TRAP 0x1 ;  /* 0x000000040000795c */ /* 0x000fe20000300000 */
.L_x_29:
[----:B------:R-:W-:Y:S02]  /*c3d0*/  R2UR UR5, R221 ;  /* 0x00000000dd0572ca */ /* 0x000fe400000e0000 */
[----:B------:R-:W-:-:S11]  /*c3e0*/  R2UR UR4, R16 ;  /* 0x00000000100472ca */ /* 0x000fd600000e0000 */
[----:B------:R-:W-:Y:S02]  /*c3f0*/  IMAD.U32 R2, RZ, RZ, UR5 ;  /* 0x00000005ff027e24 */ /* 0x000fe4000f8e00ff */
[----:B------:R-:W-:-:S03]  /*c400*/  LEA R11, R0, UR4, 0x3 ;  /* 0x00000004000b7c11 */ /* 0x000fc6000f8e18ff */
[----:B------:R-:W-:-:S04]  /*c410*/  SHF.L.U32 R2, R2, 0x1f, RZ ;  /* 0x0000001f02027819 */ /* 0x000fc800000006ff */
[----:B------:R0:W1:Y:S01]  /*c420*/  SYNCS.PHASECHK.TRANS64.TRYWAIT P2, [R11+URZ+0x34850], R2 ;  /* 0x034850020b0075a7 */ /* 0x000062000804017f */
[----:B------:R-:W-:Y:S05]  /*c430*/  @!P0 BRA `(.L_x_30) ;  /* 0x0000000000048947 */ /* 0x000fea0003800000 */
[----:B------:R-:W-:Y:S01]  /*c440*/  BPT.TRAP 0x1 ;  /* 0x000000040000795c */ /* 0x000fe20000300000 */
.L_x_30:
[----:B-1----:R-:W-:Y:S05]  /*c450*/  @P2 BRA `(.L_x_31) ;  /* 0x0000000000082947 */ /* 0x002fea0003800000 */
[----:B------:R-:W1:Y:S02]  /*c460*/  SYNCS.PHASECHK.TRANS64.TRYWAIT P0, [R11+URZ+0x34850], R2 ;  /* 0x034850020b0075a7 */ /* 0x000e64000800017f */
[----:B-1----:R-:W-:Y:S05]  /*c470*/  @!P0 BRA `(.L_x_32) ;  /* 0x0000005c00fc8947 */ /* 0x002fea0003800000 */
.L_x_31:
[----:B------:R-:W-:Y:S01]  /*c480*/  R2UR UR4, R16 ;  /* 0x00000000100472ca */ /* 0x000fe200000e0000 */
[----:B------:R-:W-:Y:S01]  /*c490*/  WARPGROUP.ARRIVE ;  /* 0x00000000000079c5 */ /* 0x000fe20000000000 */
[----:B------:R-:W-:Y:S01]  /*c4a0*/  R2UR UR5, R0 ;  /* 0x00000000000572ca */ /* 0x000fe200000e0000 */
[----:B------:R-:W-:Y:S01]  /*c4b0*/  UMOV UR7, 0x40000040 ;  /* 0x4000004000077882 */ /* 0x000fe20000000000 */
[----:B------:R-:W2:Y:S01]  /*c4c0*/  SHFL.BFLY PT, R0, R7, 0x2, 0x1f ;  /* 0x0c401f0007007f89 */ /* 0x000ea200000e0000 */
[----:B------:R-:W-:Y:S01]  /*c4d0*/  IMAD.MOV.U32 R8, RZ, RZ, RZ ;  /* 0x000000ffff087224 */ /* 0x000fe200078e00ff */
[----:B------:R-:W-:Y:S01]  /*c4e0*/  MOV R17, RZ ;  /* 0x000000ff00117202 */ /* 0x000fe20000000f00 */
[----:B------:R-:W-:Y:S01]  /*c4f0*/  IMAD.MOV.U32 R16, RZ, RZ, -0x800000 ;  /* 0xff800000ff107424 */ /* 0x000fe200078e00ff */
[----:B------:R-:W0:Y:S05]  /*c500*/  SHFL.BFLY PT, R3, R6, 0x2, 0x1f ;  /* 0x0c401f0006037f89 */ /* 0x000e2a00000e0000 */
[----:B------:R-:W-:-:S04]  /*c510*/  UIADD3 UR4, UR4, 0x400, URZ ;  /* 0x0000040004047890 */ /* 0x000fc8000fffe03f */
[----:B------:R-:W-:-:S04]  /*c520*/  USHF.R.U32.HI UR4, URZ, 0x4, UR4 ;  /* 0x000000043f047899 */ /* 0x000fc80008011604 */
[----:B------:R-:W-:-:S04]  /*c530*/  ULOP3.LUT UR4, UR4, 0x3fff, URZ, 0xc0, !UPT ;  /* 0x00003fff04047892 */ /* 0x000fc8000f8ec03f */
[----:B------:R-:W-:Y:S01]  /*c540*/  ULOP3.LUT UR4, UR4, 0x5800000, URZ, 0xfc, !UPT ;  /* 0x0580000004047892 */ /* 0x000fe2000f8efc3f */
[----:B--2---:R-:W-:-:S03]  /*c550*/  FADD.FTZ R0, R0, R7 ;  /* 0x0000000700007221 */ /* 0x004fc60000010000 */
[----:B------:R-:W-:Y:S01]  /*c560*/  UIMAD UR4, UR5, 0xb00, UR4 ;  /* 0x00000b00050478a4 */ /* 0x000fe2000f8e0204 */
[----:B01----:R-:W-:Y:S02]  /*c570*/  FADD.FTZ R2, R3, R6 ;  /* 0x0000000603027221 */ /* 0x003fe40000010000 */
[----:B------:R-:W0:Y:S04]  /*c580*/  SHFL.BFLY PT, R3, R0, 0x1, 0x1f ;  /* 0x0c201f0000037f89 */ /* 0x000e2800000e0000 */
[----:B------:R-:W-:Y:S02]  /*c590*/  UMOV UR6, UR4 ;  /* 0x0000000400067c82 */ /* 0x000fe40008000000 */
[----:B------:R-:W-:Y:S01]  /*c5a0*/  HGMMA.64x128x16.F32 R24, R176, gdesc[UR4].tnspB, R24, gsb0 ;  /* 0x41e00004b0187df0 */ /* 0x000fe20008000818 */
[----:B------:R-:W-:Y:S01]  /*c5b0*/  UIADD3 UR6, UR4, 0x80, URZ ;  /* 0x0000008004067890 */ /* 0x000fe2000fffe03f */
[----:B------:R-:W1:Y:S01]  /*c5c0*/  SHFL.BFLY PT, R5, R2, 0x1, 0x1f ;  /* 0x0c201f0002057f89 */ /* 0x000e6200000e0000 */
[----:B------:R-:W-:Y:S01]  /*c5d0*/  UMOV UR7, 0x40000040 ;  /* 0x4000004000077882 */ /* 0x000fe20000000000 */
[----:B0-----:R-:W-:Y:S01]  /*c5e0*/  FADD.FTZ R10, R0, R3 ;  /* 0x00000003000a7221 */ /* 0x001fe20000010000 */
[----:B------:R-:W-:-:S04]  /*c5f0*/  IMAD.MOV.U32 R0, RZ, RZ, -0x800000 ;  /* 0xff800000ff007424 */ /* 0x000fc800078e00ff */
[----:B------:R-:W-:Y:S01]  /*c600*/  FSETP.NE.FTZ.AND P0, PT, R10, RZ, PT ;  /* 0x000000ff0a00720b */ /* 0x000fe20003f15000 */
[----:B-1----:R-:W-:Y:S01]  /*c610*/  FADD.FTZ R12, R2, R5 ;  /* 0x00000005020c7221 */ /* 0x002fe20000010000 */
[----:B------:R-:W-:-:S04]  /*c620*/  @!P1 VIADD R5, R11, 0x34860 ;  /* 0x000348600b059836 */ /* 0x000fc80000000000 */
[----:B------:R-:W-:Y:S02]  /*c630*/  FSETP.NE.FTZ.AND P2, PT, R12, RZ, PT ;  /* 0x000000ff0c00720b */ /* 0x000fe40003f55000 */
[----:B------:R-:W-:-:S05]  /*c640*/  @!P1 PRMT R5, RZ, 0x654, R5 ;  /* 0x00000654ff059816 */ /* 0x000fca0000000005 */
[----:B------:R-:W0:Y:S01]  /*c650*/  @P0 MUFU.LG2 R3, R10 ;  /* 0x0000000a00030308 */ /* 0x000e220000000c00 */
[----:B------:R-:W-:-:S05]  /*c660*/  @P0 FMUL.FTZ R2, R88, 0.69314718246459960938 ;  /* 0x3f31721858020820 */ /* 0x000fca0000410000 */
[----:B------:R-:W-:Y:S02]  /*c670*/  @P2 FMUL.FTZ R7, R88, 0.69314718246459960938 ;  /* 0x3f31721858072820 */ /* 0x000fe40000410000 */
[----:B------:R-:W1:Y:S08]  /*c680*/  @P2 MUFU.LG2 R4, R12 ;  /* 0x0000000c00042308 */ /* 0x000e700000000c00 */
[----:B------:R-:W2:Y:S01]  /*c690*/  @P0 MUFU.RCP R8, R10 ;  /* 0x0000000a00080308 */ /* 0x000ea20000001000 */
[----:B0-----:R-:W-:-:S04]  /*c6a0*/  @P0 FMUL.FTZ R3, R3, 0.69314718246459960938 ;  /* 0x3f31721803030820 */ /* 0x001fc80000410000 */
[----:B------:R-:W-:Y:S01]  /*c6b0*/  @P0 FFMA.FTZ R16, R2, R89, R3 ;  /* 0x0000005902100223 */ /* 0x000fe20000010003 */
[----:B------:R-:W-:Y:S02]  /*c6c0*/  PLOP3.LUT P0, PT, PT, PT, PT, 0x8, 0x0 ;  /* 0x000000000000781c */ /* 0x000fe40003f0e170 */
[----:B------:R-:W0:Y:S01]  /*c6d0*/  @P2 MUFU.RCP R17, R12 ;  /* 0x0000000c00112308 */ /* 0x000e220000001000 */
[----:B-1----:R-:W-:-:S04]  /*c6e0*/  @P2 FMUL.FTZ R4, R4, 0.69314718246459960938 ;  /* 0x3f31721804042820 */ /* 0x002fc80000410000 */
[----:B------:R-:W-:Y:S01]  /*c6f0*/  @P2 FFMA.FTZ R0, R7, R9, R4 ;  /* 0x0000000907002223 */ /* 0x000fe20000010004 */
[----:B------:R-:W-:Y:S02]  /*c700*/  WARPGROUP.DEPBAR.LE gsb0, 0x0 ;  /* 0x00008000000079c5 */ /* 0x000fe40000010000 */
[----:B------:R-:W-:-:S06]  /*c710*/  WARPGROUP.ARRIVE ;  /* 0x00000000000079c5 */ /* 0x000fcc0000000000 */
[----:B------:R-:W-:Y:S01]  /*c720*/  HGMMA.64x128x16.F32 R24, R180, gdesc[UR4].tnspB, R24, gsb0 ;  /* 0x41e00004b4187df0 */ /* 0x000fe20008000818 */
[----:B------:R-:W-:Y:S01]  /*c730*/  UIADD3 UR6, UR4, 0x100, URZ ;  /* 0x0000010004067890 */ /* 0x000fe2000fffe03f */
[----:B------:R-:W-:Y:S01]  /*c740*/  UMOV UR7, 0x40000040 ;  /* 0x4000004000077882 */ /* 0x000fe20000000000 */
[----:B------:R-:W-:Y:S02]  /*c750*/  WARPGROUP.DEPBAR.LE gsb0, 0x0 ;  /* 0x00008000000079c5 */ /* 0x000fe40000010000 */
[----:B------:R-:W-:-:S07]  /*c760*/  WARPGROUP.ARRIVE ;  /* 0x00000000000079c5 */ /* 0x000fce0000000000 */
        /* <DEDUP_REMOVED lines=33> */
[----:B------:R-:W-:Y:S01]  /*c980*/  UIADD3 UR4, UR4, 0x500, URZ ;  /* 0x0000050004047890 */ /* 0x000fe2000fffe03f */
[----:B------:R-:W-:Y:S02]  /*c990*/  WARPGROUP.DEPBAR.LE gsb0, 0x0 ;  /* 0x00008000000079c5 */ /* 0x000fe40000010000 */
[----:B------:R-:W-:-:S06]  /*c9a0*/  WARPGROUP.ARRIVE ;  /* 0x00000000000079c5 */ /* 0x000fcc0000000000 */
[----:B------:R-:W-:Y:S01]  /*c9b0*/  HGMMA.64x128x16.F32 R24, R212, gdesc[UR4].tnspB, R24, gsb0 ;  /* 0x41e00004d4187df0 */ /* 0x000fe20008000818 */
[----:B------:R-:W-:Y:S01]  /*c9c0*/  UMOV UR6, UR4 ;  /* 0x0000000400067c82 */ /* 0x000fe20008000000 */
[----:B------:R-:W-:Y:S01]  /*c9d0*/  UMOV UR7, 0x40000040 ;  /* 0x4000004000077882 */ /* 0x000fe20000000000 */
[----:B------:R-:W-:Y:S02]  /*c9e0*/  WARPGROUP.DEPBAR.LE gsb0, 0x0 ;  /* 0x00008000000079c5 */ /* 0x000fe40000010000 */
[----:B------:R-:W-:-:S07]  /*c9f0*/  WARPGROUP.ARRIVE ;  /* 0x00000000000079c5 */ /* 0x000fce0000000000 */
[----:B------:R-:W-:Y:S03]  /*ca00*/  HGMMA.64x128x16.F32 R24, R216, gdesc[UR4].tnspB, R24, gsb0 ;  /* 0x41e00004d8187df0 */ /* 0x000fe60008000818 */
[----:B------:R-:W-:Y:S02]  /*ca10*/  WARPGROUP.DEPBAR.LE gsb0, 0x0 ;  /* 0x00008000000079c5 */ /* 0x000fe40000010000 */
[-C--:B--2---:R-:W-:Y:S01]  /*ca20*/  FMUL.FTZ R94, R36, R8.reuse ;  /* 0x00000008245e7220 */ /* 0x084fe20000410000 */
        /* <DEDUP_REMOVED lines=11> */
[-C--:B0-----:R-:W-:Y:S01]  /*cae0*/  FMUL.FTZ R40, R30, R17.reuse ;  /* 0x000000111e287220 */ /* 0x081fe20000410000 */
[-C--:B------:R-:W-:Y:S01]  /*caf0*/  FMUL.FTZ R41, R31, R17.reuse ;  /* 0x000000111f297220 */ /* 0x080fe20000410000 */
[----:B------:R0:W-:Y:S01]  /*cb00*/  @!P1 SYNCS.ARRIVE.TRANS64.RED.A1T0 RZ, [R5+URZ], RZ ;  /* 0x000000ff05ff99a7 */ /* 0x0001e2000810043f */
        /* <DEDUP_REMOVED lines=49> */
[----:B------:R-:W-:-:S07]  /*ce20*/  FMUL.FTZ R87, R87, R17 ;  /* 0x0000001157577220 */ /* 0x000fce0000410000 */
.L_x_12:
[----:B------:R-:W-:Y:S05]  /*ce30*/  @P0 BRA `(.L_x_33) ;  /* 0x0000001400600947 */ /* 0x000fea0003800000 */
[----:B------:R-:W0:Y:S01]  /*ce40*/  S2R R17, SR_TID.X ;  /* 0x0000000000117919 */ /* 0x000e220000002100 */
[----:B------:R-:W1:Y:S01]  /*ce50*/  LDC R71, c[0x0][0xbe8] ;  /* 0x0002fa00ff477b82 */ /* 0x000e620000000800 */
[----:B------:R-:W-:Y:S01]  /*ce60*/  R2UR UR13, R19 ;  /* 0x00000000130d72ca */ /* 0x000fe200000e0000 */
[----:B------:R-:W-:Y:S01]  /*ce70*/  ULDC.64 UR8, c[0x0][0xbd0] ;  /* 0x0002f40000087ab9 */ /* 0x000fe20000000a00 */
[----:B------:R-:W2:Y:S01]  /*ce80*/  S2R R64, SR_CTAID.X ;  /* 0x0000000000407919 */ /* 0x000ea20000002500 */
[----:B------:R-:W-:Y:S01]  /*ce90*/  ULDC.64 UR14, c[0x0][0x208] ;  /* 0x00008200000e7ab9 */ /* 0x000fe20000000a00 */
[----:B------:R-:W-:Y:S03]  /*cea0*/  BSSY B0, `(.L_x_34) ;  /* 0x00000eb000007945 */ /* 0x000fe60003800000 */
[----:B------:R-:W3:Y:S06]  /*ceb0*/  S2UR UR12, SR_CTAID.Z ;  /* 0x00000000000c79c3 */ /* 0x000eec0000002700 */
[----:B------:R-:W-:-:S02]  /*cec0*/  USHF.R.S32.HI UR7, URZ, 0x1f, UR13 ;  /* 0x0000001f3f077899 */ /* 0x000fc4000801140d */
[----:B------:R-:W4:Y:S01]  /*ced0*/  LDC.64 R68, c[0x0][0xbd8] ;  /* 0x0002f600ff447b82 */ /* 0x000f220000000a00 */
[----:B------:R-:W-:Y:S02]  /*cee0*/  UIMAD.WIDE.U32 UR4, UR13, UR8, URZ ;  /* 0x000000080d0472a5 */ /* 0x000fe4000f8e003f */
[----:B------:R-:W-:-:S04]  /*cef0*/  UIMAD UR6, UR7, UR8, URZ ;  /* 0x00000008070672a4 */ /* 0x000fc8000f8e023f */
[----:B------:R-:W-:Y:S01]  /*cf00*/  UIMAD UR6, UR13, UR9, UR6 ;  /* 0x000000090d0672a4 */ /* 0x000fe2000f8e0206 */
[----:B-1----:R-:W-:Y:S01]  /*cf10*/  ISETP.NE.AND P0, PT, R71, 0x1, PT ;  /* 0x000000014700780c */ /* 0x002fe20003f05270 */
[----:B------:R-:W1:Y:S01]  /*cf20*/  S2UR UR11, SR_CTAID.Y ;  /* 0x00000000000b79c3 */ /* 0x000e620000002600 */
[----:B------:R-:W-:Y:S01]  /*cf30*/  ULDC.64 UR8, c[0x0][0xb38] ;  /* 0x0002ce0000087ab9 */ /* 0x000fe20000000a00 */
[----:B------:R-:W-:Y:S02]  /*cf40*/  UIADD3 UR6, UR5, UR6, URZ ;  /* 0x0000000605067290 */ /* 0x000fe4000fffe03f */
[----:B------:R-:W-:Y:S01]  /*cf50*/  UIMAD UR7, UR7, UR8, URZ ;  /* 0x00000008070772a4 */ /* 0x000fe2000f8e023f */
[----:B0-----:R-:W-:Y:S01]  /*cf60*/  VIADD R59, R17, 0xffffff80 ;  /* 0xffffff80113b7836 */ /* 0x001fe20000000000 */
[----:B---3--:R-:W-:Y:S02]  /*cf70*/  USHF.R.S32.HI UR10, URZ, 0x1f, UR12 ;  /* 0x0000001f3f0a7899 */ /* 0x008fe4000801140c */
[----:B------:R-:W1:Y:S02]  /*cf80*/  LDC R75, c[0x0][0xc50] ;  /* 0x00031400ff4b7b82 */ /* 0x000e640000000800 */
[----:B------:R-:W-:-:S04]  /*cf90*/  SHF.R.S32.HI R22, RZ, 0x1f, R59 ;  /* 0x0000001fff167819 */ /* 0x000fc8000001143b */
[CC--:B------:R-:W-:Y:S02]  /*cfa0*/  LEA.HI R17, R22.reuse, R59.reuse, RZ, 0x7 ;  /* 0x0000003b16117211 */ /* 0x0c0fe400078f38ff */
[----:B------:R-:W0:Y:S01]  /*cfb0*/  LDC.64 R72, c[0x0][0xb40] ;  /* 0x0002d000ff487b82 */ /* 0x000e220000000a00 */
[----:B------:R-:W-:Y:S02]  /*cfc0*/  LEA.HI R22, R22, R59, RZ, 0x2 ;  /* 0x0000003b16167211 */ /* 0x000fe400078f10ff */
[----:B------:R-:W-:Y:S02]  /*cfd0*/  LOP3.LUT R18, R17, 0xffffff80, RZ, 0xc0, !PT ;  /* 0xffffff8011127812 */ /* 0x000fe400078ec0ff */
[----:B------:R-:W-:Y:S02]  /*cfe0*/  SHF.R.S32.HI R58, RZ, 0x7, R17 ;  /* 0x00000007ff3a7819 */ /* 0x000fe40000011411 */
[----:B------:R-:W-:Y:S01]  /*cff0*/  LOP3.LUT R22, R22, 0xfffffffc, RZ, 0xc0, !PT ;  /* 0xfffffffc16167812 */ /* 0x000fe200078ec0ff */
[----:B------:R-:W-:Y:S01]  /*d000*/  IMAD.IADD R70, R59, 0x1, -R18 ;  /* 0x000000013b467824 */ /* 0x000fe200078e0a12 */
[----:B------:R-:W-:Y:S01]  /*d010*/  LEA.HI R17, R17, R58, RZ, 0x1 ;  /* 0x0000003a11117211 */ /* 0x000fe200078f08ff */
[----:B------:R-:W3:Y:S02]  /*d020*/  @P0 LDC R67, c[0x0][0xbf0] ;  /* 0x0002fc00ff430b82 */ /* 0x000ee40000000800 */
[----:B------:R-:W-:Y:S01]  /*d030*/  IMAD.IADD R22, R59, 0x1, -R22 ;  /* 0x000000013b167824 */ /* 0x000fe200078e0a16 */
[----:B------:R-:W-:-:S02]  /*d040*/  SHF.R.S32.HI R63, RZ, 0x1f, R70 ;  /* 0x0000001fff3f7819 */ /* 0x000fc40000011446 */
[----:B------:R-:W-:Y:S02]  /*d050*/  LOP3.LUT R17, R17, 0x3fffffe, RZ, 0xc0, !PT ;  /* 0x03fffffe11117812 */ /* 0x000fe400078ec0ff */
[----:B------:R-:W-:Y:S01]  /*d060*/  LEA.HI R77, R63, R70, RZ, 0x2 ;  /* 0x000000463f4d7211 */ /* 0x000fe200078f10ff */
[----:B------:R-:W5:Y:S01]  /*d070*/  @P0 LDC R79, c[0x0][0xbec] ;  /* 0x0002fb00ff4f0b82 */ /* 0x000f620000000800 */
[----:B------:R-:W-:Y:S02]  /*d080*/  IADD3 R17, R58, -R17, RZ ;  /* 0x800000113a117210 */ /* 0x000fe40007ffe0ff */
[--C-:B------:R-:W-:Y:S02]  /*d090*/  SHF.R.S32.HI R18, RZ, 0x2, R77.reuse ;  /* 0x00000002ff127819 */ /* 0x100fe4000001144d */
[----:B------:R-:W-:Y:S01]  /*d0a0*/  SHF.R.S32.HI R23, RZ, 0x1f, R77 ;  /* 0x0000001fff177819 */ /* 0x000fe2000001144d */
[----:B0-----:R-:W-:Y:S01]  /*d0b0*/  IMAD R66, R72, UR10, RZ ;  /* 0x0000000a48427c24 */ /* 0x001fe2000f8e02ff */
[----:B------:R-:W-:Y:S01]  /*d0c0*/  LEA.HI R58, R22, R22, RZ, 0x1 ;  /* 0x00000016163a7211 */ /* 0x000fe200078f08ff */
[----:B------:R-:W0:Y:S01]  /*d0d0*/  @P0 LDC R74, c[0x0][0xbf0] ;  /* 0x0002fc00ff4a0b82 */ /* 0x000e220000000800 */
[----:B------:R-:W-:-:S02]  /*d0e0*/  LEA.HI R23, R23, R18, RZ, 0x3 ;  /* 0x0000001217177211 */ /* 0x000fc400078f18ff */
[----:B------:R-:W-:Y:S02]  /*d0f0*/  LOP3.LUT R59, R58, 0x1ffffffe, RZ, 0xc0, !PT ;  /* 0x1ffffffe3a3b7812 */ /* 0x000fe400078ec0ff */
[----:B------:R-:W-:Y:S02]  /*d100*/  LOP3.LUT R23, R23, 0xfffffff8, RZ, 0xc0, !PT ;  /* 0xfffffff817177812 */ /* 0x000fe400078ec0ff */
[----:B------:R-:W-:Y:S01]  /*d110*/  LOP3.LUT R77, R77, 0x7ffffffc, RZ, 0xc0, !PT ;  /* 0x7ffffffc4d4d7812 */ /* 0x000fe200078ec0ff */
[----:B------:R-:W-:Y:S02]  /*d120*/  IMAD.IADD R58, R22, 0x1, -R59 ;  /* 0x00000001163a7824 */ /* 0x000fe400078e0a3b */
[----:B------:R-:W-:Y:S01]  /*d130*/  IMAD.IADD R23, R18, 0x1, -R23 ;  /* 0x0000000112177824 */ /* 0x000fe200078e0a17 */
[----:B------:R-:W-:Y:S01]  /*d140*/  LEA.HI R18, R63, R70, RZ, 0x5 ;  /* 0x000000463f127211 */ /* 0x000fe200078f28ff */
[----:B------:R-:W-:Y:S01]  /*d150*/  IMAD.U32 R22, RZ, RZ, UR4 ;  /* 0x00000004ff167e24 */ /* 0x000fe2000f8e00ff */
[----:B------:R-:W1:Y:S02]  /*d160*/  @P0 LDC R63, c[0x0][0xbec] ;  /* 0x0002fb00ff3f0b82 */ /* 0x000e640000000800 */
[----:B------:R-:W-:-:S05]  /*d170*/  SHF.R.S32.HI R18, RZ, 0x5, R18 ;  /* 0x00000005ff127819 */ /* 0x000fca0000011412 */
[----:B------:R-:W-:Y:S01]  /*d180*/  IMAD R18, R18, 0x10, R23 ;  /* 0x0000001012127824 */ /* 0x000fe200078e0217 */
[----:B------:R-:W-:Y:S01]  /*d190*/  MOV R23, UR5 ;  /* 0x0000000500177c02 */ /* 0x000fe20008000f00 */
[----:B------:R-:W-:Y:S01]  /*d1a0*/  IMAD.U32 R23, RZ, RZ, UR6 ;  /* 0x00000006ff177e24 */ /* 0x000fe2000f8e00ff */
[----:B------:R-:W-:Y:S01]  /*d1b0*/  UIMAD.WIDE.U32 UR4, UR13, UR8, URZ ;  /* 0x000000080d0472a5 */ /* 0x000fe2000f8e003f */
[----:B------:R-:W-:Y:S01]  /*d1c0*/  IMAD R17, R17, 0x40, R18 ;  /* 0x0000004011117824 */ /* 0x000fe200078e0212 */
[----:B------:R-:W-:Y:S01]  /*d1d0*/  UIMAD UR6, UR13, UR9, UR7 ;  /* 0x000000090d0672a4 */ /* 0x000fe2000f8e0207 */
[----:B----4-:R-:W-:Y:S02]  /*d1e0*/  IMAD R18, R68, UR10, RZ ;  /* 0x0000000a44127c24 */ /* 0x010fe4000f8e02ff */
[----:B------:R-:W-:Y:S01]  /*d1f0*/  IMAD R58, R58, 0x8, R17 ;  /* 0x000000083a3a7824 */ /* 0x000fe200078e0211 */
[----:B------:R-:W-:Y:S01]  /*d200*/  UIADD3 UR6, UR5, UR6, URZ ;  /* 0x0000000605067290 */ /* 0x000fe2000fffe03f */
[----:B------:R-:W-:Y:S01]  /*d210*/  IMAD R65, R69, UR12, R18 ;  /* 0x0000000c45417c24 */ /* 0x000fe2000f8e0212 */
[----:B------:R-:W-:Y:S01]  /*d220*/  ULDC.64 UR8, c[0x0][0xb28] ;  /* 0x0002ca0000087ab9 */ /* 0x000fe20000000a00 */
[----:B--2---:R-:W-:Y:S01]  /*d230*/  IMAD R18, R64, 0x80, R58 ;  /* 0x0000008040127824 */ /* 0x004fe200078e023a */
[----:B------:R-:W-:Y:S01]  /*d240*/  MOV R58, UR4 ;  /* 0x00000004003a7c02 */ /* 0x000fe20008000f00 */
[----:B------:R-:W-:-:S04]  /*d250*/  IMAD.WIDE.U32 R22, R68, UR12, R22 ;  /* 0x0000000c44167c25 */ /* 0x000fc8000f8e0016 */
[----:B------:R-:W-:Y:S01]  /*d260*/  IMAD R68, RZ, RZ, -UR13 ;  /* 0x8000000dff447e24 */ /* 0x000fe2000f8e02ff */
[----:B------:R-:W-:Y:S01]  /*d270*/  IADD3 R23, R23, R65, RZ ;  /* 0x0000004117177210 */ /* 0x000fe20007ffe0ff */
[----:B-1----:R-:W-:-:S04]  /*d280*/  @P0 IMAD.HI.U32 R62, R18, R63, RZ ;  /* 0x0000003f123e0227 */ /* 0x002fc800078e00ff */
[----:B------:R-:W-:Y:S01]  /*d290*/  IMAD.U32 R59, RZ, RZ, UR5 ;  /* 0x00000005ff3b7e24 */ /* 0x000fe2000f8e00ff */
[----:B------:R-:W-:Y:S01]  /*d2a0*/  ULDC.64 UR4, c[0x0][0xbe0] ;  /* 0x0002f80000047ab9 */ /* 0x000fe20000000a00 */
[----:B------:R-:W-:Y:S02]  /*d2b0*/  IMAD R75, R75, R68, UR11 ;  /* 0x0000000b4b4b7e24 */ /* 0x000fe4000f8e0244 */
[----:B------:R-:W-:Y:S01]  /*d2c0*/  IMAD.U32 R59, RZ, RZ, UR6 ;  /* 0x00000006ff3b7e24 */ /* 0x000fe2000f8e00ff */
[----:B------:R-:W-:Y:S01]  /*d2d0*/  ULDC.64 UR6, c[0x0][0xb48] ;  /* 0x0002d20000067ab9 */ /* 0x000fe20000000a00 */
[----:B------:R-:W-:Y:S01]  /*d2e0*/  IMAD.MOV.U32 R63, RZ, RZ, R18 ;  /* 0x000000ffff3f7224 */ /* 0x000fe200078e0012 */
[----:B---3--:R-:W-:Y:S01]  /*d2f0*/  @P0 SHF.R.U32.HI R63, RZ, R67, R62 ;  /* 0x00000043ff3f0219 */ /* 0x008fe2000001163e */
[----:B------:R-:W-:Y:S01]  /*d300*/  IMAD R67, R73, UR12, R66 ;  /* 0x0000000c49437c24 */ /* 0x000fe2000f8e0242 */
[----:B------:R-:W-:Y:S01]  /*d310*/  SHF.R.S32.HI R66, RZ, 0x1f, R75 ;  /* 0x0000001fff427819 */ /* 0x000fe2000001144b */
[----:B------:R-:W-:-:S04]  /*d320*/  IMAD.WIDE.U32 R58, R72, UR12, R58 ;  /* 0x0000000c483a7c25 */ /* 0x000fc8000f8e003a */
[----:B-----5:R-:W-:-:S04]  /*d330*/  @P0 IMAD.HI.U32 R79, R18, R79, RZ ;  /* 0x0000004f124f0227 */ /* 0x020fc800078e00ff */
[----:B------:R-:W-:Y:S02]  /*d340*/  IMAD.IADD R59, R59, 0x1, R67 ;  /* 0x000000013b3b7824 */ /* 0x000fe400078e0243 */
[----:B------:R-:W-:Y:S02]  /*d350*/  IMAD R67, R66, UR6, RZ ;  /* 0x0000000642437c24 */ /* 0x000fe4000f8e02ff */
[----:B------:R-:W-:-:S04]  /*d360*/  IMAD.WIDE.U32 R22, R75, UR4, R22 ;  /* 0x000000044b167c25 */ /* 0x000fc8000f8e0016 */
[----:B------:R-:W-:Y:S01]  /*d370*/  IMAD.MOV.U32 R65, RZ, RZ, R18 ;  /* 0x000000ffff417224 */ /* 0x000fe200078e0012 */
[----:B0-----:R-:W-:Y:S01]  /*d380*/  @P0 SHF.R.U32.HI R65, RZ, R74, R79 ;  /* 0x0000004aff410219 */ /* 0x001fe2000001164f */
[----:B------:R-:W-:Y:S01]  /*d390*/  IMAD R62, R66, UR4, RZ ;  /* 0x00000004423e7c24 */ /* 0x000fe2000f8e02ff */
[----:B------:R-:W-:Y:S01]  /*d3a0*/  BAR.SYNC.DEFER_BLOCKING 0x1, 0x100 ;  /* 0x0044000000007b1d */ /* 0x000fe20000010000 */
[C---:B------:R-:W-:Y:S01]  /*d3b0*/  IMAD R69, R75.reuse, UR7, R67 ;  /* 0x000000074b457c24 */ /* 0x040fe2000f8e0243 */
[--C-:B------:R-:W-:Y:S01]  /*d3c0*/  SHF.R.S32.HI R67, RZ, 0x1f, R63.reuse ;  /* 0x0000001fff437819 */ /* 0x100fe2000001143f */
[----:B------:R-:W-:Y:S01]  /*d3d0*/  IMAD R66, R75, UR5, R62 ;  /* 0x000000054b427c24 */ /* 0x000fe2000f8e023e */
[----:B------:R-:W-:Y:S01]  /*d3e0*/  IADD3 R22, P0, R63, R22, RZ ;  /* 0x000000163f167210 */ /* 0x000fe20007f1e0ff */
[----:B------:R-:W-:Y:S01]  /*d3f0*/  IMAD.MOV R63, RZ, RZ, -R63 ;  /* 0x000000ffff3f7224 */ /* 0x000fe200078e0a3f */
[----:B------:R-:W-:Y:S01]  /*d400*/  SHF.R.S32.HI R62, RZ, 0x1f, R65 ;  /* 0x0000001fff3e7819 */ /* 0x000fe20000011441 */
[----:B------:R-:W-:Y:S01]  /*d410*/  IMAD.WIDE.U32 R58, R75, UR6, R58 ;  /* 0x000000064b3a7c25 */ /* 0x000fe2000f8e003a */
[----:B------:R-:W-:Y:S01]  /*d420*/  ULDC.64 UR4, c[0x0][0xb30] ;  /* 0x0002cc0000047ab9 */ /* 0x000fe20000000a00 */
[----:B------:R-:W-:Y:S01]  /*d430*/  IADD3.X R23, R67, R23, R66, P0, !PT ;  /* 0x0000001743177210 */ /* 0x000fe200007fe442 */
[----:B------:R-:W-:Y:S01]  /*d440*/  ULDC.64 UR6, c[0x0][0xbc8] ;  /* 0x0002f20000067ab9 */ /* 0x000fe20000000a00 */
[----:B------:R-:W-:Y:S01]  /*d450*/  IMAD.MOV R68, RZ, RZ, -R65 ;  /* 0x000000ffff447224 */ /* 0x000fe200078e0a41 */
[----:B------:R-:W-:Y:S01]  /*d460*/  IADD3 R59, R59, R69, RZ ;  /* 0x000000453b3b7210 */ /* 0x000fe20007ffe0ff */
[----:B------:R-:W-:-:S02]  /*d470*/  IMAD R63, R71, R63, R18 ;  /* 0x0000003f473f7224 */ /* 0x000fc400078e0212 */
[----:B------:R-:W-:Y:S02]  /*d480*/  IMAD R62, R62, UR4, RZ ;  /* 0x000000043e3e7c24 */ /* 0x000fe4000f8e02ff */
[----:B------:R-:W-:Y:S01]  /*d490*/  IMAD R67, R71, R68, R18 ;  /* 0x0000004447437224 */ /* 0x000fe200078e0212 */
[----:B------:R-:W-:Y:S01]  /*d4a0*/  SHF.R.S32.HI R18, RZ, 0x1f, R63 ;  /* 0x0000001fff127819 */ /* 0x000fe2000001143f */
[C---:B------:R-:W-:Y:S01]  /*d4b0*/  IMAD R69, R65.reuse, UR5, R62 ;  /* 0x0000000541457c24 */ /* 0x040fe2000f8e023e */
[----:B------:R-:W0:Y:S01]  /*d4c0*/  S2UR UR5, SR_CgaCtaId ;  /* 0x00000000000579c3 */ /* 0x000e220000008800 */
[----:B------:R-:W-:Y:S01]  /*d4d0*/  IMAD.WIDE.U32 R58, R65, UR4, R58 ;  /* 0x00000004413a7c25 */ /* 0x000fe2000f8e003a */
[----:B------:R-:W-:Y:S01]  /*d4e0*/  SHF.R.S32.HI R62, RZ, 0x1f, R67 ;  /* 0x0000001fff3e7819 */ /* 0x000fe20000011443 */
[----:B------:R-:W-:Y:S02]  /*d4f0*/  UMOV UR4, 0x400 ;  /* 0x0000040000047882 */ /* 0x000fe40000000000 */
[----:B------:R-:W-:-:S02]  /*d500*/  IMAD R18, R18, UR6, RZ ;  /* 0x0000000612127c24 */ /* 0x000fc4000f8e02ff */
[----:B------:R-:W-:Y:S02]  /*d510*/  IMAD.IADD R59, R59, 0x1, R69 ;  /* 0x000000013b3b7824 */ /* 0x000fe400078e0245 */
[----:B------:R-:W-:Y:S02]  /*d520*/  IMAD R62, R62, UR8, RZ ;  /* 0x000000083e3e7c24 */ /* 0x000fe4000f8e02ff */
[C---:B------:R-:W-:Y:S02]  /*d530*/  IMAD R65, R63.reuse, UR7, R18 ;  /* 0x000000073f417c24 */ /* 0x040fe4000f8e0212 */
[----:B------:R-:W-:Y:S01]  /*d540*/  IMAD.WIDE.U32 R22, R63, UR6, R22 ;  /* 0x000000063f167c25 */ /* 0x000fe2000f8e0016 */
[----:B------:R-:W-:-:S03]  /*d550*/  ULDC.64 UR6, c[0x0][0xba8] ;  /* 0x0002ea0000067ab9 */ /* 0x000fc60000000a00 */
[C---:B------:R-:W-:Y:S01]  /*d560*/  IMAD R69, R67.reuse, UR9, R62 ;  /* 0x0000000943457c24 */ /* 0x040fe2000f8e023e */
[----:B------:R-:W-:Y:S01]  /*d570*/  LEA R62, P0, R22, UR6, 0x2 ;  /* 0x00000006163e7c11 */ /* 0x000fe2000f8010ff */
[----:B------:R-:W-:Y:S01]  /*d580*/  IMAD.WIDE.U32 R58, R67, UR8, R58 ;  /* 0x00000008433a7c25 */ /* 0x000fe2000f8e003a */
[----:B------:R-:W-:Y:S01]  /*d590*/  ULDC.64 UR8, c[0x0][0xb00] ;  /* 0x0002c00000087ab9 */ /* 0x000fe20000000a00 */
[----:B------:R-:W-:Y:S02]  /*d5a0*/  ULDC UR6, c[0x0][0xa88] ;  /* 0x0002a20000067ab9 */ /* 0x000fe40000000800 */
[----:B------:R-:W-:Y:S01]  /*d5b0*/  IMAD.IADD R63, R23, 0x1, R65 ;  /* 0x00000001173f7824 */ /* 0x000fe200078e0241 */
[----:B------:R-:W-:Y:S01]  /*d5c0*/  LEA R74, P1, R58, UR8, 0x2 ;  /* 0x000000083a4a7c11 */ /* 0x000fe2000f8210ff */
[----:B------:R-:W-:Y:S01]  /*d5d0*/  IMAD.IADD R23, R59, 0x1, R69 ;  /* 0x000000013b177824 */ /* 0x000fe200078e0245 */
[----:B0-----:R-:W-:Y:S01]  /*d5e0*/  ULEA UR4, UR5, UR4, 0x18 ;  /* 0x0000000405047291 */ /* 0x001fe2000f8ec03f */
[----:B------:R-:W-:Y:S01]  /*d5f0*/  IMAD R17, R64, 0x80, R17 ;  /* 0x0000008040117824 */ /* 0x000fe200078e0211 */
[----:B------:R-:W-:Y:S01]  /*d600*/  LEA.HI.X R63, R22, UR7, R63, 0x2, P0 ;  /* 0x00000007163f7c11 */ /* 0x000fe200080f143f */
[----:B------:R-:W-:Y:S01]  /*d610*/  IMAD R18, R71, UR6, RZ ;  /* 0x0000000647127c24 */ /* 0x000fe2000f8e02ff */
[----:B------:R-:W-:Y:S01]  /*d620*/  LEA.HI.X R76, R58, UR9, R23, 0x2, P1 ;  /* 0x000000093a4c7c11 */ /* 0x000fe200088f1417 */
[----:B------:R-:W-:Y:S01]  /*d630*/  SHFL.IDX PT, R22, R62, RZ, 0x1c1f ;  /* 0x001c1fff3e167589 */ /* 0x000fe200000e0000 */
[C---:B------:R-:W-:Y:S01]  /*d640*/  LOP3.LUT P0, RZ, R70.reuse, 0x3, RZ, 0xc0, !PT ;  /* 0x0000000346ff7812 */ /* 0x040fe2000780c0ff */
[----:B------:R-:W-:Y:S01]  /*d650*/  UIADD3 UR4, UR4, 0x34820, URZ ;  /* 0x0003482004047890 */ /* 0x000fe2000fffe03f */
[C---:B------:R-:W-:Y:S01]  /*d660*/  IADD3 R69, R17.reuse, 0x8, RZ ;  /* 0x0000000811457810 */ /* 0x040fe20007ffe0ff */
[----:B------:R-:W0:Y:S01]  /*d670*/  SHFL.IDX PT, R23, R63, RZ, 0x1c1f ;  /* 0x001c1fff3f177589 */ /* 0x000e2200000e0000 */
[-C--:B------:R-:W-:Y:S01]  /*d680*/  ISETP.GE.OR P1, PT, R17, R18.reuse, P0 ;  /* 0x000000121100720c */ /* 0x080fe20000726670 */
[----:B------:R-:W-:Y:S01]  /*d690*/  UPRMT UR4, URZ, 0x654, UR4 ;  /* 0x000006543f047896 */ /* 0x000fe20008000004 */
[-C--:B------:R-:W-:Y:S01]  /*d6a0*/  ISETP.GE.OR P0, PT, R69, R18.reuse, P0 ;  /* 0x000000124500720c */ /* 0x080fe20000706670 */
[----:B------:R-:W-:Y:S01]  /*d6b0*/  SHFL.IDX PT, R58, R62, 0x1, 0x1c1f ;  /* 0x003c1f003e3a7f89 */ /* 0x000fe200000e0000 */
[----:B------:R-:W-:Y:S01]  /*d6c0*/  ISETP.GE.AND P2, PT, R17, R18, PT ;  /* 0x000000121100720c */ /* 0x000fe20003f46270 */
[----:B------:R-:W-:-:S02]  /*d6d0*/  IMAD.IADD R71, R70, 0x1, -R77 ;  /* 0x0000000146477824 */ /* 0x000fc400078e0a4d */
[----:B------:R-:W1:Y:S02]  /*d6e0*/  SHFL.IDX PT, R59, R63, 0x1, 0x1c1f ;  /* 0x003c1f003f3b7f89 */ /* 0x000e6400000e0000 */
[----:B------:R-:W-:Y:S01]  /*d6f0*/  IMAD.SHL.U32 R71, R71, 0x2, RZ ;  /* 0x0000000247477824 */ /* 0x000fe200078e00ff */
[----:B------:R-:W-:Y:S01]  /*d700*/  SYNCS.ARRIVE.TRANS64.RED.A1T0 RZ, [UR4], RZ ;  /* 0x000000ffffff79a7 */ /* 0x000fe20008100404 */
[----:B------:R2:W3:Y:S04]  /*d710*/  SHFL.IDX PT, R66, R74, RZ, 0x1c1f ;  /* 0x001c1fff4a427589 */ /* 0x0004e800000e0000 */
[----:B------:R2:W4:Y:S04]  /*d720*/  SHFL.IDX PT, R67, R76, RZ, 0x1c1f ;  /* 0x001c1fff4c437589 */ /* 0x00052800000e0000 */
[----:B0-----:R2:W-:Y:S04]  /*d730*/  @!P1 ST.E desc[UR14][R22.64], R16 ;  /* 0x0000001016009985 */ /* 0x0015e8000c10190e */
[----:B-1----:R2:W-:Y:S01]  /*d740*/  @!P0 ST.E desc[UR14][R58.64], R0 ;  /* 0x000000003a008985 */ /* 0x0025e2000c10190e */
[----:B------:R-:W-:Y:S05]  /*d750*/  @P2 BRA `(.L_x_35) ;  /* 0x00000004007c2947 */ /* 0x000fea0003800000 */
[C---:B--2---:R-:W-:Y:S01]  /*d760*/  VIADD R0, R71.reuse, 0x8 ;  /* 0x0000000847007836 */ /* 0x044fe20000000000 */
[----:B------:R-:W-:Y:S01]  /*d770*/  ULDC UR4, c[0x0][0xac8] ;  /* 0x0002b20000047ab9 */ /* 0x000fe20000000800 */
[C---:B------:R-:W-:Y:S01]  /*d780*/  VIADD R58, R71.reuse, 0x10 ;  /* 0x00000010473a7836 */ /* 0x040fe20000000000 */
[C---:B------:R-:W-:Y:S01]  /*d790*/  ISETP.GE.AND P2, PT, R71.reuse, UR4, PT ;  /* 0x0000000447007c0c */ /* 0x040fe2000bf46270 */
[C---:B------:R-:W-:Y:S01]  /*d7a0*/  VIADD R62, R71.reuse, 0x28 ;  /* 0x00000028473e7836 */ /* 0x040fe20000000000 */
[----:B------:R-:W-:Y:S01]  /*d7b0*/  ISETP.GE.AND P3, PT, R0, UR4, PT ;  /* 0x0000000400007c0c */ /* 0x000fe2000bf66270 */
[----:B------:R-:W-:Y:S01]  /*d7c0*/  ULDC.64 UR6, c[0x0][0x208] ;  /* 0x0000820000067ab9 */ /* 0x000fe20000000a00 */
[C---:B------:R-:W-:Y:S01]  /*d7d0*/  IADD3 R59, R71.reuse, 0x18, RZ ;  /* 0x00000018473b7810 */ /* 0x040fe20007ffe0ff */
[C---:B------:R-:W-:Y:S01]  /*d7e0*/  VIADD R63, R71.reuse, 0x30 ;  /* 0x00000030473f7836 */ /* 0x040fe20000000000 */
[----:B------:R-:W-:Y:S01]  /*d7f0*/  ISETP.GE.AND P0, PT, R58, UR4, PT ;  /* 0x000000043a007c0c */ /* 0x000fe2000bf06270 */
[----:B------:R-:W-:Y:S01]  /*d800*/  VIADD R64, R71, 0x38 ;  /* 0x0000003847407836 */ /* 0x000fe20000000000 */
[----:B------:R-:W-:Y:S01]  /*d810*/  ISETP.GE.AND P1, PT, R59, UR4, PT ;  /* 0x000000043b007c0c */ /* 0x000fe2000bf26270 */
[C---:B------:R-:W-:Y:S01]  /*d820*/  VIADD R68, R71.reuse, 0x50 ;  /* 0x0000005047447836 */ /* 0x040fe20000000000 */
[C---:B------:R-:W-:Y:S01]  /*d830*/  IADD3 R65, R71.reuse, 0x40, RZ ;  /* 0x0000004047417810 */ /* 0x040fe20007ffe0ff */
[----:B------:R-:W-:Y:S01]  /*d840*/  VIADD R70, R71, 0x58 ;  /* 0x0000005847467836 */ /* 0x000fe20000000000 */
[----:B------:R-:W-:Y:S01]  /*d850*/  ISETP.GE.AND P4, PT, R63, UR4, PT ;  /* 0x000000043f007c0c */ /* 0x000fe2000bf86270 */
[----:B---34-:R-:W-:Y:S01]  /*d860*/  @!P2 IMAD.WIDE R16, R71, 0x4, R66 ;  /* 0x000000044710a825 */ /* 0x018fe200078e0242 */
[----:B------:R-:W-:-:S02]  /*d870*/  ISETP.GE.AND P5, PT, R64, UR4, PT ;  /* 0x0000000440007c0c */ /* 0x000fc4000bfa6270 */
[----:B------:R-:W-:Y:S01]  /*d880*/  @!P3 LEA.HI R0, R0, R0, RZ, 0x1 ;  /* 0x000000000000b211 */ /* 0x000fe200078f08ff */
[----:B------:R-:W-:Y:S01]  /*d890*/  VIADD R72, R71, 0x60 ;  /* 0x0000006047487836 */ /* 0x000fe20000000000 */
[----:B------:R0:W-:Y:S01]  /*d8a0*/  @!P2 ST.E.64 desc[UR6][R16.64], R88 ;  /* 0x000000581000a985 */ /* 0x0001e2000c101b06 */
[----:B------:R-:W-:Y:S02]  /*d8b0*/  ISETP.GE.AND P6, PT, R65, UR4, PT ;  /* 0x0000000441007c0c */ /* 0x000fe4000bfc6270 */
[----:B------:R-:W-:Y:S01]  /*d8c0*/  @!P3 LOP3.LUT R23, R0, 0xfffffffe, RZ, 0xc0, !PT ;  /* 0xfffffffe0017b812 */ /* 0x000fe200078ec0ff */
[----:B------:R-:W-:Y:S01]  /*d8d0*/  VIADD R0, R71, 0x20 ;  /* 0x0000002047007836 */ /* 0x000fe20000000000 */
[----:B------:R-:W-:Y:S02]  /*d8e0*/  @!P0 LEA.HI R58, R58, R58, RZ, 0x1 ;  /* 0x0000003a3a3a8211 */ /* 0x000fe400078f08ff */
[----:B------:R-:W-:Y:S01]  /*d8f0*/  @!P1 LEA.HI R59, R59, R59, RZ, 0x1 ;  /* 0x0000003b3b3b9211 */ /* 0x000fe200078f08ff */
[----:B------:R-:W-:Y:S01]  /*d900*/  @!P3 IMAD.WIDE R22, R23, 0x4, R66 ;  /* 0x000000041716b825 */ /* 0x000fe200078e0242 */
[----:B------:R-:W-:-:S02]  /*d910*/  ISETP.GE.AND P2, PT, R0, UR4, PT ;  /* 0x0000000400007c0c */ /* 0x000fc4000bf46270 */
[----:B------:R-:W-:Y:S02]  /*d920*/  @!P5 LEA.HI R64, R64, R64, RZ, 0x1 ;  /* 0x000000404040d211 */ /* 0x000fe400078f08ff */
[----:B------:R1:W-:Y:S01]  /*d930*/  @!P3 ST.E.64 desc[UR6][R22.64], R92 ;  /* 0x0000005c1600b985 */ /* 0x0003e2000c101b06 */
[----:B------:R-:W-:Y:S02]  /*d940*/  ISETP.GE.AND P3, PT, R62, UR4, PT ;  /* 0x000000043e007c0c */ /* 0x000fe4000bf66270 */
[----:B0-----:R-:W-:Y:S02]  /*d950*/  @!P0 LOP3.LUT R17, R58, 0xfffffffe, RZ, 0xc0, !PT ;  /* 0xfffffffe3a118812 */ /* 0x001fe400078ec0ff */
[----:B------:R-:W-:Y:S02]  /*d960*/  @!P4 LEA.HI R58, R63, R63, RZ, 0x1 ;  /* 0x0000003f3f3ac211 */ /* 0x000fe400078f08ff */
[----:B------:R-:W-:Y:S01]  /*d970*/  @!P5 LOP3.LUT R73, R64, 0xfffffffe, RZ, 0xc0, !PT ;  /* 0xfffffffe4049d812 */ /* 0x000fe200078ec0ff */
[----:B------:R-:W-:Y:S01]  /*d980*/  @!P0 IMAD.WIDE R16, R17, 0x4, R66 ;  /* 0x0000000411108825 */ /* 0x000fe200078e0242 */
[----:B------:R-:W-:-:S04]  /*d990*/  @!P2 LEA.HI R0, R0, R0, RZ, 0x1 ;  /* 0x000000000000a211 */ /* 0x000fc800078f08ff */
[----:B------:R0:W-:Y:S01]  /*d9a0*/  @!P0 ST.E.64 desc[UR6][R16.64], R90 ;  /* 0x0000005a10008985 */ /* 0x0001e2000c101b06 */
[----:B------:R-:W-:Y:S02]  /*d9b0*/  @!P3 LEA.HI R62, R62, R62, RZ, 0x1 ;  /* 0x0000003e3e3eb211 */ /* 0x000fe400078f08ff */
[----:B-1----:R-:W-:Y:S02]  /*d9c0*/  @!P1 LOP3.LUT R23, R59, 0xfffffffe, RZ, 0xc0, !PT ;  /* 0xfffffffe3b179812 */ /* 0x002fe400078ec0ff */
[----:B------:R-:W-:Y:S02]  /*d9d0*/  @!P2 LOP3.LUT R59, R0, 0xfffffffe, RZ, 0xc0, !PT ;  /* 0xfffffffe003ba812 */ /* 0x000fe400078ec0ff */
[----:B------:R-:W-:Y:S01]  /*d9e0*/  @!P3 LOP3.LUT R63, R62, 0xfffffffe, RZ, 0xc0, !PT ;  /* 0xfffffffe3e3fb812 */ /* 0x000fe200078ec0ff */
[--C-:B------:R-:W-:Y:S01]  /*d9f0*/  @!P1 IMAD.WIDE R22, R23, 0x4, R66.reuse ;  /* 0x0000000417169825 */ /* 0x100fe200078e0242 */
[----:B------:R-:W-:Y:S02]  /*da00*/  @!P6 LEA.HI R0, R65, R65, RZ, 0x1 ;  /* 0x000000414100e211 */ /* 0x000fe400078f08ff */
[----:B------:R-:W-:Y:S01]  /*da10*/  @!P4 LOP3.LUT R65, R58, 0xfffffffe, RZ, 0xc0, !PT ;  /* 0xfffffffe3a41c812 */ /* 0x000fe200078ec0ff */
[--C-:B------:R-:W-:Y:S01]  /*da20*/  @!P2 IMAD.WIDE R58, R59, 0x4, R66.reuse ;  /* 0x000000043b3aa825 */ /* 0x100fe200078e0242 */
[----:B------:R-:W-:Y:S01]  /*da30*/  @!P6 LOP3.LUT R75, R0, 0xfffffffe, RZ, 0xc0, !PT ;  /* 0xfffffffe004be812 */ /* 0x000fe200078ec0ff */
[----:B------:R1:W-:Y:S01]  /*da40*/  @!P1 ST.E.64 desc[UR6][R22.64], R94 ;  /* 0x0000005e16009985 */ /* 0x0003e2000c101b06 */
[----:B------:R-:W-:Y:S01]  /*da50*/  ISETP.GE.AND P1, PT, R68, UR4, PT ;  /* 0x0000000444007c0c */ /* 0x000fe2000bf26270 */
[----:B0-----:R-:W-:-:S02]  /*da60*/  @!P3 IMAD.WIDE R16, R63, 0x4, R66 ;  /* 0x000000043f10b825 */ /* 0x001fc400078e0242 */
[----:B------:R0:W-:Y:S01]  /*da70*/  @!P2 ST.E.64 desc[UR6][R58.64], R36 ;  /* 0x000000243a00a985 */ /* 0x0001e2000c101b06 */
[----:B------:R-:W-:Y:S01]  /*da80*/  ISETP.GE.AND P2, PT, R70, UR4, PT ;  /* 0x0000000446007c0c */ /* 0x000fe2000bf46270 */
[----:B------:R-:W-:Y:S02]  /*da90*/  VIADD R0, R71, 0x48 ;  /* 0x0000004847007836 */ /* 0x000fe40000000000 */
[--C-:B------:R-:W-:Y:S01]  /*daa0*/  @!P5 IMAD.WIDE R62, R73, 0x4, R66.reuse ;  /* 0x00000004493ed825 */ /* 0x100fe200078e0242 */
[----:B------:R2:W-:Y:S01]  /*dab0*/  @!P3 ST.E.64 desc[UR6][R16.64], R32 ;  /* 0x000000201000b985 */ /* 0x0005e2000c101b06 */
[----:B------:R-:W-:Y:S02]  /*dac0*/  ISETP.GE.AND P3, PT, R72, UR4, PT ;  /* 0x0000000448007c0c */ /* 0x000fe4000bf66270 */
[----:B------:R-:W-:Y:S01]  /*dad0*/  ISETP.GE.AND P0, PT, R0, UR4, PT ;  /* 0x0000000400007c0c */ /* 0x000fe2000bf06270 */
[----:B-1----:R-:W-:Y:S01]  /*dae0*/  @!P4 IMAD.WIDE R22, R65, 0x4, R66 ;  /* 0x000000044116c825 */ /* 0x002fe200078e0242 */
[----:B------:R-:W-:-:S03]  /*daf0*/  @!P1 LEA.HI R68, R68, R68, RZ, 0x1 ;  /* 0x0000004444449211 */ /* 0x000fc600078f08ff */
[----:B------:R-:W-:Y:S01]  /*db00*/  @!P6 IMAD.WIDE R64, R75, 0x4, R66 ;  /* 0x000000044b40e825 */ /* 0x000fe200078e0242 */
[----:B------:R1:W-:Y:S01]  /*db10*/  @!P4 ST.E.64 desc[UR6][R22.64], R28 ;  /* 0x0000001c1600c985 */ /* 0x0003e2000c101b06 */
[C---:B0-----:R-:W-:Y:S02]  /*db20*/  IADD3 R36, R71.reuse, 0x68, RZ ;  /* 0x0000006847247810 */ /* 0x041fe40007ffe0ff */
[C---:B------:R-:W-:Y:S01]  /*db30*/  VIADD R37, R71.reuse, 0x70 ;  /* 0x0000007047257836 */ /* 0x040fe20000000000 */
[----:B------:R0:W-:Y:S01]  /*db40*/  @!P5 ST.E.64 desc[UR6][R62.64], R44 ;  /* 0x0000002c3e00d985 */ /* 0x0001e2000c101b06 */
[----:B--2---:R-:W-:Y:S01]  /*db50*/  VIADD R17, R71, 0x78 ;  /* 0x0000007847117836 */ /* 0x004fe20000000000 */
[----:B------:R-:W-:Y:S02]  /*db60*/  ISETP.GE.AND P4, PT, R36, UR4, PT ;  /* 0x0000000424007c0c */ /* 0x000fe4000bf86270 */
[----:B------:R2:W-:Y:S01]  /*db70*/  @!P6 ST.E.64 desc[UR6][R64.64], R96 ;  /* 0x000000604000e985 */ /* 0x0005e2000c101b06 */
[----:B------:R-:W-:-:S02]  /*db80*/  ISETP.GE.AND P5, PT, R37, UR4, PT ;  /* 0x0000000425007c0c */ /* 0x000fc4000bfa6270 */
[----:B------:R-:W-:Y:S02]  /*db90*/  ISETP.GE.AND P6, PT, R17, UR4, PT ;  /* 0x0000000411007c0c */ /* 0x000fe4000bfc6270 */
[----:B------:R-:W-:Y:S02]  /*dba0*/  @!P0 LEA.HI R0, R0, R0, RZ, 0x1 ;  /* 0x0000000000008211 */ /* 0x000fe400078f08ff */
[----:B------:R-:W-:Y:S02]  /*dbb0*/  @!P2 LEA.HI R70, R70, R70, RZ, 0x1 ;  /* 0x000000464646a211 */ /* 0x000fe400078f08ff */
[----:B------:R-:W-:Y:S02]  /*dbc0*/  @!P3 LEA.HI R72, R72, R72, RZ, 0x1 ;  /* 0x000000484848b211 */ /* 0x000fe400078f08ff */
[----:B------:R-:W-:Y:S02]  /*dbd0*/  @!P4 LEA.HI R36, R36, R36, RZ, 0x1 ;  /* 0x000000242424c211 */ /* 0x000fe400078f08ff */
[----:B-1----:R-:W-:-:S02]  /*dbe0*/  @!P1 LOP3.LUT R23, R68, 0xfffffffe, RZ, 0xc0, !PT ;  /* 0xfffffffe44179812 */ /* 0x002fc400078ec0ff */
[----:B------:R-:W-:Y:S02]  /*dbf0*/  @!P5 LEA.HI R16, R37, R37, RZ, 0x1 ;  /* 0x000000252510d211 */ /* 0x000fe400078f08ff */
[----:B------:R-:W-:Y:S02]  /*dc00*/  @!P6 LEA.HI R22, R17, R17, RZ, 0x1 ;  /* 0x000000111116e211 */ /* 0x000fe400078f08ff */
[----:B------:R-:W-:Y:S02]  /*dc10*/  @!P0 LOP3.LUT R17, R0, 0xfffffffe, RZ, 0xc0, !PT ;  /* 0xfffffffe00118812 */ /* 0x000fe400078ec0ff */
[----:B------:R-:W-:Y:S02]  /*dc20*/  @!P2 LOP3.LUT R29, R70, 0xfffffffe, RZ, 0xc0, !PT ;  /* 0xfffffffe461da812 */ /* 0x000fe400078ec0ff */
[----:B------:R-:W-:Y:S02]  /*dc30*/  @!P3 LOP3.LUT R33, R72, 0xfffffffe, RZ, 0xc0, !PT ;  /* 0xfffffffe4821b812 */ /* 0x000fe400078ec0ff */
[----:B------:R-:W-:Y:S01]  /*dc40*/  @!P4 LOP3.LUT R37, R36, 0xfffffffe, RZ, 0xc0, !PT ;  /* 0xfffffffe2425c812 */ /* 0x000fe200078ec0ff */
[----:B------:R-:W-:Y:S01]  /*dc50*/  @!P2 IMAD.WIDE R28, R29, 0x4, R66 ;  /* 0x000000041d1ca825 */ /* 0x000fe200078e0242 */
[----:B0-----:R-:W-:-:S02]  /*dc60*/  @!P5 LOP3.LUT R45, R16, 0xfffffffe, RZ, 0xc0, !PT ;  /* 0xfffffffe102dd812 */ /* 0x001fc400078ec0ff */
[----:B------:R-:W-:Y:S01]  /*dc70*/  @!P6 LOP3.LUT R59, R22, 0xfffffffe, RZ, 0xc0, !PT ;  /* 0xfffffffe163be812 */ /* 0x000fe200078ec0ff */
[----:B------:R-:W-:-:S04]  /*dc80*/  @!P0 IMAD.WIDE R16, R17, 0x4, R66 ;  /* 0x0000000411108825 */ /* 0x000fc800078e0242 */
[--C-:B------:R-:W-:Y:S01]  /*dc90*/  @!P1 IMAD.WIDE R22, R23, 0x4, R66.reuse ;  /* 0x0000000417169825 */ /* 0x100fe200078e0242 */
[----:B------:R2:W-:Y:S03]  /*dca0*/  @!P0 ST.E.64 desc[UR6][R16.64], R2 ;  /* 0x0000000210008985 */ /* 0x0005e6000c101b06 */
[--C-:B------:R-:W-:Y:S01]  /*dcb0*/  @!P3 IMAD.WIDE R32, R33, 0x4, R66.reuse ;  /* 0x000000042120b825 */ /* 0x100fe200078e0242 */
[----:B------:R2:W-:Y:S03]  /*dcc0*/  @!P1 ST.E.64 desc[UR6][R22.64], R4 ;  /* 0x0000000416009985 */ /* 0x0005e6000c101b06 */
[--C-:B------:R-:W-:Y:S01]  /*dcd0*/  @!P4 IMAD.WIDE R36, R37, 0x4, R66.reuse ;  /* 0x000000042524c825 */ /* 0x100fe200078e0242 */
[----:B------:R2:W-:Y:S03]  /*dce0*/  @!P2 ST.E.64 desc[UR6][R28.64], R6 ;  /* 0x000000061c00a985 */ /* 0x0005e6000c101b06 */
[--C-:B------:R-:W-:Y:S01]  /*dcf0*/  @!P5 IMAD.WIDE R44, R45, 0x4, R66.reuse ;  /* 0x000000042d2cd825 */ /* 0x100fe200078e0242 */
[----:B------:R2:W-:Y:S03]  /*dd00*/  @!P3 ST.E.64 desc[UR6][R32.64], R12 ;  /* 0x0000000c2000b985 */ /* 0x0005e6000c101b06 */
[----:B------:R-:W-:Y:S01]  /*dd10*/  @!P6 IMAD.WIDE R58, R59, 0x4, R66 ;  /* 0x000000043b3ae825 */ /* 0x000fe200078e0242 */
[----:B------:R2:W-:Y:S04]  /*dd20*/  @!P4 ST.E.64 desc[UR6][R36.64], R24 ;  /* 0x000000182400c985 */ /* 0x0005e8000c101b06 */
[----:B------:R2:W-:Y:S04]  /*dd30*/  @!P5 ST.E.64 desc[UR6][R44.64], R48 ;  /* 0x000000302c00d985 */ /* 0x0005e8000c101b06 */
[----:B------:R2:W-:Y:S02]  /*dd40*/  @!P6 ST.E.64 desc[UR6][R58.64], R60 ;  /* 0x0000003c3a00e985 */ /* 0x0005e4000c101b06 */
.L_x_35:
[----:B------:R-:W-:Y:S05]  /*dd50*/  BSYNC B0 ;  /* 0x0000000000007941 */ /* 0x000fea0003800000 */
.L_x_34:
[----:B------:R-:W-:Y:S01]  /*dd60*/  ISETP.GE.AND P0, PT, R69, R18, PT ;  /* 0x000000124500720c */ /* 0x000fe20003f06270 */
[----:B--2---:R0:W1:Y:S04]  /*dd70*/  SHFL.IDX PT, R23, R76, 0x1, 0x1c1f ;  /* 0x003c1f004c177f89 */ /* 0x00406800000e0000 */
[----:B------:R0:W2:Y:S08]  /*dd80*/  SHFL.IDX PT, R22, R74, 0x1, 0x1c1f ;  /* 0x003c1f004a167f89 */ /* 0x0000b000000e0000 */
[----:B0-----:R-:W-:Y:S05]  /*dd90*/  @P0 BRA `(.L_x_10) ;  /* 0x0000004400480947 */ /* 0x001fea0003800000 */
[----:B------:R-:W-:Y:S01]  /*dda0*/  ULDC UR4, c[0x0][0xac8] ;  /* 0x0002b20000047ab9 */ /* 0x000fe20000000800 */
[C---:B------:R-:W-:Y:S01]  /*ddb0*/  VIADD R0, R71.reuse, 0x8 ;  /* 0x0000000847007836 */ /* 0x040fe20000000000 */
[C---:B------:R-:W-:Y:S01]  /*ddc0*/  ISETP.GE.AND P0, PT, R71.reuse, UR4, PT ;  /* 0x0000000447007c0c */ /* 0x040fe2000bf06270 */
[C---:B------:R-:W-:Y:S01]  /*ddd0*/  VIADD R4, R71.reuse, 0x10 ;  /* 0x0000001047047836 */ /* 0x040fe20000000000 */
[C---:B------:R-:W-:Y:S01]  /*dde0*/  IADD3 R6, R71.reuse, 0x18, RZ ;  /* 0x0000001847067810 */ /* 0x040fe20007ffe0ff */
[----:B------:R-:W-:Y:S01]  /*ddf0*/  ULDC.64 UR6, c[0x0][0x208] ;  /* 0x0000820000067ab9 */ /* 0x000fe20000000a00 */
[----:B------:R-:W-:Y:S01]  /*de00*/  ISETP.GE.AND P5, PT, R0, UR4, PT ;  /* 0x0000000400007c0c */ /* 0x000fe2000bfa6270 */
[C---:B------:R-:W-:Y:S01]  /*de10*/  VIADD R13, R71.reuse, 0x28 ;  /* 0x00000028470d7836 */ /* 0x040fe20000000000 */
[----:B------:R-:W-:Y:S01]  /*de20*/  ISETP.GE.AND P6, PT, R4, UR4, PT ;  /* 0x0000000404007c0c */ /* 0x000fe2000bfc6270 */
[C---:B------:R-:W-:Y:S01]  /*de30*/  VIADD R12, R71.reuse, 0x20 ;  /* 0x00000020470c7836 */ /* 0x040fe20000000000 */
[C---:B------:R-:W-:Y:S01]  /*de40*/  IADD3 R24, R71.reuse, 0x40, RZ ;  /* 0x0000004047187810 */ /* 0x040fe20007ffe0ff */
[----:B------:R-:W-:Y:S01]  /*de50*/  VIADD R17, R71, 0x38 ;  /* 0x0000003847117836 */ /* 0x000fe20000000000 */
[----:B------:R-:W-:Y:S01]  /*de60*/  ISETP.GE.AND P3, PT, R13, UR4, PT ;  /* 0x000000040d007c0c */ /* 0x000fe2000bf66270 */
[C---:B------:R-:W-:Y:S01]  /*de70*/  VIADD R16, R71.reuse, 0x30 ;  /* 0x0000003047107836 */ /* 0x040fe20000000000 */
[----:B------:R-:W-:Y:S01]  /*de80*/  ISETP.GE.AND P4, PT, R12, UR4, PT ;  /* 0x000000040c007c0c */ /* 0x000fe2000bf86270 */
[----:B-12---:R-:W-:Y:S01]  /*de90*/  @!P0 IMAD.WIDE R2, R71, 0x4, R22 ;  /* 0x0000000447028825 */ /* 0x006fe200078e0216 */
[----:B------:R-:W-:-:S02]  /*dea0*/  ISETP.GE.AND P1, PT, R17, UR4, PT ;  /* 0x0000000411007c0c */ /* 0x000fc4000bf26270 */
[----:B------:R-:W-:Y:S01]  /*deb0*/  ISETP.GE.AND P2, PT, R16, UR4, PT ;  /* 0x0000000410007c0c */ /* 0x000fe2000bf46270 */
[C---:B------:R-:W-:Y:S01]  /*dec0*/  VIADD R28, R71.reuse, 0x48 ;  /* 0x00000048471c7836 */ /* 0x040fe20000000000 */
[----:B------:R0:W-:Y:S01]  /*ded0*/  @!P0 ST.E.64 desc[UR6][R2.64], R52 ;  /* 0x0000003402008985 */ /* 0x0001e2000c101b06 */
[----:B------:R-:W-:Y:S01]  /*dee0*/  ISETP.GE.AND P0, PT, R6, UR4, PT ;  /* 0x0000000406007c0c */ /* 0x000fe2000bf06270 */
[----:B------:R-:W-:Y:S01]  /*def0*/  VIADD R32, R71, 0x70 ;  /* 0x0000007047207836 */ /* 0x000fe20000000000 */
[----:B------:R-:W-:Y:S02]  /*df00*/  @!P5 LEA.HI R0, R0, R0, RZ, 0x1 ;  /* 0x000000000000d211 */ /* 0x000fe400078f08ff */
[----:B------:R-:W-:Y:S02]  /*df10*/  @!P6 LEA.HI R4, R4, R4, RZ, 0x1 ;  /* 0x000000040404e211 */ /* 0x000fe400078f08ff */
[----:B------:R-:W-:Y:S02]  /*df20*/  @!P5 LOP3.LUT R5, R0, 0xfffffffe, RZ, 0xc0, !PT ;  /* 0xfffffffe0005d812 */ /* 0x000fe400078ec0ff */
[----:B------:R-:W-:-:S02]  /*df30*/  @!P6 LOP3.LUT R7, R4, 0xfffffffe, RZ, 0xc0, !PT ;  /* 0xfffffffe0407e812 */ /* 0x000fc400078ec0ff */
[----:B------:R-:W-:Y:S02]  /*df40*/  @!P3 LEA.HI R0, R13, R13, RZ, 0x1 ;  /* 0x0000000d0d00b211 */ /* 0x000fe400078f08ff */
[----:B------:R-:W-:Y:S01]  /*df50*/  @!P4 LEA.HI R12, R12, R12, RZ, 0x1 ;  /* 0x0000000c0c0cc211 */ /* 0x000fe200078f08ff */
[--C-:B0-----:R-:W-:Y:S01]  /*df60*/  @!P5 IMAD.WIDE R2, R5, 0x4, R22.reuse ;  /* 0x000000040502d825 */ /* 0x101fe200078e0216 */
[----:B------:R-:W-:Y:S02]  /*df70*/  @!P0 LEA.HI R6, R6, R6, RZ, 0x1 ;  /* 0x0000000606068211 */ /* 0x000fe400078f08ff */
[----:B------:R-:W-:Y:S01]  /*df80*/  @!P1 LEA.HI R18, R17, R17, RZ, 0x1 ;  /* 0x0000001111129211 */ /* 0x000fe200078f08ff */
[----:B------:R-:W-:Y:S01]  /*df90*/  @!P6 IMAD.WIDE R4, R7, 0x4, R22 ;  /* 0x000000040704e825 */ /* 0x000fe200078e0216 */
[----:B------:R-:W-:Y:S01]  /*dfa0*/  @!P0 LOP3.LUT R7, R6, 0xfffffffe, RZ, 0xc0, !PT ;  /* 0xfffffffe06078812 */ /* 0x000fe200078ec0ff */
[----:B------:R0:W-:Y:S01]  /*dfb0*/  @!P5 ST.E.64 desc[UR6][R2.64], R40 ;  /* 0x000000280200d985 */ /* 0x0001e2000c101b06 */
[----:B------:R-:W-:-:S02]  /*dfc0*/  ISETP.GE.AND P5, PT, R24, UR4, PT ;  /* 0x0000000418007c0c */ /* 0x000fc4000bfa6270 */
[----:B------:R-:W-:Y:S01]  /*dfd0*/  @!P2 LEA.HI R16, R16, R16, RZ, 0x1 ;  /* 0x000000101010a211 */ /* 0x000fe200078f08ff */
[----:B------:R1:W-:Y:S01]  /*dfe0*/  @!P6 ST.E.64 desc[UR6][R4.64], R56 ;  /* 0x000000380400e985 */ /* 0x0003e2000c101b06 */
[----:B------:R-:W-:Y:S01]  /*dff0*/  @!P3 LOP3.LUT R17, R0, 0xfffffffe, RZ, 0xc0, !PT ;  /* 0xfffffffe0011b812 */ /* 0x000fe200078ec0ff */
[----:B------:R-:W-:Y:S01]  /*e000*/  VIADD R0, R71, 0x50 ;  /* 0x0000005047007836 */ /* 0x000fe20000000000 */
[----:B------:R-:W-:Y:S02]  /*e010*/  @!P4 LOP3.LUT R13, R12, 0xfffffffe, RZ, 0xc0, !PT ;  /* 0xfffffffe0c0dc812 */ /* 0x000fe400078ec0ff */
[----:B------:R-:W-:Y:S02]  /*e020*/  @!P2 LOP3.LUT R25, R16, 0xfffffffe, RZ, 0xc0, !PT ;  /* 0xfffffffe1019a812 */ /* 0x000fe400078ec0ff */
[----:B------:R-:W-:Y:S02]  /*e030*/  ISETP.GE.AND P6, PT, R28, UR4, PT ;  /* 0x000000041c007c0c */ /* 0x000fe4000bfc6270 */
[----:B------:R-:W-:Y:S01]  /*e040*/  @!P1 LOP3.LUT R29, R18, 0xfffffffe, RZ, 0xc0, !PT ;  /* 0xfffffffe121d9812 */ /* 0x000fe200078ec0ff */
[----:B0-----:R-:W-:Y:S01]  /*e050*/  @!P0 IMAD.WIDE R2, R7, 0x4, R22 ;  /* 0x0000000407028825 */ /* 0x001fe200078e0216 */
[----:B------:R-:W-:-:S03]  /*e060*/  @!P5 LEA.HI R24, R24, R24, RZ, 0x1 ;  /* 0x000000181818d211 */ /* 0x000fc600078f08ff */
[--C-:B-1----:R-:W-:Y:S01]  /*e070*/  @!P4 IMAD.WIDE R4, R13, 0x4, R22.reuse ;  /* 0x000000040d04c825 */ /* 0x102fe200078e0216 */
[----:B------:R0:W-:Y:S01]  /*e080*/  @!P0 ST.E.64 desc[UR6][R2.64], R10 ;  /* 0x0000000a02008985 */ /* 0x0001e2000c101b06 */
[----:B------:R-:W-:Y:S02]  /*e090*/  ISETP.GE.AND P0, PT, R0, UR4, PT ;  /* 0x0000000400007c0c */ /* 0x000fe4000bf06270 */
[--C-:B------:R-:W-:Y:S01]  /*e0a0*/  @!P3 IMAD.WIDE R6, R17, 0x4, R22.reuse ;  /* 0x000000041106b825 */ /* 0x100fe200078e0216 */
[----:B------:R1:W-:Y:S01]  /*e0b0*/  @!P4 ST.E.64 desc[UR6][R4.64], R20 ;  /* 0x000000140400c985 */ /* 0x0003e2000c101b06 */
[----:B------:R-:W-:Y:S02]  /*e0c0*/  @!P6 LEA.HI R28, R28, R28, RZ, 0x1 ;  /* 0x0000001c1c1ce211 */ /* 0x000fe400078f08ff */
[----:B------:R-:W-:Y:S01]  /*e0d0*/  @!P2 IMAD.WIDE R12, R25, 0x4, R22 ;  /* 0x00000004190ca825 */ /* 0x000fe200078e0216 */
[----:B------:R2:W-:Y:S01]  /*e0e0*/  @!P3 ST.E.64 desc[UR6][R6.64], R30 ;  /* 0x0000001e0600b985 */ /* 0x0005e2000c101b06 */
[----:B------:R-:W-:-:S02]  /*e0f0*/  ISETP.GE.AND P4, PT, R32, UR4, PT ;  /* 0x0000000420007c0c */ /* 0x000fc4000bf86270 */
[--C-:B------:R-:W-:Y:S01]  /*e100*/  @!P1 IMAD.WIDE R16, R29, 0x4, R22.reuse ;  /* 0x000000041d109825 */ /* 0x100fe200078e0216 */
[----:B------:R-:W-:Y:S01]  /*e110*/  @!P2 ST.E.64 desc[UR6][R12.64], R34 ;  /* 0x000000220c00a985 */ /* 0x000fe2000c101b06 */
[C---:B------:R-:W-:Y:S02]  /*e120*/  IADD3 R29, R71.reuse, 0x68, RZ ;  /* 0x00000068471d7810 */ /* 0x040fe40007ffe0ff */
[C---:B------:R-:W-:Y:S01]  /*e130*/  VIADD R18, R71.reuse, 0x58 ;  /* 0x0000005847127836 */ /* 0x040fe20000000000 */
[----:B------:R-:W-:Y:S01]  /*e140*/  @!P1 ST.E.64 desc[UR6][R16.64], R46 ;  /* 0x0000002e10009985 */ /* 0x000fe2000c101b06 */
[C---:B------:R-:W-:Y:S01]  /*e150*/  VIADD R25, R71.reuse, 0x60 ;  /* 0x0000006047197836 */ /* 0x040fe20000000000 */
[----:B0-----:R-:W-:Y:S01]  /*e160*/  @!P5 LOP3.LUT R3, R24, 0xfffffffe, RZ, 0xc0, !PT ;  /* 0xfffffffe1803d812 */ /* 0x001fe200078ec0ff */
[----:B------:R-:W-:Y:S01]  /*e170*/  VIADD R71, R71, 0x78 ;  /* 0x0000007847477836 */ /* 0x000fe20000000000 */
[----:B------:R-:W-:Y:S02]  /*e180*/  ISETP.GE.AND P1, PT, R18, UR4, PT ;  /* 0x0000000412007c0c */ /* 0x000fe4000bf26270 */
[----:B------:R-:W-:Y:S01]  /*e190*/  ISETP.GE.AND P2, PT, R25, UR4, PT ;  /* 0x0000000419007c0c */ /* 0x000fe2000bf46270 */
[----:B------:R-:W-:Y:S01]  /*e1a0*/  @!P5 IMAD.WIDE R2, R3, 0x4, R22 ;  /* 0x000000040302d825 */ /* 0x000fe200078e0216 */
[----:B------:R-:W-:-:S02]  /*e1b0*/  ISETP.GE.AND P3, PT, R29, UR4, PT ;  /* 0x000000041d007c0c */ /* 0x000fc4000bf66270 */
[----:B------:R-:W-:Y:S02]  /*e1c0*/  @!P0 LEA.HI R0, R0, R0, RZ, 0x1 ;  /* 0x0000000000008211 */ /* 0x000fe400078f08ff */
[----:B-1----:R-:W-:Y:S01]  /*e1d0*/  @!P6 LOP3.LUT R5, R28, 0xfffffffe, RZ, 0xc0, !PT ;  /* 0xfffffffe1c05e812 */ /* 0x002fe200078ec0ff */
[----:B------:R0:W-:Y:S01]  /*e1e0*/  @!P5 ST.E.64 desc[UR6][R2.64], R38 ;  /* 0x000000260200d985 */ /* 0x0001e2000c101b06 */
[----:B--2---:R-:W-:Y:S02]  /*e1f0*/  @!P0 LOP3.LUT R7, R0, 0xfffffffe, RZ, 0xc0, !PT ;  /* 0xfffffffe00078812 */ /* 0x004fe400078ec0ff */
[----:B------:R-:W-:Y:S01]  /*e200*/  @!P4 LEA.HI R32, R32, R32, RZ, 0x1 ;  /* 0x000000202020c211 */ /* 0x000fe200078f08ff */
[----:B------:R-:W-:Y:S01]  /*e210*/  @!P6 IMAD.WIDE R4, R5, 0x4, R22 ;  /* 0x000000040504e825 */ /* 0x000fe200078e0216 */
[----:B------:R-:W-:Y:S02]  /*e220*/  @!P1 LEA.HI R18, R18, R18, RZ, 0x1 ;  /* 0x0000001212129211 */ /* 0x000fe400078f08ff */
[----:B------:R-:W-:-:S02]  /*e230*/  @!P2 LEA.HI R25, R25, R25, RZ, 0x1 ;  /* 0x000000191919a211 */ /* 0x000fc400078f08ff */
[----:B------:R-:W-:Y:S01]  /*e240*/  @!P3 LEA.HI R29, R29, R29, RZ, 0x1 ;  /* 0x0000001d1d1db211 */ /* 0x000fe200078f08ff */
[----:B------:R1:W-:Y:S01]  /*e250*/  @!P6 ST.E.64 desc[UR6][R4.64], R50 ;  /* 0x000000320400e985 */ /* 0x0003e2000c101b06 */
[----:B------:R-:W-:Y:S02]  /*e260*/  @!P1 LOP3.LUT R11, R18, 0xfffffffe, RZ, 0xc0, !PT ;  /* 0xfffffffe120b9812 */ /* 0x000fe400078ec0ff */
[----:B------:R-:W-:Y:S01]  /*e270*/  @!P2 LOP3.LUT R25, R25, 0xfffffffe, RZ, 0xc0, !PT ;  /* 0xfffffffe1919a812 */ /* 0x000fe200078ec0ff */
[--C-:B0-----:R-:W-:Y:S01]  /*e280*/  @!P0 IMAD.WIDE R2, R7, 0x4, R22.reuse ;  /* 0x0000000407028825 */ /* 0x101fe200078e0216 */
[----:B------:R-:W-:Y:S02]  /*e290*/  @!P3 LOP3.LUT R29, R29, 0xfffffffe, RZ, 0xc0, !PT ;  /* 0xfffffffe1d1db812 */ /* 0x000fe400078ec0ff */
[----:B------:R-:W-:Y:S01]  /*e2a0*/  @!P4 LOP3.LUT R13, R32, 0xfffffffe, RZ, 0xc0, !PT ;  /* 0xfffffffe200dc812 */ /* 0x000fe200078ec0ff */
[----:B------:R-:W-:Y:S01]  /*e2b0*/  @!P2 IMAD.WIDE R6, R25, 0x4, R22 ;  /* 0x000000041906a825 */ /* 0x000fe200078e0216 */
[----:B------:R0:W-:Y:S01]  /*e2c0*/  @!P0 ST.E.64 desc[UR6][R2.64], R8 ;  /* 0x0000000802008985 */ /* 0x0001e2000c101b06 */
[----:B------:R-:W-:-:S02]  /*e2d0*/  ISETP.GE.AND P0, PT, R71, UR4, PT ;  /* 0x0000000447007c0c */ /* 0x000fc4000bf06270 */
[----:B------:R-:W-:-:S04]  /*e2e0*/  @!P4 IMAD.WIDE R12, R13, 0x4, R22 ;  /* 0x000000040d0cc825 */ /* 0x000fc800078e0216 */
[----:B-1----:R-:W-:-:S04]  /*e2f0*/  @!P1 IMAD.WIDE R4, R11, 0x4, R22 ;  /* 0x000000040b049825 */ /* 0x002fc800078e0216 */
[----:B------:R-:W-:Y:S01]  /*e300*/  @!P3 IMAD.WIDE R10, R29, 0x4, R22 ;  /* 0x000000041d0ab825 */ /* 0x000fe200078e0216 */
[----:B------:R0:W-:Y:S04]  /*e310*/  @!P1 ST.E.64 desc[UR6][R4.64], R14 ;  /* 0x0000000e04009985 */ /* 0x0001e8000c101b06 */
[----:B------:R0:W-:Y:S04]  /*e320*/  @!P2 ST.E.64 desc[UR6][R6.64], R26 ;  /* 0x0000001a0600a985 */ /* 0x0001e8000c101b06 */
[----:B------:R0:W-:Y:S04]  /*e330*/  @!P3 ST.E.64 desc[UR6][R10.64], R42 ;  /* 0x0000002a0a00b985 */ /* 0x0001e8000c101b06 */
[----:B------:R0:W-:Y:S01]  /*e340*/  @!P4 ST.E.64 desc[UR6][R12.64], R54 ;  /* 0x000000360c00c985 */ /* 0x0001e2000c101b06 */
[----:B------:R-:W-:Y:S05]  /*e350*/  @P0 BRA `(.L_x_10) ;  /* 0x0000003c00d80947 */ /* 0x000fea0003800000 */
[----:B------:R-:W-:Y:S01]  /*e360*/  LEA.HI R71, R71, R71, RZ, 0x1 ;  /* 0x0000004747477211 */ /* 0x000fe200078f08ff */
[----:B------:R-:W-:-:S03]  /*e370*/  ULDC.64 UR4, c[0x0][0x208] ;  /* 0x0000820000047ab9 */ /* 0x000fc60000000a00 */
[----:B0-----:R-:W-:-:S05]  /*e380*/  LOP3.LUT R3, R71, 0xfffffffe, RZ, 0xc0, !PT ;  /* 0xfffffffe47037812 */ /* 0x001fca00078ec0ff */
[----:B------:R-:W-:-:S05]  /*e390*/  IMAD.WIDE R2, R3, 0x4, R22 ;  /* 0x0000000403027825 */ /* 0x000fca00078e0216 */
[----:B------:R0:W-:Y:S01]  /*e3a0*/  ST.E.64 desc[UR4][R2.64], R86 ;  /* 0x0000005602007985 */ /* 0x0001e2000c101b04 */
[----:B------:R-:W-:Y:S05]  /*e3b0*/  BRA `(.L_x_10) ;  /* 0x0000003c00c07947 */ /* 0x000fea0003800000 */
.L_x_33:
[----:B------:R-:W0:Y:S02]  /*e3c0*/  S2R R0, SR_TID.X ;  /* 0x0000000000007919 */ /* 0x000e240000002100 */
[----:B0-----:R-:W-:-:S05]  /*e3d0*/  VIADD R2, R0, 0xffffff80 ;  /* 0xffffff8000027836 */ /* 0x001fca0000000000 */
[----:B------:R-:W-:-:S13]  /*e3e0*/  ISETP.GT.AND P0, PT, R2, 0x7f, PT ;  /* 0x0000007f0200780c */ /* 0x000fda0003f04270 */
[----:B------:R-:W-:Y:S05]  /*e3f0*/  @P0 BRA `(.L_x_10) ;  /* 0x0000003c00b00947 */ /* 0x000fea0003800000 */
[----:B------:R-:W0:Y:S01]  /*e400*/  S2R R3, SR_CTAID.X ;  /* 0x0000000000037919 */ /* 0x000e220000002500 */
[----:B------:R-:W1:Y:S01]  /*e410*/  LDC R6, c[0x0][0xbe8] ;  /* 0x0002fa00ff067b82 */ /* 0x000e620000000800 */
[----:B------:R-:W-:Y:S01]  /*e420*/  ULDC UR4, c[0x0][0xa88] ;  /* 0x0002a20000047ab9 */ /* 0x000fe20000000800 */
[----:B0-----:R-:W-:Y:S02]  /*e430*/  IMAD R0, R3, 0x80, R0 ;  /* 0x0000008003007824 */ /* 0x001fe400078e0200 */
[----:B-1----:R-:W-:-:S03]  /*e440*/  IMAD R3, R6, UR4, RZ ;  /* 0x0000000406037c24 */ /* 0x002fc6000f8e02ff */
[----:B------:R-:W-:-:S04]  /*e450*/  IADD3 R0, R0, -0x80, RZ ;  /* 0xffffff8000007810 */ /* 0x000fc80007ffe0ff */
[----:B------:R-:W-:-:S13]  /*e460*/  ISETP.GE.AND P0, PT, R0, R3, PT ;  /* 0x000000030000720c */ /* 0x000fda0003f06270 */
[----:B------:R-:W-:Y:S05]  /*e470*/  @P0 BRA `(.L_x_10) ;  /* 0x0000003c00900947 */ /* 0x000fea0003800000 */
[----:B------:R-:W-:Y:S01]  /*e480*/  ISETP.NE.AND P0, PT, R6, 0x1, PT ;  /* 0x000000010600780c */ /* 0x000fe20003f05270 */
[----:B------:R-:W0:Y:S01]  /*e490*/  S2UR UR7, SR_CTAID.Z ;  /* 0x00000000000779c3 */ /* 0x000e220000002700 */
[----:B------:R-:W-:Y:S01]  /*e4a0*/  R2UR UR11, R19 ;  /* 0x00000000130b72ca */ /* 0x000fe200000e0000 */
[----:B------:R-:W-:Y:S01]  /*e4b0*/  ULDC.64 UR8, c[0x0][0xbd0] ;  /* 0x0002f40000087ab9 */ /* 0x000fe20000000a00 */
[----:B------:R-:W-:Y:S01]  /*e4c0*/  IMAD.MOV.U32 R5, RZ, RZ, R0 ;  /* 0x000000ffff057224 */ /* 0x000fe200078e0000 */
[----:B------:R-:W-:-:S04]  /*e4d0*/  ULDC.64 UR12, c[0x0][0x208] ;  /* 0x00008200000c7ab9 */ /* 0x000fc80000000a00 */
[----:B------:R-:W1:Y:S06]  /*e4e0*/  LDC.64 R10, c[0x0][0xbd8] ;  /* 0x0002f600ff0a7b82 */ /* 0x000e6c0000000a00 */
[----:B------:R-:W-:Y:S02]  /*e4f0*/  USHF.R.S32.HI UR6, URZ, 0x1f, UR11 ;  /* 0x0000001f3f067899 */ /* 0x000fe4000801140b */
[----:B------:R-:W2:Y:S01]  /*e500*/  @P0 LDC R7, c[0x0][0xbec] ;  /* 0x0002fb00ff070b82 */ /* 0x000ea20000000800 */
[----:B------:R-:W-:Y:S02]  /*e510*/  UIMAD.WIDE.U32 UR4, UR11, UR8, URZ ;  /* 0x000000080b0472a5 */ /* 0x000fe4000f8e003f */
[----:B------:R-:W-:-:S04]  /*e520*/  UIMAD UR6, UR6, UR8, URZ ;  /* 0x00000008060672a4 */ /* 0x000fc8000f8e023f */
[----:B------:R-:W-:Y:S01]  /*e530*/  UIMAD UR6, UR11, UR9, UR6 ;  /* 0x000000090b0672a4 */ /* 0x000fe2000f8e0206 */
[----:B------:R-:W3:Y:S01]  /*e540*/  @P0 LDC R9, c[0x0][0xbf0] ;  /* 0x0002fc00ff090b82 */ /* 0x000ee20000000800 */
[----:B0-----:R-:W-:Y:S01]  /*e550*/  USHF.R.S32.HI UR8, URZ, 0x1f, UR7 ;  /* 0x0000001f3f087899 */ /* 0x001fe20008011407 */
[----:B------:R-:W-:Y:S01]  /*e560*/  IMAD.U32 R3, RZ, RZ, UR5 ;  /* 0x00000005ff037e24 */ /* 0x000fe2000f8e00ff */
[----:B------:R-:W-:Y:S01]  /*e570*/  UIADD3 UR6, UR5, UR6, URZ ;  /* 0x0000000605067290 */ /* 0x000fe2000fffe03f */
[----:B------:R-:W-:Y:S02]  /*e580*/  IMAD.U32 R2, RZ, RZ, UR4 ;  /* 0x00000004ff027e24 */ /* 0x000fe4000f8e00ff */
[----:B------:R-:W-:Y:S02]  /*e590*/  ULDC.64 UR4, c[0x0][0xbe0] ;  /* 0x0002f80000047ab9 */ /* 0x000fe40000000a00 */
[----:B------:R-:W0:Y:S01]  /*e5a0*/  S2UR UR10, SR_CTAID.Y ;  /* 0x00000000000a79c3 */ /* 0x000e220000002600 */
[----:B------:R-:W-:-:S02]  /*e5b0*/  IMAD.U32 R3, RZ, RZ, UR6 ;  /* 0x00000006ff037e24 */ /* 0x000fc4000f8e00ff */
[C---:B-1----:R-:W-:Y:S02]  /*e5c0*/  IMAD R12, R10.reuse, UR8, RZ ;  /* 0x000000080a0c7c24 */ /* 0x042fe4000f8e02ff */
[----:B------:R-:W-:-:S03]  /*e5d0*/  IMAD.WIDE.U32 R2, R10, UR7, R2 ;  /* 0x000000070a027c25 */ /* 0x000fc6000f8e0002 */
[----:B------:R-:W0:Y:S01]  /*e5e0*/  LDC R8, c[0x0][0xc50] ;  /* 0x00031400ff087b82 */ /* 0x000e220000000800 */
[----:B--2---:R-:W-:Y:S01]  /*e5f0*/  @P0 IMAD.HI.U32 R4, R0, R7, RZ ;  /* 0x0000000700040227 */ /* 0x004fe200078e00ff */
[----:B------:R-:W-:-:S03]  /*e600*/  IADD3 R7, RZ, -UR11, RZ ;  /* 0x8000000bff077c10 */ /* 0x000fc6000fffe0ff */
[----:B------:R-:W-:Y:S01]  /*e610*/  IMAD R11, R11, UR7, R12 ;  /* 0x000000070b0b7c24 */ /* 0x000fe2000f8e020c */
[----:B---3--:R-:W-:-:S03]  /*e620*/  @P0 SHF.R.U32.HI R5, RZ, R9, R4 ;  /* 0x00000009ff050219 */ /* 0x008fc60000011604 */
[----:B------:R-:W-:Y:S02]  /*e630*/  IMAD.IADD R3, R11, 0x1, R3 ;  /* 0x000000010b037824 */ /* 0x000fe400078e0203 */
[----:B0-----:R-:W-:Y:S02]  /*e640*/  IMAD R9, R8, R7, UR10 ;  /* 0x0000000a08097e24 */ /* 0x001fe4000f8e0207 */
[----:B------:R-:W-:Y:S02]  /*e650*/  IMAD.MOV R7, RZ, RZ, -R5 ;  /* 0x000000ffff077224 */ /* 0x000fe400078e0a05 */
[----:B------:R-:W-:Y:S01]  /*e660*/  IMAD.WIDE.U32 R2, R9, UR4, R2 ;  /* 0x0000000409027c25 */ /* 0x000fe2000f8e0002 */
[----:B------:R-:W-:-:S03]  /*e670*/  SHF.R.S32.HI R4, RZ, 0x1f, R9 ;  /* 0x0000001fff047819 */ /* 0x000fc60000011409 */
[----:B------:R-:W-:Y:S01]  /*e680*/  IMAD R7, R6, R7, R0 ;  /* 0x0000000706077224 */ /* 0x000fe200078e0200 */
[----:B------:R-:W-:Y:S01]  /*e690*/  IADD3 R2, P0, R5, R2, RZ ;  /* 0x0000000205027210 */ /* 0x000fe20007f1e0ff */
[----:B------:R-:W-:-:S03]  /*e6a0*/  IMAD R4, R4, UR4, RZ ;  /* 0x0000000404047c24 */ /* 0x000fc6000f8e02ff */
[----:B------:R-:W-:Y:S01]  /*e6b0*/  SHF.R.S32.HI R0, RZ, 0x1f, R7 ;  /* 0x0000001fff007819 */ /* 0x000fe20000011407 */
[----:B------:R-:W-:Y:S01]  /*e6c0*/  IMAD R4, R9, UR5, R4 ;  /* 0x0000000509047c24 */ /* 0x000fe2000f8e0204 */
[----:B------:R-:W-:Y:S01]  /*e6d0*/  SHF.R.S32.HI R9, RZ, 0x1f, R5 ;  /* 0x0000001fff097819 */ /* 0x000fe20000011405 */
[----:B------:R-:W-:Y:S02]  /*e6e0*/  ULDC.64 UR4, c[0x0][0xbc8] ;  /* 0x0002f20000047ab9 */ /* 0x000fe40000000a00 */
[----:B------:R-:W-:Y:S01]  /*e6f0*/  IMAD R0, R0, UR4, RZ ;  /* 0x0000000400007c24 */ /* 0x000fe2000f8e02ff */
[----:B------:R-:W-:-:S03]  /*e700*/  IADD3.X R3, R9, R3, R4, P0, !PT ;  /* 0x0000000309037210 */ /* 0x000fc600007fe404 */
[C---:B------:R-:W-:Y:S02]  /*e710*/  IMAD R5, R7.reuse, UR5, R0 ;  /* 0x0000000507057c24 */ /* 0x040fe4000f8e0200 */
[----:B------:R-:W-:Y:S01]  /*e720*/  IMAD.WIDE.U32 R2, R7, UR4, R2 ;  /* 0x0000000407027c25 */ /* 0x000fe2000f8e0002 */
[----:B------:R-:W-:-:S03]  /*e730*/  ULDC.64 UR4, c[0x0][0xba8] ;  /* 0x0002ea0000047ab9 */ /* 0x000fc60000000a00 */
[----:B------:R-:W-:Y:S01]  /*e740*/  IMAD.IADD R3, R3, 0x1, R5 ;  /* 0x0000000103037824 */ /* 0x000fe200078e0205 */
[----:B------:R-:W-:-:S04]  /*e750*/  LEA R4, P0, R2, UR4, 0x2 ;  /* 0x0000000402047c11 */ /* 0x000fc8000f8010ff */
[----:B------:R-:W-:Y:S01]  /*e760*/  LEA.HI.X R5, R2, UR5, R3, 0x2, P0 ;  /* 0x0000000502057c11 */ /* 0x000fe200080f1403 */
[----:B------:R-:W-:-:S05]  /*e770*/  IMAD.MOV.U32 R3, RZ, RZ, -0x800000 ;  /* 0xff800000ff037424 */ /* 0x000fca00078e00ff */
[----:B------:R0:W-:Y:S01]  /*e780*/  STG.E desc[UR12][R4.64], R3 ;  /* 0x0000000304007986 */ /* 0x0001e2000c10190c */
[----:B------:R-:W-:Y:S05]  /*e790*/  BRA `(.L_x_10) ;  /* 0x0000003800c87947 */ /* 0x000fea0003800000 */
.L_x_8:
[----:B------:R-:W-:-:S08]  /*e7a0*/  NOP ;  /* 0x0000000000007918 */ /* 0x000fd00000000000 */
[----:B0-----:R-:W0:-:S00]  /*e7b0*/  USETMAXREG.DEALLOC.CTAPOOL 0x18 ;  /* 0x00000018000079c8 */ /* 0x001e0000080e0500 */
[----:B0-----:R-:W-:Y:S01]  /*e7c0*/  LOP3.LUT R0, R0, 0x3, RZ, 0xc0, !PT ;  /* 0x0000000300007812 */ /* 0x001fe200078ec0ff */
[----:B------:R-:W0:Y:S05]  /*e7d0*/  S2R R18, SR_CTAID.Z ;  /* 0x0000000000127919 */ /* 0x000e2a0000002700 */
[----:B------:R-:W1:Y:S01]  /*e7e0*/  S2UR UR6, SR_CTAID.Y ;  /* 0x00000000000679c3 */ /* 0x000e620000002600 */
[----:B------:R-:W2:Y:S02]  /*e7f0*/  SHFL.IDX PT, R0, R0, RZ, 0x1f ;  /* 0x00001fff00007589 */ /* 0x000ea400000e0000 */
[----:B--2---:R-:W-:-:S13]  /*e800*/  ISETP.NE.AND P0, PT, R0, RZ, PT ;  /* 0x000000ff0000720c */ /* 0x004fda0003f05270 */
[----:B01----:R-:W-:Y:S05]  /*e810*/  @!P0 BRA `(.L_x_36) ;  /* 0x0000000000288947 */ /* 0x003fea0003800000 */
[----:B------:R-:W-:Y:S01]  /*e820*/  ULDC UR7, c[0x0][0xc50] ;  /* 0x0003140000077ab9 */ /* 0x000fe20000000800 */
[----:B------:R-:W-:Y:S01]  /*e830*/  UMOV UR36, UR6 ;  /* 0x0000000600247c82 */ /* 0x000fe20008000000 */
[----:B------:R-:W-:-:S06]  /*e840*/  UISETP.NE.AND UP0, UPT, UR7, 0x1, UPT ;  /* 0x000000010700788c */ /* 0x000fcc000bf05270 */
[----:B------:R-:W-:-:S13]  /*e850*/  PLOP3.LUT P0, PT, PT, PT, UP0, 0x80, 0x0 ;  /* 0x000000000000781c */ /* 0x000fda0003f0f008 */
[----:B------:R-:W-:Y:S05]  /*e860*/  @!P0 BRA `(.L_x_37) ;  /* 0x0000000000308947 */ /* 0x000fea0003800000 */
[----:B------:R-:W-:Y:S01]  /*e870*/  ULDC UR4, c[0x0][0xc54] ;  /* 0x0003150000047ab9 */ /* 0x000fe20000000800 */
[----:B------:R-:W-:Y:S01]  /*e880*/  ULDC UR36, c[0x0][0xc58] ;  /* 0x0003160000247ab9 */ /* 0x000fe20000000800 */
[----:B------:R-:W-:-:S04]  /*e890*/  UIMAD.WIDE.U32 UR4, UR6, UR4, URZ ;  /* 0x00000004060472a5 */ /* 0x000fc8000f8e003f */
[----:B------:R-:W-:Y:S01]  /*e8a0*/  USHF.R.U32.HI UR36, URZ, UR36, UR5 ;  /* 0x000000243f247299 */ /* 0x000fe20008011605 */
[----:B------:R-:W-:Y:S11]  /*e8b0*/  BRA `(.L_x_37) ;  /* 0x00000000001c7947 */ /* 0x000ff60003800000 */
.L_x_36:
[----:B------:R-:W-:Y:S01]  /*e8c0*/  ULDC UR7, c[0x0][0xc50] ;  /* 0x0003140000077ab9 */ /* 0x000fe20000000800 */
[----:B------:R-:W-:Y:S01]  /*e8d0*/  UMOV UR36, UR6 ;  /* 0x0000000600247c82 */ /* 0x000fe20008000000 */
[----:B------:R-:W-:-:S11]  /*e8e0*/  UISETP.NE.AND UP0, UPT, UR7, 0x1, UPT ;  /* 0x000000010700788c */ /* 0x000fd6000bf05270 */
[----:B------:R-:W-:Y:S01]  /*e8f0*/  @UP0 ULDC UR4, c[0x0][0xc54] ;  /* 0x0003150000040ab9 */ /* 0x000fe20000000800 */
[----:B------:R-:W-:Y:S01]  /*e900*/  @UP0 ULDC UR8, c[0x0][0xc58] ;  /* 0x0003160000080ab9 */ /* 0x000fe20000000800 */
[----:B------:R-:W-:-:S04]  /*e910*/  UIMAD.WIDE.U32 UR4, UR6, UR4, URZ ;  /* 0x00000004060472a5 */ /* 0x000fc8000f8e003f */
[----:B------:R-:W-:-:S12]  /*e920*/  @UP0 USHF.R.U32.HI UR36, URZ, UR8, UR5 ;  /* 0x000000083f240299 */ /* 0x000fd80008011605 */
.L_x_37:
[----:B------:R-:W-:Y:S01]  /*e930*/  ISETP.GE.AND P0, PT, R18, RZ, PT ;  /* 0x000000ff1200720c */ /* 0x000fe20003f06270 */
[----:B------:R-:W-:Y:S01]  /*e940*/  UIADD3 UR4, -UR36, URZ, URZ ;  /* 0x0000003f24047290 */ /* 0x000fe2000fffe13f */
[----:B------:R-:W-:Y:S01]  /*e950*/  MOV R9, 0x1 ;  /* 0x0000000100097802 */ /* 0x000fe20000000f00 */
[----:B------:R-:W-:Y:S02]  /*e960*/  IMAD.MOV.U32 R0, RZ, RZ, RZ ;  /* 0x000000ffff007224 */ /* 0x000fe400078e00ff */
[----:B------:R-:W-:Y:S01]  /*e970*/  UIMAD UR6, UR7, UR4, UR6 ;  /* 0x00000004070672a4 */ /* 0x000fe2000f8e0206 */
[----:B------:R-:W-:-:S07]  /*e980*/  IMAD.MOV.U32 R3, RZ, RZ, 0x1 ;  /* 0x00000001ff037424 */ /* 0x000fce00078e00ff */
[----:B------:R-:W-:Y:S05]  /*e990*/  @!P0 BRA `(.L_x_38) ;  /* 0x0000003400808947 */ /* 0x000fea0003800000 */
[----:B------:R-:W-:Y:S01]  /*e9a0*/  ULDC.64 UR4, c[0x0][0x418] ;  /* 0x0001060000047ab9 */ /* 0x000fe20000000a00 */
[----:B------:R-:W-:Y:S02]  /*e9b0*/  ULOP3.LUT UR42, UR6, 0xffff, URZ, 0xc0, !UPT ;  /* 0x0000ffff062a7892 */ /* 0x000fe4000f8ec03f */
[----:B------:R-:W-:Y:S01]  /*e9c0*/  UISETP.NE.U32.AND UP0, UPT, UR4, URZ, UPT ;  /* 0x0000003f0400728c */ /* 0x000fe2000bf05070 */
[----:B------:R-:W-:Y:S02]  /*e9d0*/  UMOV UR41, URZ ;  /* 0x0000003f00297c82 */ /* 0x000fe40008000000 */
[----:B------:R-:W-:Y:S01]  /*e9e0*/  ULDC UR4, c[0x0][0x424] ;  /* 0x0001090000047ab9 */ /* 0x000fe20000000800 */
[----:B------:R-:W-:-:S03]  /*e9f0*/  UISETP.NE.AND.EX UP0, UPT, UR5, URZ, UPT, UP0 ;  /* 0x0000003f0500728c */ /* 0x000fc6000bf05300 */
[----:B------:R-:W-:Y:S01]  /*ea00*/  ULDC UR5, c[0x0][0x2f0] ;  /* 0x0000bc0000057ab9 */ /* 0x000fe20000000800 */
[----:B------:R-:W-:-:S04]  /*ea10*/  USEL UR4, UR4, 0x1, UP0 ;  /* 0x0000000104047887 */ /* 0x000fc80008000000 */
[----:B------:R-:W-:-:S04]  /*ea20*/  UIMAD UR4, UR4, UR5, URZ ;  /* 0x00000005040472a4 */ /* 0x000fc8000f8e023f */
[----:B------:R-:W-:Y:S02]  /*ea30*/  UISETP.GE.AND UP0, UPT, UR4, 0x1, UPT ;  /* 0x000000010400788c */ /* 0x000fe4000bf06270 */
[----:B------:R-:W-:-:S04]  /*ea40*/  UIADD3 UR5, UR4, 0xaf, URZ ;  /* 0x000000af04057890 */ /* 0x000fc8000fffe03f */
[----:B------:R-:W-:Y:S01]  /*ea50*/  PLOP3.LUT P0, PT, PT, PT, UP0, 0x80, 0x0 ;  /* 0x000000000000781c */ /* 0x000fe20003f0f008 */
[----:B------:R-:W-:-:S04]  /*ea60*/  UIMAD.WIDE UR4, UR5, 0x2e8ba2e9, URZ ;  /* 0x2e8ba2e9050478a5 */ /* 0x000fc8000f8e023f */
[----:B------:R-:W-:-:S04]  /*ea70*/  USHF.R.U32.HI UR40, URZ, 0x1f, UR5 ;  /* 0x0000001f3f287899 */ /* 0x000fc80008011605 */
        /* <DEDUP_REMOVED lines=9> */
[----:B------:R-:W-:Y:S02]  /*eb10*/  IABS R4, R3 ;  /* 0x0000000300047213 */ /* 0x000fe40000000000 */
[----:B------:R-:W-:Y:S02]  /*eb20*/  R2UR UR11, R0 ;  /* 0x00000000000b72ca */ /* 0x000fe400000e0000 */
[----:B------:R-:W-:Y:S01]  /*eb30*/  MOV R3, UR7 ;  /* 0x0000000700037c02 */ /* 0x000fe20008000f00 */
[----:B------:R-:W-:Y:S01]  /*eb40*/  IMAD.MOV R4, RZ, RZ, -R4 ;  /* 0x000000ffff047224 */ /* 0x000fe200078e0a04 */
[----:B------:R-:W-:-:S09]  /*eb50*/  ULOP3.LUT UR7, UR7, UR6, URZ, 0x3c, !UPT ;  /* 0x0000000607077292 */ /* 0x000fd2000f8e3c3f */
[----:B------:R-:W0:Y:S08]  /*eb60*/  I2F.RP R0, UR11 ;  /* 0x0000000b00007d06 */ /* 0x000e300008209400 */
[----:B0-----:R-:W0:Y:S02]  /*eb70*/  MUFU.RCP R0, R0 ;  /* 0x0000000000007308 */ /* 0x001e240000001000 */
[----:B0-----:R-:W-:Y:S01]  /*eb80*/  VIADD R2, R0, 0xffffffe ;  /* 0x0ffffffe00027836 */ /* 0x001fe20000000000 */
[----:B------:R-:W-:Y:S01]  /*eb90*/  IABS R0, R3 ;  /* 0x0000000300007213 */ /* 0x000fe20000000000 */
[----:B------:R-:W-:-:S03]  /*eba0*/  IMAD.MOV.U32 R3, RZ, RZ, R4 ;  /* 0x000000ffff037224 */ /* 0x000fc600078e0004 */
[----:B------:R-:W-:Y:S01]  /*ebb0*/  R2UR UR9, R0 ;  /* 0x00000000000972ca */ /* 0x000fe200000e0000 */
[----:B------:R-:W0:Y:S01]  /*ebc0*/  F2I.FTZ.U32.TRUNC.NTZ R2, R2 ;  /* 0x0000000200027305 */ /* 0x000e22000021f000 */
[----:B------:R-:W-:Y:S02]  /*ebd0*/  R2UR UR10, R3 ;  /* 0x00000000030a72ca */ /* 0x000fe400000e0000 */
[----:B0-----:R-:W-:-:S13]  /*ebe0*/  R2UR UR5, R2 ;  /* 0x00000000020572ca */ /* 0x001fda00000e0000 */
[----:B------:R-:W-:-:S04]  /*ebf0*/  UIADD3 UR8, URZ, -UR5, URZ ;  /* 0x800000053f087290 */ /* 0x000fc8000fffe03f */
[----:B------:R-:W-:-:S04]  /*ec00*/  UIMAD UR8, UR8, UR11, URZ ;  /* 0x0000000b080872a4 */ /* 0x000fc8000f8e023f */
[----:B------:R-:W-:-:S04]  /*ec10*/  UIMAD.WIDE.U32 UR4, UR5, UR8, UR4 ;  /* 0x00000008050472a5 */ /* 0x000fc8000f8e0004 */
[----:B------:R-:W-:-:S04]  /*ec20*/  UIMAD.WIDE.U32 UR4, UR5, UR9, URZ ;  /* 0x00000009050472a5 */ /* 0x000fc8000f8e003f */
[----:B------:R-:W-:-:S04]  /*ec30*/  UIMAD UR4, UR5, UR10, UR9 ;  /* 0x0000000a050472a4 */ /* 0x000fc8000f8e0209 */
[----:B------:R-:W-:-:S11]  /*ec40*/  UISETP.GT.U32.AND UP1, UPT, UR11, UR4, UPT ;  /* 0x000000040b00728c */ /* 0x000fd6000bf24070 */
[----:B------:R-:W-:Y:S02]  /*ec50*/  @!UP1 UIADD3 UR4, UR4, -UR11, URZ ;  /* 0x8000000b04049290 */ /* 0x000fe4000fffe03f */
[----:B------:R-:W-:Y:S02]  /*ec60*/  @!UP1 UIADD3 UR5, UR5, 0x1, URZ ;  /* 0x0000000105059890 */ /* 0x000fe4000fffe03f */
[----:B------:R-:W-:Y:S02]  /*ec70*/  UISETP.GE.U32.AND UP0, UPT, UR4, UR11, UPT ;  /* 0x0000000b0400728c */ /* 0x000fe4000bf06070 */
[----:B------:R-:W-:-:S09]  /*ec80*/  UISETP.GE.AND UP1, UPT, UR7, URZ, UPT ;  /* 0x0000003f0700728c */ /* 0x000fd2000bf26270 */
[----:B------:R-:W-:Y:S02]  /*ec90*/  @UP0 UIADD3 UR5, UR5, 0x1, URZ ;  /* 0x0000000105050890 */ /* 0x000fe4000fffe03f */
[----:B------:R-:W-:Y:S02]  /*eca0*/  UISETP.NE.AND UP0, UPT, UR6, URZ, UPT ;  /* 0x0000003f0600728c */ /* 0x000fe4000bf05270 */
[----:B------:R-:W-:-:S09]  /*ecb0*/  @!UP1 UIADD3 UR5, -UR5, URZ, URZ ;  /* 0x0000003f05059290 */ /* 0x000fd2000fffe13f */
[----:B------:R-:W-:-:S07]  /*ecc0*/  @!UP0 ULOP3.LUT UR5, URZ, UR6, URZ, 0x33, !UPT ;  /* 0x000000063f058292 */ /* 0x000fce000f8e333f */
[----:B------:R-:W-:-:S05]  /*ecd0*/  UMOV UR41, UR5 ;  /* 0x0000000500297c82 */ /* 0x000fca0008000000 */
.L_x_39:
[----:B------:R-:W-:Y:S01]  /*ece0*/  UIMAD UR39, UR42, UR41, URZ ;  /* 0x000000292a2772a4 */ /* 0x000fe2000f8e023f */
[----:B------:R-:W-:-:S05]  /*ecf0*/  IMAD.U32 R0, RZ, RZ, UR40 ;  /* 0x00000028ff007e24 */ /* 0x000fca000f8e00ff */
[----:B------:R-:W-:-:S05]  /*ed00*/  IMAD.U32 R3, RZ, RZ, UR39 ;  /* 0x00000027ff037e24 */ /* 0x000fca000f8e00ff */
[----:B------:R-:W-:Y:S01]  /*ed10*/  VIADDMNMX R17, R3, UR41, R0, PT ;  /* 0x0000002903117c46 */ /* 0x000fe2000b800100 */
[----:B------:R-:W-:Y:S01]  /*ed20*/  IMAD.MOV.U32 R3, RZ, RZ, 0x1 ;  /* 0x00000001ff037424 */ /* 0x000fe200078e00ff */
[----:B------:R-:W-:Y:S02]  /*ed30*/  MOV R0, RZ ;  /* 0x000000ff00007202 */ /* 0x000fe40000000f00 */
[----:B------:R-:W-:Y:S01]  /*ed40*/  ISETP.GT.AND P0, PT, R17, UR39, PT ;  /* 0x0000002711007c0c */ /* 0x000fe2000bf04270 */
[----:B------:R0:W-:-:S12]  /*ed50*/  STL [R1+0x8], R17 ;  /* 0x0000081101007387 */ /* 0x0001d80000100800 */
[----:B0-----:R-:W-:Y:S05]  /*ed60*/  @!P0 BRA `(.L_x_38) ;  /* 0x00000030008c8947 */ /* 0x001fea0003800000 */
[----:B------:R-:W0:Y:S01]  /*ed70*/  S2UR UR4, SR_CgaCtaId ;  /* 0x00000000000479c3 */ /* 0x000e220000008800 */
[----:B------:R-:W-:Y:S02]  /*ed80*/  UMOV UR38, 0x400 ;  /* 0x0000040000267882 */ /* 0x000fe40000000000 */
[----:B0-----:R-:W-:-:S04]  /*ed90*/  ULEA UR38, UR4, UR38, 0x18 ;  /* 0x0000002604267291 */ /* 0x001fc8000f8ec03f */
[----:B------:R-:W-:-:S04]  /*eda0*/  UIADD3 UR4, UR38, 0x1e400, URZ ;  /* 0x0001e40026047890 */ /* 0x000fc8000fffe03f */
[----:B------:R-:W-:-:S06]  /*edb0*/  ULOP3.LUT UP0, URZ, UR4, 0x3ff, URZ, 0xc0, !UPT ;  /* 0x000003ff043f7892 */ /* 0x000fcc000f80c03f */
[----:B------:R-:W-:-:S13]  /*edc0*/  PLOP3.LUT P0, PT, PT, PT, UP0, 0x80, 0x0 ;  /* 0x000000000000781c */ /* 0x000fda0003f0f008 */
[----:B------:R-:W-:Y:S05]  /*edd0*/  @!P0 BRA `(.L_x_40) ;  /* 0x0000000000408947 */ /* 0x000fea0003800000 */
[----:B------:R-:W-:Y:S01]  /*ede0*/  MOV R2, 0x0 ;  /* 0x0000000000027802 */ /* 0x000fe20000000f00 */
[----:B------:R-:W-:Y:S01]  /*edf0*/  ULDC.64 UR6, c[0x4][0xa0] ;  /* 0x0100280000067ab9 */ /* 0x000fe20000000a00 */
[----:B------:R-:W-:Y:S01]  /*ee00*/  ULDC.64 UR8, c[0x4][0xa8] ;  /* 0x01002a0000087ab9 */ /* 0x000fe20000000a00 */
[----:B------:R-:W-:Y:S01]  /*ee10*/  ULDC.64 UR4, c[0x4][0x28] ;  /* 0x01000a0000047ab9 */ /* 0x000fe20000000a00 */
[----:B------:R-:W-:Y:S01]  /*ee20*/  IMAD.U32 R4, RZ, RZ, UR6 ;  /* 0x00000006ff047e24 */ /* 0x000fe2000f8e00ff */
[----:B------:R-:W-:Y:S01]  /*ee30*/  MOV R7, UR9 ;  /* 0x0000000900077c02 */ /* 0x000fe20008000f00 */
[----:B------:R-:W0:Y:S01]  /*ee40*/  LDC.64 R2, c[0x4][R2] ;  /* 0x0100000002027b82 */ /* 0x000e220000000a00 */
[----:B------:R-:W-:Y:S01]  /*ee50*/  IMAD.U32 R5, RZ, RZ, UR7 ;  /* 0x00000007ff057e24 */ /* 0x000fe2000f8e00ff */
[----:B------:R-:W-:Y:S01]  /*ee60*/  MOV R13, RZ ;  /* 0x000000ff000d7202 */ /* 0x000fe20000000f00 */
[----:B------:R-:W-:Y:S02]  /*ee70*/  IMAD.U32 R6, RZ, RZ, UR8 ;  /* 0x00000008ff067e24 */ /* 0x000fe4000f8e00ff */
[----:B------:R-:W-:-:S02]  /*ee80*/  IMAD.U32 R10, RZ, RZ, UR4 ;  /* 0x00000004ff0a7e24 */ /* 0x000fc4000f8e00ff */
[----:B------:R-:W-:Y:S02]  /*ee90*/  IMAD.U32 R11, RZ, RZ, UR5 ;  /* 0x00000005ff0b7e24 */ /* 0x000fe4000f8e00ff */
[----:B------:R-:W-:Y:S02]  /*eea0*/  IMAD.MOV.U32 R8, RZ, RZ, 0x70 ;  /* 0x00000070ff087424 */ /* 0x000fe400078e00ff */
[----:B------:R-:W-:-:S07]  /*eeb0*/  IMAD.MOV.U32 R12, RZ, RZ, 0x1 ;  /* 0x00000001ff0c7424 */ /* 0x000fce00078e00ff */
[----:B------:R-:W-:-:S07]  /*eec0*/  LEPC R20, `(.L_x_40) ;  /* 0x000000001014794e */ /* 0x000fce0000000000 */
[----:B0-----:R-:W-:Y:S05]  /*eed0*/  CALL.ABS.NOINC R2 ;  /* 0x0000000002007343 */ /* 0x001fea0003c00000 */
.L_x_40:
        /* <DEDUP_REMOVED lines=8> */
[----:B------:R0:W1:Y:S01]  /*ef60*/  LDC.64 R2, c[0x4][R16] ;  /* 0x0100000010027b82 */ /* 0x0000620000000a00 */
[----:B------:R-:W-:Y:S01]  /*ef70*/  IMAD.U32 R4, RZ, RZ, UR6 ;  /* 0x00000006ff047e24 */ /* 0x000fe2000f8e00ff */
[----:B------:R-:W-:Y:S01]  /*ef80*/  MOV R10, UR4 ;  /* 0x00000004000a7c02 */ /* 0x000fe20008000f00 */
[----:B------:R-:W-:Y:S02]  /*ef90*/  IMAD.U32 R5, RZ, RZ, UR7 ;  /* 0x00000007ff057e24 */ /* 0x000fe4000f8e00ff */
[----:B------:R-:W-:Y:S02]  /*efa0*/  IMAD.U32 R6, RZ, RZ, UR8 ;  /* 0x00000008ff067e24 */ /* 0x000fe4000f8e00ff */
[----:B------:R-:W-:-:S02]  /*efb0*/  IMAD.U32 R7, RZ, RZ, UR9 ;  /* 0x00000009ff077e24 */ /* 0x000fc4000f8e00ff */
[----:B------:R-:W-:Y:S02]  /*efc0*/  IMAD.U32 R11, RZ, RZ, UR5 ;  /* 0x00000005ff0b7e24 */ /* 0x000fe4000f8e00ff */
[----:B------:R-:W-:Y:S02]  /*efd0*/  IMAD.MOV.U32 R8, RZ, RZ, 0x70 ;  /* 0x00000070ff087424 */ /* 0x000fe400078e00ff */
[----:B------:R-:W-:Y:S02]  /*efe0*/  IMAD.MOV.U32 R12, RZ, RZ, 0x1 ;  /* 0x00000001ff0c7424 */ /* 0x000fe400078e00ff */
[----:B0-----:R-:W-:-:S07]  /*eff0*/  IMAD.MOV.U32 R13, RZ, RZ, RZ ;  /* 0x000000ffff0d7224 */ /* 0x001fce00078e00ff */
[----:B------:R-:W-:-:S07]  /*f000*/  LEPC R20, `(.L_x_42) ;  /* 0x000000001014794e */ /* 0x000fce0000000000 */
[----:B-1----:R-:W-:Y:S05]  /*f010*/  CALL.ABS.NOINC R2 ;  /* 0x0000000002007343 */ /* 0x002fea0003c00000 */
.L_x_42:
[----:B------:R0:W1:Y:S01]  /*f020*/  LDC.64 R2, c[0x4][R16] ;  /* 0x0100000010027b82 */ /* 0x0000620000000a00 */
[----:B------:R-:W-:Y:S01]  /*f030*/  ULDC.64 UR6, c[0x4][0xa0] ;  /* 0x0100280000067ab9 */ /* 0x000fe20000000a00 */
[----:B------:R-:W-:Y:S01]  /*f040*/  ULDC.64 UR8, c[0x4][0xa8] ;  /* 0x01002a0000087ab9 */ /* 0x000fe20000000a00 */
[----:B------:R-:W-:Y:S01]  /*f050*/  ULDC.64 UR4, c[0x4][0x38] ;  /* 0x01000e0000047ab9 */ /* 0x000fe20000000a00 */
[----:B------:R-:W-:Y:S01]  /*f060*/  MOV R4, UR6 ;  /* 0x0000000600047c02 */ /* 0x000fe20008000f00 */
[----:B------:R-:W-:Y:S01]  /*f070*/  IMAD.U32 R5, RZ, RZ, UR7 ;  /* 0x00000007ff057e24 */ /* 0x000fe2000f8e00ff */
[----:B------:R-:W-:Y:S01]  /*f080*/  MOV R11, UR5 ;  /* 0x00000005000b7c02 */ /* 0x000fe20008000f00 */
[----:B------:R-:W-:Y:S02]  /*f090*/  IMAD.U32 R6, RZ, RZ, UR8 ;  /* 0x00000008ff067e24 */ /* 0x000fe4000f8e00ff */
[----:B------:R-:W-:Y:S02]  /*f0a0*/  IMAD.U32 R7, RZ, RZ, UR9 ;  /* 0x00000009ff077e24 */ /* 0x000fe4000f8e00ff */
[----:B------:R-:W-:-:S02]  /*f0b0*/  IMAD.U32 R10, RZ, RZ, UR4 ;  /* 0x00000004ff0a7e24 */ /* 0x000fc4000f8e00ff */
[----:B------:R-:W-:Y:S02]  /*f0c0*/  IMAD.MOV.U32 R8, RZ, RZ, 0x70 ;  /* 0x00000070ff087424 */ /* 0x000fe400078e00ff */
[----:B------:R-:W-:Y:S02]  /*f0d0*/  IMAD.MOV.U32 R12, RZ, RZ, 0x1 ;  /* 0x00000001ff0c7424 */ /* 0x000fe400078e00ff */
[----:B0-----:R-:W-:-:S07]  /*f0e0*/  IMAD.MOV.U32 R13, RZ, RZ, RZ ;  /* 0x000000ffff0d7224 */ /* 0x001fce00078e00ff */
[----:B------:R-:W-:-:S07]  /*f0f0*/  LEPC R20, `(.L_x_41) ;  /* 0x000000001014794e */ /* 0x000fce0000000000 */
[----:B-1----:R-:W-:Y:S05]  /*f100*/  CALL.ABS.NOINC R2 ;  /* 0x0000000002007343 */ /* 0x002fea0003c00000 */
.L_x_41:
[----:B------:R-:W0:Y:S01]  /*f110*/  LDC.64 R2, c[0x0][0x9f8] ;  /* 0x00027e00ff027b82 */ /* 0x000e220000000a00 */
[----:B------:R-:W-:Y:S01]  /*f120*/  ULDC.64 UR4, c[0x0][0x208] ;  /* 0x0000820000047ab9 */ /* 0x000fe20000000a00 */
[----:B0-----:R-:W-:-:S04]  /*f130*/  ISETP.NE.U32.AND P0, PT, R2, RZ, PT ;  /* 0x000000ff0200720c */ /* 0x001fc80003f05070 */
[----:B------:R-:W-:-:S13]  /*f140*/  ISETP.NE.AND.EX P0, PT, R3, RZ, PT, P0 ;  /* 0x000000ff0300720c */ /* 0x000fda0003f05300 */
[----:B------:R-:W0:Y:S02]  /*f150*/  @P0 LDC.64 R2, c[0x0][0x9f8] ;  /* 0x00027e00ff020b82 */ /* 0x000e240000000a00 */
[----:B0-----:R-:W-:-:S05]  /*f160*/  @P0 IMAD.WIDE R2, R18, 0x4, R2 ;  /* 0x0000000412020825 */ /* 0x001fca00078e0202 */
[----:B------:R0:W2:Y:S01]  /*f170*/  @P0 LDG.E R18, desc[UR4][R2.64] ;  /* 0x0000000402120981 */ /* 0x0000a2000c1e1900 */
[----:B------:R-:W-:Y:S01]  /*f180*/  UMOV UR4, 0xffffffff ;  /* 0xffffffff00047882 */ /* 0x000fe20000000000 */
[----:B------:R-:W-:Y:S01]  /*f190*/  VIADD R17, R17, 0xffffffff ;  /* 0xffffffff11117836 */ /* 0x000fe20000000000 */
[----:B------:R-:W1:Y:S01]  /*f1a0*/  S2R R16, SR_TID.X ;  /* 0x0000000000107919 */ /* 0x000e620000002100 */
[----:B0-----:R-:W0:Y:S02]  /*f1b0*/  LDC.64 R2, c[0x0][0x418] ;  /* 0x00010600ff027b82 */ /* 0x001e240000000a00 */
[----:B0-----:R-:W-:Y:S02]  /*f1c0*/  ISETP.NE.U32.AND P0, PT, R2, RZ, PT ;  /* 0x000000ff0200720c */ /* 0x001fe40003f05070 */
[----:B-1----:R-:W-:Y:S02]  /*f1d0*/  SHF.R.U32.HI R0, RZ, 0x5, R16 ;  /* 0x00000005ff007819 */ /* 0x002fe40000011610 */
[----:B------:R-:W-:-:S02]  /*f1e0*/  ISETP.NE.AND.EX P1, PT, R3, RZ, PT, P0 ;  /* 0x000000ff0300720c */ /* 0x000fc40003f25300 */
[----:B------:R-:W-:Y:S02]  /*f1f0*/  LOP3.LUT R0, R0, 0x3, RZ, 0xc0, !PT ;  /* 0x0000000300007812 */ /* 0x000fe400078ec0ff */
[----:B------:R-:W-:-:S05]  /*f200*/  P2R R4, PR, RZ, 0x2 ;  /* 0x00000002ff047803 */ /* 0x000fca0000000000 */
[----:B------:R0:W-:Y:S01]  /*f210*/  STL [R1+0x4], R4 ;  /* 0x0000040401007387 */ /* 0x0001e20000100800 */
[----:B--2---:R-:W-:Y:S02]  /*f220*/  SHF.R.S32.HI R19, RZ, 0x1f, R18 ;  /* 0x0000001fff137819 */ /* 0x004fe40000011412 */
[----:B------:R-:W-:Y:S01]  /*f230*/  SEL R16, R18, RZ, !P1 ;  /* 0x000000ff12107207 */ /* 0x000fe20004800000 */
[----:B0-----:R-:W-:Y:S06]  /*f240*/  BRA.DIV UR4, `(.L_x_43) ;  /* 0x00000032049c7947 */ /* 0x001fec000b800000 */
[----:B------:R0:W1:Y:S02]  /*f250*/  SHFL.IDX PT, R14, R0, RZ, 0x1f ;  /* 0x00001fff000e7589 */ /* 0x00006400000e0000 */
.L_x_120:
[----:B------:R-:W-:Y:S02]  /*f260*/  PLOP3.LUT P2, PT, PT, PT, PT, 0x8, 0x0 ;  /* 0x000000000000781c */ /* 0x000fe40003f4e170 */
[----:B-1----:R-:W-:Y:S02]  /*f270*/  ISETP.NE.AND P0, PT, R14, RZ, PT ;  /* 0x000000ff0e00720c */ /* 0x002fe40003f05270 */
[----:B0-----:R-:W-:-:S05]  /*f280*/  P2R R0, PR, RZ, 0x4 ;  /* 0x00000004ff007803 */ /* 0x001fca0000000000 */
[----:B------:R0:W-:Y:S06]  /*f290*/  STL [R1], R0 ;  /* 0x0000000001007387 */ /* 0x0001ec0000100800 */
[----:B------:R-:W-:Y:S05]  /*f2a0*/  @P0 BRA `(.L_x_44) ;  /* 0x0000000000fc0947 */ /* 0x000fea0003800000 */
[----:B------:R-:W-:-:S03]  /*f2b0*/  UMOV UR4, 0xffffffff ;  /* 0xffffffff00047882 */ /* 0x000fc60000000000 */
[----:B------:R-:W-:Y:S05]  /*f2c0*/  BRA.DIV UR4, `(.L_x_45) ;  /* 0x00000032049c7947 */ /* 0x000fea000b800000 */
[----:B------:R-:W-:-:S13]  /*f2d0*/  ELECT P6, URZ, PT ;  /* 0x00000000003f782f */ /* 0x000fda00038c0000 */
.L_x_123:
[----:B------:R-:W-:Y:S05]  /*f2e0*/  @!P6 BRA `(.L_x_44) ;  /* 0x0000000000ece947 */ /* 0x000fea0003800000 */
[----:B------:R-:W-:Y:S01]  /*f2f0*/  MOV R16, R18 ;  /* 0x0000001200107202 */ /* 0x000fe20000000f00 */
[----:B------:R-:W-:Y:S06]  /*f300*/  @!P1 BRA `(.L_x_46) ;  /* 0x00000000004c9947 */ /* 0x000fec0003800000 */
[----:B------:R-:W1:Y:S01]  /*f310*/  LDC R6, c[0x0][0x43c] ;  /* 0x00010f00ff067b82 */ /* 0x000e620000000800 */
[----:B0-----:R-:W-:Y:S01]  /*f320*/  IMAD.MOV.U32 R0, RZ, RZ, R17 ;  /* 0x000000ffff007224 */ /* 0x001fe200078e0011 */
[----:B------:R-:W-:Y:S01]  /*f330*/  ULDC.64 UR4, c[0x0][0x428] ;  /* 0x00010a0000047ab9 */ /* 0x000fe20000000a00 */
[----:B------:R-:W-:Y:S01]  /*f340*/  ULDC.64 UR6, c[0x0][0x208] ;  /* 0x0000820000067ab9 */ /* 0x000fe20000000a00 */
[----:B------:R-:W-:-:S04]  /*f350*/  IMAD R7, R19, UR4, RZ ;  /* 0x0000000413077c24 */ /* 0x000fc8000f8e02ff */
[----:B------:R-:W-:Y:S01]  /*f360*/  IMAD R7, R18, UR5, R7 ;  /* 0x0000000512077c24 */ /* 0x000fe2000f8e0207 */
[----:B-1----:R-:W-:-:S13]  /*f370*/  ISETP.NE.AND P0, PT, R6, 0x1, PT ;  /* 0x000000010600780c */ /* 0x002fda0003f05270 */
[----:B------:R-:W0:Y:S02]  /*f380*/  @P0 LDC.64 R4, c[0x0][0x440] ;  /* 0x00011000ff040b82 */ /* 0x000e240000000a00 */
[----:B0-----:R-:W-:-:S05]  /*f390*/  @P0 IMAD.HI.U32 R4, R17, R4, RZ ;  /* 0x0000000411040227 */ /* 0x001fca00078e00ff */
[----:B------:R-:W-:-:S04]  /*f3a0*/  @P0 SHF.R.U32.HI R0, RZ, R5, R4 ;  /* 0x00000005ff000219 */ /* 0x000fc80000011604 */
[--C-:B------:R-:W-:Y:S01]  /*f3b0*/  SHF.R.S32.HI R5, RZ, 0x1f, R0.reuse ;  /* 0x0000001fff057819 */ /* 0x100fe20000011400 */
[----:B------:R-:W-:-:S04]  /*f3c0*/  IMAD.MOV.U32 R4, RZ, RZ, R0 ;  /* 0x000000ffff047224 */ /* 0x000fc800078e0000 */
[----:B------:R-:W-:-:S04]  /*f3d0*/  IMAD.WIDE.U32 R4, R18, UR4, R4 ;  /* 0x0000000412047c25 */ /* 0x000fc8000f8e0004 */
[----:B------:R-:W-:Y:S01]  /*f3e0*/  IMAD.IADD R5, R5, 0x1, R7 ;  /* 0x0000000105057824 */ /* 0x000fe200078e0207 */
[----:B------:R-:W-:-:S04]  /*f3f0*/  LEA R2, P0, R4, R2, 0x2 ;  /* 0x0000000204027211 */ /* 0x000fc800078010ff */
[----:B------:R-:W-:-:S05]  /*f400*/  LEA.HI.X R3, R4, R3, R5, 0x2, P0 ;  /* 0x0000000304037211 */ /* 0x000fca00000f1405 */
[----:B------:R1:W5:Y:S01]  /*f410*/  LDG.E R16, desc[UR6][R2.64] ;  /* 0x0000000602107981 */ /* 0x000362000c1e1900 */
[----:B------:R-:W-:-:S04]  /*f420*/  IMAD.MOV R0, RZ, RZ, -R0 ;  /* 0x000000ffff007224 */ /* 0x000fc800078e0a00 */
[----:B------:R-:W-:-:S07]  /*f430*/  IMAD R17, R6, R0, R17 ;  /* 0x0000000006117224 */ /* 0x000fce00078e0211 */
.L_x_46:
[----:B0-----:R-:W-:Y:S01]  /*f440*/  MOV R0, 0x1 ;  /* 0x0000000100007802 */ /* 0x001fe20000000f00 */
[----:B------:R-:W1:Y:S03]  /*f450*/  S2R R8, SR_TID.X ;  /* 0x0000000000087919 */ /* 0x000e660000002100 */
[----:B------:R-:W-:-:S04]  /*f460*/  SHF.L.U32 R0, R0, 0x1f, RZ ;  /* 0x0000001f00007819 */ /* 0x000fc800000006ff */
[----:B------:R-:W0:Y:S01]  /*f470*/  SYNCS.PHASECHK.TRANS64.TRYWAIT P0, [UR38+0x34840], R0 ;  /* 0x03484000ff0075a7 */ /* 0x000e220008000166 */
[----:B-1----:R-:W-:-:S04]  /*f480*/  LOP3.LUT R2, R8, 0x7f, RZ, 0xc0, !PT ;  /* 0x0000007f08027812 */ /* 0x002fc800078ec0ff */
[----:B------:R-:W-:Y:S01]  /*f490*/  ISETP.NE.AND P1, PT, R2, RZ, PT ;  /* 0x000000ff0200720c */ /* 0x000fe20003f25270 */
[----:B0-----:R-:W-:-:S12]  /*f4a0*/  @!P0 BRA `(.L_x_47) ;  /* 0x0000003000448947 */ /* 0x001fd80003800000 */
.L_x_124:
[----:B------:R-:W-:Y:S05]  /*f4b0*/  @P1 BRA `(.L_x_48) ;  /* 0x0000000000181947 */ /* 0x000fea0003800000 */
[----:B------:R-:W1:Y:S01]  /*f4c0*/  S2R R2, SR_TID.X ;  /* 0x0000000000027919 */ /* 0x000e620000002100 */
[----:B0-----:R-:W-:-:S04]  /*f4d0*/  IMAD.MOV.U32 R0, RZ, RZ, 0xb000 ;  /* 0x0000b000ff007424 */ /* 0x001fc800078e00ff */
[----:B------:R2:W-:Y:S01]  /*f4e0*/  SYNCS.ARRIVE.TRANS64 RZ, [UR38+0x34830], R0 ;  /* 0x03483000ffff79a7 */ /* 0x0005e20008000026 */
[----:B-1----:R-:W-:-:S13]  /*f4f0*/  LOP3.LUT P0, RZ, R2, 0x1f, RZ, 0xc0, !PT ;  /* 0x0000001f02ff7812 */ /* 0x002fda000780c0ff */
[----:B--2---:R-:W-:Y:S05]  /*f500*/  @!P0 BRA `(.L_x_48) ;  /* 0x0000000000048947 */ /* 0x004fea0003800000 */
[----:B------:R-:W-:Y:S01]  /*f510*/  BPT.TRAP 0x1 ;  /* 0x000000040000795c */ /* 0x000fe20000300000 */
.L_x_48:
[----:B------:R-:W-:Y:S01]  /*f520*/  R2UR UR11, R17 ;  /* 0x00000000110b72ca */ /* 0x000fe200000e0000 */
[----:B------:R-:W-:Y:S01]  /*f530*/  ULDC.64 UR4, c[0x0][0x198] ;  /* 0x0000660000047ab9 */ /* 0x000fe20000000a00 */
[----:B-----5:R-:W-:Y:S01]  /*f540*/  R2UR UR13, R16 ;  /* 0x00000000100d72ca */ /* 0x020fe200000e0000 */
[----:B------:R-:W-:Y:S01]  /*f550*/  UIADD3 UR4, UP0, UR4, 0x370, URZ ;  /* 0x0000037004047890 */ /* 0x000fe2000ff1e03f */
[----:B------:R-:W-:Y:S01]  /*f560*/  PLOP3.LUT P0, PT, PT, PT, PT, 0x80, 0x0 ;  /* 0x000000000000781c */ /* 0x000fe20003f0f070 */
[----:B------:R-:W-:Y:S02]  /*f570*/  UIADD3 UR8, UR38, 0x1e400, URZ ;  /* 0x0001e40026087890 */ /* 0x000fe4000fffe03f */
[----:B------:R-:W-:Y:S01]  /*f580*/  UIADD3 UR9, UR38, 0x34830, URZ ;  /* 0x0003483026097890 */ /* 0x000fe2000fffe03f */
[----:B0-----:R-:W-:Y:S01]  /*f590*/  P2R R0, PR, RZ, 0x1 ;  /* 0x00000001ff007803 */ /* 0x001fe20000000000 */
[----:B------:R-:W-:Y:S02]  /*f5a0*/  UIADD3.X UR5, URZ, UR5, URZ, UP0, !UPT ;  /* 0x000000053f057290 */ /* 0x000fe400087fe43f */
[----:B------:R-:W-:-:S02]  /*f5b0*/  UIADD3 UR16, UR38, 0x23c00, URZ ;  /* 0x00023c0026107890 */ /* 0x000fc4000fffe03f */
[----:B------:R-:W-:Y:S01]  /*f5c0*/  UIMAD UR11, UR11, 0xb0, URZ ;  /* 0x000000b00b0b78a4 */ /* 0x000fe2000f8e023f */
[----:B------:R1:W-:Y:S01]  /*f5d0*/  STL [R1], R0 ;  /* 0x0000000001007387 */ /* 0x0003e20000100800 */
[----:B------:R-:W-:Y:S01]  /*f5e0*/  UMOV UR6, 0x0 ;  /* 0x0000000000067882 */ /* 0x000fe20000000000 */
[----:B------:R-:W-:Y:S01]  /*f5f0*/  UMOV UR7, 0x14f00000 ;  /* 0x14f0000000077882 */ /* 0x000fe20000000000 */
[----:B------:R-:W-:Y:S01]  /*f600*/  UMOV UR10, URZ ;  /* 0x0000003f000a7c82 */ /* 0x000fe20008000000 */
[----:B------:R-:W-:Y:S01]  /*f610*/  UMOV UR12, UR36 ;  /* 0x00000024000c7c82 */ /* 0x000fe20008000000 */
[----:B------:R-:W-:Y:S01]  /*f620*/  UMOV UR18, 0x40 ;  /* 0x0000004000127882 */ /* 0x000fe20000000000 */
[----:B------:R-:W-:Y:S01]  /*f630*/  UMOV UR20, UR36 ;  /* 0x0000002400147c82 */ /* 0x000fe20008000000 */
[----:B------:R-:W-:Y:S01]  /*f640*/  UMOV UR17, UR9 ;  /* 0x0000000900117c82 */ /* 0x000fe20008000000 */
[----:B------:R-:W-:Y:S01]  /*f650*/  UMOV UR21, UR13 ;  /* 0x0000000d00157c82 */ /* 0x000fe20008000000 */
[----:B------:R-:W-:Y:S01]  /*f660*/  UMOV UR19, UR11 ;  /* 0x0000000b00137c82 */ /* 0x000fe20008000000 */
[----:B------:R1:W-:Y:S01]  /*f670*/  UTMALDG.4D [UR8], [UR4], desc[UR6] ;  /* 0x00000608040075b4 */ /* 0x0003e20008019000 */
[----:B------:R1:W-:Y:S02]  /*f680*/  UTMALDG.4D [UR16], [UR4], desc[UR6] ;  /* 0x00000610040075b4 */ /* 0x0003e40008019000 */
[----:B-1----:R-:W-:Y:S01]  /*f690*/  NOP ;  /* 0x0000000000007918 */ /* 0x002fe20000000000 */
.L_x_44:
[----:B------:R-:W-:Y:S05]  /*f6a0*/  WARPSYNC.ALL ;  /* 0x0000000000007948 */ /* 0x000fea0003800000 */
[----:B------:R-:W-:Y:S01]  /*f6b0*/  UIADD3 UR4, UR38, 0x16400, URZ ;  /* 0x0001640026047890 */ /* 0x000fe2000fffe03f */
[----:B------:R-:W-:Y:S03]  /*f6c0*/  BAR.SYNC.DEFER_BLOCKING 0x8, 0x180 ;  /* 0x0206000000007b1d */ /* 0x000fe60000010000 */
        /* <DEDUP_REMOVED lines=9> */
[----:B------:R-:W1:Y:S01]  /*f760*/  LDC.64 R2, c[0x4][R2] ;  /* 0x0100000002027b82 */ /* 0x000e620000000a00 */
        /* <DEDUP_REMOVED lines=8> */
[----:B01----:R-:W-:Y:S05]  /*f7f0*/  CALL.ABS.NOINC R2 ;  /* 0x0000000002007343 */ /* 0x003fea0003c00000 */
.L_x_49:
[----:B------:R-:W1:Y:S01]  /*f800*/  LDC R6, c[0x0][0x448] ;  /* 0x00011200ff067b82 */ /* 0x000e620000000800 */
[----:B------:R-:W2:Y:S01]  /*f810*/  S2R R14, SR_TID.X ;  /* 0x00000000000e7919 */ /* 0x000ea20000002100 */
[----:B------:R-:W-:Y:S01]  /*f820*/  USHF.R.S32.HI UR6, URZ, 0x1f, UR36 ;  /* 0x0000001f3f067899 */ /* 0x000fe20008011424 */
[----:B------:R-:W-:Y:S01]  /*f830*/  ULDC.64 UR8, c[0x0][0x2d8] ;  /* 0x0000b60000087ab9 */ /* 0x000fe20000000a00 */
[----:B------:R-:W3:Y:S02]  /*f840*/  S2R R15, SR_CTAID.Z ;  /* 0x00000000000f7919 */ /* 0x000ee40000002700 */
[----:B------:R-:W-:Y:S02]  /*f850*/  UIMAD UR6, UR6, UR8, URZ ;  /* 0x00000008060672a4 */ /* 0x000fe4000f8e023f */
[----:B------:R-:W4:Y:S01]  /*f860*/  LDC.64 R2, c[0x0][0x2e0] ;  /* 0x0000b800ff027b82 */ /* 0x000f220000000a00 */
[----:B------:R-:W5:Y:S01]  /*f870*/  S2R R12, SR_CTAID.X ;  /* 0x00000000000c7919 */ /* 0x000f620000002500 */
[----:B------:R-:W-:-:S02]  /*f880*/  UIMAD.WIDE.U32 UR4, UR36, UR8, URZ ;  /* 0x00000008240472a5 */ /* 0x000fc4000f8e003f */
[----:B------:R-:W-:-:S04]  /*f890*/  UIMAD UR6, UR36, UR9, UR6 ;  /* 0x00000009240672a4 */ /* 0x000fc8000f8e0206 */
[----:B------:R-:W-:Y:S01]  /*f8a0*/  UIADD3 UR5, UR5, UR6, URZ ;  /* 0x0000000605057290 */ /* 0x000fe2000fffe03f */
[----:B-1----:R-:W-:Y:S02]  /*f8b0*/  ISETP.NE.AND P0, PT, R6, 0x1, PT ;  /* 0x000000010600780c */ /* 0x002fe40003f05270 */
[C---:B--2---:R-:W-:Y:S01]  /*f8c0*/  LOP3.LUT R13, R14.reuse, 0x7f, RZ, 0xc0, !PT ;  /* 0x0000007f0e0d7812 */ /* 0x044fe200078ec0ff */
[----:B------:R-:W-:-:S10]  /*f8d0*/  IMAD.SHL.U32 R11, R14, 0x10, RZ ;  /* 0x000000100e0b7824 */ /* 0x000fd400078e00ff */
[----:B------:R-:W1:Y:S01]  /*f8e0*/  @P0 LDC R9, c[0x0][0x44c] ;  /* 0x00011300ff090b82 */ /* 0x000e620000000800 */
[----:B------:R-:W-:Y:S02]  /*f8f0*/  SHF.R.U32.HI R8, RZ, 0x3, R13 ;  /* 0x00000003ff087819 */ /* 0x000fe4000001160d */
[----:B---3--:R-:W-:Y:S02]  /*f900*/  SHF.R.S32.HI R5, RZ, 0x1f, R15 ;  /* 0x0000001fff057819 */ /* 0x008fe4000001140f */
[----:B0-----:R-:W-:-:S03]  /*f910*/  LOP3.LUT R0, R8, 0x70, R11, 0xf8, !PT ;  /* 0x0000007008007812 */ /* 0x001fc600078ef80b */
[----:B------:R-:W0:Y:S01]  /*f920*/  @P0 LDC R7, c[0x0][0x450] ;  /* 0x00011400ff070b82 */ /* 0x000e220000000800 */
[-C--:B----4-:R-:W-:Y:S02]  /*f930*/  IMAD R4, R5, R2.reuse, RZ ;  /* 0x0000000205047224 */ /* 0x090fe400078e02ff */
[----:B-----5:R-:W-:Y:S02]  /*f940*/  IMAD R0, R12, 0x80, R0 ;  /* 0x000000800c007824 */ /* 0x020fe400078e0200 */
[C---:B------:R-:W-:Y:S02]  /*f950*/  IMAD R5, R15.reuse, R3, R4 ;  /* 0x000000030f057224 */ /* 0x040fe400078e0204 */
[----:B------:R-:W-:Y:S02]  /*f960*/  IMAD.MOV.U32 R4, RZ, RZ, R0 ;  /* 0x000000ffff047224 */ /* 0x000fe400078e0000 */
[----:B------:R-:W-:Y:S01]  /*f970*/  IMAD.WIDE.U32 R2, R15, R2, UR4 ;  /* 0x000000040f027e25 */ /* 0x000fe2000f8e0002 */
[----:B------:R-:W-:-:S03]  /*f980*/  ULDC.64 UR4, c[0x0][0x2d0] ;  /* 0x0000b40000047ab9 */ /* 0x000fc60000000a00 */
[----:B------:R-:W-:Y:S02]  /*f990*/  IMAD.IADD R3, R3, 0x1, R5 ;  /* 0x0000000103037824 */ /* 0x000fe400078e0205 */
[----:B-1----:R-:W-:-:S05]  /*f9a0*/  @P0 IMAD.HI.U32 R10, R0, R9, RZ ;  /* 0x00000009000a0227 */ /* 0x002fca00078e00ff */
[----:B0-----:R-:W-:-:S04]  /*f9b0*/  @P0 SHF.R.U32.HI R4, RZ, R7, R10 ;  /* 0x00000007ff040219 */ /* 0x001fc8000001160a */
[----:B------:R-:W-:Y:S01]  /*f9c0*/  SHF.R.S32.HI R5, RZ, 0x1f, R4 ;  /* 0x0000001fff057819 */ /* 0x000fe20000011404 */
[C---:B------:R-:W-:Y:S01]  /*f9d0*/  IMAD.WIDE.U32 R2, R4.reuse, UR4, R2 ;  /* 0x0000000404027c25 */ /* 0x040fe2000f8e0002 */
[----:B------:R-:W-:-:S03]  /*f9e0*/  IADD3 R7, -R4, RZ, RZ ;  /* 0x000000ff04077210 */ /* 0x000fc60007ffe1ff */
[----:B------:R-:W-:Y:S02]  /*f9f0*/  IMAD R5, R5, UR4, RZ ;  /* 0x0000000405057c24 */ /* 0x000fe4000f8e02ff */
[----:B------:R-:W-:Y:S02]  /*fa00*/  IMAD R0, R6, R7, R0 ;  /* 0x0000000706007224 */ /* 0x000fe400078e0200 */
[----:B------:R-:W-:Y:S01]  /*fa10*/  IMAD R5, R4, UR5, R5 ;  /* 0x0000000504057c24 */ /* 0x000fe2000f8e0205 */
[----:B------:R-:W-:Y:S02]  /*fa20*/  ULDC.64 UR4, c[0x0][0x2c8] ;  /* 0x0000b20000047ab9 */ /* 0x000fe40000000a00 */
[----:B------:R-:W-:Y:S01]  /*fa30*/  SHF.R.S32.HI R4, RZ, 0x1f, R0 ;  /* 0x0000001fff047819 */ /* 0x000fe20000011400 */
[----:B------:R-:W-:-:S04]  /*fa40*/  IMAD.IADD R3, R3, 0x1, R5 ;  /* 0x0000000103037824 */ /* 0x000fc800078e0205 */
[----:B------:R-:W-:Y:S02]  /*fa50*/  IMAD R5, R4, UR4, RZ ;  /* 0x0000000404057c24 */ /* 0x000fe4000f8e02ff */
[----:B------:R-:W-:-:S04]  /*fa60*/  IMAD.WIDE.U32 R2, R0, UR4, R2 ;  /* 0x0000000400027c25 */ /* 0x000fc8000f8e0002 */
[----:B------:R-:W-:Y:S01]  /*fa70*/  IMAD R5, R0, UR5, R5 ;  /* 0x0000000500057c24 */ /* 0x000fe2000f8e0205 */
[----:B------:R-:W-:Y:S02]  /*fa80*/  ULDC.64 UR4, c[0x0][0x280] ;  /* 0x0000a00000047ab9 */ /* 0x000fe40000000a00 */
[----:B------:R-:W-:Y:S01]  /*fa90*/  LEA R0, P0, R2, UR4, 0x1 ;  /* 0x0000000402007c11 */ /* 0x000fe2000f8008ff */
[----:B------:R-:W-:Y:S01]  /*faa0*/  IMAD.IADD R7, R3, 0x1, R5 ;  /* 0x0000000103077824 */ /* 0x000fe200078e0205 */
[----:B------:R-:W-:-:S04]  /*fab0*/  ULDC UR4, c[0x0][0x2b8] ;  /* 0x0000ae0000047ab9 */ /* 0x000fc80000000800 */
[----:B------:R-:W-:Y:S01]  /*fac0*/  LEA.HI.X R7, R2, UR5, R7, 0x1, P0 ;  /* 0x0000000502077c11 */ /* 0x000fe200080f0c07 */
[----:B------:R-:W-:-:S05]  /*fad0*/  IMAD.SHL.U32 R2, R14, 0x8, RZ ;  /* 0x000000080e027824 */ /* 0x000fca00078e00ff */
[C---:B------:R-:W-:Y:S02]  /*fae0*/  LOP3.LUT R3, R2.reuse, 0x1c0, RZ, 0xc0, !PT ;  /* 0x000001c002037812 */ /* 0x040fe400078ec0ff */
[----:B------:R-:W-:Y:S02]  /*faf0*/  LOP3.LUT R10, R2, 0x38, RZ, 0xc0, !PT ;  /* 0x00000038020a7812 */ /* 0x000fe400078ec0ff */
[----:B------:R-:W-:Y:S02]  /*fb00*/  LOP3.LUT R3, R3, 0x38, R2, 0xf8, !PT ;  /* 0x0000003803037812 */ /* 0x000fe400078ef802 */
[C---:B------:R-:W-:Y:S02]  /*fb10*/  LOP3.LUT R2, R10.reuse, 0x40, RZ, 0xfc, !PT ;  /* 0x000000400a027812 */ /* 0x040fe400078efcff */
[----:B------:R-:W-:Y:S02]  /*fb20*/  ISETP.GE.AND P1, PT, R10, UR4, PT ;  /* 0x000000040a007c0c */ /* 0x000fe4000bf26270 */
[----:B------:R-:W-:Y:S01]  /*fb30*/  ISETP.GE.AND P0, PT, R2, UR4, PT ;  /* 0x0000000402007c0c */ /* 0x000fe2000bf06270 */
[----:B------:R-:W-:Y:S01]  /*fb40*/  UMOV UR4, 0xffffffff ;  /* 0xffffffff00047882 */ /* 0x000fe20000000000 */
[----:B------:R-:W-:-:S02]  /*fb50*/  LOP3.LUT R3, R3, 0x38, R14, 0x78, !PT ;  /* 0x0000003803037812 */ /* 0x000fc400078e780e */
[----:B------:R-:W-:-:S04]  /*fb60*/  SHF.L.U32 R2, R13, 0x3, RZ ;  /* 0x000000030d027819 */ /* 0x000fc800000006ff */
[----:B------:R-:W-:Y:S01]  /*fb70*/  LOP3.LUT R9, R3, 0x200, R2, 0xf8, !PT ;  /* 0x0000020003097812 */ /* 0x000fe200078ef802 */
[----:B------:R-:W-:Y:S06]  /*fb80*/  BRA.DIV UR4, `(.L_x_50) ;  /* 0x0000002a04a47947 */ /* 0x000fec000b800000 */
[----:B------:R-:W0:Y:S01]  /*fb90*/  S2R R3, SR_CTAID.X ;  /* 0x0000000000037919 */ /* 0x000e220000002500 */
[----:B------:R-:W-:Y:S01]  /*fba0*/  ULDC UR4, c[0x0][0x288] ;  /* 0x0000a20000047ab9 */ /* 0x000fe20000000800 */
[----:B------:R-:W-:Y:S01]  /*fbb0*/  ULDC.64 UR6, c[0x0][0x208] ;  /* 0x0000820000067ab9 */ /* 0x000fe20000000a00 */
[----:B------:R-:W-:Y:S01]  /*fbc0*/  IMAD R6, R6, UR4, RZ ;  /* 0x0000000406067c24 */ /* 0x000fe2000f8e02ff */
[----:B------:R-:W1:Y:S04]  /*fbd0*/  SHFL.IDX PT, R2, R7, RZ, 0x181f ;  /* 0x00181fff07027589 */ /* 0x000e6800000e0000 */
[----:B------:R-:W2:Y:S04]  /*fbe0*/  SHFL.IDX PT, R14, R0, RZ, 0x181f ;  /* 0x00181fff000e7589 */ /* 0x000ea800000e0000 */
[----:B------:R-:W3:Y:S01]  /*fbf0*/  SHFL.IDX PT, R4, R7, 0x1, 0x181f ;  /* 0x00381f0007047f89 */ /* 0x000ee200000e0000 */
[----:B0-----:R-:W-:-:S02]  /*fc00*/  IMAD R8, R3, 0x80, R8 ;  /* 0x0000008003087824 */ /* 0x001fc400078e0208 */
[----:B-1----:R-:W-:Y:S02]  /*fc10*/  IMAD.MOV.U32 R3, RZ, RZ, R2 ;  /* 0x000000ffff037224 */ /* 0x002fe400078e0002 */
[----:B--2---:R-:W-:Y:S01]  /*fc20*/  IMAD.MOV.U32 R2, RZ, RZ, R14 ;  /* 0x000000ffff027224 */ /* 0x004fe200078e000e */
[C---:B------:R-:W-:Y:S01]  /*fc30*/  ISETP.GE.AND P2, PT, R8.reuse, R6, PT ;  /* 0x000000060800720c */ /* 0x040fe20003f46270 */
[----:B------:R-:W0:Y:S01]  /*fc40*/  SHFL.IDX PT, R14, R0, 0x1, 0x181f ;  /* 0x00381f00000e7f89 */ /* 0x000e2200000e0000 */
[----:B------:R-:W-:-:S11]  /*fc50*/  IADD3 R5, R8, 0x10, RZ ;  /* 0x0000001008057810 */ /* 0x000fd60007ffe0ff */
[----:B------:R-:W-:Y:S01]  /*fc60*/  @!P2 IMAD.WIDE.U32 R2, R10, 0x2, R2 ;  /* 0x000000020a02a825 */ /* 0x000fe200078e0002 */
[----:B------:R-:W-:-:S05]  /*fc70*/  @!P2 LEA R21, R9, UR38, 0x1 ;  /* 0x000000260915ac11 */ /* 0x000fca000f8e08ff */
[----:B------:R-:W-:Y:S04]  /*fc80*/  @!P2 LDGSTS.E.BYPASS.LTC128B.128 [R21+0x16400], desc[UR6][R2.64], !P1 ;  /* 0x164000000215afae */ /* 0x000fe8000c901d46 */
[----:B------:R1:W-:Y:S01]  /*fc90*/  @!P2 LDGSTS.E.BYPASS.LTC128B.128 [R21+0x1a400], desc[UR6][R2.64+0x80], !P0 ;  /* 0x1a4000800215afae */ /* 0x0003e2000c101d46 */
[----:B------:R-:W-:Y:S01]  /*fca0*/  ISETP.GE.AND P2, PT, R5, R6, PT ;  /* 0x000000060500720c */ /* 0x000fe20003f46270 */
[----:B---3--:R-:W-:Y:S02]  /*fcb0*/  IMAD.MOV.U32 R5, RZ, RZ, R4 ;  /* 0x000000ffff057224 */ /* 0x008fe400078e0004 */
[----:B0-----:R-:W-:Y:S02]  /*fcc0*/  IMAD.MOV.U32 R4, RZ, RZ, R14 ;  /* 0x000000ffff047224 */ /* 0x001fe400078e000e */
[----:B------:R-:W-:Y:S04]  /*fcd0*/  SHFL.IDX PT, R14, R0, 0x2, 0x181f ;  /* 0x00581f00000e7f89 */ /* 0x000fe800000e0000 */
[----:B-1----:R-:W0:Y:S01]  /*fce0*/  SHFL.IDX PT, R2, R7, 0x2, 0x181f ;  /* 0x00581f0007027f89 */ /* 0x002e2200000e0000 */
[----:B------:R-:W-:-:S03]  /*fcf0*/  VIADD R3, R8, 0x20 ;  /* 0x0000002008037836 */ /* 0x000fc60000000000 */
[----:B------:R-:W-:Y:S01]  /*fd00*/  @!P2 LEA R20, R9, UR38, 0x1 ;  /* 0x000000260914ac11 */ /* 0x000fe2000f8e08ff */
[----:B------:R-:W-:-:S05]  /*fd10*/  @!P2 IMAD.WIDE.U32 R4, R10, 0x2, R4 ;  /* 0x000000020a04a825 */ /* 0x000fca00078e0004 */
[----:B------:R-:W-:Y:S04]  /*fd20*/  @!P2 LDGSTS.E.BYPASS.LTC128B.128 [R20+0x16c00], desc[UR6][R4.64], !P1 ;  /* 0x16c000000414afae */ /* 0x000fe8000c901d46 */
[----:B------:R1:W-:Y:S01]  /*fd30*/  @!P2 LDGSTS.E.BYPASS.LTC128B.128 [R20+0x1ac00], desc[UR6][R4.64+0x80], !P0 ;  /* 0x1ac000800414afae */ /* 0x0003e2000c101d46 */
[----:B------:R-:W-:Y:S02]  /*fd40*/  ISETP.GE.AND P2, PT, R3, R6, PT ;  /* 0x000000060300720c */ /* 0x000fe40003f46270 */
[----:B0-----:R-:W-:Y:S01]  /*fd50*/  MOV R3, R2 ;  /* 0x0000000200037202 */ /* 0x001fe20000000f00 */
[----:B------:R-:W-:Y:S01]  /*fd60*/  IMAD.MOV.U32 R2, RZ, RZ, R14 ;  /* 0x000000ffff027224 */ /* 0x000fe200078e000e */
[----:B-1----:R-:W0:Y:S09]  /*fd70*/  SHFL.IDX PT, R4, R7, 0x3, 0x181f ;  /* 0x00781f0007047f89 */ /* 0x002e3200000e0000 */
[----:B------:R-:W-:Y:S01]  /*fd80*/  @!P2 LEA R21, R9, UR38, 0x1 ;  /* 0x000000260915ac11 */ /* 0x000fe2000f8e08ff */
[----:B------:R-:W-:Y:S01]  /*fd90*/  VIADD R5, R8, 0x30 ;  /* 0x0000003008057836 */ /* 0x000fe20000000000 */
[----:B------:R-:W1:Y:S01]  /*fda0*/  SHFL.IDX PT, R14, R0, 0x3, 0x181f ;  /* 0x00781f00000e7f89 */ /* 0x000e6200000e0000 */
[----:B------:R-:W-:-:S05]  /*fdb0*/  @!P2 IMAD.WIDE.U32 R2, R10, 0x2, R2 ;  /* 0x000000020a02a825 */ /* 0x000fca00078e0002 */
[----:B------:R-:W-:Y:S04]  /*fdc0*/  @!P2 LDGSTS.E.BYPASS.LTC128B.128 [R21+0x17400], desc[UR6][R2.64], !P1 ;  /* 0x174000000215afae */ /* 0x000fe8000c901d46 */
[----:B------:R2:W-:Y:S01]  /*fdd0*/  @!P2 LDGSTS.E.BYPASS.LTC128B.128 [R21+0x1b400], desc[UR6][R2.64+0x80], !P0 ;  /* 0x1b4000800215afae */ /* 0x0005e2000c101d46 */
[----:B------:R-:W-:Y:S01]  /*fde0*/  ISETP.GE.AND P2, PT, R5, R6, PT ;  /* 0x000000060500720c */ /* 0x000fe20003f46270 */
[----:B0-----:R-:W-:Y:S02]  /*fdf0*/  IMAD.MOV.U32 R5, RZ, RZ, R4 ;  /* 0x000000ffff057224 */ /* 0x001fe400078e0004 */
[----:B--2---:R-:W0:Y:S01]  /*fe00*/  SHFL.IDX PT, R2, R7, 0x4, 0x181f ;  /* 0x00981f0007027f89 */ /* 0x004e2200000e0000 */
[----:B------:R-:W-:Y:S01]  /*fe10*/  VIADD R3, R8, 0x40 ;  /* 0x0000004008037836 */ /* 0x000fe20000000000 */
[----:B-1----:R-:W-:-:S02]  /*fe20*/  MOV R4, R14 ;  /* 0x0000000e00047202 */ /* 0x002fc40000000f00 */
[----:B------:R-:W1:Y:S06]  /*fe30*/  SHFL.IDX PT, R14, R0, 0x4, 0x181f ;  /* 0x00981f00000e7f89 */ /* 0x000e6c00000e0000 */
[----:B------:R-:W-:Y:S01]  /*fe40*/  @!P2 LEA R20, R9, UR38, 0x1 ;  /* 0x000000260914ac11 */ /* 0x000fe2000f8e08ff */
[----:B------:R-:W-:-:S05]  /*fe50*/  @!P2 IMAD.WIDE.U32 R4, R10, 0x2, R4 ;  /* 0x000000020a04a825 */ /* 0x000fca00078e0004 */
[----:B------:R-:W-:Y:S04]  /*fe60*/  @!P2 LDGSTS.E.BYPASS.LTC128B.128 [R20+0x17c00], desc[UR6][R4.64], !P1 ;  /* 0x17c000000414afae */ /* 0x000fe8000c901d46 */
[----:B------:R2:W-:Y:S01]  /*fe70*/  @!P2 LDGSTS.E.BYPASS.LTC128B.128 [R20+0x1bc00], desc[UR6][R4.64+0x80], !P0 ;  /* 0x1bc000800414afae */ /* 0x0005e2000c101d46 */
[----:B------:R-:W-:Y:S01]  /*fe80*/  ISETP.GE.AND P2, PT, R3, R6, PT ;  /* 0x000000060300720c */ /* 0x000fe20003f46270 */
[----:B0-----:R-:W-:Y:S02]  /*fe90*/  IMAD.MOV.U32 R3, RZ, RZ, R2 ;  /* 0x000000ffff037224 */ /* 0x001fe400078e0002 */
[----:B-1----:R-:W-:Y:S01]  /*fea0*/  IMAD.MOV.U32 R2, RZ, RZ, R14 ;  /* 0x000000ffff027224 */ /* 0x002fe200078e000e */
[----:B--2---:R-:W0:Y:S09]  /*feb0*/  SHFL.IDX PT, R4, R7, 0x5, 0x181f ;  /* 0x00b81f0007047f89 */ /* 0x004e3200000e0000 */
[----:B------:R-:W-:Y:S01]  /*fec0*/  @!P2 LEA R21, R9, UR38, 0x1 ;  /* 0x000000260915ac11 */ /* 0x000fe2000f8e08ff */
[----:B------:R-:W-:Y:S01]  /*fed0*/  @!P2 IMAD.WIDE.U32 R2, R10, 0x2, R2 ;  /* 0x000000020a02a825 */ /* 0x000fe200078e0002 */
[----:B------:R-:W1:Y:S01]  /*fee0*/  SHFL.IDX PT, R14, R0, 0x5, 0x181f ;  /* 0x00b81f00000e7f89 */ /* 0x000e6200000e0000 */
[----:B------:R-:W-:-:S03]  /*fef0*/  IADD3 R5, R8, 0x50, RZ ;  /* 0x0000005008057810 */ /* 0x000fc60007ffe0ff */
[----:B------:R-:W-:Y:S04]  /*ff00*/  @!P2 LDGSTS.E.BYPASS.LTC128B.128 [R21+0x18400], desc[UR6][R2.64], !P1 ;  /* 0x184000000215afae */ /* 0x000fe8000c901d46 */
[----:B------:R2:W-:Y:S01]  /*ff10*/  @!P2 LDGSTS.E.BYPASS.LTC128B.128 [R21+0x1c400], desc[UR6][R2.64+0x80], !P0 ;  /* 0x1c4000800215afae */ /* 0x0005e2000c101d46 */
[----:B------:R-:W-:Y:S01]  /*ff20*/  ISETP.GE.AND P2, PT, R5, R6, PT ;  /* 0x000000060500720c */ /* 0x000fe20003f46270 */
[----:B0-----:R-:W-:Y:S02]  /*ff30*/  IMAD.MOV.U32 R5, RZ, RZ, R4 ;  /* 0x000000ffff057224 */ /* 0x001fe400078e0004 */
[----:B--2---:R-:W0:Y:S10]  /*ff40*/  SHFL.IDX PT, R2, R7, 0x6, 0x181f ;  /* 0x00d81f0007027f89 */ /* 0x004e3400000e0000 */
[----:B------:R-:W-:Y:S01]  /*ff50*/  @!P2 LEA R20, R9, UR38, 0x1 ;  /* 0x000000260914ac11 */ /* 0x000fe2000f8e08ff */
[----:B------:R-:W-:-:S02]  /*ff60*/  VIADD R3, R8, 0x60 ;  /* 0x0000006008037836 */ /* 0x000fc40000000000 */
[----:B-1----:R-:W-:Y:S02]  /*ff70*/  IMAD.MOV.U32 R4, RZ, RZ, R14 ;  /* 0x000000ffff047224 */ /* 0x002fe400078e000e */
[----:B------:R-:W1:Y:S02]  /*ff80*/  SHFL.IDX PT, R14, R0, 0x6, 0x181f ;  /* 0x00d81f00000e7f89 */ /* 0x000e6400000e0000 */
[----:B------:R-:W-:-:S05]  /*ff90*/  @!P2 IMAD.WIDE.U32 R4, R10, 0x2, R4 ;  /* 0x000000020a04a825 */ /* 0x000fca00078e0004 */
[----:B------:R-:W-:Y:S04]  /*ffa0*/  @!P2 LDGSTS.E.BYPASS.LTC128B.128 [R20+0x18c00], desc[UR6][R4.64], !P1 ;  /* 0x18c000000414afae */ /* 0x000fe8000c901d46 */
[----:B------:R-:W-:Y:S01]  /*ffb0*/  @!P2 LDGSTS.E.BYPASS.LTC128B.128 [R20+0x1cc00], desc[UR6][R4.64+0x80], !P0 ;  /* 0x1cc000800414afae */ /* 0x000fe2000c101d46 */
[----:B------:R-:W-:Y:S02]  /*ffc0*/  ISETP.GE.AND P2, PT, R3, R6, PT ;  /* 0x000000060300720c */ /* 0x000fe40003f46270 */
[----:B0-----:R-:W-:Y:S01]  /*ffd0*/  MOV R3, R2 ;  /* 0x0000000200037202 */ /* 0x001fe20000000f00 */
[----:B-1----:R-:W-:-:S10]  /*ffe0*/  IMAD.MOV.U32 R2, RZ, RZ, R14 ;  /* 0x000000ffff027224 */ /* 0x002fd400078e000e */
[----:B------:R-:W-:Y:S01]  /*fff0*/  @!P2 LEA R21, R9, UR38, 0x1 ;  /* 0x000000260915ac11 */ /* 0x000fe2000f8e08ff */
[----:B------:R0:W1:Y:S01]  /*10000*/  SHFL.IDX PT, R14, R0, 0x7, 0x181f ;  /* 0x00f81f00000e7f89 */ /* 0x00006200000e0000 */
[----:B------:R-:W-:-:S05]  /*10010*/  @!P2 IMAD.WIDE.U32 R2, R10, 0x2, R2 ;  /* 0x000000020a02a825 */ /* 0x000fca00078e0002 */
[----:B------:R-:W-:Y:S04]  /*10020*/  @!P2 LDGSTS.E.BYPASS.LTC128B.128 [R21+0x19400], desc[UR6][R2.64], !P1 ;  /* 0x194000000215afae */ /* 0x000fe8000c901d46 */
[----:B------:R2:W-:Y:S04]  /*10030*/  @!P2 LDGSTS.E.BYPASS.LTC128B.128 [R21+0x1d400], desc[UR6][R2.64+0x80], !P0 ;  /* 0x1d4000800215afae */ /* 0x0005e8000c101d46 */
[----:B--2---:R0:W2:Y:S02]  /*10040*/  SHFL.IDX PT, R2, R7, 0x7, 0x181f ;  /* 0x00f81f0007027f89 */ /* 0x0040a400000e0000 */
.L_x_141:
[----:B------:R-:W-:Y:S01]  /*10050*/  VIADD R3, R8, 0x70 ;  /* 0x0000007008037836 */ /* 0x000fe20000000000 */
[----:B------:R-:W-:Y:S04]  /*10060*/  BSSY B0, `(.L_x_51) ;  /* 0x000000d000007945 */ /* 0x000fe80003800000 */
[----:B------:R-:W-:Y:S01]  /*10070*/  ISETP.GE.AND P2, PT, R3, R6, PT ;  /* 0x000000060300720c */ /* 0x000fe20003f46270 */
[----:B--2---:R-:W-:Y:S01]  /*10080*/  IMAD.MOV.U32 R3, RZ, RZ, R2 ;  /* 0x000000ffff037224 */ /* 0x004fe200078e0002 */
[----:B-1----:R-:W-:-:S11]  /*10090*/  MOV R2, R14 ;  /* 0x0000000e00027202 */ /* 0x002fd60000000f00 */
[----:B------:R-:W-:Y:S05]  /*100a0*/  @P2 BRA `(.L_x_52) ;  /* 0x0000000000202947 */ /* 0x000fea0003800000 */
[----:B------:R-:W-:Y:S01]  /*100b0*/  IMAD.WIDE.U32 R2, R10, 0x2, R2 ;  /* 0x000000020a027825 */ /* 0x000fe200078e0002 */
[----:B------:R-:W-:Y:S01]  /*100c0*/  LEA R9, R9, UR38, 0x1 ;  /* 0x0000002609097c11 */ /* 0x000fe2000f8e08ff */
[----:B------:R-:W-:-:S04]  /*100d0*/  ULDC.64 UR4, c[0x0][0x208] ;  /* 0x0000820000047ab9 */ /* 0x000fc80000000a00 */
[----:B------:R-:W-:Y:S01]  /*100e0*/  @!PT LDS RZ, [RZ] ;  /* 0x00000000fffff984 */ /* 0x000fe20000000800 */
[----:B------:R-:W-:Y:S01]  /*100f0*/  @!PT LDS RZ, [RZ] ;  /* 0x00000000fffff984 */ /* 0x000fe20000000800 */
[----:B------:R-:W-:Y:S01]  /*10100*/  @!PT LDS RZ, [RZ] ;  /* 0x00000000fffff984 */ /* 0x000fe20000000800 */
[----:B------:R1:W-:Y:S04]  /*10110*/  LDGSTS.E.BYPASS.LTC128B.128 [R9+0x19c00], desc[UR4][R2.64], !P1 ;  /* 0x19c0000002097fae */ /* 0x0003e8000c901d44 */
[----:B------:R1:W-:Y:S02]  /*10120*/  LDGSTS.E.BYPASS.LTC128B.128 [R9+0x1dc00], desc[UR4][R2.64+0x80], !P0 ;  /* 0x1dc0008002097fae */ /* 0x0003e4000c101d44 */
.L_x_52:
[----:B------:R-:W-:Y:S05]  /*10130*/  BSYNC B0 ;  /* 0x0000000000007941 */ /* 0x000fea0003800000 */
.L_x_51:
[----:B------:R-:W-:Y:S01]  /*10140*/  NOP ;  /* 0x0000000000007918 */ /* 0x000fe20000000000 */
[----:B------:R-:W-:Y:S01]  /*10150*/  SYNCS.ARRIVE.TRANS64.RED.A0T1 RZ, [UR38+0x34800], RZ ;  /* 0x034800ffffff79a7 */ /* 0x000fe20008200426 */
[----:B-1----:R-:W-:Y:S01]  /*10160*/  IMAD.MOV.U32 R2, RZ, RZ, 0x1 ;  /* 0x00000001ff027424 */ /* 0x002fe200078e00ff */
[----:B------:R-:W-:Y:S04]  /*10170*/  ARRIVES.LDGSTSBAR.64.TRANSCNT [UR38+0x34800] ;  /* 0x03480000ff0079b0 */ /* 0x000fe80008000aa6 */
[----:B------:R-:W-:Y:S01]  /*10180*/  SHF.L.U32 R2, R2, 0x1f, RZ ;  /* 0x0000001f02027819 */ /* 0x000fe200000006ff */
[----:B------:R-:W-:Y:S01]  /*10190*/  NOP ;  /* 0x0000000000007918 */ /* 0x000fe20000000000 */
[----:B------:R-:W0:Y:S01]  /*101a0*/  LDL.LU R3, [R1+0x8] ;  /* 0x0000080001037983 */ /* 0x000e220000300800 */
[----:B------:R-:W-:Y:S01]  /*101b0*/  SYNCS.ARRIVE.TRANS64.A1T0 RZ, [UR38+0x34800], RZ ;  /* 0x034800ffffff79a7 */ /* 0x000fe20008100026 */
[----:B------:R-:W1:Y:S01]  /*101c0*/  SYNCS.PHASECHK.TRANS64.TRYWAIT P0, [UR38+0x34820], R2 ;  /* 0x03482002ff0075a7 */ /* 0x000e620008000166 */
[----:B0-----:R-:W-:-:S05]  /*101d0*/  VIADD R0, R3, 0xfffffffe ;  /* 0xfffffffe03007836 */ /* 0x001fca0000000000 */
[----:B------:R-:W-:Y:S01]  /*101e0*/  ISETP.GE.AND P1, PT, R0, UR39, PT ;  /* 0x0000002700007c0c */ /* 0x000fe2000bf26270 */
[----:B-1----:R-:W-:-:S12]  /*101f0*/  @!P0 BRA `(.L_x_53) ;  /* 0x0000002c00ac8947 */ /* 0x002fd80003800000 */
.L_x_142:
[----:B------:R-:W-:Y:S01]  /*10200*/  IMAD.MOV.U32 R9, RZ, RZ, 0x1 ;  /* 0x00000001ff097424 */ /* 0x000fe200078e00ff */
[----:B------:R-:W-:Y:S01]  /*10210*/  MOV R8, RZ ;  /* 0x000000ff00087202 */ /* 0x000fe20000000f00 */
[----:B------:R-:W-:Y:S06]  /*10220*/  @!P1 BRA `(.L_x_54) ;  /* 0x0000001800609947 */ /* 0x000fec0003800000 */
[----:B------:R-:W-:Y:S01]  /*10230*/  UIADD3 UR4, UR42, 0x1, URZ ;  /* 0x000000012a047890 */ /* 0x000fe2000fffe03f */
[----:B0-----:R-:W-:Y:S01]  /*10240*/  LOP3.LUT R2, RZ, UR39, RZ, 0x33, !PT ;  /* 0x00000027ff027c12 */ /* 0x001fe2000f8e33ff */
[----:B------:R-:W0:Y:S01]  /*10250*/  S2R R4, SR_TID.X ;  /* 0x0000000000047919 */ /* 0x000e220000002100 */
[----:B------:R-:W-:Y:S01]  /*10260*/  IMAD.MOV.U32 R9, RZ, RZ, 0x1 ;  /* 0x00000001ff097424 */ /* 0x000fe200078e00ff */
[----:B------:R-:W-:-:S04]  /*10270*/  UIMAD UR4, UR4, UR41, URZ ;  /* 0x00000029040472a4 */ /* 0x000fc8000f8e023f */
[----:B------:R-:W-:-:S04]  /*10280*/  UISETP.LT.AND UP0, UPT, UR40, UR4, UPT ;  /* 0x000000042800728c */ /* 0x000fc8000bf01270 */
[----:B------:R-:W-:-:S06]  /*10290*/  USEL UR4, UR40, UR4, UP0 ;  /* 0x0000000428047287 */ /* 0x000fcc0008000000 */
[----:B------:R-:W-:-:S05]  /*102a0*/  IMAD R3, RZ, RZ, -UR4 ;  /* 0x80000004ff037e24 */ /* 0x000fca000f8e02ff */
[----:B------:R-:W-:-:S04]  /*102b0*/  VIADDMNMX R2, R3, 0x1, R2, !PT ;  /* 0x0000000103027846 */ /* 0x000fc80007800102 */
[----:B------:R-:W-:Y:S02]  /*102c0*/  R2UR UR5, R2 ;  /* 0x00000000020572ca */ /* 0x000fe400000e0000 */
[----:B------:R-:W-:Y:S02]  /*102d0*/  LOP3.LUT R2, RZ, UR4, RZ, 0x33, !PT ;  /* 0x00000004ff027c12 */ /* 0x000fe4000f8e33ff */
[----:B0-----:R-:W-:Y:S02]  /*102e0*/  LOP3.LUT R10, R4, 0x1f, RZ, 0xc0, !PT ;  /* 0x0000001f040a7812 */ /* 0x001fe400078ec0ff */
[----:B------:R-:W-:-:S07]  /*102f0*/  MOV R4, R16 ;  /* 0x0000001000047202 */ /* 0x000fce0000000f00 */
[----:B------:R-:W-:Y:S02]  /*10300*/  UIADD3 UR6, UR5, -0x2, URZ ;  /* 0xfffffffe05067890 */ /* 0x000fe4000fffe03f */
[----:B------:R-:W-:-:S04]  /*10310*/  UIADD3 UR5, UR4, UR5, URZ ;  /* 0x0000000504057290 */ /* 0x000fc8000fffe03f */
[----:B------:R-:W-:Y:S02]  /*10320*/  ISETP.NE.AND P0, PT, R2, UR6, PT ;  /* 0x0000000602007c0c */ /* 0x000fe4000bf05270 */
[----:B------:R-:W-:-:S05]  /*10330*/  IMAD.U32 R12, RZ, RZ, UR5 ;  /* 0x00000005ff0c7e24 */ /* 0x000fca000f8e00ff */
[----:B------:R-:W-:-:S06]  /*10340*/  LOP3.LUT R12, R12, 0x1, RZ, 0xc0, !PT ;  /* 0x000000010c0c7812 */ /* 0x000fcc00078ec0ff */
[----:B------:R-:W-:Y:S05]  /*10350*/  @!P0 BRA `(.L_x_55) ;  /* 0x0000001000188947 */ /* 0x000fea0003800000 */
[----:B------:R-:W-:Y:S01]  /*10360*/  R2UR UR4, R12 ;  /* 0x000000000c0472ca */ /* 0x000fe200000e0000 */
[----:B------:R-:W-:Y:S01]  /*10370*/  BSSY B0, `(.L_x_55) ;  /* 0x0000104000007945 */ /* 0x000fe20003800000 */
[----:B------:R-:W-:Y:S02]  /*10380*/  IMAD.MOV.U32 R6, RZ, RZ, 0x1 ;  /* 0x00000001ff067424 */ /* 0x000fe400078e00ff */
[----:B------:R-:W-:-:S09]  /*10390*/  IMAD.MOV.U32 R4, RZ, RZ, R16 ;  /* 0x000000ffff047224 */ /* 0x000fd200078e0010 */
[----:B------:R-:W-:-:S06]  /*103a0*/  UIADD3 UR4, UR5, -UR4, URZ ;  /* 0x8000000405047290 */ /* 0x000fcc000fffe03f */
[----:B------:R-:W-:-:S07]  /*103b0*/  IMAD.U32 R7, RZ, RZ, UR4 ;  /* 0x00000004ff077e24 */ /* 0x000fce000f8e00ff */
.L_x_86:
[----:B------:R-:W2:Y:S01]  /*103c0*/  LDL R2, [R1] ;  /* 0x0000000001027983 */ /* 0x000ea20000100800 */
[----:B------:R-:W-:Y:S01]  /*103d0*/  IADD3 R7, R7, -0x2, RZ ;  /* 0xfffffffe07077810 */ /* 0x000fe20007ffe0ff */
[----:B------:R-:W-:Y:S03]  /*103e0*/  BSSY B1, `(.L_x_56) ;  /* 0x000007b000017945 */ /* 0x000fe60003800000 */
[----:B------:R-:W-:Y:S02]  /*103f0*/  ISETP.NE.AND P1, PT, R7, RZ, PT ;  /* 0x000000ff0700720c */ /* 0x000fe40003f25270 */
[----:B--2---:R-:W-:-:S13]  /*10400*/  ISETP.NE.AND P0, PT, R2, RZ, PT ;  /* 0x000000ff0200720c */ /* 0x004fda0003f05270 */
[----:B------:R-:W-:Y:S05]  /*10410*/  @!P0 BRA `(.L_x_57) ;  /* 0x0000000400dc8947 */ /* 0x000fea0003800000 */
[----:B------:R-:W2:Y:S01]  /*10420*/  LDL R2, [R1+0x4] ;  /* 0x0000040001027983 */ /* 0x000ea20000100800 */
[----:B------:R-:W-:Y:S01]  /*10430*/  IMAD.MOV.U32 R9, RZ, RZ, R0 ;  /* 0x000000ffff097224 */ /* 0x000fe200078e0000 */
[----:B--2---:R-:W-:-:S13]  /*10440*/  ISETP.NE.AND P0, PT, R2, RZ, PT ;  /* 0x000000ff0200720c */ /* 0x004fda0003f05270 */
[----:B------:R-:W-:Y:S05]  /*10450*/  @!P0 BRA `(.L_x_58) ;  /* 0x00000000004c8947 */ /* 0x000fea0003800000 */
[----:B------:R-:W0:Y:S01]  /*10460*/  LDC R9, c[0x0][0x43c] ;  /* 0x00010f00ff097b82 */ /* 0x000e220000000800 */
[----:B------:R-:W-:Y:S01]  /*10470*/  ULDC.64 UR4, c[0x0][0x428] ;  /* 0x00010a0000047ab9 */ /* 0x000fe20000000a00 */
[----:B------:R-:W-:Y:S01]  /*10480*/  ULDC.64 UR6, c[0x0][0x208] ;  /* 0x0000820000067ab9 */ /* 0x000fe20000000a00 */
[----:B------:R-:W-:Y:S01]  /*10490*/  IMAD R5, R19, UR4, RZ ;  /* 0x0000000413057c24 */ /* 0x000fe2000f8e02ff */
[----:B0-----:R-:W-:-:S13]  /*104a0*/  ISETP.NE.AND P0, PT, R9, 0x1, PT ;  /* 0x000000010900780c */ /* 0x001fda0003f05270 */
[----:B------:R-:W0:Y:S02]  /*104b0*/  @P0 LDC.64 R2, c[0x0][0x440] ;  /* 0x00011000ff020b82 */ /* 0x000e240000000a00 */
[----:B0-----:R-:W-:-:S04]  /*104c0*/  @P0 IMAD.HI.U32 R4, R0, R2, RZ ;  /* 0x0000000200040227 */ /* 0x001fc800078e00ff */
[----:B------:R-:W-:Y:S01]  /*104d0*/  IMAD.MOV.U32 R2, RZ, RZ, R0 ;  /* 0x000000ffff027224 */ /* 0x000fe200078e0000 */
[----:B------:R-:W-:Y:S01]  /*104e0*/  @P0 SHF.R.U32.HI R2, RZ, R3, R4 ;  /* 0x00000003ff020219 */ /* 0x000fe20000011604 */
[----:B------:R-:W-:-:S03]  /*104f0*/  IMAD R4, R18, UR5, R5 ;  /* 0x0000000512047c24 */ /* 0x000fc6000f8e0205 */
[--C-:B------:R-:W-:Y:S01]  /*10500*/  SHF.R.S32.HI R3, RZ, 0x1f, R2.reuse ;  /* 0x0000001fff037819 */ /* 0x100fe20000011402 */
[--C-:B------:R-:W-:Y:S02]  /*10510*/  IMAD.MOV R5, RZ, RZ, -R2.reuse ;  /* 0x000000ffff057224 */ /* 0x100fe400078e0a02 */
[----:B------:R-:W-:Y:S01]  /*10520*/  IMAD.WIDE.U32 R2, R18, UR4, R2 ;  /* 0x0000000412027c25 */ /* 0x000fe2000f8e0002 */
[----:B------:R-:W-:-:S03]  /*10530*/  ULDC.64 UR4, c[0x0][0x418] ;  /* 0x0001060000047ab9 */ /* 0x000fc60000000a00 */
[----:B------:R-:W-:Y:S01]  /*10540*/  IMAD R9, R9, R5, R0 ;  /* 0x0000000509097224 */ /* 0x000fe200078e0200 */
[----:B------:R-:W-:Y:S02]  /*10550*/  IADD3 R3, R4, R3, RZ ;  /* 0x0000000304037210 */ /* 0x000fe40007ffe0ff */
[----:B------:R-:W-:-:S04]  /*10560*/  LEA R4, P0, R2, UR4, 0x2 ;  /* 0x0000000402047c11 */ /* 0x000fc8000f8010ff */
[----:B------:R-:W-:-:S05]  /*10570*/  LEA.HI.X R5, R2, UR5, R3, 0x2, P0 ;  /* 0x0000000502057c11 */ /* 0x000fca00080f1403 */
[----:B------:R0:W5:Y:S04]  /*10580*/  LDG.E R4, desc[UR6][R4.64] ;  /* 0x0000000604047981 */ /* 0x000168000c1e1900 */
.L_x_58:
[----:B------:R-:W1:Y:S01]  /*10590*/  S2R R2, SR_TID.X ;  /* 0x0000000000027919 */ /* 0x000e620000002100 */
[----:B------:R-:W-:Y:S01]  /*105a0*/  BSSY B2, `(.L_x_59) ;  /* 0x0000006000027945 */ /* 0x000fe20003800000 */
[----:B-1----:R-:W-:Y:S02]  /*105b0*/  LOP3.LUT R3, R2, 0x7f, RZ, 0xc0, !PT ;  /* 0x0000007f02037812 */ /* 0x002fe400078ec0ff */
[----:B------:R-:W-:Y:S02]  /*105c0*/  SHF.L.U32 R2, R6, 0x1f, RZ ;  /* 0x0000001f06027819 */ /* 0x000fe400000006ff */
[----:B------:R-:W-:Y:S02]  /*105d0*/  ISETP.NE.AND P2, PT, R3, RZ, PT ;  /* 0x000000ff0300720c */ /* 0x000fe40003f45270 */
[----:B------:R-:W1:Y:S02]  /*105e0*/  SYNCS.PHASECHK.TRANS64.TRYWAIT P0, [UR38+0x34848], R2 ;  /* 0x03484802ff0075a7 */ /* 0x000e640008000166 */
[----:B-1----:R-:W-:Y:S09]  /*105f0*/  @!P0 BRA `(.L_x_60) ;  /* 0x0000002800c48947 */ /* 0x002ff20003800000 */
.L_x_143:
[----:B------:R-:W-:Y:S05]  /*10600*/  BSYNC B2 ;  /* 0x0000000000027941 */ /* 0x000fea0003800000 */
.L_x_59:
[----:B------:R-:W-:Y:S04]  /*10610*/  BSSY B2, `(.L_x_61) ;  /* 0x0000007000027945 */ /* 0x000fe80003800000 */
[----:B------:R-:W-:Y:S05]  /*10620*/  @P2 BRA `(.L_x_62) ;  /* 0x0000000000142947 */ /* 0x000fea0003800000 */
[----:B------:R-:W-:Y:S01]  /*10630*/  ISETP.NE.AND P0, PT, R10, RZ, PT ;  /* 0x000000ff0a00720c */ /* 0x000fe20003f05270 */
[----:B-1----:R-:W-:-:S04]  /*10640*/  IMAD.MOV.U32 R3, RZ, RZ, 0xb000 ;  /* 0x0000b000ff037424 */ /* 0x002fc800078e00ff */
[----:B------:R2:W-:Y:S08]  /*10650*/  SYNCS.ARRIVE.TRANS64 RZ, [UR38+0x34838], R3 ;  /* 0x03483803ffff79a7 */ /* 0x0005f00008000026 */
[----:B--2---:R-:W-:Y:S05]  /*10660*/  @!P0 BRA `(.L_x_62) ;  /* 0x0000000000048947 */ /* 0x004fea0003800000 */
[----:B------:R-:W-:Y:S01]  /*10670*/  BPT.TRAP 0x1 ;  /* 0x000000040000795c */ /* 0x000fe20000300000 */
.L_x_62:
[----:B------:R-:W-:Y:S05]  /*10680*/  BSYNC B2 ;  /* 0x0000000000027941 */ /* 0x000fea0003800000 */
.L_x_61:
[----:B0-----:R-:W-:Y:S01]  /*10690*/  IMAD.MOV.U32 R5, RZ, RZ, RZ ;  /* 0x000000ffff057224 */ /* 0x001fe200078e00ff */
[----:B------:R-:W-:Y:S01]  /*106a0*/  ULDC.64 UR4, c[0x0][0x198] ;  /* 0x0000660000047ab9 */ /* 0x000fe20000000a00 */
[----:B------:R-:W-:Y:S01]  /*106b0*/  PLOP3.LUT P0, PT, PT, PT, PT, 0x80, 0x0 ;  /* 0x000000000000781c */ /* 0x000fe20003f0f070 */
[----:B------:R-:W-:Y:S01]  /*106c0*/  UIADD3 UR4, UP0, UR4, 0x370, URZ ;  /* 0x0000037004047890 */ /* 0x000fe2000ff1e03f */
[----:B-1----:R-:W-:Y:S01]  /*106d0*/  IMAD R3, R9, 0xb0, RZ ;  /* 0x000000b009037824 */ /* 0x002fe200078e02ff */
[----:B------:R-:W-:Y:S01]  /*106e0*/  R2UR UR34, R5 ;  /* 0x00000000052272ca */ /* 0x000fe200000e0000 */
[----:B------:R-:W-:Y:S02]  /*106f0*/  UIADD3 UR32, UR38, 0x29400, URZ ;  /* 0x0002940026207890 */ /* 0x000fe4000fffe03f */
[----:B------:R-:W-:Y:S02]  /*10700*/  UIADD3 UR33, UR38, 0x34838, URZ ;  /* 0x0003483826217890 */ /* 0x000fe4000fffe03f */
[----:B------:R-:W-:Y:S01]  /*10710*/  UIADD3.X UR5, URZ, UR5, URZ, UP0, !UPT ;  /* 0x000000053f057290 */ /* 0x000fe200087fe43f */
[----:B------:R-:W-:Y:S01]  /*10720*/  UMOV UR6, 0x0 ;  /* 0x0000000000067882 */ /* 0x000fe20000000000 */
[----:B------:R-:W-:-:S10]  /*10730*/  UMOV UR7, 0x14f00000 ;  /* 0x14f0000000077882 */ /* 0x000fd40000000000 */
.L_x_63:
[----:B------:R-:W-:-:S13]  /*10740*/  @P0 ELECT P3, URZ, PT ;  /* 0x00000000003f082f */ /* 0x000fda0003860000 */
[----:B-----5:R-:W-:Y:S02]  /*10750*/  @P3 R2UR UR37, R4 ;  /* 0x00000000042532ca */ /* 0x020fe400000e0000 */
[----:B------:R-:W-:Y:S02]  /*10760*/  @P3 R2UR UR35, R3 ;  /* 0x00000000032332ca */ /* 0x000fe400000e0000 */
[----:B------:R-:W-:Y:S02]  /*10770*/  @P3 PLOP3.LUT P0, PT, P3, PT, PT, 0x8, 0x0 ;  /* 0x000000000000381c */ /* 0x000fe40001f0e170 */
[----:B------:R-:W-:-:S09]  /*10780*/  PLOP3.LUT P3, PT, PT, PT, PT, 0x8, 0x0 ;  /* 0x000000000000781c */ /* 0x000fd20003f6e170 */
[----:B------:R0:W-:Y:S02]  /*10790*/  UTMALDG.4D [UR32], [UR4], desc[UR6] ;  /* 0x00000620040075b4 */ /* 0x0001e40008019000 */
[----:B0-----:R-:W-:Y:S05]  /*107a0*/  @P0 BRA.U.ANY `(.L_x_63) ;  /* 0xfffffffd00e40947 */ /* 0x001fea000393ffff */
[----:B------:R-:W-:Y:S01]  /*107b0*/  IMAD.MOV.U32 R11, RZ, RZ, 0x40 ;  /* 0x00000040ff0b7424 */ /* 0x000fe200078e00ff */
[----:B------:R-:W-:Y:S01]  /*107c0*/  PLOP3.LUT P0, PT, PT, PT, PT, 0x80, 0x0 ;  /* 0x000000000000781c */ /* 0x000fe20003f0f070 */
[----:B------:R-:W-:Y:S01]  /*107d0*/  UIADD3 UR8, UR38, 0x2ec00, URZ ;  /* 0x0002ec0026087890 */ /* 0x000fe2000fffe03f */
[----:B------:R-:W-:Y:S02]  /*107e0*/  UMOV UR6, 0x0 ;  /* 0x0000000000067882 */ /* 0x000fe40000000000 */
[----:B------:R-:W-:Y:S01]  /*107f0*/  R2UR UR10, R11 ;  /* 0x000000000b0a72ca */ /* 0x000fe200000e0000 */
[----:B------:R-:W-:-:S14]  /*10800*/  UMOV UR7, 0x14f00000 ;  /* 0x14f0000000077882 */ /* 0x000fdc0000000000 */
.L_x_64:
[----:B------:R-:W-:-:S13]  /*10810*/  @P0 ELECT P3, URZ, PT ;  /* 0x00000000003f082f */ /* 0x000fda0003860000 */
[----:B------:R-:W-:Y:S01]  /*10820*/  @P3 R2UR UR13, R4 ;  /* 0x00000000040d32ca */ /* 0x000fe200000e0000 */
[----:B------:R-:W-:Y:S01]  /*10830*/  UMOV UR9, UR33 ;  /* 0x0000002100097c82 */ /* 0x000fe20008000000 */
[----:B------:R-:W-:Y:S01]  /*10840*/  @P3 R2UR UR11, R3 ;  /* 0x00000000030b32ca */ /* 0x000fe200000e0000 */
[----:B------:R-:W-:Y:S01]  /*10850*/  UMOV UR12, UR36 ;  /* 0x00000024000c7c82 */ /* 0x000fe20008000000 */
[----:B------:R-:W-:Y:S02]  /*10860*/  @P3 PLOP3.LUT P0, PT, P3, PT, PT, 0x8, 0x0 ;  /* 0x000000000000381c */ /* 0x000fe40001f0e170 */
[----:B------:R-:W-:-:S09]  /*10870*/  PLOP3.LUT P3, PT, PT, PT, PT, 0x8, 0x0 ;  /* 0x000000000000781c */ /* 0x000fd20003f6e170 */
[----:B------:R0:W-:Y:S02]  /*10880*/  UTMALDG.4D [UR8], [UR4], desc[UR6] ;  /* 0x00000608040075b4 */ /* 0x0001e40008019000 */
[----:B0-----:R-:W-:Y:S05]  /*10890*/  @P0 BRA.U.ANY `(.L_x_64) ;  /* 0xfffffffd00dc0947 */ /* 0x001fea000393ffff */
[----:B------:R-:W0:Y:S01]  /*108a0*/  SYNCS.PHASECHK.TRANS64.TRYWAIT P0, [UR38+0x34860], R2 ;  /* 0x03486002ff0075a7 */ /* 0x000e220008000166 */
[----:B------:R-:W-:Y:S04]  /*108b0*/  BSSY B2, `(.L_x_65) ;  /* 0x0000002000027945 */ /* 0x000fe80003800000 */
[----:B0-----:R-:W-:Y:S05]  /*108c0*/  @!P0 BRA `(.L_x_66) ;  /* 0x0000002800288947 */ /* 0x001fea0003800000 */
.L_x_144:
[----:B------:R-:W-:Y:S05]  /*108d0*/  BSYNC B2 ;  /* 0x0000000000027941 */ /* 0x000fea0003800000 */
.L_x_65:
[----:B------:R-:W-:Y:S01]  /*108e0*/  BSSY B2, `(.L_x_67) ;  /* 0x0000009000027945 */ /* 0x000fe20003800000 */
[----:B0-----:R-:W-:Y:S01]  /*108f0*/  MOV R2, 0x0 ;  /* 0x0000000000027802 */ /* 0x001fe20000000f00 */
[----:B------:R-:W-:Y:S02]  /*10900*/  IMAD.MOV.U32 R3, RZ, RZ, 0x14f00000 ;  /* 0x14f00000ff037424 */ /* 0x000fe400078e00ff */
[----:B------:R-:W-:Y:S05]  /*10910*/  @P2 BRA `(.L_x_68) ;  /* 0x0000000000142947 */ /* 0x000fea0003800000 */
[----:B------:R-:W-:Y:S01]  /*10920*/  ISETP.NE.AND P0, PT, R10, RZ, PT ;  /* 0x000000ff0a00720c */ /* 0x000fe20003f05270 */
[----:B------:R-:W-:-:S04]  /*10930*/  IMAD.MOV.U32 R13, RZ, RZ, 0xb000 ;  /* 0x0000b000ff0d7424 */ /* 0x000fc800078e00ff */
[----:B------:R0:W-:Y:S08]  /*10940*/  SYNCS.ARRIVE.TRANS64 RZ, [UR38+0x34850], R13 ;  /* 0x0348500dffff79a7 */ /* 0x0001f00008000026 */
[----:B0-----:R-:W-:Y:S05]  /*10950*/  @!P0 BRA `(.L_x_68) ;  /* 0x0000000000048947 */ /* 0x001fea0003800000 */
[----:B------:R-:W-:Y:S01]  /*10960*/  BPT.TRAP 0x1 ;  /* 0x000000040000795c */ /* 0x000fe20000300000 */
.L_x_68:
[----:B------:R-:W-:Y:S05]  /*10970*/  BSYNC B2 ;  /* 0x0000000000027941 */ /* 0x000fea0003800000 */
.L_x_67:
[----:B------:R-:W-:Y:S01]  /*10980*/  R2UR UR6, R2 ;  /* 0x00000000020672ca */ /* 0x000fe200000e0000 */
[----:B------:R-:W-:Y:S01]  /*10990*/  ULDC.64 UR4, c[0x0][0x198] ;  /* 0x0000660000047ab9 */ /* 0x000fe20000000a00 */
[----:B------:R-:W-:Y:S01]  /*109a0*/  R2UR UR7, R3 ;  /* 0x00000000030772ca */ /* 0x000fe200000e0000 */
[----:B------:R-:W-:Y:S01]  /*109b0*/  UIADD3 UR4, UP0, UR4, 0x470, URZ ;  /* 0x0000047004047890 */ /* 0x000fe2000ff1e03f */
[----:B------:R-:W-:Y:S01]  /*109c0*/  R2UR UR10, R5 ;  /* 0x00000000050a72ca */ /* 0x000fe200000e0000 */
[----:B------:R-:W-:Y:S01]  /*109d0*/  IMAD R5, R17, 0xb0, RZ ;  /* 0x000000b011057824 */ /* 0x000fe200078e02ff */
[----:B------:R-:W-:Y:S01]  /*109e0*/  PLOP3.LUT P0, PT, PT, PT, PT, 0x80, 0x0 ;  /* 0x000000000000781c */ /* 0x000fe20003f0f070 */
[----:B------:R-:W-:Y:S02]  /*109f0*/  UIADD3 UR8, UR38, 0x400, URZ ;  /* 0x0000040026087890 */ /* 0x000fe4000fffe03f */
[----:B------:R-:W-:Y:S02]  /*10a00*/  UIADD3 UR9, UR38, 0x34850, URZ ;  /* 0x0003485026097890 */ /* 0x000fe4000fffe03f */
[----:B------:R-:W-:-:S12]  /*10a10*/  UIADD3.X UR5, URZ, UR5, URZ, UP0, !UPT ;  /* 0x000000053f057290 */ /* 0x000fd800087fe43f */
.L_x_69:
[----:B------:R-:W-:-:S13]  /*10a20*/  @P0 ELECT P2, URZ, PT ;  /* 0x00000000003f082f */ /* 0x000fda0003840000 */
[----:B------:R-:W-:Y:S01]  /*10a30*/  @P2 R2UR UR13, R16 ;  /* 0x00000000100d22ca */ /* 0x000fe200000e0000 */
[----:B------:R-:W-:Y:S01]  /*10a40*/  UMOV UR12, UR36 ;  /* 0x00000024000c7c82 */ /* 0x000fe20008000000 */
[----:B------:R-:W-:Y:S02]  /*10a50*/  @P2 R2UR UR11, R5 ;  /* 0x00000000050b22ca */ /* 0x000fe400000e0000 */
[----:B------:R-:W-:Y:S02]  /*10a60*/  @P2 PLOP3.LUT P0, PT, P2, PT, PT, 0x8, 0x0 ;  /* 0x000000000000281c */ /* 0x000fe4000170e170 */
[----:B------:R-:W-:-:S09]  /*10a70*/  PLOP3.LUT P2, PT, PT, PT, PT, 0x8, 0x0 ;  /* 0x000000000000781c */ /* 0x000fd20003f4e170 */
[----:B------:R0:W-:Y:S02]  /*10a80*/  UTMALDG.4D [UR8], [UR4], desc[UR6] ;  /* 0x00000608040075b4 */ /* 0x0001e40008019000 */
[----:B0-----:R-:W-:Y:S05]  /*10a90*/  @P0 BRA.U.ANY `(.L_x_69) ;  /* 0xfffffffd00e00947 */ /* 0x001fea000393ffff */
[----:B------:R-:W-:Y:S01]  /*10aa0*/  R2UR UR6, R2 ;  /* 0x00000000020672ca */ /* 0x000fe200000e0000 */
[----:B------:R-:W-:Y:S01]  /*10ab0*/  UIADD3 UR8, UR38, 0x5c00, URZ ;  /* 0x00005c0026087890 */ /* 0x000fe2000fffe03f */
[----:B------:R-:W-:Y:S02]  /*10ac0*/  R2UR UR7, R3 ;  /* 0x00000000030772ca */ /* 0x000fe400000e0000 */
[----:B------:R-:W-:Y:S02]  /*10ad0*/  R2UR UR10, R11 ;  /* 0x000000000b0a72ca */ /* 0x000fe400000e0000 */
[----:B------:R-:W-:-:S13]  /*10ae0*/  PLOP3.LUT P0, PT, PT, PT, PT, 0x80, 0x0 ;  /* 0x000000000000781c */ /* 0x000fda0003f0f070 */
.L_x_70:
        /* <DEDUP_REMOVED lines=8> */
[----:B------:R-:W-:Y:S01]  /*10b70*/  IMAD.MOV.U32 R17, RZ, RZ, R9 ;  /* 0x000000ffff117224 */ /* 0x000fe200078e0009 */
[----:B------:R-:W-:-:S07]  /*10b80*/  MOV R16, R4 ;  /* 0x0000000400107202 */ /* 0x000fce0000000f00 */
.L_x_57:
[----:B------:R-:W-:Y:S05]  /*10b90*/  BSYNC B1 ;  /* 0x0000000000017941 */ /* 0x000fea0003800000 */
.L_x_56:
[----:B------:R-:W2:Y:S01]  /*10ba0*/  LDL R2, [R1] ;  /* 0x0000000001027983 */ /* 0x000ea20000100800 */
[----:B------:R-:W-:Y:S01]  /*10bb0*/  BSSY B1, `(.L_x_71) ;  /* 0x000007c000017945 */ /* 0x000fe20003800000 */
[----:B------:R-:W-:Y:S02]  /*10bc0*/  LOP3.LUT R9, R6, 0x1, RZ, 0x3c, !PT ;  /* 0x0000000106097812 */ /* 0x000fe400078e3cff */
[----:B--2---:R-:W-:-:S13]  /*10bd0*/  ISETP.NE.AND P0, PT, R2, RZ, PT ;  /* 0x000000ff0200720c */ /* 0x004fda0003f05270 */
[----:B------:R-:W-:Y:S05]  /*10be0*/  @!P0 BRA `(.L_x_72) ;  /* 0x0000000400e08947 */ /* 0x000fea0003800000 */
[----:B------:R-:W2:Y:S01]  /*10bf0*/  LDL R2, [R1+0x4] ;  /* 0x0000040001027983 */ /* 0x000ea20000100800 */
[----:B------:R-:W-:Y:S01]  /*10c00*/  VIADD R11, R0, 0xffffffff ;  /* 0xffffffff000b7836 */ /* 0x000fe20000000000 */
[----:B--2---:R-:W-:-:S13]  /*10c10*/  ISETP.NE.AND P0, PT, R2, RZ, PT ;  /* 0x000000ff0200720c */ /* 0x004fda0003f05270 */
[----:B------:R-:W-:Y:S05]  /*10c20*/  @!P0 BRA `(.L_x_73) ;  /* 0x00000000004c8947 */ /* 0x000fea0003800000 */
[----:B------:R-:W0:Y:S01]  /*10c30*/  LDC R4, c[0x0][0x43c] ;  /* 0x00010f00ff047b82 */ /* 0x000e220000000800 */
[----:B------:R-:W-:Y:S01]  /*10c40*/  ULDC.64 UR4, c[0x0][0x428] ;  /* 0x00010a0000047ab9 */ /* 0x000fe20000000a00 */
[----:B------:R-:W-:Y:S01]  /*10c50*/  ULDC.64 UR6, c[0x0][0x208] ;  /* 0x0000820000067ab9 */ /* 0x000fe20000000a00 */
[----:B0-----:R-:W-:-:S13]  /*10c60*/  ISETP.NE.AND P0, PT, R4, 0x1, PT ;  /* 0x000000010400780c */ /* 0x001fda0003f05270 */
[----:B------:R-:W0:Y:S02]  /*10c70*/  @P0 LDC.64 R2, c[0x0][0x440] ;  /* 0x00011000ff020b82 */ /* 0x000e240000000a00 */
[----:B0-----:R-:W-:-:S04]  /*10c80*/  @P0 IMAD.HI.U32 R5, R11, R2, RZ ;  /* 0x000000020b050227 */ /* 0x001fc800078e00ff */
[----:B------:R-:W-:Y:S01]  /*10c90*/  IMAD.MOV.U32 R2, RZ, RZ, R11 ;  /* 0x000000ffff027224 */ /* 0x000fe200078e000b */
[----:B------:R-:W-:-:S05]  /*10ca0*/  @P0 SHF.R.U32.HI R2, RZ, R3, R5 ;  /* 0x00000003ff020219 */ /* 0x000fca0000011605 */
[----:B------:R-:W-:-:S04]  /*10cb0*/  IMAD.MOV R3, RZ, RZ, -R2 ;  /* 0x000000ffff037224 */ /* 0x000fc800078e0a02 */
[----:B------:R-:W-:Y:S01]  /*10cc0*/  IMAD R11, R4, R3, R11 ;  /* 0x00000003040b7224 */ /* 0x000fe200078e020b */
[----:B------:R-:W-:Y:S01]  /*10cd0*/  SHF.R.S32.HI R3, RZ, 0x1f, R2 ;  /* 0x0000001fff037819 */ /* 0x000fe20000011402 */
[----:B------:R-:W-:-:S04]  /*10ce0*/  IMAD R4, R19, UR4, RZ ;  /* 0x0000000413047c24 */ /* 0x000fc8000f8e02ff */
[C---:B------:R-:W-:Y:S02]  /*10cf0*/  IMAD R4, R18.reuse, UR5, R4 ;  /* 0x0000000512047c24 */ /* 0x040fe4000f8e0204 */
[----:B------:R-:W-:Y:S01]  /*10d00*/  IMAD.WIDE.U32 R2, R18, UR4, R2 ;  /* 0x0000000412027c25 */ /* 0x000fe2000f8e0002 */
[----:B------:R-:W-:-:S04]  /*10d10*/  ULDC.64 UR4, c[0x0][0x418] ;  /* 0x0001060000047ab9 */ /* 0x000fc80000000a00 */
[----:B------:R-:W-:Y:S02]  /*10d20*/  IADD3 R3, R4, R3, RZ ;  /* 0x0000000304037210 */ /* 0x000fe40007ffe0ff */
[----:B------:R-:W-:-:S04]  /*10d30*/  LEA R4, P0, R2, UR4, 0x2 ;  /* 0x0000000402047c11 */ /* 0x000fc8000f8010ff */
[----:B------:R-:W-:-:S05]  /*10d40*/  LEA.HI.X R5, R2, UR5, R3, 0x2, P0 ;  /* 0x0000000502057c11 */ /* 0x000fca00080f1403 */
[----:B------:R0:W5:Y:S04]  /*10d50*/  LDG.E R4, desc[UR6][R4.64] ;  /* 0x0000000604047981 */ /* 0x000168000c1e1900 */
.L_x_73:
[----:B------:R-:W1:Y:S01]  /*10d60*/  S2R R2, SR_TID.X ;  /* 0x0000000000027919 */ /* 0x000e620000002100 */
[----:B------:R-:W-:Y:S01]  /*10d70*/  BSSY B2, `(.L_x_74) ;  /* 0x0000006000027945 */ /* 0x000fe20003800000 */
[----:B-1----:R-:W-:Y:S02]  /*10d80*/  LOP3.LUT R3, R2, 0x7f, RZ, 0xc0, !PT ;  /* 0x0000007f02037812 */ /* 0x002fe400078ec0ff */
[----:B------:R-:W-:Y:S02]  /*10d90*/  SHF.L.U32 R2, R9, 0x1f, RZ ;  /* 0x0000001f09027819 */ /* 0x000fe400000006ff */
[----:B------:R-:W-:Y:S02]  /*10da0*/  ISETP.NE.AND P2, PT, R3, RZ, PT ;  /* 0x000000ff0300720c */ /* 0x000fe40003f45270 */
[----:B------:R-:W1:Y:S02]  /*10db0*/  SYNCS.PHASECHK.TRANS64.TRYWAIT P0, [UR38+0x34840], R2 ;  /* 0x03484002ff0075a7 */ /* 0x000e640008000166 */
[----:B-1----:R-:W-:Y:S09]  /*10dc0*/  @!P0 BRA `(.L_x_75) ;  /* 0x0000002400008947 */ /* 0x002ff20003800000 */
.L_x_145:
[----:B------:R-:W-:Y:S05]  /*10dd0*/  BSYNC B2 ;  /* 0x0000000000027941 */ /* 0x000fea0003800000 */
.L_x_74:
[----:B------:R-:W-:Y:S04]  /*10de0*/  BSSY B2, `(.L_x_76) ;  /* 0x0000007000027945 */ /* 0x000fe80003800000 */
[----:B------:R-:W-:Y:S05]  /*10df0*/  @P2 BRA `(.L_x_77) ;  /* 0x0000000000142947 */ /* 0x000fea0003800000 */
[----:B------:R-:W-:Y:S01]  /*10e00*/  ISETP.NE.AND P0, PT, R10, RZ, PT ;  /* 0x000000ff0a00720c */ /* 0x000fe20003f05270 */
[----:B-1----:R-:W-:-:S04]  /*10e10*/  IMAD.MOV.U32 R2, RZ, RZ, 0xb000 ;  /* 0x0000b000ff027424 */ /* 0x002fc800078e00ff */
[----:B------:R2:W-:Y:S08]  /*10e20*/  SYNCS.ARRIVE.TRANS64 RZ, [UR38+0x34830], R2 ;  /* 0x03483002ffff79a7 */ /* 0x0005f00008000026 */
[----:B--2---:R-:W-:Y:S05]  /*10e30*/  @!P0 BRA `(.L_x_77) ;  /* 0x0000000000048947 */ /* 0x004fea0003800000 */
[----:B------:R-:W-:Y:S01]  /*10e40*/  BPT.TRAP 0x1 ;  /* 0x000000040000795c */ /* 0x000fe20000300000 */
.L_x_77:
[----:B------:R-:W-:Y:S05]  /*10e50*/  BSYNC B2 ;  /* 0x0000000000027941 */ /* 0x000fea0003800000 */
.L_x_76:
        /* <DEDUP_REMOVED lines=11> */
.L_x_78:
[----:B------:R-:W-:-:S13]  /*10f10*/  @P0 ELECT P3, URZ, PT ;  /* 0x00000000003f082f */ /* 0x000fda0003860000 */
[----:B-----5:R-:W-:Y:S01]  /*10f20*/  @P3 R2UR UR13, R4 ;  /* 0x00000000040d32ca */ /* 0x020fe200000e0000 */
[----:B------:R-:W-:Y:S01]  /*10f30*/  UMOV UR12, UR36 ;  /* 0x00000024000c7c82 */ /* 0x000fe20008000000 */
        /* <DEDUP_REMOVED lines=11> */
.L_x_79:
        /* <DEDUP_REMOVED lines=8> */
[----:B------:R-:W-:Y:S01]  /*11070*/  SHF.L.U32 R2, R6, 0x1f, RZ ;  /* 0x0000001f06027819 */ /* 0x000fe200000006ff */
[----:B------:R-:W-:Y:S03]  /*11080*/  BSSY B2, `(.L_x_80) ;  /* 0x0000003000027945 */ /* 0x000fe60003800000 */
[----:B------:R-:W0:Y:S02]  /*11090*/  SYNCS.PHASECHK.TRANS64.TRYWAIT P0, [UR38+0x34868], R2 ;  /* 0x03486802ff0075a7 */ /* 0x000e240008000166 */
[----:B0-----:R-:W-:Y:S05]  /*110a0*/  @!P0 BRA `(.L_x_81) ;  /* 0x0000002000608947 */ /* 0x001fea0003800000 */
.L_x_146:
[----:B------:R-:W-:Y:S05]  /*110b0*/  BSYNC B2 ;  /* 0x0000000000027941 */ /* 0x000fea0003800000 */
.L_x_80:
        /* <DEDUP_REMOVED lines=9> */
.L_x_83:
[----:B------:R-:W-:Y:S05]  /*11150*/  BSYNC B2 ;  /* 0x0000000000027941 */ /* 0x000fea0003800000 */
.L_x_82:
        /* <DEDUP_REMOVED lines=10> */
.L_x_84:
        /* <DEDUP_REMOVED lines=13> */
.L_x_85:
        /* <DEDUP_REMOVED lines=10> */
.L_x_72:
[----:B------:R-:W-:Y:S05]  /*11370*/  BSYNC B1 ;  /* 0x0000000000017941 */ /* 0x000fea0003800000 */
.L_x_71:
[----:B------:R-:W-:Y:S02]  /*11380*/  VIADD R0, R0, 0xfffffffe ;  /* 0xfffffffe00007836 */ /* 0x000fe40000000000 */
[----:B------:R-:W-:Y:S01]  /*11390*/  IMAD.MOV.U32 R6, RZ, RZ, R9 ;  /* 0x000000ffff067224 */ /* 0x000fe200078e0009 */
[----:B------:R-:W-:Y:S06]  /*113a0*/  @P1 BRA `(.L_x_86) ;  /* 0xfffffff000041947 */ /* 0x000fec000383ffff */
[----:B------:R-:W-:Y:S05]  /*113b0*/  BSYNC B0 ;  /* 0x0000000000007941 */ /* 0x000fea0003800000 */
.L_x_55:
[----:B------:R-:W-:Y:S01]  /*113c0*/  ISETP.NE.AND P0, PT, R12, RZ, PT ;  /* 0x000000ff0c00720c */ /* 0x000fe20003f05270 */
[----:B------:R-:W-:-:S12]  /*113d0*/  BSSY B0, `(.L_x_54) ;  /* 0x000007d000007945 */ /* 0x000fd80003800000 */
[----:B------:R-:W-:Y:S05]  /*113e0*/  @!P0 BRA `(.L_x_87) ;  /* 0x0000000400ec8947 */ /* 0x000fea0003800000 */
[----:B------:R-:W2:Y:S01]  /*113f0*/  LDL R2, [R1] ;  /* 0x0000000001027983 */ /* 0x000ea20000100800 */
[----:B------:R-:W-:Y:S01]  /*11400*/  IMAD.MOV.U32 R8, RZ, RZ, 0x1 ;  /* 0x00000001ff087424 */ /* 0x000fe200078e00ff */
[----:B--2---:R-:W-:-:S13]  /*11410*/  ISETP.NE.AND P1, PT, R2, RZ, PT ;  /* 0x000000ff0200720c */ /* 0x004fda0003f25270 */
[----:B------:R-:W-:Y:S05]  /*11420*/  @!P1 BRA `(.L_x_87) ;  /* 0x0000000400dc9947 */ /* 0x000fea0003800000 */
[----:B------:R-:W2:Y:S02]  /*11430*/  LDL.LU R2, [R1+0x4] ;  /* 0x0000040001027983 */ /* 0x000ea40000300800 */
[----:B--2---:R-:W-:-:S13]  /*11440*/  ISETP.NE.AND P1, PT, R2, RZ, PT ;  /* 0x000000ff0200720c */ /* 0x004fda0003f25270 */
[----:B------:R-:W-:Y:S05]  /*11450*/  @!P1 BRA `(.L_x_88) ;  /* 0x0000000000509947 */ /* 0x000fea0003800000 */
[----:B------:R-:W0:Y:S01]  /*11460*/  LDC R7, c[0x0][0x43c] ;  /* 0x00010f00ff077b82 */ /* 0x000e220000000800 */
[----:B------:R-:W-:Y:S01]  /*11470*/  MOV R6, R0 ;  /* 0x0000000000067202 */ /* 0x000fe20000000f00 */
[----:B------:R-:W-:Y:S01]  /*11480*/  ULDC.64 UR4, c[0x0][0x428] ;  /* 0x00010a0000047ab9 */ /* 0x000fe20000000a00 */
[----:B------:R-:W-:Y:S01]  /*11490*/  ULDC.64 UR6, c[0x0][0x208] ;  /* 0x0000820000067ab9 */ /* 0x000fe20000000a00 */
[----:B------:R-:W-:-:S04]  /*114a0*/  IMAD R19, R19, UR4, RZ ;  /* 0x0000000413137c24 */ /* 0x000fc8000f8e02ff */
[----:B------:R-:W-:Y:S01]  /*114b0*/  IMAD R19, R18, UR5, R19 ;  /* 0x0000000512137c24 */ /* 0x000fe2000f8e0213 */
[----:B0-----:R-:W-:-:S13]  /*114c0*/  ISETP.NE.AND P0, PT, R7, 0x1, PT ;  /* 0x000000010700780c */ /* 0x001fda0003f05270 */
[----:B------:R-:W0:Y:S02]  /*114d0*/  @P0 LDC.64 R2, c[0x0][0x440] ;  /* 0x00011000ff020b82 */ /* 0x000e240000000a00 */
[----:B0-----:R-:W-:-:S05]  /*114e0*/  @P0 IMAD.HI.U32 R2, R0, R2, RZ ;  /* 0x0000000200020227 */ /* 0x001fca00078e00ff */
[----:B------:R-:W-:-:S04]  /*114f0*/  @P0 SHF.R.U32.HI R6, RZ, R3, R2 ;  /* 0x00000003ff060219 */ /* 0x000fc80000011602 */
[--C-:B------:R-:W-:Y:S01]  /*11500*/  SHF.R.S32.HI R3, RZ, 0x1f, R6.reuse ;  /* 0x0000001fff037819 */ /* 0x100fe20000011406 */
[----:B------:R-:W-:-:S04]  /*11510*/  IMAD.MOV.U32 R2, RZ, RZ, R6 ;  /* 0x000000ffff027224 */ /* 0x000fc800078e0006 */
[----:B------:R-:W-:Y:S01]  /*11520*/  IMAD.WIDE.U32 R2, R18, UR4, R2 ;  /* 0x0000000412027c25 */ /* 0x000fe2000f8e0002 */
[----:B------:R-:W-:-:S03]  /*11530*/  ULDC.64 UR4, c[0x0][0x418] ;  /* 0x0001060000047ab9 */ /* 0x000fc60000000a00 */
[----:B------:R-:W-:Y:S01]  /*11540*/  IMAD.IADD R3, R19, 0x1, R3 ;  /* 0x0000000113037824 */ /* 0x000fe200078e0203 */
[----:B------:R-:W-:-:S04]  /*11550*/  LEA R4, P0, R2, UR4, 0x2 ;  /* 0x0000000402047c11 */ /* 0x000fc8000f8010ff */
[----:B------:R-:W-:-:S05]  /*11560*/  LEA.HI.X R5, R2, UR5, R3, 0x2, P0 ;  /* 0x0000000502057c11 */ /* 0x000fca00080f1403 */
[----:B------:R0:W5:Y:S01]  /*11570*/  LDG.E R4, desc[UR6][R4.64] ;  /* 0x0000000604047981 */ /* 0x000162000c1e1900 */
[----:B------:R-:W-:-:S04]  /*11580*/  IMAD.MOV R2, RZ, RZ, -R6 ;  /* 0x000000ffff027224 */ /* 0x000fc800078e0a06 */
[----:B------:R-:W-:-:S07]  /*11590*/  IMAD R0, R7, R2, R0 ;  /* 0x0000000207007224 */ /* 0x000fce00078e0200 */
.L_x_88:
[----:B------:R-:W1:Y:S01]  /*115a0*/  S2R R2, SR_TID.X ;  /* 0x0000000000027919 */ /* 0x000e620000002100 */
[----:B------:R-:W-:Y:S01]  /*115b0*/  BSSY B1, `(.L_x_89) ;  /* 0x0000006000017945 */ /* 0x000fe20003800000 */
[----:B-1----:R-:W-:Y:S02]  /*115c0*/  LOP3.LUT R3, R2, 0x7f, RZ, 0xc0, !PT ;  /* 0x0000007f02037812 */ /* 0x002fe400078ec0ff */
[----:B------:R-:W-:Y:S02]  /*115d0*/  SHF.L.U32 R2, R9, 0x1f, RZ ;  /* 0x0000001f09027819 */ /* 0x000fe400000006ff */
[----:B------:R-:W-:Y:S02]  /*115e0*/  ISETP.NE.AND P1, PT, R3, RZ, PT ;  /* 0x000000ff0300720c */ /* 0x000fe40003f25270 */
[----:B------:R-:W1:Y:S02]  /*115f0*/  SYNCS.PHASECHK.TRANS64.TRYWAIT P0, [UR38+0x34848], R2 ;  /* 0x03484802ff0075a7 */ /* 0x000e640008000166 */
[----:B-1----:R-:W-:Y:S09]  /*11600*/  @!P0 BRA `(.L_x_90) ;  /* 0x0000001c00208947 */ /* 0x002ff20003800000 */
.L_x_147:
[----:B------:R-:W-:Y:S05]  /*11610*/  BSYNC B1 ;  /* 0x0000000000017941 */ /* 0x000fea0003800000 */
.L_x_89:
[----:B------:R-:W-:Y:S04]  /*11620*/  BSSY B1, `(.L_x_91) ;  /* 0x0000007000017945 */ /* 0x000fe80003800000 */
[----:B------:R-:W-:Y:S05]  /*11630*/  @P1 BRA `(.L_x_92) ;  /* 0x0000000000141947 */ /* 0x000fea0003800000 */
[----:B------:R-:W-:Y:S02]  /*11640*/  ISETP.NE.AND P0, PT, R10, RZ, PT ;  /* 0x000000ff0a00720c */ /* 0x000fe40003f05270 */
[----:B-1----:R-:W-:-:S04]  /*11650*/  MOV R3, 0xb000 ;  /* 0x0000b00000037802 */ /* 0x002fc80000000f00 */
[----:B------:R2:W-:Y:S07]  /*11660*/  SYNCS.ARRIVE.TRANS64 RZ, [UR38+0x34838], R3 ;  /* 0x03483803ffff79a7 */ /* 0x0005ee0008000026 */
[----:B------:R-:W-:Y:S05]  /*11670*/  @!P0 BRA `(.L_x_92) ;  /* 0x0000000000048947 */ /* 0x000fea0003800000 */
[----:B------:R-:W-:Y:S01]  /*11680*/  BPT.TRAP 0x1 ;  /* 0x000000040000795c */ /* 0x000fe20000300000 */
.L_x_92:
[----:B------:R-:W-:Y:S05]  /*11690*/  BSYNC B1 ;  /* 0x0000000000017941 */ /* 0x000fea0003800000 */
.L_x_91:
[----:B0-----:R-:W-:Y:S01]  /*116a0*/  IMAD.MOV.U32 R5, RZ, RZ, RZ ;  /* 0x000000ffff057224 */ /* 0x001fe200078e00ff */
[----:B------:R-:W-:Y:S01]  /*116b0*/  ULDC.64 UR4, c[0x0][0x198] ;  /* 0x0000660000047ab9 */ /* 0x000fe20000000a00 */
[----:B------:R-:W-:Y:S01]  /*116c0*/  PLOP3.LUT P0, PT, PT, PT, PT, 0x80, 0x0 ;  /* 0x000000000000781c */ /* 0x000fe20003f0f070 */
[----:B------:R-:W-:Y:S01]  /*116d0*/  UIADD3 UR4, UP0, UR4, 0x370, URZ ;  /* 0x0000037004047890 */ /* 0x000fe2000ff1e03f */
[----:B-12---:R-:W-:Y:S01]  /*116e0*/  IMAD R3, R0, 0xb0, RZ ;  /* 0x000000b000037824 */ /* 0x006fe200078e02ff */
[----:B------:R-:W-:Y:S01]  /*116f0*/  R2UR UR10, R5 ;  /* 0x00000000050a72ca */ /* 0x000fe200000e0000 */
[----:B------:R-:W-:Y:S02]  /*11700*/  UIADD3 UR8, UR38, 0x29400, URZ ;  /* 0x0002940026087890 */ /* 0x000fe4000fffe03f */
[----:B------:R-:W-:Y:S02]  /*11710*/  UIADD3 UR9, UR38, 0x34838, URZ ;  /* 0x0003483826097890 */ /* 0x000fe4000fffe03f */
[----:B------:R-:W-:Y:S01]  /*11720*/  UIADD3.X UR5, URZ, UR5, URZ, UP0, !UPT ;  /* 0x000000053f057290 */ /* 0x000fe200087fe43f */
[----:B------:R-:W-:Y:S01]  /*11730*/  UMOV UR6, 0x0 ;  /* 0x0000000000067882 */ /* 0x000fe20000000000 */
[----:B------:R-:W-:-:S10]  /*11740*/  UMOV UR7, 0x14f00000 ;  /* 0x14f0000000077882 */ /* 0x000fd40000000000 */
.L_x_93:
        /* <DEDUP_REMOVED lines=14> */
.L_x_94:
        /* <DEDUP_REMOVED lines=8> */
[----:B------:R-:W0:Y:S01]  /*118b0*/  SYNCS.PHASECHK.TRANS64.TRYWAIT P0, [UR38+0x34860], R2 ;  /* 0x03486002ff0075a7 */ /* 0x000e220008000166 */
[----:B------:R-:W-:Y:S04]  /*118c0*/  BSSY B1, `(.L_x_95) ;  /* 0x0000002000017945 */ /* 0x000fe80003800000 */
[----:B0-----:R-:W-:Y:S05]  /*118d0*/  @!P0 BRA `(.L_x_96) ;  /* 0x0000001800848947 */ /* 0x001fea0003800000 */
.L_x_148:
[----:B------:R-:W-:Y:S05]  /*118e0*/  BSYNC B1 ;  /* 0x0000000000017941 */ /* 0x000fea0003800000 */
.L_x_95:
[----:B------:R-:W-:Y:S01]  /*118f0*/  BSSY B1, `(.L_x_97) ;  /* 0x0000009000017945 */ /* 0x000fe20003800000 */
[----:B0-----:R-:W-:Y:S01]  /*11900*/  IMAD.MOV.U32 R2, RZ, RZ, 0x0 ;  /* 0x00000000ff027424 */ /* 0x001fe200078e00ff */
[----:B------:R-:W-:Y:S02]  /*11910*/  MOV R3, 0x14f00000 ;  /* 0x14f0000000037802 */ /* 0x000fe40000000f00 */
[----:B------:R-:W-:Y:S05]  /*11920*/  @P1 BRA `(.L_x_98) ;  /* 0x0000000000141947 */ /* 0x000fea0003800000 */
[----:B------:R-:W-:Y:S01]  /*11930*/  ISETP.NE.AND P0, PT, R10, RZ, PT ;  /* 0x000000ff0a00720c */ /* 0x000fe20003f05270 */
[----:B------:R-:W-:-:S04]  /*11940*/  IMAD.MOV.U32 R7, RZ, RZ, 0xb000 ;  /* 0x0000b000ff077424 */ /* 0x000fc800078e00ff */
[----:B------:R0:W-:Y:S08]  /*11950*/  SYNCS.ARRIVE.TRANS64 RZ, [UR38+0x34850], R7 ;  /* 0x03485007ffff79a7 */ /* 0x0001f00008000026 */
[----:B0-----:R-:W-:Y:S05]  /*11960*/  @!P0 BRA `(.L_x_98) ;  /* 0x0000000000048947 */ /* 0x001fea0003800000 */
[----:B------:R-:W-:Y:S01]  /*11970*/  BPT.TRAP 0x1 ;  /* 0x000000040000795c */ /* 0x000fe20000300000 */
.L_x_98:
[----:B------:R-:W-:Y:S05]  /*11980*/  BSYNC B1 ;  /* 0x0000000000017941 */ /* 0x000fea0003800000 */
.L_x_97:
        /* <DEDUP_REMOVED lines=10> */
.L_x_99:
        /* <DEDUP_REMOVED lines=13> */
.L_x_100:
        /* <DEDUP_REMOVED lines=8> */
[----:B------:R-:W-:Y:S02]  /*11b80*/  IMAD.MOV.U32 R17, RZ, RZ, R0 ;  /* 0x000000ffff117224 */ /* 0x000fe400078e0000 */
[----:B------:R-:W-:-:S07]  /*11b90*/  IMAD.MOV.U32 R16, RZ, RZ, R4 ;  /* 0x000000ffff107224 */ /* 0x000fce00078e0004 */
.L_x_87:
[----:B------:R-:W-:Y:S05]  /*11ba0*/  BSYNC B0 ;  /* 0x0000000000007941 */ /* 0x000fea0003800000 */
.L_x_54:
[----:B------:R-:W2:Y:S01]  /*11bb0*/  LDL.LU R0, [R1] ;  /* 0x0000000001007983 */ /* 0x000ea20000300800 */
[----:B------:R-:W-:Y:S01]  /*11bc0*/  BSSY B0, `(.L_x_101) ;  /* 0x0000037000007945 */ /* 0x000fe20003800000 */
[----:B--2---:R-:W-:-:S13]  /*11bd0*/  ISETP.NE.AND P0, PT, R0, RZ, PT ;  /* 0x000000ff0000720c */ /* 0x004fda0003f05270 */
[----:B------:R-:W-:Y:S05]  /*11be0*/  @!P0 BRA `(.L_x_102) ;  /* 0x0000000000d08947 */ /* 0x000fea0003800000 */
[----:B------:R-:W1:Y:S01]  /*11bf0*/  S2R R0, SR_TID.X ;  /* 0x0000000000007919 */ /* 0x000e620000002100 */
[----:B0-----:R-:W-:Y:S01]  /*11c00*/  LEA R3, R8, UR38, 0x3 ;  /* 0x0000002608037c11 */ /* 0x001fe2000f8e18ff */
[----:B------:R-:W-:Y:S01]  /*11c10*/  BSSY B1, `(.L_x_103) ;  /* 0x0000006000017945 */ /* 0x000fe20003800000 */
[----:B-1----:R-:W-:Y:S02]  /*11c20*/  LOP3.LUT R2, R0, 0x7f, RZ, 0xc0, !PT ;  /* 0x0000007f00027812 */ /* 0x002fe400078ec0ff */
[----:B------:R-:W-:Y:S02]  /*11c30*/  SHF.L.U32 R0, R9, 0x1f, RZ ;  /* 0x0000001f09007819 */ /* 0x000fe400000006ff */
[----:B------:R-:W-:Y:S02]  /*11c40*/  ISETP.NE.AND P1, PT, R2, RZ, PT ;  /* 0x000000ff0200720c */ /* 0x000fe40003f25270 */
[----:B------:R-:W0:Y:S02]  /*11c50*/  SYNCS.PHASECHK.TRANS64.TRYWAIT P0, [R3+URZ+0x34860], R0 ;  /* 0x03486000030075a7 */ /* 0x000e24000800017f */
[----:B0-----:R-:W-:Y:S09]  /*11c60*/  @!P0 BRA `(.L_x_104) ;  /* 0x0000001400b88947 */ /* 0x001ff20003800000 */
.L_x_149:
[----:B------:R-:W-:Y:S05]  /*11c70*/  BSYNC B1 ;  /* 0x0000000000017941 */ /* 0x000fea0003800000 */
.L_x_103:
[----:B------:R-:W-:Y:S04]  /*11c80*/  BSSY B1, `(.L_x_105) ;  /* 0x0000008000017945 */ /* 0x000fe80003800000 */
[----:B------:R-:W-:Y:S05]  /*11c90*/  @P1 BRA `(.L_x_106) ;  /* 0x0000000000181947 */ /* 0x000fea0003800000 */
[----:B------:R-:W1:Y:S01]  /*11ca0*/  S2R R2, SR_TID.X ;  /* 0x0000000000027919 */ /* 0x000e620000002100 */
[----:B0-----:R-:W-:-:S04]  /*11cb0*/  MOV R0, 0xb000 ;  /* 0x0000b00000007802 */ /* 0x001fc80000000f00 */
[----:B------:R2:W-:Y:S01]  /*11cc0*/  SYNCS.ARRIVE.TRANS64 RZ, [R3+URZ+0x34850], R0 ;  /* 0x0348500003ff79a7 */ /* 0x0005e2000800003f */
[----:B-1----:R-:W-:-:S13]  /*11cd0*/  LOP3.LUT P0, RZ, R2, 0x1f, RZ, 0xc0, !PT ;  /* 0x0000001f02ff7812 */ /* 0x002fda000780c0ff */
[----:B--2---:R-:W-:Y:S05]  /*11ce0*/  @!P0 BRA `(.L_x_106) ;  /* 0x0000000000048947 */ /* 0x004fea0003800000 */
[----:B------:R-:W-:Y:S01]  /*11cf0*/  BPT.TRAP 0x1 ;  /* 0x000000040000795c */ /* 0x000fe20000300000 */
.L_x_106:
[----:B------:R-:W-:Y:S05]  /*11d00*/  BSYNC B1 ;  /* 0x0000000000017941 */ /* 0x000fea0003800000 */
.L_x_105:
[----:B------:R-:W-:Y:S01]  /*11d10*/  R2UR UR4, R8 ;  /* 0x00000000080472ca */ /* 0x000fe200000e0000 */
[----:B------:R-:W-:Y:S01]  /*11d20*/  ULDC.64 UR6, c[0x0][0x198] ;  /* 0x0000660000067ab9 */ /* 0x000fe20000000a00 */
[----:B------:R-:W-:Y:S01]  /*11d30*/  R2UR UR9, R3 ;  /* 0x00000000030972ca */ /* 0x000fe200000e0000 */
[----:B------:R-:W-:Y:S01]  /*11d40*/  UIADD3 UR6, UP0, UR6, 0x470, URZ ;  /* 0x0000047006067890 */ /* 0x000fe2000ff1e03f */
[----:B------:R-:W-:Y:S01]  /*11d50*/  PLOP3.LUT P0, PT, PT, PT, PT, 0x80, 0x0 ;  /* 0x000000000000781c */ /* 0x000fe20003f0f070 */
[----:B------:R-:W-:Y:S01]  /*11d60*/  IMAD R17, R17, 0xb0, RZ ;  /* 0x000000b011117824 */ /* 0x000fe200078e02ff */
[----:B------:R-:W-:Y:S01]  /*11d70*/  UMOV UR14, 0x0 ;  /* 0x00000000000e7882 */ /* 0x000fe20000000000 */
[----:B------:R-:W-:Y:S01]  /*11d80*/  UIADD3.X UR7, URZ, UR7, URZ, UP0, !UPT ;  /* 0x000000073f077290 */ /* 0x000fe200087fe43f */
[----:B------:R-:W-:Y:S01]  /*11d90*/  UMOV UR15, 0x14f00000 ;  /* 0x14f00000000f7882 */ /* 0x000fe20000000000 */
[----:B------:R-:W-:-:S04]  /*11da0*/  UMOV UR10, URZ ;  /* 0x0000003f000a7c82 */ /* 0x000fc80008000000 */
[----:B------:R-:W-:Y:S02]  /*11db0*/  UIMAD UR4, UR4, 0xb000, UR38 ;  /* 0x0000b000040478a4 */ /* 0x000fe4000f8e0226 */
[----:B------:R-:W-:Y:S02]  /*11dc0*/  UIADD3 UR9, UR9, 0x34850, URZ ;  /* 0x0003485009097890 */ /* 0x000fe4000fffe03f */
[----:B------:R-:W-:-:S12]  /*11dd0*/  UIADD3 UR8, UR4, 0x400, URZ ;  /* 0x0000040004087890 */ /* 0x000fd8000fffe03f */
.L_x_107:
[----:B------:R-:W-:-:S13]  /*11de0*/  @P0 ELECT P1, URZ, PT ;  /* 0x00000000003f082f */ /* 0x000fda0003820000 */
[----:B------:R-:W-:Y:S01]  /*11df0*/  @P1 R2UR UR13, R16 ;  /* 0x00000000100d12ca */ /* 0x000fe200000e0000 */
[----:B------:R-:W-:Y:S01]  /*11e00*/  UMOV UR12, UR36 ;  /* 0x00000024000c7c82 */ /* 0x000fe20008000000 */
[----:B------:R-:W-:Y:S02]  /*11e10*/  @P1 R2UR UR11, R17 ;  /* 0x00000000110b12ca */ /* 0x000fe400000e0000 */
[----:B------:R-:W-:Y:S02]  /*11e20*/  @P1 PLOP3.LUT P0, PT, P1, PT, PT, 0x8, 0x0 ;  /* 0x000000000000181c */ /* 0x000fe40000f0e170 */
[----:B------:R-:W-:-:S09]  /*11e30*/  PLOP3.LUT P1, PT, PT, PT, PT, 0x8, 0x0 ;  /* 0x000000000000781c */ /* 0x000fd20003f2e170 */
[----:B------:R1:W-:Y:S02]  /*11e40*/  UTMALDG.4D [UR8], [UR6], desc[UR14] ;  /* 0x00000e08060075b4 */ /* 0x0003e40008019000 */
[----:B-1----:R-:W-:Y:S05]  /*11e50*/  @P0 BRA.U.ANY `(.L_x_107) ;  /* 0xfffffffd00e00947 */ /* 0x002fea000393ffff */
[----:B------:R-:W-:Y:S01]  /*11e60*/  PLOP3.LUT P0, PT, PT, PT, PT, 0x80, 0x0 ;  /* 0x000000000000781c */ /* 0x000fe20003f0f070 */
[----:B------:R-:W-:Y:S01]  /*11e70*/  UIADD3 UR8, UR4, 0x5c00, URZ ;  /* 0x00005c0004087890 */ /* 0x000fe2000fffe03f */
[----:B------:R-:W-:Y:S02]  /*11e80*/  UMOV UR5, 0x14f00000 ;  /* 0x14f0000000057882 */ /* 0x000fe40000000000 */
[----:B------:R-:W-:Y:S01]  /*11e90*/  UMOV UR4, 0x0 ;  /* 0x0000000000047882 */ /* 0x000fe20000000000 */
[----:B------:R-:W-:-:S08]  /*11ea0*/  UMOV UR10, 0x40 ;  /* 0x00000040000a7882 */ /* 0x000fd00000000000 */
.L_x_108:
        /* <DEDUP_REMOVED lines=8> */
.L_x_102:
[----:B------:R-:W-:Y:S05]  /*11f30*/  BSYNC B0 ;  /* 0x0000000000007941 */ /* 0x000fea0003800000 */
.L_x_101:
[----:B0-----:R-:W-:Y:S02]  /*11f40*/  VIADD R0, R8, 0x1 ;  /* 0x0000000108007836 */ /* 0x001fe40000000000 */
[----:B------:R-:W-:-:S03]  /*11f50*/  IMAD.MOV.U32 R3, RZ, RZ, RZ ;  /* 0x000000ffff037224 */ /* 0x000fc600078e00ff */
[----:B------:R-:W-:-:S04]  /*11f60*/  ISETP.NE.AND P0, PT, R0, 0x2, PT ;  /* 0x000000020000780c */ /* 0x000fc80003f05270 */
[----:B------:R-:W-:Y:S02]  /*11f70*/  SEL R2, RZ, 0x1, P0 ;  /* 0x00000001ff027807 */ /* 0x000fe40000000000 */
[----:B------:R-:W-:Y:S02]  /*11f80*/  SEL R0, R0, RZ, P0 ;  /* 0x000000ff00007207 */ /* 0x000fe40000000000 */
[----:B------:R-:W-:-:S07]  /*11f90*/  LOP3.LUT R9, R9, R2, RZ, 0x3c, !PT ;  /* 0x0000000209097212 */ /* 0x000fce00078e3cff */
.L_x_38:
[----:B------:R-:W0:Y:S01]  /*11fa0*/  S2R R5, SR_CgaCtaId ;  /* 0x0000000000057919 */ /* 0x000e220000008800 */
[----:B------:R-:W-:Y:S02]  /*11fb0*/  MOV R2, 0x400 ;  /* 0x0000040000027802 */ /* 0x000fe40000000f00 */
[----:B------:R-:W-:Y:S02]  /*11fc0*/  SHF.L.U32 R3, R3, 0x1f, RZ ;  /* 0x0000001f03037819 */ /* 0x000fe400000006ff */
[----:B0-----:R-:W-:-:S04]  /*11fd0*/  LEA R2, R5, R2, 0x18 ;  /* 0x0000000205027211 */ /* 0x001fc800078ec0ff */
[----:B------:R-:W0:Y:S02]  /*11fe0*/  SYNCS.PHASECHK.TRANS64.TRYWAIT P0, [R2+URZ+0x34820], R3 ;  /* 0x03482003020075a7 */ /* 0x000e24000800017f */
[----:B0-----:R-:W-:Y:S05]  /*11ff0*/  @!P0 BRA `(.L_x_109) ;  /* 0x0000001000e88947 */ /* 0x001fea0003800000 */
.L_x_150:
[----:B------:R-:W-:-:S03]  /*12000*/  UMOV UR4, 0xffffffff ;  /* 0xffffffff00047882 */ /* 0x000fc60000000000 */
[----:B------:R-:W-:Y:S05]  /*12010*/  BRA.DIV UR4, `(.L_x_110) ;  /* 0x0000001204f47947 */ /* 0x000fea000b800000 */
[----:B0-----:R-:W0:Y:S02]  /*12020*/  S2R R3, SR_TID.X ;  /* 0x0000000000037919 */ /* 0x001e240000002100 */
[----:B0-----:R-:W-:-:S04]  /*12030*/  SHF.R.U32.HI R3, RZ, 0x5, R3 ;  /* 0x00000005ff037819 */ /* 0x001fc80000011603 */
[----:B------:R-:W-:-:S05]  /*12040*/  LOP3.LUT R3, R3, 0x3, RZ, 0xc0, !PT ;  /* 0x0000000303037812 */ /* 0x000fca00078ec0ff */
[----:B------:R0:W1:Y:S02]  /*12050*/  SHFL.IDX PT, R14, R3, RZ, 0x1f ;  /* 0x00001fff030e7589 */ /* 0x00006400000e0000 */
.L_x_153:
[----:B-1----:R-:W-:-:S13]  /*12060*/  ISETP.NE.AND P0, PT, R14, RZ, PT ;  /* 0x000000ff0e00720c */ /* 0x002fda0003f05270 */
[----:B------:R-:W-:Y:S05]  /*12070*/  @P0 BRA `(.L_x_10) ;  /* 0x0000000000900947 */ /* 0x000fea0003800000 */
[----:B------:R-:W-:-:S03]  /*12080*/  UMOV UR4, 0xffffffff ;  /* 0xffffffff00047882 */ /* 0x000fc60000000000 */
[----:B------:R-:W-:Y:S05]  /*12090*/  BRA.DIV UR4, `(.L_x_111) ;  /* 0x0000001604087947 */ /* 0x000fea000b800000 */
[----:B------:R-:W-:-:S13]  /*120a0*/  ELECT P6, URZ, PT ;  /* 0x00000000003f782f */ /* 0x000fda00038c0000 */
.L_x_156:
[----:B------:R-:W-:Y:S05]  /*120b0*/  @!P6 BRA `(.L_x_10) ;  /* 0x000000000080e947 */ /* 0x000fea0003800000 */
[----:B0-----:R-:W2:Y:S02]  /*120c0*/  LDL R3, [R1+0xc] ;  /* 0x00000c0001037983 */ /* 0x001ea40000100800 */
[----:B--2---:R-:W-:-:S13]  /*120d0*/  R2UR UR4, R3 ;  /* 0x00000000030472ca */ /* 0x004fda00000e0000 */
[----:B------:R-:W-:-:S06]  /*120e0*/  ULOP3.LUT UR4, UR4, 0x2, URZ, 0xfc, !UPT ;  /* 0x0000000204047892 */ /* 0x000fcc000f8efc3f */
[----:B------:R-:W-:-:S05]  /*120f0*/  IMAD.U32 R3, RZ, RZ, UR4 ;  /* 0x00000004ff037e24 */ /* 0x000fca000f8e00ff */
[----:B------:R-:W-:-:S13]  /*12100*/  ISETP.NE.AND P2, PT, R3, 0x3, PT ;  /* 0x000000030300780c */ /* 0x000fda0003f45270 */
[----:B------:R-:W-:Y:S05]  /*12110*/  @!P2 BRA `(.L_x_112) ;  /* 0x000000000004a947 */ /* 0x000fea0003800000 */
[----:B------:R-:W-:Y:S01]  /*12120*/  BPT.TRAP 0x1 ;  /* 0x000000040000795c */ /* 0x000fe20000300000 */
.L_x_112:
[----:B------:R-:W-:Y:S01]  /*12130*/  IADD3 R7, R2, 0x34840, RZ ;  /* 0x0003484002077810 */ /* 0x000fe20007ffe0ff */
[----:B------:R-:W-:Y:S01]  /*12140*/  VIADD R3, R0, 0x1 ;  /* 0x0000000100037836 */ /* 0x000fe20000000000 */
[----:B------:R-:W-:-:S03]  /*12150*/  SHF.L.U32 R5, R9, 0x1f, RZ ;  /* 0x0000001f09057819 */ /* 0x000fc600000006ff */
[----:B------:R-:W-:Y:S01]  /*12160*/  IMAD R6, R0, 0x8, R7 ;  /* 0x0000000800067824 */ /* 0x000fe200078e0207 */
[----:B------:R-:W-:-:S03]  /*12170*/  ISETP.NE.AND P1, PT, R3, 0x2, PT ;  /* 0x000000020300780c */ /* 0x000fc60003f25270 */
[----:B------:R-:W0:Y:S01]  /*12180*/  SYNCS.PHASECHK.TRANS64.TRYWAIT P0, [R6+URZ], R5 ;  /* 0x00000005060075a7 */ /* 0x000e22000800017f */
[----:B------:R-:W-:Y:S02]  /*12190*/  SEL R4, RZ, 0x1, P1 ;  /* 0x00000001ff047807 */ /* 0x000fe40000800000 */
[----:B------:R-:W-:Y:S02]  /*121a0*/  SEL R8, R3, RZ, P1 ;  /* 0x000000ff03087207 */ /* 0x000fe40000800000 */
[----:B------:R-:W-:-:S03]  /*121b0*/  LOP3.LUT R4, R9, R4, RZ, 0x3c, !PT ;  /* 0x0000000409047212 */ /* 0x000fc600078e3cff */
[----:B------:R-:W-:Y:S01]  /*121c0*/  IMAD R3, R8, 0x8, R7 ;  /* 0x0000000808037824 */ /* 0x000fe200078e0207 */
[----:B------:R-:W-:Y:S01]  /*121d0*/  SHF.L.U32 R4, R4, 0x1f, RZ ;  /* 0x0000001f04047819 */ /* 0x000fe200000006ff */
[----:B0-----:R-:W-:Y:S06]  /*121e0*/  @!P0 BRA `(.L_x_113) ;  /* 0x0000001000d48947 */ /* 0x001fec0003800000 */
.L_x_157:
[----:B------:R-:W1:Y:S02]  /*121f0*/  SYNCS.PHASECHK.TRANS64.TRYWAIT P0, [R3+URZ], R4 ;  /* 0x00000004030075a7 */ /* 0x000e64000800017f */
[----:B-1----:R-:W-:Y:S05]  /*12200*/  @!P0 BRA `(.L_x_114) ;  /* 0x0000001000e08947 */ /* 0x002fea0003800000 */
.L_x_158:
[----:B------:R-:W-:Y:S05]  /*12210*/  @!P2 BRA `(.L_x_115) ;  /* 0x000000000004a947 */ /* 0x000fea0003800000 */
[----:B------:R-:W-:Y:S01]  /*12220*/  BPT.TRAP 0x1 ;  /* 0x000000040000795c */ /* 0x000fe20000300000 */
.L_x_115:
[----:B-1----:R-:W-:-:S05]  /*12230*/  IADD3 R3, R2, 0x34860, RZ ;  /* 0x0003486002037810 */ /* 0x002fca0007ffe0ff */
[----:B------:R-:W-:-:S04]  /*12240*/  IMAD R0, R0, 0x8, R3 ;  /* 0x0000000800007824 */ /* 0x000fc800078e0203 */
[----:B------:R-:W1:Y:S02]  /*12250*/  SYNCS.PHASECHK.TRANS64.TRYWAIT P0, [R0+URZ], R5 ;  /* 0x00000005000075a7 */ /* 0x000e64000800017f */
[----:B-1----:R-:W-:Y:S05]  /*12260*/  @!P0 BRA `(.L_x_116) ;  /* 0x0000001000dc8947 */ /* 0x002fea0003800000 */
.L_x_159:
[----:B------:R-:W-:-:S07]  /*12270*/  IMAD R3, R8, 0x8, R3 ;  /* 0x0000000808037824 */ /* 0x000fce00078e0203 */
.L_x_117:
[----:B--2---:R2:W3:Y:S02]  /*12280*/  SYNCS.PHASECHK.TRANS64.TRYWAIT P0, [R3+URZ], R4 ;  /* 0x00000004030075a7 */ /* 0x0044e4000800017f */
[----:B---3--:R-:W-:Y:S05]  /*12290*/  @!P0 NANOSLEEP.SYNCS 0x989680 ;  /* 0x009896800000895d */ /* 0x008fea0003900000 */
[----:B------:R-:W3:Y:S02]  /*122a0*/  @!P0 SYNCS.PHASECHK.TRANS64 P0, [R3+URZ], R4 ;  /* 0x00000004030085a7 */ /* 0x000ee4000800007f */
[----:B---3--:R-:W-:Y:S05]  /*122b0*/  @!P0 BRA `(.L_x_117) ;  /* 0xfffffffc00f08947 */ /* 0x008fea000383ffff */
.L_x_10:
[----:B------:R-:W-:Y:S05]  /*122c0*/  BSYNC B6 ;  /* 0x0000000000067941 */ /* 0x000fea0003800000 */
.L_x_7:
[----:B------:R-:W-:Y:S05]  /*122d0*/  EXIT ;  /* 0x000000000000794d */ /* 0x000fea0003800000 */
.L_x_14:
[----:B------:R-:W-:-:S13]  /*122e0*/  R2UR UR4, R16 ;  /* 0x00000000100472ca */ /* 0x000fda00000e0000 */
[----:B0-----:R-:W-:-:S04]  /*122f0*/  IMAD.U32 R3, RZ, RZ, UR4 ;  /* 0x00000004ff037e24 */ /* 0x001fc8000f8e00ff */
[----:B------:R0:W1:Y:S03]  /*12300*/  SYNCS.PHASECHK.TRANS64.TRYWAIT P0, [R3+URZ+0x34800], R0 ;  /* 0x03480000030075a7 */ /* 0x000066000800017f */
[----:B-1----:R-:W-:Y:S05]  /*12310*/  @!P0 NANOSLEEP.SYNCS 0x989680 ;  /* 0x009896800000895d */ /* 0x002fea0003900000 */
[----:B------:R-:W1:Y:S02]  /*12320*/  @!P0 SYNCS.PHASECHK.TRANS64 P0, [R3+URZ+0x34800], R0 ;  /* 0x03480000030085a7 */ /* 0x000e64000800007f */
[----:B-1----:R-:W-:Y:S05]  /*12330*/  @!P0 BRA `(.L_x_14) ;  /* 0xfffffffc00e88947 */ /* 0x002fea000383ffff */
[----:B------:R-:W-:Y:S05]  /*12340*/  BRA `(.L_x_118) ;  /* 0xfffffef000107947 */ /* 0x000fea000383ffff */
.L_x_18:
[----:B------:R-:W-:-:S13]  /*12350*/  R2UR UR4, R16 ;  /* 0x00000000100472ca */ /* 0x000fda00000e0000 */
[----:B0-----:R-:W-:-:S04]  /*12360*/  MOV R3, UR4 ;  /* 0x0000000400037c02 */ /* 0x001fc80008000f00 */
[----:B------:R0:W2:Y:S03]  /*12370*/  SYNCS.PHASECHK.TRANS64.TRYWAIT P2, [R3+URZ+0x34830], R0 ;  /* 0x03483000030075a7 */ /* 0x0000a6000804017f */
[----:B--2---:R-:W-:Y:S05]  /*12380*/  @!P2 NANOSLEEP.SYNCS 0x989680 ;  /* 0x009896800000a95d */ /* 0x004fea0003900000 */
[----:B------:R-:W2:Y:S02]  /*12390*/  @!P2 SYNCS.PHASECHK.TRANS64 P2, [R3+URZ+0x34830], R0 ;  /* 0x034830000300a5a7 */ /* 0x000ea4000804007f */
[----:B--2---:R-:W-:Y:S05]  /*123a0*/  @!P2 BRA `(.L_x_18) ;  /* 0xfffffffc00e8a947 */ /* 0x004fea000383ffff */
[----:B------:R-:W-:Y:S05]  /*123b0*/  BRA `(.L_x_17) ;  /* 0xfffffef000407947 */ /* 0x000fea000383ffff */
.L_x_23:
[----:B-1----:R1:W2:Y:S02]  /*123c0*/  SYNCS.PHASECHK.TRANS64.TRYWAIT P2, [R9+URZ+0x34830], R8 ;  /* 0x03483008090075a7 */ /* 0x0022a4000804017f */
[----:B--2---:R-:W-:Y:S05]  /*123d0*/  @!P2 NANOSLEEP.SYNCS 0x989680 ;  /* 0x009896800000a95d */ /* 0x004fea0003900000 */
[----:B------:R-:W2:Y:S02]  /*123e0*/  @!P2 SYNCS.PHASECHK.TRANS64 P2, [R9+URZ+0x34830], R8 ;  /* 0x034830080900a5a7 */ /* 0x000ea4000804007f */
[----:B--2---:R-:W-:Y:S05]  /*123f0*/  @!P2 BRA `(.L_x_23) ;  /* 0xfffffffc00f0a947 */ /* 0x004fea000383ffff */
[----:B------:R-:W-:Y:S05]  /*12400*/  BRA `(.L_x_20) ;  /* 0xffffff4800dc7947 */ /* 0x000fea000383ffff */
.L_x_27:
[----:B-1----:R-:W-:-:S04]  /*12410*/  IMAD.U32 R9, RZ, RZ, UR6 ;  /* 0x00000006ff097e24 */ /* 0x002fc8000f8e00ff */
[----:B------:R1:W2:Y:S03]  /*12420*/  SYNCS.PHASECHK.TRANS64.TRYWAIT P2, [R9+URZ+0x34850], R8 ;  /* 0x03485008090075a7 */ /* 0x0002a6000804017f */
[----:B--2---:R-:W-:Y:S05]  /*12430*/  @!P2 NANOSLEEP.SYNCS 0x989680 ;  /* 0x009896800000a95d */ /* 0x004fea0003900000 */
[----:B------:R-:W2:Y:S02]  /*12440*/  @!P2 SYNCS.PHASECHK.TRANS64 P2, [R9+URZ+0x34850], R8 ;  /* 0x034850080900a5a7 */ /* 0x000ea4000804007f */
[----:B--2---:R-:W-:Y:S05]  /*12450*/  @!P2 BRA `(.L_x_27) ;  /* 0xfffffffc00eca947 */ /* 0x004fea000383ffff */
[----:B------:R-:W-:Y:S05]  /*12460*/  BRA `(.L_x_24) ;  /* 0xffffff7000447947 */ /* 0x000fea000383ffff */
.L_x_32:
[----:B-1----:R1:W2:Y:S02]  /*12470*/  SYNCS.PHASECHK.TRANS64.TRYWAIT P0, [R11+URZ+0x34850], R2 ;  /* 0x034850020b0075a7 */ /* 0x0022a4000800017f */
[----:B--2---:R-:W-:Y:S05]  /*12480*/  @!P0 NANOSLEEP.SYNCS 0x989680 ;  /* 0x009896800000895d */ /* 0x004fea0003900000 */
[----:B------:R-:W2:Y:S02]  /*12490*/  @!P0 SYNCS.PHASECHK.TRANS64 P0, [R11+URZ+0x34850], R2 ;  /* 0x034850020b0085a7 */ /* 0x000ea4000800007f */
[----:B--2---:R-:W-:Y:S05]  /*124a0*/  @!P0 BRA `(.L_x_32) ;  /* 0xfffffffc00f08947 */ /* 0x004fea000383ffff */
[----:B------:R-:W-:Y:S05]  /*124b0*/  BRA `(.L_x_31) ;  /* 0xffffff9c00f07947 */ /* 0x000fea000383ffff */
.L_x_43:
[----:B------:R-:W-:Y:S01]  /*124c0*/  IMAD.MOV.U32 R13, RZ, RZ, R0 ;  /* 0x000000ffff0d7224 */ /* 0x000fe200078e0000 */
[----:B------:R-:W-:Y:S01]  /*124d0*/  MOV R11, 0x1f ;  /* 0x0000001f000b7802 */ /* 0x000fe20000000f00 */
[----:B------:R-:W-:Y:S02]  /*124e0*/  IMAD.MOV.U32 R12, RZ, RZ, RZ ;  /* 0x000000ffff0c7224 */ /* 0x000fe400078e00ff */
[----:B------:R-:W-:-:S07]  /*124f0*/  IMAD.MOV.U32 R15, RZ, RZ, -0x1 ;  /* 0xffffffffff0f7424 */ /* 0x000fce00078e00ff */
[----:B------:R-:W-:Y:S05]  /*12500*/  WARPSYNC.COLLECTIVE R15, `(.L_x_119) ;  /* 0x000000000f087348 */ /* 0x000fea0003c00000 */
[----:B------:R0:W1:Y:S02]  /*12510*/  SHFL.IDX P6, R14, R13, R12, R11 ;  /* 0x0000000c0d0e7389 */ /* 0x00006400000c000b */
[----:B01----:R-:W-:Y:S01]  /*12520*/  ENDCOLLECTIVE ;  /* 0x000000000000791b */ /* 0x003fe20003800000 */
.L_x_119:
[----:B------:R-:W-:Y:S05]  /*12530*/  BRA `(.L_x_120) ;  /* 0xffffffcc00487947 */ /* 0x000fea000383ffff */
.L_x_45:
[----:B------:R-:W-:Y:S01]  /*12540*/  BSSY B0, `(.L_x_121) ;  /* 0x0000006000007945 */ /* 0x000fe20003800000 */
[----:B------:R-:W-:-:S07]  /*12550*/  IMAD.MOV.U32 R15, RZ, RZ, -0x1 ;  /* 0xffffffffff0f7424 */ /* 0x000fce00078e00ff */
[----:B0-----:R-:W-:Y:S05]  /*12560*/  WARPSYNC.COLLECTIVE R15, `(.L_x_122) ;  /* 0x000000000f0c7348 */ /* 0x001fea0003c00000 */
[----:B------:R-:W-:Y:S02]  /*12570*/  ELECT P6, UR62, PT ;  /* 0x00000000003e782f */ /* 0x000fe400038c0000 */
[----:B------:R-:W-:Y:S01]  /*12580*/  MOV R14, UR62 ;  /* 0x0000003e000e7c02 */ /* 0x000fe20008000f00 */
[----:B0-----:R-:W-:Y:S10]  /*12590*/  ENDCOLLECTIVE ;  /* 0x000000000000791b */ /* 0x001ff40003800000 */
.L_x_122:
[----:B------:R-:W-:Y:S05]  /*125a0*/  BSYNC B0 ;  /* 0x0000000000007941 */ /* 0x000fea0003800000 */
.L_x_121:
[----:B------:R-:W-:Y:S05]  /*125b0*/  BRA `(.L_x_123) ;  /* 0xffffffcc00487947 */ /* 0x000fea000383ffff */
.L_x_47:
[----:B0-----:R-:W-:-:S04]  /*125c0*/  IMAD.U32 R3, RZ, RZ, UR38 ;  /* 0x00000026ff037e24 */ /* 0x001fc8000f8e00ff */
[----:B------:R0:W1:Y:S03]  /*125d0*/  SYNCS.PHASECHK.TRANS64.TRYWAIT P0, [R3+URZ+0x34840], R0 ;  /* 0x03484000030075a7 */ /* 0x000066000800017f */
[----:B-1----:R-:W-:Y:S05]  /*125e0*/  @!P0 NANOSLEEP.SYNCS 0x989680 ;  /* 0x009896800000895d */ /* 0x002fea0003900000 */
[----:B------:R-:W1:Y:S02]  /*125f0*/  @!P0 SYNCS.PHASECHK.TRANS64 P0, [R3+URZ+0x34840], R0 ;  /* 0x03484000030085a7 */ /* 0x000e64000800007f */
[----:B-1----:R-:W-:Y:S05]  /*12600*/  @!P0 BRA `(.L_x_47) ;  /* 0xfffffffc00ec8947 */ /* 0x002fea000383ffff */
[----:B------:R-:W-:Y:S05]  /*12610*/  BRA `(.L_x_124) ;  /* 0xffffffcc00a47947 */ /* 0x000fea000383ffff */
.L_x_50:
[----:B------:R-:W-:Y:S01]  /*12620*/  LEA R8, R12, R8, 0x7 ;  /* 0x000000080c087211 */ /* 0x000fe200078e38ff */
[----:B------:R-:W-:Y:S01]  /*12630*/  IMAD.MOV.U32 R13, RZ, RZ, R7 ;  /* 0x000000ffff0d7224 */ /* 0x000fe200078e0007 */
[----:B------:R-:W-:Y:S01]  /*12640*/  MOV R15, 0xffffffff ;  /* 0xffffffff000f7802 */ /* 0x000fe20000000f00 */
[----:B------:R-:W-:Y:S02]  /*12650*/  IMAD.MOV.U32 R12, RZ, RZ, RZ ;  /* 0x000000ffff0c7224 */ /* 0x000fe400078e00ff */
[----:B------:R-:W-:Y:S02]  /*12660*/  IMAD.MOV.U32 R11, RZ, RZ, 0x181f ;  /* 0x0000181fff0b7424 */ /* 0x000fe400078e00ff */
[----:B------:R-:W-:-:S07]  /*12670*/  VIADD R5, R8, 0x10 ;  /* 0x0000001008057836 */ /* 0x000fce0000000000 */
[----:B------:R-:W-:Y:S05]  /*12680*/  WARPSYNC.COLLECTIVE R15, `(.L_x_125) ;  /* 0x000000000f087348 */ /* 0x000fea0003c00000 */
[----:B------:R0:W1:Y:S02]  /*12690*/  SHFL.IDX P6, R14, R13, R12, R11 ;  /* 0x0000000c0d0e7389 */ /* 0x00006400000c000b */
[----:B01----:R-:W-:Y:S01]  /*126a0*/  ENDCOLLECTIVE ;  /* 0x000000000000791b */ /* 0x003fe20003800000 */
.L_x_125:
[----:B------:R-:W-:Y:S02]  /*126b0*/  IMAD.MOV.U32 R13, RZ, RZ, R0 ;  /* 0x000000ffff0d7224 */ /* 0x000fe400078e0000 */
[----:B------:R-:W-:-:S07]  /*126c0*/  IMAD.MOV.U32 R2, RZ, RZ, R14 ;  /* 0x000000ffff027224 */ /* 0x000fce00078e000e */
[----:B------:R-:W-:Y:S05]  /*126d0*/  WARPSYNC.COLLECTIVE R15, `(.L_x_126) ;  /* 0x000000000f087348 */ /* 0x000fea0003c00000 */
[----:B------:R0:W1:Y:S02]  /*126e0*/  SHFL.IDX P6, R14, R13, R12, R11 ;  /* 0x0000000c0d0e7389 */ /* 0x00006400000c000b */
[----:B01----:R-:W-:Y:S01]  /*126f0*/  ENDCOLLECTIVE ;  /* 0x000000000000791b */ /* 0x003fe20003800000 */
.L_x_126:
[----:B------:R-:W-:Y:S01]  /*12700*/  ULDC UR4, c[0x0][0x288] ;  /* 0x0000a20000047ab9 */ /* 0x000fe20000000800 */
[----:B------:R-:W-:Y:S01]  /*12710*/  IMAD.MOV.U32 R3, RZ, RZ, R2 ;  /* 0x000000ffff037224 */ /* 0x000fe200078e0002 */
[----:B------:R-:W-:Y:S01]  /*12720*/  ULDC.64 UR6, c[0x0][0x208] ;  /* 0x0000820000067ab9 */ /* 0x000fe20000000a00 */
[----:B------:R-:W-:-:S05]  /*12730*/  IMAD R6, R6, UR4, RZ ;  /* 0x0000000406067c24 */ /* 0x000fca000f8e02ff */
[----:B------:R-:W-:Y:S01]  /*12740*/  ISETP.GE.AND P2, PT, R8, R6, PT ;  /* 0x000000060800720c */ /* 0x000fe20003f46270 */
[----:B------:R-:W-:Y:S02]  /*12750*/  IMAD.MOV.U32 R13, RZ, RZ, R7 ;  /* 0x000000ffff0d7224 */ /* 0x000fe400078e0007 */
[----:B------:R-:W-:-:S10]  /*12760*/  IMAD.MOV.U32 R12, RZ, RZ, 0x1 ;  /* 0x00000001ff0c7424 */ /* 0x000fd400078e00ff */
[----:B------:R-:W-:Y:S02]  /*12770*/  @!P2 LEA R21, R9, UR38, 0x1 ;  /* 0x000000260915ac11 */ /* 0x000fe4000f8e08ff */
[----:B------:R-:W-:-:S05]  /*12780*/  MOV R2, R14 ;  /* 0x0000000e00027202 */ /* 0x000fca0000000f00 */
[----:B------:R-:W-:-:S05]  /*12790*/  @!P2 IMAD.WIDE.U32 R2, R10, 0x2, R2 ;  /* 0x000000020a02a825 */ /* 0x000fca00078e0002 */
[----:B------:R-:W-:Y:S01]  /*127a0*/  @!PT LDS RZ, [RZ] ;  /* 0x00000000fffff984 */ /* 0x000fe20000000800 */
[----:B------:R-:W-:Y:S01]  /*127b0*/  @!PT LDS RZ, [RZ] ;  /* 0x00000000fffff984 */ /* 0x000fe20000000800 */
[----:B------:R-:W-:Y:S01]  /*127c0*/  @!PT LDS RZ, [RZ] ;  /* 0x00000000fffff984 */ /* 0x000fe20000000800 */
[----:B------:R0:W-:Y:S04]  /*127d0*/  @!P2 LDGSTS.E.BYPASS.LTC128B.128 [R21+0x16400], desc[UR6][R2.64], !P1 ;  /* 0x164000000215afae */ /* 0x0001e8000c901d46 */
[----:B------:R0:W-:Y:S01]  /*127e0*/  @!P2 LDGSTS.E.BYPASS.LTC128B.128 [R21+0x1a400], desc[UR6][R2.64+0x80], !P0 ;  /* 0x1a4000800215afae */ /* 0x0001e2000c101d46 */
[----:B------:R-:W-:-:S13]  /*127f0*/  ISETP.GE.AND P2, PT, R5, R6, PT ;  /* 0x000000060500720c */ /* 0x000fda0003f46270 */
[----:B0-----:R-:W-:Y:S05]  /*12800*/  WARPSYNC.COLLECTIVE R15, `(.L_x_127) ;  /* 0x000000000f087348 */ /* 0x001fea0003c00000 */
[----:B------:R1:W2:Y:S02]  /*12810*/  SHFL.IDX P6, R14, R13, R12, R11 ;  /* 0x0000000c0d0e7389 */ /* 0x0002a400000c000b */
[----:B012---:R-:W-:Y:S01]  /*12820*/  ENDCOLLECTIVE ;  /* 0x000000000000791b */ /* 0x007fe20003800000 */
.L_x_127:
[----:B------:R-:W-:Y:S02]  /*12830*/  IADD3 R3, R8, 0x20, RZ ;  /* 0x0000002008037810 */ /* 0x000fe40007ffe0ff */
[----:B------:R-:W-:Y:S01]  /*12840*/  @!P2 LEA R20, R9, UR38, 0x1 ;  /* 0x000000260914ac11 */ /* 0x000fe2000f8e08ff */
[----:B------:R-:W-:Y:S01]  /*12850*/  IMAD.MOV.U32 R13, RZ, RZ, R0 ;  /* 0x000000ffff0d7224 */ /* 0x000fe200078e0000 */
[----:B------:R-:W-:-:S07]  /*12860*/  MOV R4, R14 ;  /* 0x0000000e00047202 */ /* 0x000fce0000000f00 */
[----:B------:R-:W-:Y:S05]  /*12870*/  WARPSYNC.COLLECTIVE R15, `(.L_x_128) ;  /* 0x000000000f087348 */ /* 0x000fea0003c00000 */
[----:B------:R0:W1:Y:S02]  /*12880*/  SHFL.IDX P6, R14, R13, R12, R11 ;  /* 0x0000000c0d0e7389 */ /* 0x00006400000c000b */
[----:B01----:R-:W-:Y:S01]  /*12890*/  ENDCOLLECTIVE ;  /* 0x000000000000791b */ /* 0x003fe20003800000 */
.L_x_128:
[----:B------:R-:W-:Y:S01]  /*128a0*/  ULDC.64 UR4, c[0x0][0x208] ;  /* 0x0000820000047ab9 */ /* 0x000fe20000000a00 */
[----:B------:R-:W-:Y:S02]  /*128b0*/  IMAD.MOV.U32 R5, RZ, RZ, R4 ;  /* 0x000000ffff057224 */ /* 0x000fe400078e0004 */
[----:B------:R-:W-:Y:S02]  /*128c0*/  IMAD.MOV.U32 R13, RZ, RZ, R7 ;  /* 0x000000ffff0d7224 */ /* 0x000fe400078e0007 */
[----:B------:R-:W-:Y:S02]  /*128d0*/  IMAD.MOV.U32 R12, RZ, RZ, 0x2 ;  /* 0x00000002ff0c7424 */ /* 0x000fe400078e00ff */
[----:B------:R-:W-:-:S04]  /*128e0*/  IMAD.MOV.U32 R4, RZ, RZ, R14 ;  /* 0x000000ffff047224 */ /* 0x000fc800078e000e */
        /* <DEDUP_REMOVED lines=10> */
.L_x_129:
[----:B------:R-:W-:Y:S01]  /*12990*/  VIADD R5, R8, 0x30 ;  /* 0x0000003008057836 */ /* 0x000fe20000000000 */
[----:B------:R-:W-:Y:S02]  /*129a0*/  @!P2 LEA R21, R9, UR38, 0x1 ;  /* 0x000000260915ac11 */ /* 0x000fe4000f8e08ff */
[----:B------:R-:W-:Y:S01]  /*129b0*/  MOV R13, R0 ;  /* 0x00000000000d7202 */ /* 0x000fe20000000f00 */
[----:B------:R-:W-:-:S07]  /*129c0*/  IMAD.MOV.U32 R2, RZ, RZ, R14 ;  /* 0x000000ffff027224 */ /* 0x000fce00078e000e */
[----:B------:R-:W-:Y:S05]  /*129d0*/  WARPSYNC.COLLECTIVE R15, `(.L_x_130) ;  /* 0x000000000f087348 */ /* 0x000fea0003c00000 */
[----:B------:R0:W1:Y:S02]  /*129e0*/  SHFL.IDX P6, R14, R13, R12, R11 ;  /* 0x0000000c0d0e7389 */ /* 0x00006400000c000b */
[----:B01----:R-:W-:Y:S01]  /*129f0*/  ENDCOLLECTIVE ;  /* 0x000000000000791b */ /* 0x003fe20003800000 */
.L_x_130:
[----:B------:R-:W-:Y:S01]  /*12a00*/  ULDC.64 UR4, c[0x0][0x208] ;  /* 0x0000820000047ab9 */ /* 0x000fe20000000a00 */
[----:B------:R-:W-:Y:S01]  /*12a10*/  IMAD.MOV.U32 R3, RZ, RZ, R2 ;  /* 0x000000ffff037224 */ /* 0x000fe200078e0002 */
[----:B------:R-:W-:Y:S01]  /*12a20*/  MOV R13, R7 ;  /* 0x00000007000d7202 */ /* 0x000fe20000000f00 */
        /* <DEDUP_REMOVED lines=12> */
.L_x_131:
[----:B------:R-:W-:Y:S01]  /*12af0*/  VIADD R3, R8, 0x40 ;  /* 0x0000004008037836 */ /* 0x000fe20000000000 */
[----:B------:R-:W-:Y:S01]  /*12b00*/  @!P2 LEA R20, R9, UR38, 0x1 ;  /* 0x000000260914ac11 */ /* 0x000fe2000f8e08ff */
[----:B------:R-:W-:Y:S02]  /*12b10*/  IMAD.MOV.U32 R13, RZ, RZ, R0 ;  /* 0x000000ffff0d7224 */ /* 0x000fe400078e0000 */
[----:B------:R-:W-:-:S07]  /*12b20*/  IMAD.MOV.U32 R4, RZ, RZ, R14 ;  /* 0x000000ffff047224 */ /* 0x000fce00078e000e */
[----:B------:R-:W-:Y:S05]  /*12b30*/  WARPSYNC.COLLECTIVE R15, `(.L_x_132) ;  /* 0x000000000f087348 */ /* 0x000fea0003c00000 */
[----:B------:R0:W1:Y:S02]  /*12b40*/  SHFL.IDX P6, R14, R13, R12, R11 ;  /* 0x0000000c0d0e7389 */ /* 0x00006400000c000b */
[----:B01----:R-:W-:Y:S01]  /*12b50*/  ENDCOLLECTIVE ;  /* 0x000000000000791b */ /* 0x003fe20003800000 */
.L_x_132:
[----:B------:R-:W-:Y:S01]  /*12b60*/  ULDC.64 UR4, c[0x0][0x208] ;  /* 0x0000820000047ab9 */ /* 0x000fe20000000a00 */
[----:B------:R-:W-:Y:S01]  /*12b70*/  MOV R5, R4 ;  /* 0x0000000400057202 */ /* 0x000fe20000000f00 */
[----:B------:R-:W-:Y:S01]  /*12b80*/  IMAD.MOV.U32 R13, RZ, RZ, R7 ;  /* 0x000000ffff0d7224 */ /* 0x000fe200078e0007 */
[----:B------:R-:W-:Y:S01]  /*12b90*/  MOV R12, 0x4 ;  /* 0x00000004000c7802 */ /* 0x000fe20000000f00 */
        /* <DEDUP_REMOVED lines=11> */
.L_x_133:
[----:B------:R-:W-:Y:S01]  /*12c50*/  VIADD R5, R8, 0x50 ;  /* 0x0000005008057836 */ /* 0x000fe20000000000 */
[----:B------:R-:W-:Y:S01]  /*12c60*/  @!P2 LEA R21, R9, UR38, 0x1 ;  /* 0x000000260915ac11 */ /* 0x000fe2000f8e08ff */
[----:B------:R-:W-:Y:S02]  /*12c70*/  IMAD.MOV.U32 R13, RZ, RZ, R0 ;  /* 0x000000ffff0d7224 */ /* 0x000fe400078e0000 */
[----:B------:R-:W-:-:S07]  /*12c80*/  IMAD.MOV.U32 R2, RZ, RZ, R14 ;  /* 0x000000ffff027224 */ /* 0x000fce00078e000e */
[----:B------:R-:W-:Y:S05]  /*12c90*/  WARPSYNC.COLLECTIVE R15, `(.L_x_134) ;  /* 0x000000000f087348 */ /* 0x000fea0003c00000 */
[----:B------:R0:W1:Y:S02]  /*12ca0*/  SHFL.IDX P6, R14, R13, R12, R11 ;  /* 0x0000000c0d0e7389 */ /* 0x00006400000c000b */
[----:B01----:R-:W-:Y:S01]  /*12cb0*/  ENDCOLLECTIVE ;  /* 0x000000000000791b */ /* 0x003fe20003800000 */
.L_x_134:
[----:B------:R-:W-:Y:S01]  /*12cc0*/  ULDC.64 UR4, c[0x0][0x208] ;  /* 0x0000820000047ab9 */ /* 0x000fe20000000a00 */
[----:B------:R-:W-:Y:S02]  /*12cd0*/  IMAD.MOV.U32 R3, RZ, RZ, R2 ;  /* 0x000000ffff037224 */ /* 0x000fe400078e0002 */
[----:B------:R-:W-:Y:S02]  /*12ce0*/  IMAD.MOV.U32 R13, RZ, RZ, R7 ;  /* 0x000000ffff0d7224 */ /* 0x000fe400078e0007 */
[----:B------:R-:W-:Y:S01]  /*12cf0*/  IMAD.MOV.U32 R12, RZ, RZ, 0x5 ;  /* 0x00000005ff0c7424 */ /* 0x000fe200078e00ff */
        /* <DEDUP_REMOVED lines=11> */
.L_x_135:
[----:B------:R-:W-:Y:S02]  /*12db0*/  IADD3 R3, R8, 0x60, RZ ;  /* 0x0000006008037810 */ /* 0x000fe40007ffe0ff */
[----:B------:R-:W-:Y:S01]  /*12dc0*/  @!P2 LEA R20, R9, UR38, 0x1 ;  /* 0x000000260914ac11 */ /* 0x000fe2000f8e08ff */
[----:B------:R-:W-:Y:S01]  /*12dd0*/  IMAD.MOV.U32 R13, RZ, RZ, R0 ;  /* 0x000000ffff0d7224 */ /* 0x000fe200078e0000 */
[----:B------:R-:W-:-:S07]  /*12de0*/  MOV R4, R14 ;  /* 0x0000000e00047202 */ /* 0x000fce0000000f00 */
[----:B------:R-:W-:Y:S05]  /*12df0*/  WARPSYNC.COLLECTIVE R15, `(.L_x_136) ;  /* 0x000000000f087348 */ /* 0x000fea0003c00000 */
[----:B------:R0:W1:Y:S02]  /*12e00*/  SHFL.IDX P6, R14, R13, R12, R11 ;  /* 0x0000000c0d0e7389 */ /* 0x00006400000c000b */
[----:B01----:R-:W-:Y:S01]  /*12e10*/  ENDCOLLECTIVE ;  /* 0x000000000000791b */ /* 0x003fe20003800000 */
.L_x_136:
        /* <DEDUP_REMOVED lines=15> */
.L_x_137:
[----:B------:R-:W-:Y:S02]  /*12f10*/  @!P2 LEA R21, R9, UR38, 0x1 ;  /* 0x000000260915ac11 */ /* 0x000fe4000f8e08ff */
[----:B------:R-:W-:Y:S01]  /*12f20*/  MOV R13, R0 ;  /* 0x00000000000d7202 */ /* 0x000fe20000000f00 */
[----:B------:R-:W-:-:S07]  /*12f30*/  IMAD.MOV.U32 R2, RZ, RZ, R14 ;  /* 0x000000ffff027224 */ /* 0x000fce00078e000e */
[----:B------:R-:W-:Y:S05]  /*12f40*/  WARPSYNC.COLLECTIVE R15, `(.L_x_138) ;  /* 0x000000000f087348 */ /* 0x000fea0003c00000 */
[----:B------:R0:W1:Y:S02]  /*12f50*/  SHFL.IDX P6, R14, R13, R12, R11 ;  /* 0x0000000c0d0e7389 */ /* 0x00006400000c000b */
[----:B01----:R-:W-:Y:S01]  /*12f60*/  ENDCOLLECTIVE ;  /* 0x000000000000791b */ /* 0x003fe20003800000 */
.L_x_138:
[----:B------:R-:W-:Y:S01]  /*12f70*/  ULDC.64 UR4, c[0x0][0x208] ;  /* 0x0000820000047ab9 */ /* 0x000fe20000000a00 */
[----:B------:R-:W-:Y:S02]  /*12f80*/  IMAD.MOV.U32 R3, RZ, RZ, R2 ;  /* 0x000000ffff037224 */ /* 0x000fe400078e0002 */
        /* <DEDUP_REMOVED lines=8> */
[----:B------:R0:W-:Y:S02]  /*13010*/  @!P2 LDGSTS.E.BYPASS.LTC128B.128 [R21+0x1d400], desc[UR4][R2.64+0x80], !P0 ;  /* 0x1d4000800215afae */ /* 0x0001e4000c101d44 */
[----:B0-----:R-:W-:Y:S05]  /*13020*/  WARPSYNC.COLLECTIVE R15, `(.L_x_139) ;  /* 0x000000000f087348 */ /* 0x001fea0003c00000 */
[----:B------:R1:W2:Y:S02]  /*13030*/  SHFL.IDX P6, R14, R13, R12, R11 ;  /* 0x0000000c0d0e7389 */ /* 0x0002a400000c000b */
[----:B012---:R-:W-:Y:S01]  /*13040*/  ENDCOLLECTIVE ;  /* 0x000000000000791b */ /* 0x007fe20003800000 */
.L_x_139:
[----:B------:R-:W-:Y:S02]  /*13050*/  IMAD.MOV.U32 R13, RZ, RZ, R0 ;  /* 0x000000ffff0d7224 */ /* 0x000fe400078e0000 */
[----:B------:R-:W-:-:S07]  /*13060*/  IMAD.MOV.U32 R2, RZ, RZ, R14 ;  /* 0x000000ffff027224 */ /* 0x000fce00078e000e */
[----:B------:R-:W-:Y:S05]  /*13070*/  WARPSYNC.COLLECTIVE R15, `(.L_x_140) ;  /* 0x000000000f087348 */ /* 0x000fea0003c00000 */
[----:B------:R0:W1:Y:S02]  /*13080*/  SHFL.IDX P6, R14, R13, R12, R11 ;  /* 0x0000000c0d0e7389 */ /* 0x00006400000c000b */
[----:B01----:R-:W-:Y:S01]  /*13090*/  ENDCOLLECTIVE ;  /* 0x000000000000791b */ /* 0x003fe20003800000 */
.L_x_140:
[----:B------:R-:W-:Y:S05]  /*130a0*/  BRA `(.L_x_141) ;  /* 0xffffffcc00e87947 */ /* 0x000fea000383ffff */
.L_x_53:
[----:B0-----:R-:W-:-:S04]  /*130b0*/  IMAD.U32 R3, RZ, RZ, UR38 ;  /* 0x00000026ff037e24 */ /* 0x001fc8000f8e00ff */
[----:B------:R0:W1:Y:S03]  /*130c0*/  SYNCS.PHASECHK.TRANS64.TRYWAIT P0, [R3+URZ+0x34820], R2 ;  /* 0x03482002030075a7 */ /* 0x000066000800017f */
[----:B-1----:R-:W-:Y:S05]  /*130d0*/  @!P0 NANOSLEEP.SYNCS 0x989680 ;  /* 0x009896800000895d */ /* 0x002fea0003900000 */
[----:B------:R-:W1:Y:S02]  /*130e0*/  @!P0 SYNCS.PHASECHK.TRANS64 P0, [R3+URZ+0x34820], R2 ;  /* 0x03482002030085a7 */ /* 0x000e64000800007f */
[----:B-1----:R-:W-:Y:S05]  /*130f0*/  @!P0 BRA `(.L_x_53) ;  /* 0xfffffffc00ec8947 */ /* 0x002fea000383ffff */
[----:B------:R-:W-:Y:S05]  /*13100*/  BRA `(.L_x_142) ;  /* 0xffffffd0003c7947 */ /* 0x000fea000383ffff */
.L_x_60:
[----:B-1----:R-:W-:-:S04]  /*13110*/  MOV R3, UR38 ;  /* 0x0000002600037c02 */ /* 0x002fc80008000f00 */
[----:B------:R1:W2:Y:S03]  /*13120*/  SYNCS.PHASECHK.TRANS64.TRYWAIT P0, [R3+URZ+0x34848], R2 ;  /* 0x03484802030075a7 */ /* 0x0002a6000800017f */
[----:B--2---:R-:W-:Y:S05]  /*13130*/  @!P0 NANOSLEEP.SYNCS 0x989680 ;  /* 0x009896800000895d */ /* 0x004fea0003900000 */
[----:B------:R-:W2:Y:S02]  /*13140*/  @!P0 SYNCS.PHASECHK.TRANS64 P0, [R3+URZ+0x34848], R2 ;  /* 0x03484802030085a7 */ /* 0x000ea4000800007f */
[----:B--2---:R-:W-:Y:S05]  /*13150*/  @!P0 BRA `(.L_x_60) ;  /* 0xfffffffc00ec8947 */ /* 0x004fea000383ffff */
[----:B------:R-:W-:Y:S05]  /*13160*/  BRA `(.L_x_143) ;  /* 0xffffffd400247947 */ /* 0x000fea000383ffff */
.L_x_66:
[----:B0-----:R-:W-:-:S04]  /*13170*/  IMAD.U32 R3, RZ, RZ, UR38 ;  /* 0x00000026ff037e24 */ /* 0x001fc8000f8e00ff */
[----:B------:R0:W1:Y:S03]  /*13180*/  SYNCS.PHASECHK.TRANS64.TRYWAIT P0, [R3+URZ+0x34860], R2 ;  /* 0x03486002030075a7 */ /* 0x000066000800017f */
[----:B-1----:R-:W-:Y:S05]  /*13190*/  @!P0 NANOSLEEP.SYNCS 0x989680 ;  /* 0x009896800000895d */ /* 0x002fea0003900000 */
[----:B------:R-:W1:Y:S02]  /*131a0*/  @!P0 SYNCS.PHASECHK.TRANS64 P0, [R3+URZ+0x34860], R2 ;  /* 0x03486002030085a7 */ /* 0x000e64000800007f */
[----:B-1----:R-:W-:Y:S05]  /*131b0*/  @!P0 BRA `(.L_x_66) ;  /* 0xfffffffc00ec8947 */ /* 0x002fea000383ffff */
[----:B------:R-:W-:Y:S05]  /*131c0*/  BRA `(.L_x_144) ;  /* 0xffffffd400c07947 */ /* 0x000fea000383ffff */
.L_x_75:
[----:B-1----:R-:W-:-:S04]  /*131d0*/  IMAD.U32 R3, RZ, RZ, UR38 ;  /* 0x00000026ff037e24 */ /* 0x002fc8000f8e00ff */
[----:B------:R1:W2:Y:S03]  /*131e0*/  SYNCS.PHASECHK.TRANS64.TRYWAIT P0, [R3+URZ+0x34840], R2 ;  /* 0x03484002030075a7 */ /* 0x0002a6000800017f */
[----:B--2---:R-:W-:Y:S05]  /*131f0*/  @!P0 NANOSLEEP.SYNCS 0x989680 ;  /* 0x009896800000895d */ /* 0x004fea0003900000 */
[----:B------:R-:W2:Y:S02]  /*13200*/  @!P0 SYNCS.PHASECHK.TRANS64 P0, [R3+URZ+0x34840], R2 ;  /* 0x03484002030085a7 */ /* 0x000ea4000800007f */
[----:B--2---:R-:W-:Y:S05]  /*13210*/  @!P0 BRA `(.L_x_75) ;  /* 0xfffffffc00ec8947 */ /* 0x004fea000383ffff */
[----:B------:R-:W-:Y:S05]  /*13220*/  BRA `(.L_x_145) ;  /* 0xffffffd800e87947 */ /* 0x000fea000383ffff */
.L_x_81:
[----:B0-----:R-:W-:-:S04]  /*13230*/  IMAD.U32 R3, RZ, RZ, UR38 ;  /* 0x00000026ff037e24 */ /* 0x001fc8000f8e00ff */
[----:B------:R0:W1:Y:S03]  /*13240*/  SYNCS.PHASECHK.TRANS64.TRYWAIT P0, [R3+URZ+0x34868], R2 ;  /* 0x03486802030075a7 */ /* 0x000066000800017f */
[----:B-1----:R-:W-:Y:S05]  /*13250*/  @!P0 NANOSLEEP.SYNCS 0x989680 ;  /* 0x009896800000895d */ /* 0x002fea0003900000 */
[----:B------:R-:W1:Y:S02]  /*13260*/  @!P0 SYNCS.PHASECHK.TRANS64 P0, [R3+URZ+0x34868], R2 ;  /* 0x03486802030085a7 */ /* 0x000e64000800007f */
[----:B-1----:R-:W-:Y:S05]  /*13270*/  @!P0 BRA `(.L_x_81) ;  /* 0xfffffffc00ec8947 */ /* 0x002fea000383ffff */
[----:B------:R-:W-:Y:S05]  /*13280*/  BRA `(.L_x_146) ;  /* 0xffffffdc00887947 */ /* 0x000fea000383ffff */
.L_x_90:
[----:B-1----:R-:W-:-:S04]  /*13290*/  MOV R3, UR38 ;  /* 0x0000002600037c02 */ /* 0x002fc80008000f00 */
[----:B------:R1:W2:Y:S03]  /*132a0*/  SYNCS.PHASECHK.TRANS64.TRYWAIT P0, [R3+URZ+0x34848], R2 ;  /* 0x03484802030075a7 */ /* 0x0002a6000800017f */
[----:B--2---:R-:W-:Y:S05]  /*132b0*/  @!P0 NANOSLEEP.SYNCS 0x989680 ;  /* 0x009896800000895d */ /* 0x004fea0003900000 */
[----:B------:R-:W2:Y:S02]  /*132c0*/  @!P0 SYNCS.PHASECHK.TRANS64 P0, [R3+URZ+0x34848], R2 ;  /* 0x03484802030085a7 */ /* 0x000ea4000800007f */
[----:B--2---:R-:W-:Y:S05]  /*132d0*/  @!P0 BRA `(.L_x_90) ;  /* 0xfffffffc00ec8947 */ /* 0x004fea000383ffff */
[----:B------:R-:W-:Y:S05]  /*132e0*/  BRA `(.L_x_147) ;  /* 0xffffffe000c87947 */ /* 0x000fea000383ffff */
.L_x_96:
[----:B0-----:R-:W-:-:S04]  /*132f0*/  IMAD.U32 R3, RZ, RZ, UR38 ;  /* 0x00000026ff037e24 */ /* 0x001fc8000f8e00ff */
[----:B------:R0:W1:Y:S03]  /*13300*/  SYNCS.PHASECHK.TRANS64.TRYWAIT P0, [R3+URZ+0x34860], R2 ;  /* 0x03486002030075a7 */ /* 0x000066000800017f */
[----:B-1----:R-:W-:Y:S05]  /*13310*/  @!P0 NANOSLEEP.SYNCS 0x989680 ;  /* 0x009896800000895d */ /* 0x002fea0003900000 */
[----:B------:R-:W1:Y:S02]  /*13320*/  @!P0 SYNCS.PHASECHK.TRANS64 P0, [R3+URZ+0x34860], R2 ;  /* 0x03486002030085a7 */ /* 0x000e64000800007f */
[----:B-1----:R-:W-:Y:S05]  /*13330*/  @!P0 BRA `(.L_x_96) ;  /* 0xfffffffc00ec8947 */ /* 0x002fea000383ffff */
[----:B------:R-:W-:Y:S05]  /*13340*/  BRA `(.L_x_148) ;  /* 0xffffffe400647947 */ /* 0x000fea000383ffff */
.L_x_104:
[----:B0-----:R0:W1:Y:S02]  /*13350*/  SYNCS.PHASECHK.TRANS64.TRYWAIT P0, [R3+URZ+0x34860], R0 ;  /* 0x03486000030075a7 */ /* 0x001064000800017f */
[----:B-1----:R-:W-:Y:S05]  /*13360*/  @!P0 NANOSLEEP.SYNCS 0x989680 ;  /* 0x009896800000895d */ /* 0x002fea0003900000 */
[----:B------:R-:W1:Y:S02]  /*13370*/  @!P0 SYNCS.PHASECHK.TRANS64 P0, [R3+URZ+0x34860], R0 ;  /* 0x03486000030085a7 */ /* 0x000e64000800007f */
[----:B-1----:R-:W-:Y:S05]  /*13380*/  @!P0 BRA `(.L_x_104) ;  /* 0xfffffffc00f08947 */ /* 0x002fea000383ffff */
[----:B------:R-:W-:Y:S05]  /*13390*/  BRA `(.L_x_149) ;  /* 0xffffffe800347947 */ /* 0x000fea000383ffff */
.L_x_109:
[----:B0-----:R0:W1:Y:S02]  /*133a0*/  SYNCS.PHASECHK.TRANS64.TRYWAIT P0, [R2+URZ+0x34820], R3 ;  /* 0x03482003020075a7 */ /* 0x001064000800017f */
[----:B-1----:R-:W-:Y:S05]  /*133b0*/  @!P0 NANOSLEEP.SYNCS 0x989680 ;  /* 0x009896800000895d */ /* 0x002fea0003900000 */
[----:B------:R-:W1:Y:S02]  /*133c0*/  @!P0 SYNCS.PHASECHK.TRANS64 P0, [R2+URZ+0x34820], R3 ;  /* 0x03482003020085a7 */ /* 0x000e64000800007f */
[----:B-1----:R-:W-:Y:S05]  /*133d0*/  @!P0 BRA `(.L_x_109) ;  /* 0xfffffffc00f08947 */ /* 0x002fea000383ffff */
[----:B------:R-:W-:Y:S05]  /*133e0*/  BRA `(.L_x_150) ;  /* 0xffffffec00047947 */ /* 0x000fea000383ffff */
.L_x_110:
[----:B------:R-:W1:Y:S01]  /*133f0*/  S2R R4, SR_TID.X ;  /* 0x0000000000047919 */ /* 0x000e620000002100 */
[----:B------:R-:W-:Y:S01]  /*13400*/  BSSY B0, `(.L_x_151) ;  /* 0x000000a000007945 */ /* 0x000fe20003800000 */
[----:B------:R-:W-:Y:S01]  /*13410*/  IMAD.MOV.U32 R12, RZ, RZ, RZ ;  /* 0x000000ffff0c7224 */ /* 0x000fe200078e00ff */
[----:B------:R-:W-:Y:S01]  /*13420*/  MOV R11, 0x1f ;  /* 0x0000001f000b7802 */ /* 0x000fe20000000f00 */
[----:B------:R-:W-:Y:S01]  /*13430*/  IMAD.MOV.U32 R15, RZ, RZ, -0x1 ;  /* 0xffffffffff0f7424 */ /* 0x000fe200078e00ff */
[----:B-1----:R-:W-:-:S04]  /*13440*/  SHF.R.U32.HI R4, RZ, 0x5, R4 ;  /* 0x00000005ff047819 */ /* 0x002fc80000011604 */
[----:B------:R-:W-:-:S05]  /*13450*/  LOP3.LUT R4, R4, 0x3, RZ, 0xc0, !PT ;  /* 0x0000000304047812 */ /* 0x000fca00078ec0ff */
[----:B------:R-:W-:-:S07]  /*13460*/  IMAD.MOV.U32 R13, RZ, RZ, R4 ;  /* 0x000000ffff0d7224 */ /* 0x000fce00078e0004 */
[----:B0-----:R-:W-:Y:S05]  /*13470*/  WARPSYNC.COLLECTIVE R15, `(.L_x_152) ;  /* 0x000000000f087348 */ /* 0x001fea0003c00000 */
[----:B------:R1:W2:Y:S02]  /*13480*/  SHFL.IDX P6, R14, R13, R12, R11 ;  /* 0x0000000c0d0e7389 */ /* 0x0002a400000c000b */
[----:B012---:R-:W-:Y:S01]  /*13490*/  ENDCOLLECTIVE ;  /* 0x000000000000791b */ /* 0x007fe20003800000 */
.L_x_152:
[----:B------:R-:W-:Y:S05]  /*134a0*/  BSYNC B0 ;  /* 0x0000000000007941 */ /* 0x000fea0003800000 */
.L_x_151:
[----:B------:R-:W-:Y:S05]  /*134b0*/  BRA `(.L_x_153) ;  /* 0xffffffe800e87947 */ /* 0x000fea000383ffff */
.L_x_111:
[----:B------:R-:W-:Y:S01]  /*134c0*/  BSSY B0, `(.L_x_154) ;  /* 0x0000006000007945 */ /* 0x000fe20003800000 */
[----:B------:R-:W-:-:S07]  /*134d0*/  IMAD.MOV.U32 R15, RZ, RZ, -0x1 ;  /* 0xffffffffff0f7424 */ /* 0x000fce00078e00ff */
[----:B0-----:R-:W-:Y:S05]  /*134e0*/  WARPSYNC.COLLECTIVE R15, `(.L_x_155) ;  /* 0x000000000f0c7348 */ /* 0x001fea0003c00000 */
[----:B------:R-:W-:Y:S02]  /*134f0*/  ELECT P6, UR62, PT ;  /* 0x00000000003e782f */ /* 0x000fe400038c0000 */
[----:B------:R-:W-:Y:S01]  /*13500*/  MOV R14, UR62 ;  /* 0x0000003e000e7c02 */ /* 0x000fe20008000f00 */
[----:B0-----:R-:W-:Y:S10]  /*13510*/  ENDCOLLECTIVE ;  /* 0x000000000000791b */ /* 0x001ff40003800000 */
.L_x_155:
[----:B------:R-:W-:Y:S05]  /*13520*/  BSYNC B0 ;  /* 0x0000000000007941 */ /* 0x000fea0003800000 */
.L_x_154:
[----:B------:R-:W-:Y:S05]  /*13530*/  BRA `(.L_x_156) ;  /* 0xffffffe800dc7947 */ /* 0x000fea000383ffff */
.L_x_113:
[----:B0-----:R0:W1:Y:S02]  /*13540*/  SYNCS.PHASECHK.TRANS64.TRYWAIT P0, [R6+URZ], R5 ;  /* 0x00000005060075a7 */ /* 0x001064000800017f */
[----:B-1----:R-:W-:Y:S05]  /*13550*/  @!P0 NANOSLEEP.SYNCS 0x989680 ;  /* 0x009896800000895d */ /* 0x002fea0003900000 */
[----:B------:R-:W1:Y:S02]  /*13560*/  @!P0 SYNCS.PHASECHK.TRANS64 P0, [R6+URZ], R5 ;  /* 0x00000005060085a7 */ /* 0x000e64000800007f */
[----:B-1----:R-:W-:Y:S05]  /*13570*/  @!P0 BRA `(.L_x_113) ;  /* 0xfffffffc00f08947 */ /* 0x002fea000383ffff */
[----:B------:R-:W-:Y:S05]  /*13580*/  BRA `(.L_x_157) ;  /* 0xffffffec00187947 */ /* 0x000fea000383ffff */
.L_x_114:
[----:B-1----:R1:W2:Y:S02]  /*13590*/  SYNCS.PHASECHK.TRANS64.TRYWAIT P0, [R3+URZ], R4 ;  /* 0x00000004030075a7 */ /* 0x0022a4000800017f */
[----:B--2---:R-:W-:Y:S05]  /*135a0*/  @!P0 NANOSLEEP.SYNCS 0x989680 ;  /* 0x009896800000895d */ /* 0x004fea0003900000 */
[----:B------:R-:W2:Y:S02]  /*135b0*/  @!P0 SYNCS.PHASECHK.TRANS64 P0, [R3+URZ], R4 ;  /* 0x00000004030085a7 */ /* 0x000ea4000800007f */
[----:B--2---:R-:W-:Y:S05]  /*135c0*/  @!P0 BRA `(.L_x_114) ;  /* 0xfffffffc00f08947 */ /* 0x004fea000383ffff */
[----:B------:R-:W-:Y:S05]  /*135d0*/  BRA `(.L_x_158) ;  /* 0xffffffec000c7947 */ /* 0x000fea000383ffff */
.L_x_116:
[----:B-1----:R1:W2:Y:S02]  /*135e0*/  SYNCS.PHASECHK.TRANS64.TRYWAIT P0, [R0+URZ], R5 ;  /* 0x00000005000075a7 */ /* 0x0022a4000800017f */
[----:B--2---:R-:W-:Y:S05]  /*135f0*/  @!P0 NANOSLEEP.SYNCS 0x989680 ;  /* 0x009896800000895d */ /* 0x004fea0003900000 */
[----:B------:R-:W2:Y:S02]  /*13600*/  @!P0 SYNCS.PHASECHK.TRANS64 P0, [R0+URZ], R5 ;  /* 0x00000005000085a7 */ /* 0x000ea4000800007f */
[----:B--2---:R-:W-:Y:S05]  /*13610*/  @!P0 BRA `(.L_x_116) ;  /* 0xfffffffc00f08947 */ /* 0x004fea000383ffff */
[----:B------:R-:W-:Y:S05]  /*13620*/  BRA `(.L_x_159) ;  /* 0xffffffec00107947 */ /* 0x000fea000383ffff */
.L_x_160:
[----:B------:R-:W-:-:S00]  /*13630*/  BRA `(.L_x_160) ;  /* 0xfffffffc00fc7947 */ /* 0x000fc0000383ffff */
[----:B------:R-:W-:-:S00]  /*13640*/  NOP ;  /* 0x0000000000007918 */ /* 0x000fc00000000000 */
        /* <DEDUP_REMOVED lines=11> */
.L_x_3091:


//--------------------- .text._ZN7cutlass13device_kernelIN5flash11enable_sm90INS1_16FlashAttnFwdSm90INS1_25CollectiveMainloopFwdSm90ILi2EN4cute5tupleIJNS5_1CILi1EEES8_S8_EEENS6_IJNS7_ILi128EEENS7_ILi176EEESA_EEELi128ENS_6half_tEfNS_4arch4Sm90ELb0ELb0ELb1ELb1ELb0ELb0ELb0ELb1ELb1ELb1ELb1ELb0EEENS1_21CollectiveEpilogueFwdINS6_IJSA_SA_SB_EEES9_SD_SF_Li256ELb1ELb1ELb1ELb0EEENS1_36VarlenDynamicPersistentTileSchedulerILi128ELi176ELi256ELi128ELb1ELb1ELb1ELb0ELb1ELb1EEEEEEEEEvNT_6ParamsE --------------------------
	.section	.text._ZN7cutlass13device_kernelIN5flash11enable_sm90INS1_16FlashAttnFwdSm90INS1_25CollectiveMainloopFwdSm90ILi2EN4cute5tupleIJNS5_1CILi1EEES8_S8_EEENS6_IJNS7_ILi128EEENS7_ILi176EEESA_EEELi128ENS_6half_tEfNS_4arch4Sm90ELb0ELb0ELb1ELb1ELb0ELb0ELb0ELb1ELb1ELb1ELb1ELb0EEENS1_21CollectiveEpilogueFwdINS6_IJSA_SA_SB_EEES9_SD_SF_Li256ELb1ELb1ELb1ELb0EEENS1_36VarlenDynamicPersistentTileSchedulerILi128ELi176ELi256ELi128ELb1ELb1ELb1ELb0ELb1ELb1EEEEEEEEEvNT_6ParamsE,"ax",@progbits
	.align	128
.text._ZN7cutlass13device_kernelIN5flash11enable_sm90INS1_16FlashAttnFwdSm90INS1_25CollectiveMainloopFwdSm90ILi2EN4cute5tupleIJNS5_1CILi1EEES8_S8_EEENS6_IJNS7_ILi128EEENS7_ILi176EEESA_EEELi128ENS_6half_tEfNS_4arch4Sm90ELb0ELb0ELb1ELb1ELb0ELb0ELb0ELb1ELb1ELb1ELb1ELb0EEENS1_21CollectiveEpilogueFwdINS6_IJSA_SA_SB_EEES9_SD_SF_Li256ELb1ELb1ELb1ELb0EEENS1_36VarlenDynamicPersistentTileSchedulerILi128ELi176ELi256ELi128ELb1ELb1ELb1ELb0ELb1ELb1EEEEEEEEEvNT_6ParamsE:
        .type           _ZN7cutlass13device_kernelIN5flash11enable_sm90INS1_16FlashAttnFwdSm90INS1_25CollectiveMainloopFwdSm90ILi2EN4cute5tupleIJNS5_1CILi1EEES8_S8_EEENS6_IJNS7_ILi128EEENS7_ILi176EEESA_EEELi128ENS_6half_tEfNS_4arch4Sm90ELb0ELb0ELb1ELb1ELb0ELb0ELb0ELb1ELb1ELb1ELb1ELb0EEENS1_21CollectiveEpilogueFwdINS6_IJSA_SA_SB_EEES9_SD_SF_Li256ELb1ELb1ELb1ELb0EEENS1_36VarlenDynamicPersistentTileSchedulerILi128ELi176ELi256ELi128ELb1ELb1ELb1ELb0ELb1ELb1EEEEEEEEEvNT_6ParamsE,@function
        .size           _ZN7cutlass13device_kernelIN5flash11enable_sm90INS1_16FlashAttnFwdSm90INS1_25CollectiveMainloopFwdSm90ILi2EN4cute5tupleIJNS5_1CILi1EEES8_S8_EEENS6_IJNS7_ILi128EEENS7_ILi176EEESA_EEELi128ENS_6half_tEfNS_4arch4Sm90ELb0ELb0ELb1ELb1ELb0ELb0ELb0ELb1ELb1ELb1ELb1ELb0EEENS1_21CollectiveEpilogueFwdINS6_IJSA_SA_SB_EEES9_SD_SF_Li256ELb1ELb1ELb1ELb0EEENS1_36VarlenDynamicPersistentTileSchedulerILi128ELi176ELi256ELi128ELb1ELb1ELb1ELb0ELb1ELb1EEEEEEEEEvNT_6ParamsE,(.L_x_3092 - _ZN7cutlass13device_kernelIN5flash11enable_sm90INS1_16FlashAttnFwdSm90INS1_25CollectiveMainloopFwdSm90ILi2EN4cute5tupleIJNS5_1CILi1EEES8_S8_EEENS6_IJNS7_ILi128EEENS7_ILi176EEESA_EEELi128ENS_6half_tEfNS_4arch4Sm90ELb0ELb0ELb1ELb1ELb0ELb0ELb0ELb1ELb1ELb1ELb1ELb0EEENS1_21CollectiveEpilogueFwdINS6_IJSA_SA_SB_EEES9_SD_SF_Li256ELb1ELb1ELb1ELb0EEENS1_36VarlenDynamicPersistentTileSchedulerILi128ELi176ELi256ELi128ELb1ELb1ELb1ELb0ELb1ELb1EEEEEEEEEvNT_6ParamsE)
        .other          _ZN7cutlass13device_kernelIN5flash11enable_sm90INS1_16FlashAttnFwdSm90INS1_25CollectiveMainloopFwdSm90ILi2EN4cute5tupleIJNS5_1CILi1EEES8_S8_EEENS6_IJNS7_ILi128EEENS7_ILi176EEESA_EEELi128ENS_6half_tEfNS_4arch4Sm90ELb0ELb0ELb1ELb1ELb0ELb0ELb0ELb1ELb1ELb1ELb1ELb0EEENS1_21CollectiveEpilogueFwdINS6_IJSA_SA_SB_EEES9_SD_SF_Li256ELb1ELb1ELb1ELb0EEENS1_36VarlenDynamicPersistentTileSchedulerILi128ELi176ELi256ELi128ELb1ELb1ELb1ELb0ELb1ELb1EEEEEEEEEvNT_6ParamsE,@"STO_CUDA_ENTRY STV_DEFAULT"
_ZN7cutlass13device_kernelIN5flash11enable_sm90INS1_16FlashAttnFwdSm90INS1_25CollectiveMainloopFwdSm90ILi2EN4cute5tupleIJNS5_1CILi1EEES8_S8_EEENS6_IJNS7_ILi128EEENS7_ILi176EEESA_EEELi128ENS_6half_tEfNS_4arch4Sm90ELb0ELb0ELb1ELb1ELb0ELb0ELb0ELb1ELb1ELb1ELb1ELb0EEENS1_21CollectiveEpilogueFwdINS6_IJSA_SA_SB_EEES9_SD_SF_Li256ELb1ELb1ELb1ELb0EEENS1_36VarlenDynamicPersistentTileSchedulerILi128ELi176ELi256ELi128ELb1ELb1ELb1ELb0ELb1ELb1EEEEEEEEEvNT_6ParamsE:
        /* <DEDUP_REMOVED lines=18> */
.L_x_162:
[----:B------:R-:W-:Y:S05]  /*0120*/  BSYNC B0 ;  /* 0x0000000000007941 */ /* 0x000fea0003800000 */
.L_x_161:
        /* <DEDUP_REMOVED lines=41> */
.L_x_163:
        /* <DEDUP_REMOVED lines=22> */
.L_x_164:
        /* <DEDUP_REMOVED lines=18> */
.L_x_165:
        /* <DEDUP_REMOVED lines=22> */
.L_x_166:
        /* <DEDUP_REMOVED lines=22> */
.L_x_167:
[----:B0-----:R-:W-:Y:S01]  /*0900*/  UMOV UR4, 0x1 ;  /* 0x0000000100047882 */ /* 0x001fe20000000000 */
[----:B------:R-:W-:Y:S01]  /*0910*/  PLOP3.LUT P0, PT, PT, PT, UP0, 0x80, 0x0 ;  /* 0x000000000000781c */ /* 0x000fe20003f0f008 */
[----:B------:R-:W-:Y:S01]  /*0920*/  USEL UR4, UR4, 0x2, !UP0 ;  /* 0x0000000204047887 */ /* 0x000fe2000c000000 */
[----:B------:R-:W-:-:S05]  /*0930*/  NOP ;  /* 0x0000000000007918 */ /* 0x000fca0000000000 */
[----:B------:R-:W-:-:S05]  /*0940*/  IMAD.U32 R2, RZ, RZ, UR4 ;  /* 0x00000004ff027e24 */ /* 0x000fca000f8e00ff */
[----:B------:R0:W-:Y:S01]  /*0950*/  STL [R1+0x6c], R2 ;  /* 0x00006c0201007387 */ /* 0x0001e20000100800 */
[----:B-12-4-:R-:W-:Y:S06]  /*0960*/  BAR.SYNC.DEFER_BLOCKING 0x0 ;  /* 0x0000000000007b1d */ /* 0x016fec0000010000 */
[----:B------:R-:W-:Y:S05]  /*0970*/  @!P0 BRA `(.L_x_168) ;  /* 0x0000010400bc8947 */ /* 0x000fea0003800000 */
.L_x_169:
[----:B------:R-:W-:-:S08]  /*0980*/  NOP ;  /* 0x0000000000007918 */ /* 0x000fd00000000000 */
[----:B------:R-:W1:Y:S02]  /*0990*/  USETMAXREG.TRY_ALLOC.CTAPOOL UP0, 0xf0 ;  /* 0x000000f0000079c8 */ /* 0x000e640008000600 */
[----:B-1----:R-:W-:-:S13]  /*09a0*/  PLOP3.LUT P0, PT, PT, PT, UP0, 0x80, 0x0 ;  /* 0x000000000000781c */ /* 0x002fda0003f0f008 */
[----:B------:R-:W-:Y:S05]  /*09b0*/  @!P0 BRA `(.L_x_169) ;  /* 0xfffffffc00f08947 */ /* 0x000fea000383ffff */
[----:B0-----:R-:W0:Y:S01]  /*09c0*/  S2R R2, SR_TID.X ;  /* 0x0000000000027919 */ /* 0x001e220000002100 */
[----:B------:R-:W1:Y:S01]  /*09d0*/  S2UR UR5, SR_CgaCtaId ;  /* 0x00000000000579c3 */ /* 0x000e620000008800 */
[----:B------:R-:W-:-:S07]  /*09e0*/  UMOV UR4, 0x400 ;  /* 0x0000040000047882 */ /* 0x000fce0000000000 */
[----:B------:R-:W-:Y:S06]  /*09f0*/  BAR.ARV 0x8, 0x180 ;  /* 0x0206000000007b1d */ /* 0x000fec0000002000 */
[----:B-1----:R-:W-:Y:S01]  /*0a00*/  ULEA UR4, UR5, UR4, 0x18 ;  /* 0x0000000405047291 */ /* 0x002fe2000f8ec03f */
[----:B0-----:R-:W-:-:S04]  /*0a10*/  LOP3.LUT R0, R2, 0xffffff80, RZ, 0xc0, !PT ;  /* 0xffffff8002007812 */ /* 0x001fc800078ec0ff */
[----:B------:R-:W-:-:S13]  /*0a20*/  ISETP.NE.AND P0, PT, R0, 0x80, PT ;  /* 0x000000800000780c */ /* 0x000fda0003f05270 */
[----:B------:R-:W-:Y:S08]  /*0a30*/  @!P0 BAR.ARV 0x9, 0x100 ;  /* 0x0244000000008b1d */ /* 0x000ff00000002000 */
[----:B------:R-:W-:Y:S06]  /*0a40*/  BAR.SYNC.DEFER_BLOCKING 0x5, 0x180 ;  /* 0x0146000000007b1d */ /* 0x000fec0000010000 */
[----:B------:R-:W0:Y:S01]  /*0a50*/  LDS.128 R12, [UR4+0x348d0] ;  /* 0x0348d004ff0c7984 */ /* 0x000e220008000c00 */
[----:B------:R-:W-:Y:S01]  /*0a60*/  ULDC UR4, c[0x0][0xc3c] ;  /* 0x00030f0000047ab9 */ /* 0x000fe20000000800 */
[----:B------:R-:W-:Y:S06]  /*0a70*/  BAR.ARV 0x4, 0x180 ;  /* 0x0106000000007b1d */ /* 0x000fec0000002000 */
[----:B0-----:R-:W-:-:S13]  /*0a80*/  ISETP.GE.AND P0, PT, R15, UR4, PT ;  /* 0x000000040f007c0c */ /* 0x001fda000bf06270 */
[----:B------:R-:W-:Y:S05]  /*0a90*/  @P0 EXIT ;  /* 0x000000000000094d */ /* 0x000fea0003800000 */
[----:B------:R-:W2:Y:S01]  /*0aa0*/  LDL R3, [R1+0x6c] ;  /* 0x00006c0001037983 */ /* 0x000ea20000100800 */
[----:B------:R-:W-:Y:S01]  /*0ab0*/  VIADD R16, R2, 0xffffff80 ;  /* 0xffffff8002107836 */ /* 0x000fe20000000000 */
[----:B------:R-:W-:Y:S02]  /*0ac0*/  R2UR UR6, R13 ;  /* 0x000000000d0672ca */ /* 0x000fe400000e0000 */
[----:B------:R-:W-:Y:S02]  /*0ad0*/  R2UR UR5, R14 ;  /* 0x000000000e0572ca */ /* 0x000fe400000e0000 */
[----:B------:R-:W-:-:S04]  /*0ae0*/  SHF.R.S32.HI R0, RZ, 0x1f, R16 ;  /* 0x0000001fff007819 */ /* 0x000fc80000011410 */
[CC--:B------:R-:W-:Y:S02]  /*0af0*/  LEA.HI R2, R0.reuse, R16.reuse, RZ, 0x7 ;  /* 0x0000001000027211 */ /* 0x0c0fe400078f38ff */
[CC--:B------:R-:W-:Y:S02]  /*0b00*/  LEA.HI R4, R0.reuse, R16.reuse, RZ, 0x5 ;  /* 0x0000001000047211 */ /* 0x0c0fe400078f28ff */
[----:B------:R-:W-:Y:S02]  /*0b10*/  LEA.HI R11, R0, R16, RZ, 0x2 ;  /* 0x00000010000b7211 */ /* 0x000fe400078f10ff */
[----:B------:R-:W-:Y:S01]  /*0b20*/  SHF.R.S32.HI R17, RZ, 0x7, R2 ;  /* 0x00000007ff117819 */ /* 0x000fe20000011402 */
[----:B------:R-:W-:Y:S01]  /*0b30*/  IMAD.SHL.U32 R5, R4, 0x20, RZ ;  /* 0x0000002004057824 */ /* 0x000fe200078e00ff */
[----:B------:R-:W-:-:S04]  /*0b40*/  LOP3.LUT R11, R11, 0xfffffffc, RZ, 0xc0, !PT ;  /* 0xfffffffc0b0b7812 */ /* 0x000fc800078ec0ff */
[----:B------:R-:W-:Y:S01]  /*0b50*/  LOP3.LUT R5, R5, 0xfffffc00, RZ, 0xc0, !PT ;  /* 0xfffffc0005057812 */ /* 0x000fe200078ec0ff */
[----:B------:R-:W-:Y:S01]  /*0b60*/  IMAD.IADD R11, R16, 0x1, -R11 ;  /* 0x00000001100b7824 */ /* 0x000fe200078e0a0b */
[----:B--2---:R-:W-:Y:S02]  /*0b70*/  R2UR UR4, R3 ;  /* 0x00000000030472ca */ /* 0x004fe400000e0000 */
[C---:B------:R-:W-:Y:S02]  /*0b80*/  LOP3.LUT R3, R2.reuse, 0xffffff80, RZ, 0xc0, !PT ;  /* 0xffffff8002037812 */ /* 0x040fe400078ec0ff */
[----:B------:R-:W-:-:S03]  /*0b90*/  LEA.HI R2, R2, R17, RZ, 0x1 ;  /* 0x0000001102027211 */ /* 0x000fc600078f08ff */
[----:B------:R-:W-:Y:S01]  /*0ba0*/  IMAD.IADD R12, R16, 0x1, -R3 ;  /* 0x00000001100c7824 */ /* 0x000fe200078e0a03 */
[CC--:B------:R-:W-:Y:S02]  /*0bb0*/  LEA.HI R3, R0.reuse, R16.reuse, RZ, 0x4 ;  /* 0x0000001000037211 */ /* 0x0c0fe400078f20ff */
[----:B------:R-:W-:Y:S02]  /*0bc0*/  LEA.HI R0, R0, R16, RZ, 0x3 ;  /* 0x0000001000007211 */ /* 0x000fe400078f18ff */
[----:B------:R-:W-:Y:S01]  /*0bd0*/  SHF.R.S32.HI R7, RZ, 0x1f, R12 ;  /* 0x0000001fff077819 */ /* 0x000fe2000001140c */
[----:B------:R-:W-:Y:S01]  /*0be0*/  ULOP3.LUT UR4, UR4, 0x1, URZ, 0xfc, !UPT ;  /* 0x0000000104047892 */ /* 0x000fe2000f8efc3f */
[----:B------:R-:W-:Y:S02]  /*0bf0*/  LOP3.LUT R4, R3, 0x3fffff0, RZ, 0xc0, !PT ;  /* 0x03fffff003047812 */ /* 0x000fe400078ec0ff */
[----:B------:R-:W-:Y:S02]  /*0c00*/  LEA.HI R8, R7, R12, RZ, 0x2 ;  /* 0x0000000c07087211 */ /* 0x000fe400078f10ff */
[----:B------:R-:W-:Y:S01]  /*0c10*/  LOP3.LUT R23, R0, 0xfffffff8, RZ, 0xc0, !PT ;  /* 0xfffffff800177812 */ /* 0x000fe200078ec0ff */
[----:B------:R-:W-:Y:S01]  /*0c20*/  IMAD.IADD R4, R16, 0x1, -R4 ;  /* 0x0000000110047824 */ /* 0x000fe200078e0a04 */
[----:B------:R-:W-:-:S02]  /*0c30*/  SHF.R.S32.HI R9, RZ, 0x2, R8 ;  /* 0x00000002ff097819 */ /* 0x000fc40000011408 */
[----:B------:R-:W-:Y:S01]  /*0c40*/  SHF.R.S32.HI R6, RZ, 0x1f, R8 ;  /* 0x0000001fff067819 */ /* 0x000fe20000011408 */
[----:B------:R-:W-:Y:S01]  /*0c50*/  IMAD R4, R4, 0x40, R5 ;  /* 0x0000004004047824 */ /* 0x000fe200078e0205 */
[----:B------:R-:W-:Y:S01]  /*0c60*/  LOP3.LUT R8, R8, 0x7ffffffc, RZ, 0xc0, !PT ;  /* 0x7ffffffc08087812 */ /* 0x000fe200078ec0ff */
[----:B------:R-:W-:Y:S01]  /*0c70*/  IMAD.IADD R23, R16, 0x1, -R23 ;  /* 0x0000000110177824 */ /* 0x000fe200078e0a17 */
[----:B------:R-:W-:Y:S01]  /*0c80*/  LEA.HI R6, R6, R9, RZ, 0x3 ;  /* 0x0000000906067211 */ /* 0x000fe200078f18ff */
[----:B------:R-:W-:Y:S01]  /*0c90*/  IMAD.MOV.U32 R16, RZ, RZ, RZ ;  /* 0x000000ffff107224 */ /* 0x000fe200078e00ff */
[----:B------:R-:W-:Y:S01]  /*0ca0*/  LOP3.LUT R2, R2, 0x3fffffe, RZ, 0xc0, !PT ;  /* 0x03fffffe02027812 */ /* 0x000fe200078ec0ff */
[----:B------:R-:W-:Y:S01]  /*0cb0*/  IMAD.IADD R8, R12, 0x1, -R8 ;  /* 0x000000010c087824 */ /* 0x000fe200078e0a08 */
[----:B------:R-:W-:Y:S02]  /*0cc0*/  LOP3.LUT R10, R6, 0xfffffff8, RZ, 0xc0, !PT ;  /* 0xfffffff8060a7812 */ /* 0x000fe400078ec0ff */
[----:B------:R-:W-:Y:S01]  /*0cd0*/  SHF.R.S32.HI R6, RZ, 0x4, R3 ;  /* 0x00000004ff067819 */ /* 0x000fe20000011403 */
[----:B------:R-:W-:Y:S01]  /*0ce0*/  IMAD.IADD R2, R17, 0x1, -R2 ;  /* 0x0000000111027824 */ /* 0x000fe200078e0a02 */
[----:B------:R-:W-:Y:S01]  /*0cf0*/  LEA.HI R7, R7, R12, RZ, 0x5 ;  /* 0x0000000c07077211 */ /* 0x000fe200078f28ff */
[----:B------:R-:W-:Y:S01]  /*0d00*/  IMAD.SHL.U32 R17, R23, 0x8, RZ ;  /* 0x0000000817117824 */ /* 0x000fe200078e00ff */
[----:B------:R-:W-:Y:S01]  /*0d10*/  LEA.HI R3, R3, R6, RZ, 0x1 ;  /* 0x0000000603037211 */ /* 0x000fe200078f08ff */
[----:B------:R-:W-:Y:S01]  /*0d20*/  IMAD.IADD R10, R9, 0x1, -R10 ;  /* 0x00000001090a7824 */ /* 0x000fe200078e0a0a */
[----:B------:R-:W-:Y:S01]  /*0d30*/  SHF.R.S32.HI R7, RZ, 0x5, R7 ;  /* 0x00000005ff077819 */ /* 0x000fe20000011407 */
[----:B------:R-:W-:Y:S01]  /*0d40*/  VIADD R22, R17, 0x40 ;  /* 0x0000004011167836 */ /* 0x000fe20000000000 */
[----:B------:R-:W-:-:S02]  /*0d50*/  LOP3.LUT R3, R3, 0x1ffffffe, RZ, 0xc0, !PT ;  /* 0x1ffffffe03037812 */ /* 0x000fc400078ec0ff */
[----:B------:R-:W-:Y:S01]  /*0d60*/  LEA.HI R5, R11, R11, RZ, 0x1 ;  /* 0x0000000b0b057211 */ /* 0x000fe200078f08ff */
[----:B------:R-:W-:Y:S02]  /*0d70*/  IMAD R7, R7, 0x10, R10 ;  /* 0x0000001007077824 */ /* 0x000fe400078e020a */
[----:B------:R-:W-:Y:S01]  /*0d80*/  IMAD.IADD R3, R6, 0x1, -R3 ;  /* 0x0000000106037824 */ /* 0x000fe200078e0a03 */
[----:B------:R-:W-:Y:S01]  /*0d90*/  LOP3.LUT R6, R5, 0x1ffffffe, RZ, 0xc0, !PT ;  /* 0x1ffffffe05067812 */ /* 0x000fe200078ec0ff */
[----:B------:R-:W-:Y:S02]  /*0da0*/  IMAD R5, R2, 0x40, R7 ;  /* 0x0000004002057824 */ /* 0x000fe400078e0207 */
[----:B------:R-:W-:Y:S01]  /*0db0*/  IMAD R3, R3, 0x8, R4 ;  /* 0x0000000803037824 */ /* 0x000fe200078e0204 */
[----:B------:R-:W-:Y:S01]  /*0dc0*/  SHF.R.S32.HI R4, RZ, 0x1f, R17 ;  /* 0x0000001fff047819 */ /* 0x000fe20000011411 */
[----:B------:R-:W-:Y:S02]  /*0dd0*/  IMAD.IADD R6, R11, 0x1, -R6 ;  /* 0x000000010b067824 */ /* 0x000fe400078e0a06 */
[----:B------:R-:W-:Y:S01]  /*0de0*/  IMAD.U32 R2, RZ, RZ, UR4 ;  /* 0x00000004ff027e24 */ /* 0x000fe2000f8e00ff */
[----:B------:R0:W-:Y:S01]  /*0df0*/  STL [R1+0x64], R3 ;  /* 0x0000640301007387 */ /* 0x0001e20000100800 */
[----:B------:R-:W-:-:S03]  /*0e00*/  IMAD.MOV.U32 R7, RZ, RZ, R15 ;  /* 0x000000ffff077224 */ /* 0x000fc600078e000f */
[----:B------:R-:W-:Y:S04]  /*0e10*/  STL [R1+0x5c], R5 ;  /* 0x00005c0501007387 */ /* 0x000fe80000100800 */
[----:B------:R-:W-:Y:S01]  /*0e20*/  STL [R1+0x10], RZ ;  /* 0x000010ff01007387 */ /* 0x000fe20000100800 */
[----:B0-----:R-:W-:Y:S01]  /*0e30*/  IMAD.SHL.U32 R3, R8, 0x2, RZ ;  /* 0x0000000208037824 */ /* 0x001fe200078e00ff */
[----:B------:R-:W-:Y:S02]  /*0e40*/  SHF.R.S32.HI R8, RZ, 0x3, R0 ;  /* 0x00000003ff087819 */ /* 0x000fe40000011400 */
[----:B------:R-:W-:Y:S01]  /*0e50*/  STL [R1+0x68], R2 ;  /* 0x0000680201007387 */ /* 0x000fe20000100800 */
[----:B------:R-:W-:Y:S01]  /*0e60*/  SHF.R.S32.HI R0, RZ, 0x1f, R22 ;  /* 0x0000001fff007819 */ /* 0x000fe20000011416 */
[----:B------:R-:W-:-:S02]  /*0e70*/  VIADD R237, R3, 0x8 ;  /* 0x0000000803ed7836 */ /* 0x000fc40000000000 */
[C---:B------:R-:W-:Y:S01]  /*0e80*/  VIADD R234, R3.reuse, 0x20 ;  /* 0x0000002003ea7836 */ /* 0x040fe20000000000 */
[----:B------:R0:W-:Y:S01]  /*0e90*/  STL [R1+0x4], R3 ;  /* 0x0000040301007387 */ /* 0x0001e20000100800 */
[C---:B------:R-:W-:Y:S01]  /*0ea0*/  VIADD R231, R3.reuse, 0x38 ;  /* 0x0000003803e77836 */ /* 0x040fe20000000000 */
[----:B------:R-:W-:Y:S01]  /*0eb0*/  SHF.R.S32.HI R0, RZ, 0x1f, R237 ;  /* 0x0000001fff007819 */ /* 0x000fe200000114ed */
        /* <DEDUP_REMOVED lines=8> */
[----:B------:R-:W-:Y:S01]  /*0f40*/  IMAD R0, R6, 0x8, R5 ;  /* 0x0000000806007824 */ /* 0x000fe200078e0205 */
[----:B------:R-:W-:Y:S01]  /*0f50*/  SHF.R.S32.HI R4, RZ, 0x1f, R236 ;  /* 0x0000001fff047819 */ /* 0x000fe200000114ec */
[----:B------:R-:W-:-:S02]  /*0f60*/  VIADD R233, R3, 0x28 ;  /* 0x0000002803e97836 */ /* 0x000fc40000000000 */
[C---:B------:R-:W-:Y:S01]  /*0f70*/  VIADD R232, R3.reuse, 0x30 ;  /* 0x0000003003e87836 */ /* 0x040fe20000000000 */
[----:B------:R1:W-:Y:S01]  /*0f80*/  STL [R1+0x60], R0 ;  /* 0x0000600001007387 */ /* 0x0003e20000100800 */
[C---:B------:R-:W-:Y:S01]  /*0f90*/  VIADD R230, R3.reuse, 0x40 ;  /* 0x0000004003e67836 */ /* 0x040fe20000000000 */
[----:B------:R-:W-:Y:S01]  /*0fa0*/  SHF.R.S32.HI R4, RZ, 0x1f, R233 ;  /* 0x0000001fff047819 */ /* 0x000fe200000114e9 */
[C---:B------:R-:W-:Y:S02]  /*0fb0*/  VIADD R229, R3.reuse, 0x48 ;  /* 0x0000004803e57836 */ /* 0x040fe40000000000 */
[C---:B------:R-:W-:Y:S01]  /*0fc0*/  VIADD R227, R3.reuse, 0x58 ;  /* 0x0000005803e37836 */ /* 0x040fe20000000000 */
[----:B------:R-:W-:Y:S01]  /*0fd0*/  SHF.R.S32.HI R4, RZ, 0x1f, R230 ;  /* 0x0000001fff047819 */ /* 0x000fe200000114e6 */
[C---:B------:R-:W-:Y:S02]  /*0fe0*/  VIADD R226, R3.reuse, 0x60 ;  /* 0x0000006003e27836 */ /* 0x040fe40000000000 */
[C---:B------:R-:W-:Y:S01]  /*0ff0*/  VIADD R224, R3.reuse, 0x70 ;  /* 0x0000007003e07836 */ /* 0x040fe20000000000 */
[----:B------:R-:W-:Y:S01]  /*1000*/  SHF.R.S32.HI R4, RZ, 0x1f, R227 ;  /* 0x0000001fff047819 */ /* 0x000fe200000114e3 */
[----:B------:R-:W-:Y:S01]  /*1010*/  VIADD R223, R3, 0x78 ;  /* 0x0000007803df7836 */ /* 0x000fe20000000000 */
[----:B0-----:R-:W-:Y:S01]  /*1020*/  SHF.R.S32.HI R3, RZ, 0x1f, R235 ;  /* 0x0000001fff037819 */ /* 0x001fe200000114eb */
[----:B------:R-:W-:Y:S01]  /*1030*/  IMAD.MOV.U32 R2, RZ, RZ, RZ ;  /* 0x000000ffff027224 */ /* 0x000fe200078e00ff */
[----:B------:R-:W-:-:S02]  /*1040*/  SHF.R.S32.HI R3, RZ, 0x1f, R232 ;  /* 0x0000001fff037819 */ /* 0x000fc400000114e8 */
[----:B------:R-:W-:Y:S02]  /*1050*/  SHF.R.S32.HI R3, RZ, 0x1f, R229 ;  /* 0x0000001fff037819 */ /* 0x000fe400000114e5 */
[----:B------:R-:W-:Y:S02]  /*1060*/  SHF.R.S32.HI R3, RZ, 0x1f, R226 ;  /* 0x0000001fff037819 */ /* 0x000fe400000114e2 */
[----:B------:R-:W-:Y:S02]  /*1070*/  SHF.R.S32.HI R4, RZ, 0x1f, R224 ;  /* 0x0000001fff047819 */ /* 0x000fe400000114e0 */
[----:B-1----:R-:W-:-:S07]  /*1080*/  SHF.R.S32.HI R3, RZ, 0x1f, R223 ;  /* 0x0000001fff037819 */ /* 0x002fce00000114df */
.L_x_216:
[----:B0123--:R-:W0:Y:S01]  /*1090*/  LDC.64 R4, c[0x0][0xc88] ;  /* 0x00032200ff047b82 */ /* 0x00fe220000000a00 */
[----:B------:R-:W-:Y:S01]  /*10a0*/  ULDC.64 UR12, c[0x0][0x208] ;  /* 0x00008200000c7ab9 */ /* 0x000fe20000000a00 */
[----:B------:R-:W-:Y:S01]  /*10b0*/  ULDC.64 UR8, c[0x0][0xa28] ;  /* 0x00028a0000087ab9 */ /* 0x000fe20000000a00 */
[----:B------:R-:W-:Y:S01]  /*10c0*/  ULDC.64 UR10, c[0x0][0xa20] ;  /* 0x00028800000a7ab9 */ /* 0x000fe20000000a00 */
[----:B0-----:R-:W-:-:S06]  /*10d0*/  IMAD.WIDE R4, R7, 0x4, R4 ;  /* 0x0000000407047825 */ /* 0x001fcc00078e0204 */
[----:B------:R-:W2:Y:S01]  /*10e0*/  LDG.E R4, desc[UR12][R4.64] ;  /* 0x0000000c04047981 */ /* 0x000ea2000c1e1900 */
[----:B------:R-:W-:Y:S02]  /*10f0*/  UISETP.NE.U32.AND UP0, UPT, UR8, URZ, UPT ;  /* 0x0000003f0800728c */ /* 0x000fe4000bf05070 */
[----:B------:R-:W-:Y:S02]  /*1100*/  UISETP.NE.U32.AND UP1, UPT, UR10, URZ, UPT ;  /* 0x0000003f0a00728c */ /* 0x000fe4000bf25070 */
[----:B------:R-:W-:Y:S02]  /*1110*/  UISETP.NE.AND.EX UP0, UPT, UR9, URZ, UPT, UP0 ;  /* 0x0000003f0900728c */ /* 0x000fe4000bf05300 */
[----:B------:R-:W-:-:S04]  /*1120*/  UISETP.NE.AND.EX UP1, UPT, UR11, URZ, UPT, UP1 ;  /* 0x0000003f0b00728c */ /* 0x000fc8000bf25310 */
[----:B------:R-:W-:Y:S02]  /*1130*/  PLOP3.LUT P0, PT, PT, PT, UP0, 0x80, 0x0 ;  /* 0x000000000000781c */ /* 0x000fe40003f0f008 */
[----:B------:R-:W-:Y:S02]  /*1140*/  PLOP3.LUT P1, PT, PT, PT, UP1, 0x80, 0x0 ;  /* 0x000000000000781c */ /* 0x000fe40003f2f018 */
[----:B--2---:R-:W-:-:S13]  /*1150*/  R2UR UR4, R4 ;  /* 0x00000000040472ca */ /* 0x004fda00000e0000 */
[----:B------:R-:W-:Y:S02]  /*1160*/  USHF.R.S32.HI UR7, URZ, 0x1f, UR4 ;  /* 0x0000001f3f077899 */ /* 0x000fe40008011404 */
[----:B-----5:R-:W-:Y:S01]  /*1170*/  IMAD.U32 R0, RZ, RZ, UR4 ;  /* 0x00000004ff007e24 */ /* 0x020fe2000f8e00ff */
[----:B------:R-:W-:-:S04]  /*1180*/  @UP0 ULEA UR8, UP2, UR4, UR8, 0x2 ;  /* 0x0000000804080291 */ /* 0x000fc8000f84103f */
[----:B------:R-:W-:Y:S02]  /*1190*/  @UP0 ULEA.HI.X UR9, UR4, UR9, UR7, 0x2, UP2 ;  /* 0x0000000904090291 */ /* 0x000fe400090f1407 */
[----:B------:R-:W-:Y:S01]  /*11a0*/  IMAD.U32 R3, RZ, RZ, UR7 ;  /* 0x00000007ff037e24 */ /* 0x000fe2000f8e00ff */
[----:B------:R-:W-:Y:S01]  /*11b0*/  @UP1 ULEA UR10, UP0, UR4, UR10, 0x2 ;  /* 0x0000000a040a1291 */ /* 0x000fe2000f80103f */
[----:B------:R-:W-:Y:S01]  /*11c0*/  IMAD.U32 R4, RZ, RZ, UR8 ;  /* 0x00000008ff047e24 */ /* 0x000fe2000f8e00ff */
[----:B------:R-:W-:Y:S02]  /*11d0*/  STL [R1+0xc], R0 ;  /* 0x00000c0001007387 */ /* 0x000fe40000100800 */
[----:B------:R-:W-:Y:S01]  /*11e0*/  @UP1 ULEA.HI.X UR11, UR4, UR11, UR7, 0x2, UP0 ;  /* 0x0000000b040b1291 */ /* 0x000fe200080f1407 */
[----:B------:R-:W-:Y:S01]  /*11f0*/  IMAD.U32 R5, RZ, RZ, UR9 ;  /* 0x00000009ff057e24 */ /* 0x000fe2000f8e00ff */
[----:B------:R0:W-:Y:S01]  /*1200*/  STL [R1+0x14], R3 ;  /* 0x0000140301007387 */ /* 0x0001e20000100800 */
[----:B------:R-:W-:Y:S01]  /*1210*/  IMAD.U32 R6, RZ, RZ, UR10 ;  /* 0x0000000aff067e24 */ /* 0x000fe2000f8e00ff */
[----:B------:R-:W-:Y:S01]  /*1220*/  ULDC.64 UR8, c[0x0][0x418] ;  /* 0x0001060000087ab9 */ /* 0x000fe20000000a00 */
[----:B------:R-:W-:Y:S01]  /*1230*/  ULDC UR4, c[0x0][0x424] ;  /* 0x0001090000047ab9 */ /* 0x000fe20000000800 */
[----:B------:R-:W-:Y:S01]  /*1240*/  IMAD.U32 R7, RZ, RZ, UR11 ;  /* 0x0000000bff077e24 */ /* 0x000fe2000f8e00ff */
[----:B------:R-:W2:Y:S01]  /*1250*/  @P0 LDG.E R4, desc[UR12][R4.64] ;  /* 0x0000000c04040981 */ /* 0x000ea2000c1e1900 */
[----:B------:R-:W-:-:S03]  /*1260*/  ULDC UR7, c[0x0][0x2f0] ;  /* 0x0000bc0000077ab9 */ /* 0x000fc60000000800 */
[----:B------:R-:W3:Y:S01]  /*1270*/  @P1 LDG.E R6, desc[UR12][R6.64] ;  /* 0x0000000c06061981 */ /* 0x000ee2000c1e1900 */
[----:B0-----:R-:W-:Y:S01]  /*1280*/  IMAD.U32 R3, RZ, RZ, UR6 ;  /* 0x00000006ff037e24 */ /* 0x001fe2000f8e00ff */
[----:B------:R-:W-:Y:S02]  /*1290*/  UISETP.NE.U32.AND UP0, UPT, UR8, URZ, UPT ;  /* 0x0000003f0800728c */ /* 0x000fe4000bf05070 */
[----:B------:R-:W-:Y:S02]  /*12a0*/  ULOP3.LUT UR6, UR5, 0xffff, URZ, 0xc0, !UPT ;  /* 0x0000ffff05067892 */ /* 0x000fe4000f8ec03f */
[----:B------:R0:W-:Y:S01]  /*12b0*/  STL [R1], R3 ;  /* 0x0000000301007387 */ /* 0x0001e20000100800 */
[----:B------:R-:W-:Y:S01]  /*12c0*/  UISETP.NE.AND.EX UP0, UPT, UR9, URZ, UPT, UP0 ;  /* 0x0000003f0900728c */ /* 0x000fe2000bf05300 */
[----:B------:R-:W-:Y:S02]  /*12d0*/  UMOV UR52, URZ ;  /* 0x0000003f00347c82 */ /* 0x000fe40008000000 */
[----:B------:R-:W-:Y:S01]  /*12e0*/  MOV R222, UR6 ;  /* 0x0000000600de7c02 */ /* 0x000fe20008000f00 */
[----:B------:R-:W-:-:S02]  /*12f0*/  USEL UR4, UR4, 0x1, UP0 ;  /* 0x0000000104047887 */ /* 0x000fc40008000000 */
[----:B------:R-:W-:Y:S02]  /*1300*/  ULOP3.LUT UR6, UR5, 0xff0000, URZ, 0xc0, !UPT ;  /* 0x00ff000005067892 */ /* 0x000fe4000f8ec03f */
[----:B------:R-:W-:Y:S02]  /*1310*/  UIMAD UR4, UR4, UR7, URZ ;  /* 0x00000007040472a4 */ /* 0x000fe4000f8e023f */
[----:B------:R-:W-:Y:S01]  /*1320*/  ULOP3.LUT UR7, UR5, 0xff000000, URZ, 0xc0, !UPT ;  /* 0xff00000005077892 */ /* 0x000fe2000f8ec03f */
[----:B--2---:R-:W-:-:S04]  /*1330*/  @P0 R2UR UR52, R4 ;  /* 0x00000000043402ca */ /* 0x004fc800000e0000 */
[----:B---3--:R-:W-:Y:S01]  /*1340*/  @P1 R2UR UR4, R6 ;  /* 0x00000000060412ca */ /* 0x008fe200000e0000 */
[----:B0---4-:R-:W-:-:S14]  /*1350*/  @P1 BRA `(.L_x_170) ;  /* 0x00000000003c1947 */ /* 0x011fdc0003800000 */
[----:B------:R-:W-:Y:S02]  /*1360*/  ULDC.64 UR8, c[0x0][0xa08] ;  /* 0x0002820000087ab9 */ /* 0x000fe40000000a00 */
[----:B------:R-:W-:-:S04]  /*1370*/  ISETP.NE.U32.AND P0, PT, RZ, UR8, PT ;  /* 0x00000008ff007c0c */ /* 0x000fc8000bf05070 */
[----:B------:R-:W-:-:S13]  /*1380*/  ISETP.NE.AND.EX P0, PT, RZ, UR9, PT, P0 ;  /* 0x00000009ff007c0c */ /* 0x000fda000bf05300 */
[----:B------:R-:W-:Y:S05]  /*1390*/  @!P0 BRA `(.L_x_170) ;  /* 0x00000000002c8947 */ /* 0x000fea0003800000 */
[----:B------:R-:W-:Y:S01]  /*13a0*/  R2UR UR10, R0 ;  /* 0x00000000000a72ca */ /* 0x000fe200000e0000 */
[----:B------:R-:W-:Y:S01]  /*13b0*/  ULDC.64 UR4, c[0x0][0xa08] ;  /* 0x0002820000047ab9 */ /* 0x000fe20000000a00 */
[----:B------:R-:W-:-:S11]  /*13c0*/  ULDC.64 UR8, c[0x0][0x208] ;  /* 0x0000820000087ab9 */ /* 0x000fd60000000a00 */
[----:B------:R-:W-:-:S06]  /*13d0*/  UIMAD.WIDE UR4, UR10, 0x4, UR4 ;  /* 0x000000040a0478a5 */ /* 0x000fcc000f8e0204 */
[----:B------:R-:W-:Y:S02]  /*13e0*/  IMAD.U32 R4, RZ, RZ, UR4 ;  /* 0x00000004ff047e24 */ /* 0x000fe4000f8e00ff */
[----:B------:R-:W-:-:S05]  /*13f0*/  IMAD.U32 R5, RZ, RZ, UR5 ;  /* 0x00000005ff057e24 */ /* 0x000fca000f8e00ff */
[----:B------:R-:W2:Y:S04]  /*1400*/  LDG.E R3, desc[UR8][R4.64] ;  /* 0x0000000804037981 */ /* 0x000ea8000c1e1900 */
[----:B------:R-:W3:Y:S01]  /*1410*/  LDG.E R0, desc[UR8][R4.64+0x4] ;  /* 0x0000040804007981 */ /* 0x000ee2000c1e1900 */
[----:B--2---:R-:W-:Y:S02]  /*1420*/  R2UR UR4, R3 ;  /* 0x00000000030472ca */ /* 0x004fe400000e0000 */
[----:B---3--:R-:W-:-:S13]  /*1430*/  R2UR UR5, R0 ;  /* 0x00000000000572ca */ /* 0x008fda00000e0000 */
[----:B------:R-:W-:-:S12]  /*1440*/  UIADD3 UR4, -UR4, UR5, URZ ;  /* 0x0000000504047290 */ /* 0x000fd8000fffe13f */
.L_x_170:
[----:B------:R-:W-:Y:S02]  /*1450*/  UIADD3 UR52, -UR52, UR4, URZ ;  /* 0x0000000434347290 */ /* 0x000fe4000fffe13f */
[----:B------:R-:W-:Y:S02]  /*1460*/  USHF.R.U32.HI UR7, URZ, 0x8, UR7 ;  /* 0x000000083f077899 */ /* 0x000fe40008011607 */
[----:B------:R-:W-:Y:S02]  /*1470*/  UISETP.GE.AND UP0, UPT, UR52, 0x1, UPT ;  /* 0x000000013400788c */ /* 0x000fe4000bf06270 */
[----:B------:R-:W-:Y:S02]  /*1480*/  UIADD3 UR4, UR52, 0xaf, URZ ;  /* 0x000000af34047890 */ /* 0x000fe4000fffe03f */
[----:B------:R-:W-:Y:S02]  /*1490*/  ULEA.HI UR7, UR6, UR7, URZ, 0x10 ;  /* 0x0000000706077291 */ /* 0x000fe4000f8f803f */
[----:B------:R-:W-:Y:S01]  /*14a0*/  PLOP3.LUT P0, PT, PT, PT, UP0, 0x80, 0x0 ;  /* 0x000000000000781c */ /* 0x000fe20003f0f008 */
[----:B------:R-:W-:-:S02]  /*14b0*/  UIMAD.WIDE UR4, UR4, 0x2e8ba2e9, URZ ;  /* 0x2e8ba2e9040478a5 */ /* 0x000fc4000f8e023f */
[----:B------:R-:W-:Y:S02]  /*14c0*/  ULOP3.LUT UR8, UR7, 0xff, URZ, 0xc0, !UPT ;  /* 0x000000ff07087892 */ /* 0x000fe4000f8ec03f */
[----:B------:R-:W-:Y:S02]  /*14d0*/  USHF.R.U32.HI UR7, URZ, 0x10, UR7 ;  /* 0x000000103f077899 */ /* 0x000fe40008011607 */
[----:B------:R-:W-:Y:S02]  /*14e0*/  USHF.R.U32.HI UR6, URZ, 0x1f, UR5 ;  /* 0x0000001f3f067899 */ /* 0x000fe40008011605 */
[----:B------:R-:W-:Y:S01]  /*14f0*/  IMAD.U32 R221, RZ, RZ, UR8 ;  /* 0x00000008ffdd7e24 */ /* 0x000fe2000f8e00ff */
[----:B------:R-:W-:Y:S01]  /*1500*/  UMOV UR4, URZ ;  /* 0x0000003f00047c82 */ /* 0x000fe20008000000 */
[----:B------:R-:W-:Y:S01]  /*1510*/  ULEA.HI.SX32 UR9, UR5, UR6, 0x1b ;  /* 0x0000000605097291 */ /* 0x000fe2000f8fda3f */
[----:B------:R-:W-:Y:S01]  /*1520*/  IMAD.U32 R220, RZ, RZ, UR7 ;  /* 0x00000007ffdc7e24 */ /* 0x000fe2000f8e00ff */
[----:B------:R-:W-:Y:S10]  /*1530*/  @!P0 BRA `(.L_x_171) ;  /* 0x0000000000948947 */ /* 0x000ff40003800000 */
[----:B------:R-:W-:Y:S01]  /*1540*/  R2UR UR5, R220 ;  /* 0x00000000dc0572ca */ /* 0x000fe200000e0000 */
[----:B------:R-:W-:-:S12]  /*1550*/  ULDC UR4, c[0x0][0x9f0] ;  /* 0x00027c0000047ab9 */ /* 0x000fd80000000800 */
[----:B------:R-:W-:-:S04]  /*1560*/  UISETP.NE.AND UP0, UPT, UR5, URZ, UPT ;  /* 0x0000003f0500728c */ /* 0x000fc8000bf05270 */
[----:B------:R-:W-:-:S03]  /*1570*/  USEL UR10, UR5, UR4, UP0 ;  /* 0x00000004050a7287 */ /* 0x000fc60008000000 */
[----:B------:R-:W-:Y:S01]  /*1580*/  UMOV UR4, URZ ;  /* 0x0000003f00047c82 */ /* 0x000fe20008000000 */
[----:B------:R-:W-:Y:S02]  /*1590*/  UIADD3 UR6, UR9, -0x1, UR10 ;  /* 0xffffffff09067890 */ /* 0x000fe4000fffe00a */
[----:B------:R-:W-:-:S04]  /*15a0*/  IMAD.U32 R4, RZ, RZ, UR10 ;  /* 0x0000000aff047e24 */ /* 0x000fc8000f8e00ff */
[----:B------:R-:W-:Y:S01]  /*15b0*/  IMAD.U32 R5, RZ, RZ, UR6 ;  /* 0x00000006ff057e24 */ /* 0x000fe2000f8e00ff */
[-C--:B------:R-:W-:Y:S01]  /*15c0*/  IABS R0, R4.reuse ;  /* 0x0000000400007213 */ /* 0x080fe20000000000 */
[----:B------:R-:W-:Y:S01]  /*15d0*/  ULOP3.LUT UR6, UR6, UR10, URZ, 0x3c, !UPT ;  /* 0x0000000a06067292 */ /* 0x000fe2000f8e3c3f */
[----:B------:R-:W-:Y:S02]  /*15e0*/  IABS R6, R4 ;  /* 0x0000000400067213 */ /* 0x000fe40000000000 */
[----:B------:R-:W-:Y:S02]  /*15f0*/  R2UR UR11, R0 ;  /* 0x00000000000b72ca */ /* 0x000fe400000e0000 */
[----:B------:R-:W-:-:S05]  /*1600*/  IABS R5, R5 ;  /* 0x0000000500057213 */ /* 0x000fca0000000000 */
[----:B------:R-:W-:-:S05]  /*1610*/  IMAD.MOV.U32 R4, RZ, RZ, R5 ;  /* 0x000000ffff047224 */ /* 0x000fca00078e0005 */
[----:B------:R-:W-:Y:S01]  /*1620*/  R2UR UR8, R4 ;  /* 0x00000000040872ca */ /* 0x000fe200000e0000 */
[----:B------:R-:W0:Y:S08]  /*1630*/  I2F.RP R0, UR11 ;  /* 0x0000000b00007d06 */ /* 0x000e300008209400 */
[----:B0-----:R-:W0:Y:S02]  /*1640*/  MUFU.RCP R0, R0 ;  /* 0x0000000000007308 */ /* 0x001e240000001000 */
[----:B0-----:R-:W-:-:S02]  /*1650*/  VIADD R3, R0, 0xffffffe ;  /* 0x0ffffffe00037836 */ /* 0x001fc40000000000 */
[----:B------:R-:W-:-:S04]  /*1660*/  IMAD.MOV R0, RZ, RZ, -R6 ;  /* 0x000000ffff007224 */ /* 0x000fc800078e0a06 */
        /* <DEDUP_REMOVED lines=18> */
.L_x_171:
[----:B------:R-:W-:Y:S01]  /*1790*/  R2UR UR5, R221 ;  /* 0x00000000dd0572ca */ /* 0x000fe200000e0000 */
[----:B------:R-:W-:Y:S01]  /*17a0*/  IMAD.U32 R0, RZ, RZ, UR9 ;  /* 0x00000009ff007e24 */ /* 0x000fe2000f8e00ff */
[----:B------:R-:W-:Y:S01]  /*17b0*/  PLOP3.LUT P0, PT, PT, PT, PT, 0x80, 0x0 ;  /* 0x000000000000781c */ /* 0x000fe20003f0f070 */
[----:B------:R-:W-:Y:S01]  /*17c0*/  IMAD.U32 R3, RZ, RZ, UR4 ;  /* 0x00000004ff037e24 */ /* 0x000fe2000f8e00ff */
        /* <DEDUP_REMOVED lines=8> */
[----:B------:R-:W-:Y:S01]  /*1850*/  CS2R R70, SRZ ;  /* 0x0000000000467805 */ /* 0x000fe2000001ff00 */
[----:B------:R-:W-:Y:S01]  /*1860*/  UIMAD UR5, UR5, UR4, URZ ;  /* 0x00000004050572a4 */ /* 0x000fe2000f8e023f */
[----:B------:R-:W-:-:S02]  /*1870*/  CS2R R68, SRZ ;  /* 0x0000000000447805 */ /* 0x000fc4000001ff00 */
[----:B------:R-:W-:Y:S02]  /*1880*/  CS2R R66, SRZ ;  /* 0x0000000000427805 */ /* 0x000fe4000001ff00 */
[----:B------:R-:W-:Y:S02]  /*1890*/  CS2R R64, SRZ ;  /* 0x0000000000407805 */ /* 0x000fe4000001ff00 */
[----:B------:R-:W-:Y:S02]  /*18a0*/  CS2R R62, SRZ ;  /* 0x00000000003e7805 */ /* 0x000fe4000001ff00 */
[----:B------:R-:W-:Y:S02]  /*18b0*/  CS2R R60, SRZ ;  /* 0x00000000003c7805 */ /* 0x000fe4000001ff00 */
[----:B------:R-:W-:Y:S01]  /*18c0*/  VIADDMNMX R3, R3, UR5, R0, PT ;  /* 0x0000000503037c46 */ /* 0x000fe2000b800100 */
[----:B------:R-:W-:Y:S01]  /*18d0*/  IMAD.U32 R18, RZ, RZ, UR5 ;  /* 0x00000005ff127e24 */ /* 0x000fe2000f8e00ff */
[----:B------:R-:W-:Y:S01]  /*18e0*/  CS2R R58, SRZ ;  /* 0x00000000003a7805 */ /* 0x000fe2000001ff00 */
[----:B------:R-:W-:Y:S01]  /*18f0*/  IMAD.MOV.U32 R0, RZ, RZ, RZ ;  /* 0x000000ffff007224 */ /* 0x000fe200078e00ff */
[----:B------:R-:W-:Y:S01]  /*1900*/  R2UR UR53, R3 ;  /* 0x00000000033572ca */ /* 0x000fe200000e0000 */
[----:B------:R-:W-:Y:S01]  /*1910*/  IMAD.MOV.U32 R3, RZ, RZ, RZ ;  /* 0x000000ffff037224 */ /* 0x000fe200078e00ff */
        /* <DEDUP_REMOVED lines=11> */
[----:B------:R-:W-:Y:S01]  /*19d0*/  UISETP.GT.AND UP0, UPT, UR53, UR5, UPT ;  /* 0x000000053500728c */ /* 0x000fe2000bf04270 */
[----:B------:R-:W-:Y:S02]  /*19e0*/  CS2R R96, SRZ ;  /* 0x0000000000607805 */ /* 0x000fe4000001ff00 */
[----:B------:R-:W-:-:S02]  /*19f0*/  CS2R R90, SRZ ;  /* 0x00000000005a7805 */ /* 0x000fc4000001ff00 */
[----:B------:R-:W-:Y:S02]  /*1a00*/  CS2R R94, SRZ ;  /* 0x00000000005e7805 */ /* 0x000fe4000001ff00 */
[----:B------:R-:W-:Y:S02]  /*1a10*/  CS2R R88, SRZ ;  /* 0x0000000000587805 */ /* 0x000fe4000001ff00 */
[----:B------:R-:W-:Y:S02]  /*1a20*/  CS2R R92, SRZ ;  /* 0x00000000005c7805 */ /* 0x000fe4000001ff00 */
[----:B------:R-:W-:Y:S02]  /*1a30*/  PLOP3.LUT P1, PT, PT, PT, UP0, 0x80, 0x0 ;  /* 0x000000000000781c */ /* 0x000fe40003f2f008 */
[----:B------:R-:W-:-:S11]  /*1a40*/  CS2R R20, SRZ ;  /* 0x0000000000147805 */ /* 0x000fd6000001ff00 */
[----:B------:R-:W-:Y:S05]  /*1a50*/  @!P1 BRA `(.L_x_172) ;  /* 0x000000c000609947 */ /* 0x000fea0003800000 */
[----:B------:R-:W0:Y:S01]  /*1a60*/  S2R R4, SR_TID.X ;  /* 0x0000000000047919 */ /* 0x000e220000002100 */
[----:B------:R-:W1:Y:S01]  /*1a70*/  S2UR UR6, SR_CgaCtaId ;  /* 0x00000000000679c3 */ /* 0x000e620000008800 */
[----:B------:R-:W-:Y:S02]  /*1a80*/  UMOV UR5, 0x400 ;  /* 0x0000040000057882 */ /* 0x000fe40000000000 */
[----:B-1----:R-:W-:-:S04]  /*1a90*/  ULEA UR5, UR6, UR5, 0x18 ;  /* 0x0000000506057291 */ /* 0x002fc8000f8ec03f */
[----:B------:R-:W-:Y:S01]  /*1aa0*/  UIADD3 UR5, UR5, 0x16400, URZ ;  /* 0x0001640005057890 */ /* 0x000fe2000fffe03f */
[----:B0-----:R-:W-:-:S03]  /*1ab0*/  VIADD R5, R4, 0xffffff80 ;  /* 0xffffff8004057836 */ /* 0x001fc60000000000 */
[----:B------:R-:W-:Y:S02]  /*1ac0*/  ULOP3.LUT UP0, URZ, UR5, 0x9f, URZ, 0xc0, !UPT ;  /* 0x0000009f053f7892 */ /* 0x000fe4000f80c03f */
[----:B------:R-:W-:-:S04]  /*1ad0*/  SHF.R.S32.HI R4, RZ, 0x1f, R5 ;  /* 0x0000001fff047819 */ /* 0x000fc80000011405 */
[----:B------:R-:W-:Y:S02]  /*1ae0*/  PLOP3.LUT P0, PT, PT, PT, UP0, 0x80, 0x0 ;  /* 0x000000000000781c */ /* 0x000fe40003f0f008 */
[----:B------:R-:W-:-:S04]  /*1af0*/  LEA.HI R4, R4, R5, RZ, 0x7 ;  /* 0x0000000504047211 */ /* 0x000fc800078f38ff */
[----:B------:R-:W-:-:S05]  /*1b00*/  SHF.R.S32.HI R4, RZ, 0x7, R4 ;  /* 0x00000007ff047819 */ /* 0x000fca0000011404 */
[----:B------:R-:W0:Y:S02]  /*1b10*/  SHFL.IDX PT, R0, R4, RZ, 0x1f ;  /* 0x00001fff04007589 */ /* 0x000e2400000e0000 */
[----:B0-----:R-:W-:-:S13]  /*1b20*/  R2UR UR7, R0 ;  /* 0x00000000000772ca */ /* 0x001fda00000e0000 */
[----:B------:R-:W-:Y:S02]  /*1b30*/  ULEA.HI UR4, UR7, UR7, URZ, 0x1 ;  /* 0x0000000707047291 */ /* 0x000fe4000f8f083f */
[----:B------:R-:W-:Y:S02]  /*1b40*/  IMAD.U32 R19, RZ, RZ, UR7 ;  /* 0x00000007ff137e24 */ /* 0x000fe4000f8e00ff */
        /* <DEDUP_REMOVED lines=22> */
.L_x_173:
[----:B------:R-:W2:Y:S04]  /*1cb0*/  LDL R20, [R1+0x10] ;  /* 0x0000100001147983 */ /* 0x000ea80000100800 */
[----:B------:R-:W3:Y:S01]  /*1cc0*/  LDL R21, [R1+0x68] ;  /* 0x0000680001157983 */ /* 0x000ee20000100800 */
[----:B------:R-:W0:Y:S01]  /*1cd0*/  S2UR UR5, SR_CgaCtaId ;  /* 0x00000000000579c3 */ /* 0x000e220000008800 */
[----:B------:R-:W-:Y:S02]  /*1ce0*/  UMOV UR4, 0x400 ;  /* 0x0000040000047882 */ /* 0x000fe40000000000 */
[----:B0-----:R-:W-:Y:S01]  /*1cf0*/  ULEA UR4, UR5, UR4, 0x18 ;  /* 0x0000000405047291 */ /* 0x001fe2000f8ec03f */
[----:B------:R-:W-:Y:S01]  /*1d00*/  BSSY B0, `(.L_x_174) ;  /* 0x000000b000007945 */ /* 0x000fe20003800000 */
[----:B--2---:R-:W-:-:S04]  /*1d10*/  LEA.HI R0, R20, R20, RZ, 0x1 ;  /* 0x0000001414007211 */ /* 0x004fc800078f08ff */
[----:B------:R-:W-:-:S05]  /*1d20*/  LOP3.LUT R0, R0, 0xfffffffe, RZ, 0xc0, !PT ;  /* 0xfffffffe00007812 */ /* 0x000fca00078ec0ff */
[----:B------:R-:W-:Y:S02]  /*1d30*/  IMAD.IADD R3, R20, 0x1, -R0 ;  /* 0x0000000114037824 */ /* 0x000fe400078e0a00 */
[----:B------:R-:W-:-:S03]  /*1d40*/  IMAD.U32 R0, RZ, RZ, UR4 ;  /* 0x00000004ff007e24 */ /* 0x000fc6000f8e00ff */
[----:B------:R-:W-:-:S04]  /*1d50*/  SHF.L.U32 R3, R3, 0x1f, RZ ;  /* 0x0000001f03037819 */ /* 0x000fc800000006ff */
[----:B------:R-:W0:Y:S01]  /*1d60*/  SYNCS.PHASECHK.TRANS64.TRYWAIT P1, [R0+URZ+0x34800], R3 ;  /* 0x03480003000075a7 */ /* 0x000e22000802017f */
[----:B---3--:R-:W-:-:S13]  /*1d70*/  R2UR UR6, R21 ;  /* 0x00000000150672ca */ /* 0x008fda00000e0000 */
[----:B------:R-:W-:-:S05]  /*1d80*/  IMAD.U32 R4, RZ, RZ, UR6 ;  /* 0x00000006ff047e24 */ /* 0x000fca000f8e00ff */
[----:B------:R-:W-:Y:S01]  /*1d90*/  ISETP.NE.AND P0, PT, R4, 0x3, PT ;  /* 0x000000030400780c */ /* 0x000fe20003f05270 */
[----:B0-----:R-:W-:-:S12]  /*1da0*/  @!P1 BRA `(.L_x_175) ;  /* 0x0000015400ec9947 */ /* 0x001fd80003800000 */
.L_x_336:
[----:B------:R-:W-:Y:S05]  /*1db0*/  BSYNC B0 ;  /* 0x0000000000007941 */ /* 0x000fea0003800000 */
.L_x_174:
[----:B------:R-:W-:Y:S05]  /*1dc0*/  @!P0 BRA `(.L_x_176) ;  /* 0x0000000000048947 */ /* 0x000fea0003800000 */
[----:B------:R-:W-:Y:S01]  /*1dd0*/  BPT.TRAP 0x1 ;  /* 0x000000040000795c */ /* 0x000fe20000300000 */
.L_x_176:
[----:B------:R-:W-:Y:S01]  /*1de0*/  IMAD R10, R2, 0x8, R0 ;  /* 0x00000008020a7824 */ /* 0x000fe200078e0200 */
[----:B0-----:R-:W-:-:S04]  /*1df0*/  SHF.L.U32 R3, R16, 0x1f, RZ ;  /* 0x0000001f10037819 */ /* 0x001fc800000006ff */
[----:B------:R0:W1:Y:S01]  /*1e00*/  SYNCS.PHASECHK.TRANS64.TRYWAIT P2, [R10+URZ+0x34830], R3 ;  /* 0x034830030a0075a7 */ /* 0x000062000804017f */
[----:B------:R-:W-:Y:S05]  /*1e10*/  @!P0 BRA `(.L_x_177) ;  /* 0x0000000000048947 */ /* 0x000fea0003800000 */
[----:B------:R-:W-:Y:S01]  /*1e20*/  BPT.TRAP 0x1 ;  /* 0x000000040000795c */ /* 0x000fe20000300000 */
.L_x_177:
[----:B------:R-:W2:Y:S01]  /*1e30*/  S2R R4, SR_TID.X ;  /* 0x0000000000047919 */ /* 0x000ea20000002100 */
[----:B------:R-:W-:Y:S01]  /*1e40*/  IMAD.MOV.U32 R87, RZ, RZ, RZ ;  /* 0x000000ffff577224 */ /* 0x000fe200078e00ff */
[----:B--2---:R-:W-:Y:S01]  /*1e50*/  LOP3.LUT P1, RZ, R4, 0x7f, RZ, 0xc0, !PT ;  /* 0x0000007f04ff7812 */ /* 0x004fe2000782c0ff */
[----:B-1----:R-:W-:-:S12]  /*1e60*/  @P2 BRA `(.L_x_178) ;  /* 0x0000000000082947 */ /* 0x002fd80003800000 */
[----:B------:R-:W1:Y:S02]  /*1e70*/  SYNCS.PHASECHK.TRANS64.TRYWAIT P2, [R10+URZ+0x34830], R3 ;  /* 0x034830030a0075a7 */ /* 0x000e64000804017f */
[----:B-1----:R-:W-:Y:S05]  /*1e80*/  @!P2 BRA `(.L_x_179) ;  /* 0x0000015400c8a947 */ /* 0x002fea0003800000 */
.L_x_178:
[----:B------:R-:W-:Y:S05]  /*1e90*/  WARPSYNC.ALL ;  /* 0x0000000000007948 */ /* 0x000fea0003800000 */
[----:B------:R-:W-:Y:S01]  /*1ea0*/  R2UR UR4, R0 ;  /* 0x00000000000472ca */ /* 0x000fe200000e0000 */
[----:B------:R-:W2:Y:S01]  /*1eb0*/  LDL R121, [R1+0x4] ;  /* 0x0000040001797983 */ /* 0x000ea20000100800 */
[----:B------:R-:W-:Y:S01]  /*1ec0*/  R2UR UR6, R2 ;  /* 0x00000000020672ca */ /* 0x000fe200000e0000 */
[----:B------:R-:W-:Y:S01]  /*1ed0*/  WARPGROUP.ARRIVE ;  /* 0x00000000000079c5 */ /* 0x000fe20000000000 */
[----:B------:R-:W-:Y:S01]  /*1ee0*/  UMOV UR7, 0x40000040 ;  /* 0x4000004000077882 */ /* 0x000fe20000000000 */
        /* <DEDUP_REMOVED lines=8> */
[----:B------:R-:W-:Y:S01]  /*1f70*/  UIADD3 UR4, UR4, 0x1e400, URZ ;  /* 0x0001e40004047890 */ /* 0x000fe2000fffe03f */
[----:B------:R-:W-:Y:S01]  /*1f80*/  IMAD.U32 R12, RZ, RZ, UR52 ;  /* 0x00000034ff0c7e24 */ /* 0x000fe2000f8e00ff */
[----:B------:R-:W-:Y:S01]  /*1f90*/  UMOV UR43, 0x40000040 ;  /* 0x40000040002b7882 */ /* 0x000fe20000000000 */
[----:B------:R-:W-:Y:S01]  /*1fa0*/  UMOV UR45, 0x40000040 ;  /* 0x40000040002d7882 */ /* 0x000fe20000000000 */
[----:B------:R-:W-:Y:S01]  /*1fb0*/  USHF.R.U32.HI UR4, URZ, 0x4, UR4 ;  /* 0x000000043f047899 */ /* 0x000fe20008011604 */
[----:B------:R-:W-:Y:S01]  /*1fc0*/  IMAD.U32 R9, RZ, RZ, UR45 ;  /* 0x0000002dff097e24 */ /* 0x000fe2000f8e00ff */
[----:B------:R-:W-:Y:S01]  /*1fd0*/  UMOV UR47, 0x40000040 ;  /* 0x40000040002f7882 */ /* 0x000fe20000000000 */
[----:B------:R-:W-:Y:S01]  /*1fe0*/  UMOV UR51, 0x40000040 ;  /* 0x4000004000337882 */ /* 0x000fe20000000000 */
[----:B------:R-:W-:Y:S01]  /*1ff0*/  ULOP3.LUT UR4, UR4, 0x3fff, URZ, 0xc0, !UPT ;  /* 0x00003fff04047892 */ /* 0x000fe2000f8ec03f */
[----:B------:R-:W-:Y:S01]  /*2000*/  P2R R120, PR, RZ, 0x1 ;  /* 0x00000001ff787803 */ /* 0x000fe20000000000 */
[----:B01----:R-:W-:Y:S01]  /*2010*/  @!P1 VIADD R10, R10, 0x34840 ;  /* 0x000348400a0a9836 */ /* 0x003fe20000000000 */
[----:B------:R-:W-:Y:S01]  /*2020*/  R2UR UR54, R18 ;  /* 0x00000000123672ca */ /* 0x000fe200000e0000 */
[----:B------:R-:W-:-:S02]  /*2030*/  ULOP3.LUT UR5, UR4, 0x10000, URZ, 0xfc, !UPT ;  /* 0x0001000004057892 */ /* 0x000fc4000f8efc3f */
[----:B------:R-:W-:Y:S02]  /*2040*/  ULOP3.LUT UR4, UR36, 0x10000, URZ, 0xfc, !UPT ;  /* 0x0001000024047892 */ /* 0x000fe4000f8efc3f */
[----:B------:R-:W-:Y:S02]  /*2050*/  UIMAD UR6, UR6, 0xb00, UR5 ;  /* 0x00000b00060678a4 */ /* 0x000fe4000f8e0205 */
[----:B------:R-:W-:Y:S01]  /*2060*/  IMAD.U32 R3, RZ, RZ, UR5 ;  /* 0x00000005ff037e24 */ /* 0x000fe2000f8e00ff */
[----:B------:R-:W-:Y:S01]  /*2070*/  UMOV UR5, 0x40000040 ;  /* 0x4000004000057882 */ /* 0x000fe20000000000 */
[----:B------:R-:W-:Y:S01]  /*2080*/  UIADD3 UR10, UR6, 0x80, URZ ;  /* 0x00000080060a7890 */ /* 0x000fe2000fffe03f */
[----:B------:R-:W-:Y:S01]  /*2090*/  UMOV UR8, UR4 ;  /* 0x0000000400087c82 */ /* 0x000fe20008000000 */
[----:B------:R-:W-:Y:S01]  /*20a0*/  UMOV UR9, UR5 ;  /* 0x0000000500097c82 */ /* 0x000fe20008000000 */
[----:B------:R-:W-:Y:S02]  /*20b0*/  UIADD3 UR14, UR6, 0x100, URZ ;  /* 0x00000100060e7890 */ /* 0x000fe4000fffe03f */
[----:B------:R-:W-:Y:S01]  /*20c0*/  HGMMA.64x16x16.F32 R112, gdesc[UR4], RZ, !UPT, gsb0 ;  /* 0x00200000047079f0 */ /* 0x000fe2000c0008ff */
[----:B------:R-:W-:Y:S01]  /*20d0*/  UMOV UR12, UR4 ;  /* 0x00000004000c7c82 */ /* 0x000fe20008000000 */
[----:B------:R-:W-:Y:S01]  /*20e0*/  UMOV UR13, UR5 ;  /* 0x00000005000d7c82 */ /* 0x000fe20008000000 */
[----:B------:R-:W-:Y:S01]  /*20f0*/  UIADD3 UR18, UR6, 0x180, URZ ;  /* 0x0000018006127890 */ /* 0x000fe2000fffe03f */
        /* <DEDUP_REMOVED lines=20> */
[----:B------:R-:W-:-:S02]  /*2240*/  UIADD3 UR7, UR4, 0x2, URZ ;  /* 0x0000000204077890 */ /* 0x000fc4000fffe03f */
[----:B------:R-:W-:-:S05]  /*2250*/  UIADD3 UR50, UR6, 0x604, URZ ;  /* 0x0000060406327890 */ /* 0x000fca000fffe03f */
[----:B------:R-:W-:Y:S01]  /*2260*/  UMOV UR44, UR7 ;  /* 0x00000007002c7c82 */ /* 0x000fe20008000000 */
[----:B------:R-:W-:Y:S01]  /*2270*/  UIADD3 UR7, UR4, 0x4, URZ ;  /* 0x0000000404077890 */ /* 0x000fe2000fffe03f */
[----:B------:R-:W-:Y:S01]  /*2280*/  IMAD.U32 R8, RZ, RZ, UR44 ;  /* 0x0000002cff087e24 */ /* 0x000fe2000f8e00ff */
        /* <DEDUP_REMOVED lines=10> */
[----:B------:R-:W-:Y:S02]  /*2330*/  UIADD3 UR12, UR6, 0x2, URZ ;  /* 0x00000002060c7890 */ /* 0x000fe4000fffe03f */
[----:B------:R-:W-:Y:S01]  /*2340*/  UIADD3 UR14, UR6, 0x102, URZ ;  /* 0x00000102060e7890 */ /* 0x000fe2000fffe03f */
[----:B------:R-:W-:Y:S01]  /*2350*/  UMOV UR13, UR45 ;  /* 0x0000002d000d7c82 */ /* 0x000fe20008000000 */
[----:B------:R-:W-:-:S03]  /*2360*/  UMOV UR15, 0x40000040 ;  /* 0x40000040000f7882 */ /* 0x000fc60000000000 */
[----:B------:R-:W-:Y:S01]  /*2370*/  UMOV UR46, UR12 ;  /* 0x0000000c002e7c82 */ /* 0x000fe20008000000 */
[----:B------:R-:W-:Y:S01]  /*2380*/  UMOV UR12, UR44 ;  /* 0x0000002c000c7c82 */ /* 0x000fe20008000000 */
        /* <DEDUP_REMOVED lines=14> */
[----:B--2---:R-:W-:Y:S01]  /*2470*/  IADD3 R12, R12, 0xb0, -R121 ;  /* 0x000000b00c0c7810 */ /* 0x004fe20007ffe879 */
        /* <DEDUP_REMOVED lines=57> */
[----:B------:R-:W-:Y:S02]  /*2810*/  UIADD3 UR12, UR6, 0x4, URZ ;  /* 0x00000004060c7890 */ /* 0x000fe4000fffe03f */
[----:B------:R-:W-:Y:S01]  /*2820*/  UIADD3 UR14, UR6, 0x104, URZ ;  /* 0x00000104060e7890 */ /* 0x000fe2000fffe03f */
[----:B------:R-:W-:Y:S01]  /*2830*/  UMOV UR15, 0x40000040 ;  /* 0x40000040000f7882 */ /* 0x000fe20000000000 */
[----:B------:R-:W-:Y:S02]  /*2840*/  WARPGROUP.DEPBAR.LE gsb0, 0x0 ;  /* 0x00008000000079c5 */ /* 0x000fe40000010000 */
[----:B------:R-:W-:-:S06]  /*2850*/  WARPGROUP.ARRIVE ;  /* 0x00000000000079c5 */ /* 0x000fcc0000000000 */
[----:B------:R-:W-:Y:S01]  /*2860*/  HGMMA.64x16x16.F32 R88, gdesc[UR16], R88, gsb0 ;  /* 0x00200000105879f0 */ /* 0x000fe20008000858 */
[----:B------:R-:W-:Y:S01]  /*2870*/  UMOV UR16, UR7 ;  /* 0x0000000700107c82 */ /* 0x000fe20008000000 */
[----:B------:R-:W-:Y:S01]  /*2880*/  UMOV UR17, 0x40000040 ;  /* 0x4000004000117882 */ /* 0x000fe20000000000 */
[----:B------:R-:W-:Y:S01]  /*2890*/  UMOV UR18, UR12 ;  /* 0x0000000c00127c82 */ /* 0x000fe20008000000 */
[----:B------:R-:W-:Y:S01]  /*28a0*/  UMOV UR19, 0x40000040 ;  /* 0x4000004000137882 */ /* 0x000fe20000000000 */
[----:B------:R-:W-:Y:S01]  /*28b0*/  UMOV UR44, UR16 ;  /* 0x00000010002c7c82 */ /* 0x000fe20008000000 */
[----:B------:R-:W-:Y:S01]  /*28c0*/  UMOV UR45, UR17 ;  /* 0x00000011002d7c82 */ /* 0x000fe20008000000 */
[----:B------:R-:W-:Y:S01]  /*28d0*/  UMOV UR12, UR44 ;  /* 0x0000002c000c7c82 */ /* 0x000fe20008000000 */
[----:B------:R-:W-:Y:S01]  /*28e0*/  UMOV UR13, UR45 ;  /* 0x0000002d000d7c82 */ /* 0x000fe20008000000 */
[----:B------:R-:W-:Y:S01]  /*28f0*/  IMAD.U32 R6, RZ, RZ, UR16 ;  /* 0x00000010ff067e24 */ /* 0x000fe2000f8e00ff */
[----:B------:R-:W-:Y:S01]  /*2900*/  UIADD3 UR7, UR4, 0x6, URZ ;  /* 0x0000000604077890 */ /* 0x000fe2000fffe03f */
[----:B------:R-:W-:Y:S01]  /*2910*/  IMAD.U32 R7, RZ, RZ, UR17 ;  /* 0x00000011ff077e24 */ /* 0x000fe2000f8e00ff */
[----:B------:R-:W-:-:S02]  /*2920*/  WARPGROUP.DEPBAR.LE gsb0, 0x0 ;  /* 0x00008000000079c5 */ /* 0x000fc40000010000 */
        /* <DEDUP_REMOVED lines=209> */
[----:B------:R-:W-:Y:S01]  /*3640*/  UIADD3 UR7, UR4, 0x402, URZ ;  /* 0x0000040204077890 */ /* 0x000fe2000fffe03f */
[----:B------:R-:W-:-:S02]  /*3650*/  WARPGROUP.DEPBAR.LE gsb0, 0x0 ;  /* 0x00008000000079c5 */ /* 0x000fc40000010000 */
        /* <DEDUP_REMOVED lines=14> */
[----:B------:R-:W-:Y:S01]  /*3740*/  UMOV UR13, 0x40000040 ;  /* 0x40000040000d7882 */ /* 0x000fe20000000000 */
[----:B------:R-:W-:Y:S01]  /*3750*/  UMOV UR15, 0x40000040 ;  /* 0x40000040000f7882 */ /* 0x000fe20000000000 */
[----:B------:R-:W-:Y:S01]  /*3760*/  UMOV UR44, UR12 ;  /* 0x0000000c002c7c82 */ /* 0x000fe20008000000 */
[----:B------:R-:W-:Y:S01]  /*3770*/  UMOV UR45, UR13 ;  /* 0x0000000d002d7c82 */ /* 0x000fe20008000000 */
[----:B------:R-:W-:Y:S01]  /*3780*/  UIADD3 UR7, UR4, 0x404, URZ ;  /* 0x0000040404077890 */ /* 0x000fe2000fffe03f */
        /* <DEDUP_REMOVED lines=52> */
[----:B------:R-:W-:Y:S02]  /*3ad0*/  ULDC UR11, c[0x0][0x988] ;  /* 0x00026200000b7ab9 */ /* 0x000fe40000000800 */
        /* <DEDUP_REMOVED lines=95> */
[----:B------:R-:W-:Y:S01]  /*40d0*/  ULDC UR7, c[0x0][0x9d8] ;  /* 0x0002760000077ab9 */ /* 0x000fe20000000800 */
        /* <DEDUP_REMOVED lines=32> */
[----:B------:R-:W-:Y:S01]  /*42e0*/  FMUL.FTZ R21, R117, UR7 ;  /* 0x0000000775157c20 */ /* 0x000fe20008410000 */
[----:B------:R-:W-:Y:S01]  /*42f0*/  UMOV UR23, 0x40000040 ;  /* 0x4000004000177882 */ /* 0x000fe20000000000 */
[----:B------:R-:W-:Y:S01]  /*4300*/  MUFU.TANH R13, R13 ;  /* 0x0000000d000d7308 */ /* 0x000fe20000002400 */
[----:B------:R-:W-:Y:S01]  /*4310*/  FMUL.FTZ R14, R115, UR7 ;  /* 0x00000007730e7c20 */ /* 0x000fe20008410000 */
[----:B------:R-:W-:-:S06]  /*4320*/  FMUL.FTZ R82, R118, UR7 ;  /* 0x0000000776527c20 */ /* 0x000fcc0008410000 */
[----:B------:R-:W-:Y:S08]  /*4330*/  MUFU.TANH R15, R15 ;  /* 0x0000000f000f7308 */ /* 0x000ff00000002400 */
[----:B------:R-:W0:Y:S08]  /*4340*/  MUFU.TANH R11, R11 ;  /* 0x0000000b000b7308 */ /* 0x000e300000002400 */
[----:B------:R-:W-:Y:S08]  /*4350*/  MUFU.TANH R83, R83 ;  /* 0x0000005300537308 */ /* 0x000ff00000002400 */
[----:B------:R-:W-:Y:S08]  /*4360*/  MUFU.TANH R20, R20 ;  /* 0x0000001400147308 */ /* 0x000ff00000002400 */
[----:B------:R-:W1:Y:S01]  /*4370*/  MUFU.TANH R21, R21 ;  /* 0x0000001500157308 */ /* 0x000e620000002400 */
[----:B------:R-:W-:-:S02]  /*4380*/  WARPGROUP.DEPBAR.LE gsb0, 0x0 ;  /* 0x00008000000079c5 */ /* 0x000fc40000010000 */
        /* <DEDUP_REMOVED lines=9> */
[----:B------:R-:W-:Y:S01]  /*4420*/  UMOV UR23, 0x40000040 ;  /* 0x4000004000177882 */ /* 0x000fe20000000000 */
[----:B------:R-:W-:Y:S01]  /*4430*/  FMUL.FTZ R85, R108, UR7 ;  /* 0x000000076c557c20 */ /* 0x000fe20008410000 */
[----:B------:R-:W-:Y:S01]  /*4440*/  FMUL.FTZ R106, R111, UR7 ;  /* 0x000000076f6a7c20 */ /* 0x000fe20008410000 */
[----:B------:R-:W-:-:S04]  /*4450*/  FMUL.FTZ R107, R110, UR7 ;  /* 0x000000076e6b7c20 */ /* 0x000fc80008410000 */
[----:B------:R-:W-:Y:S08]  /*4460*/  MUFU.TANH R80, R80 ;  /* 0x0000005000507308 */ /* 0x000ff00000002400 */
[----:B------:R-:W-:Y:S08]  /*4470*/  MUFU.TANH R104, R104 ;  /* 0x0000006800687308 */ /* 0x000ff00000002400 */
[----:B------:R-:W2:Y:S08]  /*4480*/  MUFU.TANH R14, R14 ;  /* 0x0000000e000e7308 */ /* 0x000eb00000002400 */
[----:B------:R-:W3:Y:S08]  /*4490*/  MUFU.TANH R82, R82 ;  /* 0x0000005200527308 */ /* 0x000ef00000002400 */
[----:B------:R-:W4:Y:S08]  /*44a0*/  MUFU.TANH R81, R81 ;  /* 0x0000005100517308 */ /* 0x000f300000002400 */
[----:B------:R-:W5:Y:S01]  /*44b0*/  MUFU.TANH R85, R85 ;  /* 0x0000005500557308 */ /* 0x000f620000002400 */
        /* <DEDUP_REMOVED lines=11> */
[----:B------:R-:W-:Y:S01]  /*4570*/  FMUL.FTZ R102, R103, UR7 ;  /* 0x0000000767667c20 */ /* 0x000fe20008410000 */
[----:B------:R-:W5:Y:S01]  /*4580*/  MUFU.TANH R84, R84 ;  /* 0x0000005400547308 */ /* 0x000f620000002400 */
[----:B------:R-:W-:-:S07]  /*4590*/  FMUL.FTZ R99, R99, UR7 ;  /* 0x0000000763637c20 */ /* 0x000fce0008410000 */
[----:B------:R-:W-:Y:S08]  /*45a0*/  MUFU.TANH R106, R106 ;  /* 0x0000006a006a7308 */ /* 0x000ff00000002400 */
[----:B------:R-:W5:Y:S08]  /*45b0*/  MUFU.TANH R105, R105 ;  /* 0x0000006900697308 */ /* 0x000f700000002400 */
[----:B------:R-:W-:Y:S08]  /*45c0*/  MUFU.TANH R108, R108 ;  /* 0x0000006c006c7308 */ /* 0x000ff00000002400 */
        /* <DEDUP_REMOVED lines=35> */
[----:B------:R-:W5:Y:S08]  /*4800*/  MUFU.TANH R98, R98 ;  /* 0x0000006200627308 */ /* 0x000f700000002400 */
[----:B------:R-:W-:Y:S08]  /*4810*/  MUFU.TANH R90, R90 ;  /* 0x0000005a005a7308 */ /* 0x000ff00000002400 */
[----:B------:R-:W5:Y:S08]  /*4820*/  MUFU.TANH R94, R94 ;  /* 0x0000005e005e7308 */ /* 0x000f700000002400 */
[----:B------:R-:W5:Y:S08]  /*4830*/  MUFU.TANH R76, R76 ;  /* 0x0000004c004c7308 */ /* 0x000f700000002400 */
        /* <DEDUP_REMOVED lines=10> */
[----:B------:R-:W5:Y:S01]  /*48e0*/  MUFU.TANH R77, R77 ;  /* 0x0000004d004d7308 */ /* 0x000f620000002400 */
[----:B------:R-:W-:Y:S01]  /*48f0*/  UMOV UR23, 0x40000040 ;  /* 0x4000004000177882 */ /* 0x000fe20000000000 */
[----:B------:R-:W-:Y:S01]  /*4900*/  FMUL.FTZ R64, R64, UR7 ;  /* 0x0000000740407c20 */ /* 0x000fe20008410000 */
[----:B------:R-:W-:Y:S01]  /*4910*/  FMUL.FTZ R65, R65, UR7 ;  /* 0x0000000741417c20 */ /* 0x000fe20008410000 */
[----:B------:R-:W-:-:S04]  /*4920*/  FMUL.FTZ R71, R71, UR7 ;  /* 0x0000000747477c20 */ /* 0x000fc80008410000 */
[----:B------:R-:W5:Y:S08]  /*4930*/  MUFU.TANH R102, R102 ;  /* 0x0000006600667308 */ /* 0x000f700000002400 */
[----:B------:R-:W-:Y:S08]  /*4940*/  MUFU.TANH R89, R89 ;  /* 0x0000005900597308 */ /* 0x000ff00000002400 */
[----:B------:R-:W5:Y:S08]  /*4950*/  MUFU.TANH R93, R93 ;  /* 0x0000005d005d7308 */ /* 0x000f700000002400 */
[----:B------:R-:W-:Y:S08]  /*4960*/  MUFU.TANH R92, R92 ;  /* 0x0000005c005c7308 */ /* 0x000ff00000002400 */
[----:B------:R-:W5:Y:S08]  /*4970*/  MUFU.TANH R95, R95 ;  /* 0x0000005f005f7308 */ /* 0x000f700000002400 */
[----:B------:R-:W5:Y:S01]  /*4980*/  MUFU.TANH R64, R64 ;  /* 0x0000004000407308 */ /* 0x000f620000002400 */
[----:B------:R-:W-:-:S02]  /*4990*/  WARPGROUP.DEPBAR.LE gsb0, 0x0 ;  /* 0x00008000000079c5 */ /* 0x000fc40000010000 */
[----:B------:R-:W-:Y:S01]  /*49a0*/  WARPGROUP.ARRIVE ;  /* 0x00000000000079c5 */ /* 0x000fe20000000000 */
[----:B------:R-:W-:Y:S01]  /*49b0*/  FMUL.FTZ R70, R57, UR7 ;  /* 0x0000000739467c20 */ /* 0x000fe20008410000 */
[----:B------:R-:W-:Y:S02]  /*49c0*/  IMAD.U32 R57, RZ, RZ, UR53 ;  /* 0x00000035ff397e24 */ /* 0x000fe4000f8e00ff */
[----:B------:R-:W-:Y:S01]  /*49d0*/  FMUL.FTZ R113, R62, UR7 ;  /* 0x000000073e717c20 */ /* 0x000fe20008410000 */
[----:B------:R-:W-:Y:S01]  /*49e0*/  FMUL.FTZ R62, R63, UR7 ;  /* 0x000000073f3e7c20 */ /* 0x000fe20008410000 */
[----:B------:R-:W-:Y:S01]  /*49f0*/  FMUL.FTZ R69, R56, UR7 ;  /* 0x0000000738457c20 */ /* 0x000fe20008410000 */
[----:B------:R-:W-:Y:S01]  /*4a00*/  HGMMA.64x16x16.F32 R48, gdesc[UR20], R48, gsb0 ;  /* 0x00200000143079f0 */ /* 0x000fe20008000830 */
[----:B------:R-:W-:Y:S01]  /*4a10*/  UIADD3 UR22, UR6, 0x986, URZ ;  /* 0x0000098606167890 */ /* 0x000fe2000fffe03f */
[----:B------:R-:W-:Y:S01]  /*4a20*/  IMAD R12, R57, -0xb0, R12 ;  /* 0xffffff50390c7824 */ /* 0x000fe200078e020c */
[----:B------:R-:W-:Y:S01]  /*4a30*/  UMOV UR23, 0x40000040 ;  /* 0x4000004000177882 */ /* 0x000fe20000000000 */
[----:B------:R-:W-:Y:S01]  /*4a40*/  FMUL.FTZ R111, R59, UR7 ;  /* 0x000000073b6f7c20 */ /* 0x000fe20008410000 */
[----:B------:R-:W-:Y:S01]  /*4a50*/  FMUL.FTZ R112, R58, UR7 ;  /* 0x000000073a707c20 */ /* 0x000fe20008410000 */
[----:B------:R-:W5:Y:S01]  /*4a60*/  MUFU.TANH R72, R72 ;  /* 0x0000004800487308 */ /* 0x000f620000002400 */
[----:B------:R-:W-:Y:S01]  /*4a70*/  ISETP.GT.AND P5, PT, R12, RZ, PT ;  /* 0x000000ff0c00720c */ /* 0x000fe20003fa4270 */
[----:B------:R-:W-:Y:S01]  /*4a80*/  FMUL.FTZ R110, R60, UR7 ;  /* 0x000000073c6e7c20 */ /* 0x000fe20008410000 */
[C---:B------:R-:W-:Y:S01]  /*4a90*/  ISETP.GT.AND P4, PT, R12.reuse, 0x1, PT ;  /* 0x000000010c00780c */ /* 0x040fe20003f84270 */
[----:B------:R-:W-:Y:S01]  /*4aa0*/  FMUL.FTZ R61, R61, UR7 ;  /* 0x000000073d3d7c20 */ /* 0x000fe20008410000 */
[C---:B------:R-:W-:Y:S01]  /*4ab0*/  ISETP.GT.AND P3, PT, R12.reuse, 0x9, PT ;  /* 0x000000090c00780c */ /* 0x040fe20003f64270 */
[----:B------:R-:W-:Y:S01]  /*4ac0*/  UIADD3 UR53, UR53, -0x2, URZ ;  /* 0xfffffffe35357890 */ /* 0x000fe2000fffe03f */
[----:B------:R-:W-:Y:S01]  /*4ad0*/  ISETP.GT.AND P2, PT, R12, 0x8, PT ;  /* 0x000000080c00780c */ /* 0x000fe20003f44270 */
[----:B------:R-:W5:Y:S01]  /*4ae0*/  MUFU.TANH R65, R65 ;  /* 0x0000004100417308 */ /* 0x000f620000002400 */
[----:B0-----:R-:W-:Y:S01]  /*4af0*/  FSEL R11, R11, -INF , P5 ;  /* 0xff8000000b0b7808 */ /* 0x001fe20002800000 */
[----:B------:R-:W-:Y:S01]  /*4b00*/  UISETP.GE.AND UP0, UPT, UR53, UR54, UPT ;  /* 0x000000363500728c */ /* 0x000fe2000bf06270 */
[----:B-1----:R-:W-:-:S02]  /*4b10*/  FSEL R68, R21, -INF , P3 ;  /* 0xff80000015447808 */ /* 0x002fc40001800000 */
[----:B------:R-:W-:Y:S02]  /*4b20*/  ISETP.GT.AND P6, PT, R12, 0x10, PT ;  /* 0x000000100c00780c */ /* 0x000fe40003fc4270 */
[----:B--2---:R-:W-:Y:S01]  /*4b30*/  FSEL R14, R14, -INF , P4 ;  /* 0xff8000000e0e7808 */ /* 0x004fe20002000000 */
[----:B------:R-:W0:Y:S01]  /*4b40*/  MUFU.TANH R67, R67 ;  /* 0x0000004300437308 */ /* 0x000e220000002400 */
[----:B------:R-:W-:-:S07]  /*4b50*/  FSEL R80, R80, -INF , P6 ;  /* 0xff80000050507808 */ /* 0x000fce0003000000 */
[----:B------:R-:W1:Y:S08]  /*4b60*/  MUFU.TANH R74, R74 ;  /* 0x0000004a004a7308 */ /* 0x000e700000002400 */
[----:B------:R-:W2:Y:S08]  /*4b70*/  MUFU.TANH R78, R78 ;  /* 0x0000004e004e7308 */ /* 0x000eb00000002400 */
[----:B------:R-:W2:Y:S01]  /*4b80*/  MUFU.TANH R73, R73 ;  /* 0x0000004900497308 */ /* 0x000ea20000002400 */
[----:B------:R-:W-:-:S02]  /*4b90*/  WARPGROUP.DEPBAR.LE gsb0, 0x0 ;  /* 0x00008000000079c5 */ /* 0x000fc40000010000 */
[----:B------:R-:W-:Y:S01]  /*4ba0*/  WARPGROUP.ARRIVE ;  /* 0x00000000000079c5 */ /* 0x000fe20000000000 */
[----:B------:R-:W-:Y:S01]  /*4bb0*/  FMUL.FTZ R63, R48, UR7 ;  /* 0x00000007303f7c20 */ /* 0x000fe20008410000 */
[----:B------:R-:W-:Y:S01]  /*4bc0*/  FMUL.FTZ R114, R49, UR7 ;  /* 0x0000000731727c20 */ /* 0x000fe20008410000 */
        /* <DEDUP_REMOVED lines=8> */
[----:B------:R-:W-:Y:S01]  /*4c50*/  FSEL R15, R83, -INF , P3 ;  /* 0xff800000530f7808 */ /* 0x000fe20001800000 */
[----:B------:R-:W-:Y:S01]  /*4c60*/  UIADD3 UR22, UR6, 0xa06, URZ ;  /* 0x00000a0606167890 */ /* 0x000fe2000fffe03f */
[----:B------:R3:W-:Y:S01]  /*4c70*/  MUFU.TANH R83, R48 ;  /* 0x0000003000537308 */ /* 0x0007e20000002400 */
[----:B------:R-:W-:Y:S01]  /*4c80*/  FSEL R51, R20, -INF , P2 ;  /* 0xff80000014337808 */ /* 0x000fe20001000000 */
[----:B------:R-:W-:Y:S01]  /*4c90*/  FMUL.FTZ R55, R55, UR7 ;  /* 0x0000000737377c20 */ /* 0x000fe20008410000 */
[----:B------:R-:W-:Y:S01]  /*4ca0*/  FSEL R21, R86, -INF , P5 ;  /* 0xff80000056157808 */ /* 0x000fe20002800000 */
[----:B------:R-:W-:Y:S01]  /*4cb0*/  UMOV UR23, 0x40000040 ;  /* 0x4000004000177882 */ /* 0x000fe20000000000 */
[----:B------:R-:W-:Y:S01]  /*4cc0*/  FSEL R20, R104, -INF , P6 ;  /* 0xff80000068147808 */ /* 0x000fe20003000000 */
[----:B------:R-:W-:Y:S01]  /*4cd0*/  FMUL.FTZ R115, R50, UR7 ;  /* 0x0000000732737c20 */ /* 0x000fe20008410000 */
[----:B------:R-:W-:Y:S01]  /*4ce0*/  ISETP.GT.AND P4, PT, R12, 0x18, PT ;  /* 0x000000180c00780c */ /* 0x000fe20003f84270 */
[----:B------:R5:W-:Y:S01]  /*4cf0*/  MUFU.TANH R86, R53 ;  /* 0x0000003500567308 */ /* 0x000be20000002400 */
[----:B---3--:R-:W-:-:S02]  /*4d00*/  FMNMX.FTZ R48, R49, R52, !PT ;  /* 0x0000003431307209 */ /* 0x008fc40007810000 */
[----:B------:R-:W-:Y:S02]  /*4d10*/  FSEL R13, R82, -INF , P2 ;  /* 0xff800000520d7808 */ /* 0x000fe40001000000 */
[----:B----4-:R-:W-:Y:S02]  /*4d20*/  FSEL R81, R81, -INF , P5 ;  /* 0xff80000051517808 */ /* 0x010fe40002800000 */
[C---:B------:R-:W-:Y:S01]  /*4d30*/  ISETP.GT.AND P2, PT, R12.reuse, 0x19, PT ;  /* 0x000000190c00780c */ /* 0x040fe20003f44270 */
[----:B------:R3:W-:Y:S01]  /*4d40*/  MUFU.TANH R104, R54 ;  /* 0x0000003600687308 */ /* 0x0007e20000002400 */
[----:B-----5:R-:W-:Y:S02]  /*4d50*/  FMNMX.FTZ R53, R51, R48, !PT ;  /* 0x0000003033357209 */ /* 0x020fe40007810000 */
[----:B------:R-:W-:Y:S02]  /*4d60*/  ISETP.GT.AND P3, PT, R12, 0x20, PT ;  /* 0x000000200c00780c */ /* 0x000fe40003f64270 */
[----:B------:R-:W-:-:S02]  /*4d70*/  FMNMX.FTZ R53, R68, R53, !PT ;  /* 0x0000003544357209 */ /* 0x000fc40007810000 */
[----:B------:R-:W-:Y:S01]  /*4d80*/  ISETP.GT.AND P5, PT, R12, 0x28, PT ;  /* 0x000000280c00780c */ /* 0x000fe20003fa4270 */
[----:B------:R-:W4:Y:S01]  /*4d90*/  MUFU.TANH R71, R71 ;  /* 0x0000004700477308 */ /* 0x000f220000002400 */
[----:B---3--:R-:W-:Y:S02]  /*4da0*/  FMNMX.FTZ R54, R80, R53, !PT ;  /* 0x0000003550367209 */ /* 0x008fe40007810000 */
[----:B------:R-:W-:Y:S02]  /*4db0*/  FSEL R85, R85, -INF , P4 ;  /* 0xff80000055557808 */ /* 0x000fe40002000000 */
[----:B------:R-:W-:Y:S02]  /*4dc0*/  FMNMX.FTZ R54, R81, R54, !PT ;  /* 0x0000003651367209 */ /* 0x000fe40007810000 */
[----:B------:R-:W-:Y:S01]  /*4dd0*/  FSEL R84, R84, -INF , P2 ;  /* 0xff80000054547808 */ /* 0x000fe20001000000 */
[----:B------:R-:W3:Y:S01]  /*4de0*/  MUFU.TANH R109, R109 ;  /* 0x0000006d006d7308 */ /* 0x000ee20000002400 */
[----:B------:R-:W-:-:S02]  /*4df0*/  FSEL R105, R105, -INF , P3 ;  /* 0xff80000069697808 */ /* 0x000fc40001800000 */
[----:B------:R-:W-:Y:S02]  /*4e00*/  ISETP.GT.AND P6, PT, R12, 0x21, PT ;  /* 0x000000210c00780c */ /* 0x000fe40003fc4270 */
[----:B------:R-:W-:Y:S02]  /*4e10*/  FSEL R98, R98, -INF , P5 ;  /* 0xff80000062627808 */ /* 0x000fe40002800000 */
[----:B------:R-:W-:Y:S01]  /*4e20*/  FSEL R96, R96, -INF , P6 ;  /* 0xff80000060607808 */ /* 0x000fe20003000000 */
[----:B------:R-:W5:Y:S01]  /*4e30*/  MUFU.TANH R66, R66 ;  /* 0x0000004200427308 */ /* 0x000f620000002400 */
[----:B------:R-:W-:Y:S02]  /*4e40*/  WARPGROUP.DEPBAR.LE gsb0, 0x0 ;  /* 0x00008000000079c5 */ /* 0x000fe40000010000 */
[----:B------:R-:W-:Y:S01]  /*4e50*/  WARPGROUP.ARRIVE ;  /* 0x00000000000079c5 */ /* 0x000fe20000000000 */
[----:B------:R-:W-:Y:S01]  /*4e60*/  FMUL.FTZ R56, R41, UR7 ;  /* 0x0000000729387c20 */ /* 0x000fe20008410000 */
[----:B------:R-:W-:Y:S01]  /*4e70*/  FMUL.FTZ R57, R42, UR7 ;  /* 0x000000072a397c20 */ /* 0x000fe20008410000 */
[----:B------:R-:W-:Y:S01]  /*4e80*/  FMUL.FTZ R59, R44, UR7 ;  /* 0x000000072c3b7c20 */ /* 0x000fe20008410000 */
[----:B------:R-:W-:Y:S01]  /*4e90*/  FSEL R41, R106, -INF , P2 ;  /* 0xff8000006a297808 */ /* 0x000fe20001000000 */
[----:B------:R-:W-:Y:S01]  /*4ea0*/  FMUL.FTZ R117, R46, UR7 ;  /* 0x000000072e757c20 */ /* 0x000fe20008410000 */
[----:B------:R-:W-:Y:S01]  /*4eb0*/  FSEL R42, R108, -INF , P3 ;  /* 0xff8000006c2a7808 */ /* 0x000fe20001800000 */
[----:B------:R-:W-:Y:S01]  /*4ec0*/  HGMMA.64x16x16.F32 R32, gdesc[UR20], R32, gsb0 ;  /* 0x00200000142079f0 */ /* 0x000fe20008000820 */
[C---:B------:R-:W-:Y:S01]  /*4ed0*/  ISETP.GT.AND P2, PT, R12.reuse, 0x30, PT ;  /* 0x000000300c00780c */ /* 0x040fe20003f44270 */
[----:B------:R-:W-:Y:S01]  /*4ee0*/  FMUL.FTZ R118, R47, UR7 ;  /* 0x000000072f767c20 */ /* 0x000fe20008410000 */
[----:B------:R-:W-:Y:S01]  /*4ef0*/  ISETP.GT.AND P3, PT, R12, 0x31, PT ;  /* 0x000000310c00780c */ /* 0x000fe20003f64270 */
[----:B------:R-:W-:Y:S01]  /*4f00*/  FMUL.FTZ R58, R43, UR7 ;  /* 0x000000072b3a7c20 */ /* 0x000fe20008410000 */
[----:B------:R-:W-:Y:S01]  /*4f10*/  FSEL R44, R101, -INF , P5 ;  /* 0xff800000652c7808 */ /* 0x000fe20002800000 */
[----:B------:R-:W-:Y:S01]  /*4f20*/  FMUL.FTZ R50, R40, UR7 ;  /* 0x0000000728327c20 */ /* 0x000fe20008410000 */
[----:B------:R0:W-:Y:S01]  /*4f30*/  MUFU.TANH R101, R55 ;  /* 0x0000003700657308 */ /* 0x0001e20000002400 */
[----:B------:R-:W-:Y:S01]  /*4f40*/  FSEL R46, R103, -INF , P2 ;  /* 0xff800000672e7808 */ /* 0x000fe20001000000 */
[----:B------:R-:W-:Y:S01]  /*4f50*/  FMUL.FTZ R60, R45, UR7 ;  /* 0x000000072d3c7c20 */ /* 0x000fe20008410000 */
[----:B------:R-:W-:Y:S01]  /*4f60*/  FSEL R100, R100, -INF , P2 ;  /* 0xff80000064647808 */ /* 0x000fe20001000000 */
[----:B------:R-:W-:Y:S01]  /*4f70*/  UIADD3 UR22, UR6, 0xa86, URZ ;  /* 0x00000a8606167890 */ /* 0x000fe2000fffe03f */
[----:B------:R-:W-:Y:S01]  /*4f80*/  FSEL R47, R91, -INF , P3 ;  /* 0xff8000005b2f7808 */ /* 0x000fe20001800000 */
[----:B------:R-:W-:Y:S01]  /*4f90*/  UMOV UR23, 0x40000040 ;  /* 0x4000004000177882 */ /* 0x000fe20000000000 */
[----:B------:R-:W-:Y:S01]  /*4fa0*/  ISETP.GT.AND P2, PT, R12, 0x41, PT ;  /* 0x000000410c00780c */ /* 0x000fe20003f44270 */
[----:B------:R1:W-:Y:S01]  /*4fb0*/  MUFU.TANH R91, R56 ;  /* 0x00000038005b7308 */ /* 0x0003e20000002400 */
[----:B0-----:R-:W-:-:S02]  /*4fc0*/  FMNMX.FTZ R55, R85, R54, !PT ;  /* 0x0000003655377209 */ /* 0x001fc40007810000 */
[----:B------:R-:W-:Y:S02]  /*4fd0*/  FSEL R54, R75, -INF , P2 ;  /* 0xff8000004b367808 */ /* 0x000fe40001000000 */
[----:B------:R-:W-:Y:S02]  /*4fe0*/  FSEL R43, R99, -INF , P6 ;  /* 0xff800000632b7808 */ /* 0x000fe40003000000 */
[----:B------:R-:W-:Y:S01]  /*4ff0*/  ISETP.GT.AND P6, PT, R12, 0x38, PT ;  /* 0x000000380c00780c */ /* 0x000fe20003fc4270 */
[----:B------:R0:W-:Y:S01]  /*5000*/  MUFU.TANH R99, R50 ;  /* 0x0000003200637308 */ /* 0x0001e20000002400 */
[----:B-1----:R-:W-:Y:S02]  /*5010*/  FMNMX.FTZ R56, R84, R55, !PT ;  /* 0x0000003754387209 */ /* 0x002fe40007810000 */
[----:B------:R-:W-:Y:S02]  /*5020*/  FSEL R82, R88, -INF , P3 ;  /* 0xff80000058527808 */ /* 0x000fe40001800000 */
[----:B------:R-:W-:-:S02]  /*5030*/  FMNMX.FTZ R75, R105, R56, !PT ;  /* 0x00000038694b7209 */ /* 0x000fc40007810000 */
[----:B------:R-:W-:Y:S01]  /*5040*/  FSEL R40, R107, -INF , P4 ;  /* 0xff8000006b287808 */ /* 0x000fe20002000000 */
[----:B------:R-:W1:Y:S01]  /*5050*/  MUFU.TANH R79, R79 ;  /* 0x0000004f004f7308 */ /* 0x000e620000002400 */
[C---:B------:R-:W-:Y:S02]  /*5060*/  ISETP.GT.AND P3, PT, R12.reuse, 0x48, PT ;  /* 0x000000480c00780c */ /* 0x040fe40003f64270 */
[----:B------:R-:W-:Y:S02]  /*5070*/  ISETP.GT.AND P4, PT, R12, 0x29, PT ;  /* 0x000000290c00780c */ /* 0x000fe40003f84270 */
[----:B------:R-:W-:Y:S02]  /*5080*/  FMNMX.FTZ R75, R96, R75, !PT ;  /* 0x0000004b604b7209 */ /* 0x000fe40007810000 */
[----:B------:R-:W-:Y:S01]  /*5090*/  FSEL R48, R94, -INF , P6 ;  /* 0xff8000005e307808 */ /* 0x000fe20003000000 */
[----:B------:R-:W1:Y:S01]  /*50a0*/  MUFU.TANH R62, R62 ;  /* 0x0000003e003e7308 */ /* 0x000e620000002400 */
[----:B------:R-:W-:-:S02]  /*50b0*/  FSEL R90, R90, -INF , P6 ;  /* 0xff8000005a5a7808 */ /* 0x000fc40003000000 */
[----:B------:R-:W-:Y:S02]  /*50c0*/  ISETP.GT.AND P6, PT, R12, 0x49, PT ;  /* 0x000000490c00780c */ /* 0x000fe40003fc4270 */
[----:B------:R-:W-:Y:S02]  /*50d0*/  FSEL R55, R76, -INF , P3 ;  /* 0xff8000004c377808 */ /* 0x000fe40001800000 */
[----:B------:R-:W-:Y:S01]  /*50e0*/  FSEL R97, R97, -INF , P4 ;  /* 0xff80000061617808 */ /* 0x000fe20002000000 */
[----:B------:R-:W1:Y:S01]  /*50f0*/  MUFU.TANH R69, R69 ;  /* 0x0000004500457308 */ /* 0x000e620000002400 */
[----:B------:R-:W-:Y:S02]  /*5100*/  FMNMX.FTZ R76, R98, R75, !PT ;  /* 0x0000004b624c7209 */ /* 0x000fe40007810000 */
[----:B------:R-:W-:Y:S02]  /*5110*/  FSEL R56, R77, -INF , P6 ;  /* 0xff8000004d387808 */ /* 0x000fe40003000000 */
[----:B------:R-:W-:Y:S01]  /*5120*/  FMNMX.FTZ R77, R97, R76, !PT ;  /* 0x0000004c614d7209 */ /* 0x000fe20007810000 */
[----:B------:R-:W-:-:S02]  /*5130*/  WARPGROUP.DEPBAR.LE gsb0, 0x0 ;  /* 0x00008000000079c5 */ /* 0x000fc40000010000 */
[----:B------:R-:W-:Y:S01]  /*5140*/  ISETP.GT.AND P5, PT, R12, 0x39, PT ;  /* 0x000000390c00780c */ /* 0x000fe20003fa4270 */
[----:B------:R-:W-:Y:S01]  /*5150*/  WARPGROUP.ARRIVE ;  /* 0x00000000000079c5 */ /* 0x000fe20000000000 */
[----:B------:R-:W-:Y:S01]  /*5160*/  FMNMX.FTZ R77, R100, R77, !PT ;  /* 0x0000004d644d7209 */ /* 0x000fe20007810000 */
[----:B------:R-:W1:Y:S01]  /*5170*/  MUFU.TANH R61, R61 ;  /* 0x0000003d003d7308 */ /* 0x000e620000002400 */
[----:B------:R-:W-:Y:S02]  /*5180*/  FSEL R45, R102, -INF , P4 ;  /* 0xff800000662d7808 */ /* 0x000fe40002000000 */
[C---:B------:R-:W-:Y:S01]  /*5190*/  ISETP.GT.AND P4, PT, R12.reuse, 0x40, PT ;  /* 0x000000400c00780c */ /* 0x040fe20003f84270 */
[----:B------:R-:W-:Y:S01]  /*51a0*/  HGMMA.64x16x16.F32 R24, gdesc[UR20], R24, gsb0 ;  /* 0x00200000141879f0 */ /* 0x000fe20008000818 */
[----:B0-----:R-:W-:Y:S02]  /*51b0*/  FSEL R50, R93, -INF , P5 ;  /* 0xff8000005d327808 */ /* 0x001fe40002800000 */
[----:B------:R-:W-:Y:S01]  /*51c0*/  FSEL R89, R89, -INF , P5 ;  /* 0xff80000059597808 */ /* 0x000fe20002800000 */
[----:B------:R2:W-:Y:S01]  /*51d0*/  MUFU.TANH R93, R58 ;  /* 0x0000003a005d7308 */ /* 0x0005e20000002400 */
[----:B------:R-:W-:-:S02]  /*51e0*/  ISETP.GT.AND P5, PT, R12, 0x50, PT ;  /* 0x000000500c00780c */ /* 0x000fc40003fa4270 */
[----:B------:R-:W-:Y:S02]  /*51f0*/  FMNMX.FTZ R77, R82, R77, !PT ;  /* 0x0000004d524d7209 */ /* 0x000fe40007810000 */
[----:B------:R-:W-:Y:S02]  /*5200*/  FSEL R53, R95, -INF , P4 ;  /* 0xff8000005f357808 */ /* 0x000fe40002000000 */
[----:B------:R-:W-:Y:S01]  /*5210*/  FSEL R92, R92, -INF , P4 ;  /* 0xff8000005c5c7808 */ /* 0x000fe20002000000 */
[----:B------:R4:W-:Y:S01]  /*5220*/  MUFU.TANH R95, R60 ;  /* 0x0000003c005f7308 */ /* 0x0009e20000002400 */
[----:B------:R-:W-:Y:S02]  /*5230*/  ISETP.GT.AND P4, PT, R12, 0x51, PT ;  /* 0x000000510c00780c */ /* 0x000fe40003f84270 */
[----:B------:R-:W-:Y:S02]  /*5240*/  FSEL R75, R64, -INF , P5 ;  /* 0xff800000404b7808 */ /* 0x000fe40002800000 */
[----:B------:R-:W-:-:S02]  /*5250*/  FMNMX.FTZ R64, R90, R77, !PT ;  /* 0x0000004d5a407209 */ /* 0x000fc40007810000 */
[----:B------:R-:W-:Y:S01]  /*5260*/  FSEL R72, R72, -INF , P2 ;  /* 0xff80000048487808 */ /* 0x000fe20001000000 */
[----:B------:R-:W0:Y:S01]  /*5270*/  MUFU.TANH R70, R70 ;  /* 0x0000004600467308 */ /* 0x000e220000002400 */
[----:B------:R-:W-:Y:S02]  /*5280*/  ISETP.GT.AND P2, PT, R12, 0x58, PT ;  /* 0x000000580c00780c */ /* 0x000fe40003f44270 */
[----:B------:R-:W-:Y:S02]  /*5290*/  FSEL R76, R65, -INF , P4 ;  /* 0xff800000414c7808 */ /* 0x000fe40002000000 */
[----:B------:R-:W-:Y:S02]  /*52a0*/  FMNMX.FTZ R65, R89, R64, !PT ;  /* 0x0000004059417209 */ /* 0x000fe40007810000 */
[----:B------:R-:W-:Y:S01]  /*52b0*/  FSEL R77, R67, -INF , P2 ;  /* 0xff800000434d7808 */ /* 0x000fe20001000000 */
[----:B------:R-:W0:Y:S01]  /*52c0*/  MUFU.TANH R110, R110 ;  /* 0x0000006e006e7308 */ /* 0x000e220000002400 */
[----:B------:R-:W-:Y:S01]  /*52d0*/  FMNMX.FTZ R67, R92, R65, !PT ;  /* 0x000000415c437209 */ /* 0x000fe20007810000 */
[----:B------:R-:W-:Y:S01]  /*52e0*/  FMUL.FTZ R65, R32, UR7 ;  /* 0x0000000720417c20 */ /* 0x000fe20008410000 */
[----:B------:R-:W-:-:S02]  /*52f0*/  FSEL R74, R74, -INF , P3 ;  /* 0xff8000004a4a7808 */ /* 0x000fc40001800000 */
[----:B------:R-:W-:Y:S02]  /*5300*/  FMNMX.FTZ R67, R72, R67, !PT ;  /* 0x0000004348437209 */ /* 0x000fe40007810000 */
[----:B--2---:R-:W-:Y:S01]  /*5310*/  FSEL R58, R78, -INF , P4 ;  /* 0xff8000004e3a7808 */ /* 0x004fe20002000000 */
[----:B------:R3:W-:Y:S01]  /*5320*/  MUFU.TANH R94, R59 ;  /* 0x0000003b005e7308 */ /* 0x0007e20000002400 */
[----:B------:R-:W-:Y:S02]  /*5330*/  FSEL R73, R73, -INF , P6 ;  /* 0xff80000049497808 */ /* 0x000fe40003000000 */
[----:B------:R-:W-:Y:S01]  /*5340*/  FMNMX.FTZ R78, R74, R67, !PT ;  /* 0x000000434a4e7209 */ /* 0x000fe20007810000 */
[----:B------:R-:W-:Y:S01]  /*5350*/  FMUL.FTZ R67, R33, UR7 ;  /* 0x0000000721437c20 */ /* 0x000fe20008410000 */
[----:B------:R-:W-:Y:S02]  /*5360*/  ISETP.GT.AND P3, PT, R12, 0x59, PT ;  /* 0x000000590c00780c */ /* 0x000fe40003f64270 */
[----:B------:R-:W-:Y:S01]  /*5370*/  FMNMX.FTZ R78, R73, R78, !PT ;  /* 0x0000004e494e7209 */ /* 0x000fe20007810000 */
[----:B------:R1:W-:Y:S01]  /*5380*/  MUFU.TANH R88, R57 ;  /* 0x0000003900587308 */ /* 0x0003e20000002400 */
[----:B----4-:R-:W-:-:S02]  /*5390*/  FSEL R60, R71, -INF , P3 ;  /* 0xff800000473c7808 */ /* 0x010fc40001800000 */
[----:B------:R-:W-:Y:S01]  /*53a0*/  FMNMX.FTZ R71, R75, R78, !PT ;  /* 0x0000004e4b477209 */ /* 0x000fe20007810000 */
[----:B------:R-:W-:Y:S01]  /*53b0*/  FMUL.FTZ R78, R34, UR7 ;  /* 0x00000007224e7c20 */ /* 0x000fe20008410000 */
[----:B---3--:R-:W-:Y:S02]  /*53c0*/  FSEL R59, R109, -INF , P2 ;  /* 0xff8000006d3b7808 */ /* 0x008fe40001000000 */
[----:B------:R-:W-:Y:S01]  /*53d0*/  FMNMX.FTZ R102, R76, R71, !PT ;  /* 0x000000474c667209 */ /* 0x000fe20007810000 */
[----:B------:R-:W2:Y:S01]  /*53e0*/  MUFU.TANH R112, R112 ;  /* 0x0000007000707308 */ /* 0x000ea20000002400 */
[C---:B------:R-:W-:Y:S01]  /*53f0*/  ISETP.GT.AND P2, PT, R12.reuse, 0x69, PT ;  /* 0x000000690c00780c */ /* 0x040fe20003f44270 */
[----:B------:R-:W-:Y:S02]  /*5400*/  WARPGROUP.DEPBAR.LE gsb0, 0x0 ;  /* 0x00008000000079c5 */ /* 0x000fe40000010000 */
[----:B------:R-:W-:Y:S01]  /*5410*/  ISETP.GT.AND P6, PT, R12, 0x60, PT ;  /* 0x000000600c00780c */ /* 0x000fe20003fc4270 */
[----:B------:R-:W-:Y:S01]  /*5420*/  FMUL.FTZ R28, R28, UR7 ;  /* 0x000000071c1c7c20 */ /* 0x000fe20008410000 */
[----:B-----5:R-:W-:Y:S01]  /*5430*/  FSEL R66, R66, -INF , P3 ;  /* 0xff80000042427808 */ /* 0x020fe20001800000 */
[----:B------:R-:W-:Y:S01]  /*5440*/  FMUL.FTZ R30, R30, UR7 ;  /* 0x000000071e1e7c20 */ /* 0x000fe20008410000 */
[----:B------:R-:W-:Y:S01]  /*5450*/  FMNMX.FTZ R71, R77, R102, !PT ;  /* 0x000000664d477209 */ /* 0x000fe20007810000 */
[----:B------:R-:W-:Y:S01]  /*5460*/  MUFU.TANH R63, R63 ;  /* 0x0000003f003f7308 */ /* 0x000fe20000002400 */
[----:B-1----:R-:W-:Y:S01]  /*5470*/  FSEL R57, R79, -INF , P5 ;  /* 0xff8000004f397808 */ /* 0x002fe20002800000 */
[----:B------:R-:W-:Y:S01]  /*5480*/  FMUL.FTZ R79, R35, UR7 ;  /* 0x00000007234f7c20 */ /* 0x000fe20008410000 */
[----:B------:R-:W-:Y:S01]  /*5490*/  FSEL R35, R62, -INF , P2 ;  /* 0xff8000003e237808 */ /* 0x000fe20001000000 */
[----:B------:R-:W-:Y:S01]  /*54a0*/  FMUL.FTZ R102, R37, UR7 ;  /* 0x0000000725667c20 */ /* 0x000fe20008410000 */
[----:B------:R-:W-:-:S02]  /*54b0*/  ISETP.GT.AND P5, PT, R12, 0x61, PT ;  /* 0x000000610c00780c */ /* 0x000fc40003fa4270 */
[----:B------:R-:W-:Y:S01]  /*54c0*/  FSEL R69, R69, -INF , P6 ;  /* 0xff80000045457808 */ /* 0x000fe20003000000 */
[----:B------:R-:W1:Y:S01]  /*54d0*/  MUFU.TANH R111, R111 ;  /* 0x0000006f006f7308 */ /* 0x000e620000002400 */
[----:B------:R-:W-:Y:S02]  /*54e0*/  FMNMX.FTZ R62, R66, R71, !PT ;  /* 0x00000047423e7209 */ /* 0x000fe40007810000 */
[----:B------:R-:W-:Y:S02]  /*54f0*/  FSEL R71, R61, -INF , P2 ;  /* 0xff8000003d477808 */ /* 0x000fe40001000000 */
[----:B------:R-:W-:Y:S02]  /*5500*/  ISETP.GT.AND P4, PT, R12, 0x68, PT ;  /* 0x000000680c00780c */ /* 0x000fe40003f84270 */
[----:B0-----:R-:W-:Y:S01]  /*5510*/  FSEL R70, R70, -INF , P5 ;  /* 0xff80000046467808 */ /* 0x001fe20002800000 */
[----:B------:R-:W0:Y:S01]  /*5520*/  MUFU.TANH R114, R114 ;  /* 0x0000007200727308 */ /* 0x000e220000002400 */
[----:B------:R-:W-:Y:S01]  /*5530*/  FMNMX.FTZ R61, R69, R62, !PT ;  /* 0x0000003e453d7209 */ /* 0x000fe20007810000 */
[----:B------:R-:W-:Y:S01]  /*5540*/  FMUL.FTZ R62, R36, UR7 ;  /* 0x00000007243e7c20 */ /* 0x000fe20008410000 */
[----:B------:R-:W-:-:S02]  /*5550*/  FSEL R110, R110, -INF , P4 ;  /* 0xff8000006e6e7808 */ /* 0x000fc40002000000 */
[----:B------:R-:W-:Y:S02]  /*5560*/  FMNMX.FTZ R61, R70, R61, !PT ;  /* 0x0000003d463d7209 */ /* 0x000fe40007810000 */
[----:B------:R-:W-:Y:S01]  /*5570*/  ISETP.GT.AND P3, PT, R12, 0x70, PT ;  /* 0x000000700c00780c */ /* 0x000fe20003f64270 */
[----:B------:R-:W3:Y:S01]  /*5580*/  MUFU.TANH R113, R113 ;  /* 0x0000007100717308 */ /* 0x000ee20000002400 */
[----:B------:R-:W-:Y:S02]  /*5590*/  FMNMX.FTZ R108, R110, R61, !PT ;  /* 0x0000003d6e6c7209 */ /* 0x000fe40007810000 */
[----:B--2---:R-:W-:Y:S02]  /*55a0*/  FSEL R32, R112, -INF , P6 ;  /* 0xff80000070207808 */ /* 0x004fe40003000000 */
[C---:B------:R-:W-:Y:S02]  /*55b0*/  ISETP.GT.AND P6, PT, R12.reuse, 0x71, PT ;  /* 0x000000710c00780c */ /* 0x040fe40003fc4270 */
[----:B------:R-:W-:Y:S01]  /*55c0*/  FMNMX.FTZ R107, R71, R108, !PT ;  /* 0x0000006c476b7209 */ /* 0x000fe20007810000 */
[----:B------:R-:W2:Y:S01]  /*55d0*/  MUFU.TANH R115, R115 ;  /* 0x0000007300737308 */ /* 0x000ea20000002400 */
[----:B-1----:R-:W-:Y:S01]  /*55e0*/  FSEL R33, R111, -INF , P5 ;  /* 0xff8000006f217808 */ /* 0x002fe20002800000 */
[----:B------:R-:W-:Y:S01]  /*55f0*/  FMUL.FTZ R111, R39, UR7 ;  /* 0x00000007276f7c20 */ /* 0x000fe20008410000 */
[----:B------:R-:W-:-:S02]  /*5600*/  ISETP.GT.AND P5, PT, R12, 0x78, PT ;  /* 0x000000780c00780c */ /* 0x000fc40003fa4270 */
[----:B0-----:R-:W-:Y:S02]  /*5610*/  FSEL R114, R114, -INF , P6 ;  /* 0xff80000072727808 */ /* 0x001fe40003000000 */
[C---:B------:R-:W-:Y:S01]  /*5620*/  ISETP.GT.AND P2, PT, R12.reuse, 0x80, PT ;  /* 0x000000800c00780c */ /* 0x040fe20003f44270 */
[----:B------:R0:W-:Y:S01]  /*5630*/  MUFU.TANH R103, R78 ;  /* 0x0000004e00677308 */ /* 0x0001e20000002400 */
[----:B---3--:R-:W-:Y:S02]  /*5640*/  FSEL R34, R113, -INF , P4 ;  /* 0xff80000071227808 */ /* 0x008fe40002000000 */
[----:B------:R-:W-:Y:S02]  /*5650*/  ISETP.GT.AND P4, PT, R12, 0x79, PT ;  /* 0x000000790c00780c */ /* 0x000fe40003f84270 */
[----:B------:R-:W-:Y:S01]  /*5660*/  FSEL R61, R104, -INF , P5 ;  /* 0xff800000683d7808 */ /* 0x000fe20002800000 */
[----:B------:R-:W-:Y:S01]  /*5670*/  FMUL.FTZ R104, R38, UR7 ;  /* 0x0000000726687c20 */ /* 0x000fe20008410000 */
[----:B------:R-:W-:Y:S01]  /*5680*/  FSEL R38, R101, -INF , P4 ;  /* 0xff80000065267808 */ /* 0x000fe20002000000 */
[----:B------:R-:W1:Y:S01]  /*5690*/  MUFU.TANH R116, R116 ;  /* 0x0000007400747308 */ /* 0x000e620000002400 */
[----:B0-----:R-:W-:Y:S01]  /*56a0*/  FSEL R78, R63, -INF , P3 ;  /* 0xff8000003f4e7808 */ /* 0x001fe20001800000 */
[----:B------:R-:W-:Y:S01]  /*56b0*/  FMUL.FTZ R101, R24, UR7 ;  /* 0x0000000718657c20 */ /* 0x000fe20008410000 */
[----:B--2---:R-:W-:-:S02]  /*56c0*/  FSEL R36, R115, -INF , P3 ;  /* 0xff80000073247808 */ /* 0x004fc40001800000 */
[----:B------:R-:W-:Y:S02]  /*56d0*/  FMNMX.FTZ R107, R78, R107, !PT ;  /* 0x0000006b4e6b7209 */ /* 0x000fe40007810000 */
[----:B------:R-:W-:Y:S01]  /*56e0*/  ISETP.GT.AND P3, PT, R12, 0x81, PT ;  /* 0x000000810c00780c */ /* 0x000fe20003f64270 */
[----:B------:R0:W-:Y:S01]  /*56f0*/  MUFU.TANH R106, R79 ;  /* 0x0000004f006a7308 */ /* 0x0001e20000002400 */
[----:B------:R-:W-:Y:S02]  /*5700*/  FSEL R24, R88, -INF , P2 ;  /* 0xff80000058187808 */ /* 0x000fe40001000000 */
[----:B------:R-:W-:-:S05]  /*5710*/  FSEL R91, R91, -INF , P3 ;  /* 0xff8000005b5b7808 */ /* 0x000fca0001800000 */
[----:B------:R2:W-:Y:S01]  /*5720*/  MUFU.TANH R63, R62 ;  /* 0x0000003e003f7308 */ /* 0x0005e20000002400 */
[----:B0-----:R-:W-:Y:S02]  /*5730*/  FSEL R79, R83, -INF , P5 ;  /* 0xff800000534f7808 */ /* 0x001fe40002800000 */
[----:B------:R-:W-:Y:S02]  /*5740*/  FSEL R83, R86, -INF , P4 ;  /* 0xff80000056537808 */ /* 0x000fe40002000000 */
[----:B------:R-:W-:Y:S02]  /*5750*/  FSEL R86, R99, -INF , P2 ;  /* 0xff80000063567808 */ /* 0x000fe40001000000 */
[----:B-1----:R-:W-:Y:S01]  /*5760*/  FSEL R37, R116, -INF , P6 ;  /* 0xff80000074257808 */ /* 0x002fe20003000000 */
[----:B------:R-:W0:Y:S01]  /*5770*/  MUFU.TANH R65, R65 ;  /* 0x0000004100417308 */ /* 0x000e220000002400 */
[----:B--2---:R-:W-:Y:S02]  /*5780*/  FMNMX.FTZ R62, R114, R107, !PT ;  /* 0x0000006b723e7209 */ /* 0x004fe40007810000 */
[----:B------:R-:W-:-:S02]  /*5790*/  ISETP.GT.AND P6, PT, R12, 0x88, PT ;  /* 0x000000880c00780c */ /* 0x000fc40003fc4270 */
[----:B------:R-:W-:Y:S02]  /*57a0*/  FMNMX.FTZ R62, R79, R62, !PT ;  /* 0x0000003e4f3e7209 */ /* 0x000fe40007810000 */
[----:B------:R-:W-:Y:S01]  /*57b0*/  ISETP.GT.AND P5, PT, R12, 0x89, PT ;  /* 0x000000890c00780c */ /* 0x000fe20003fa4270 */
[----:B------:R-:W1:Y:S01]  /*57c0*/  MUFU.TANH R67, R67 ;  /* 0x0000004300437308 */ /* 0x000e620000002400 */
[----:B------:R-:W-:Y:S02]  /*57d0*/  FMNMX.FTZ R99, R83, R62, !PT ;  /* 0x0000003e53637209 */ /* 0x000fe40007810000 */
[----:B------:R-:W-:Y:S02]  /*57e0*/  FSEL R62, R93, -INF , P3 ;  /* 0xff8000005d3e7808 */ /* 0x000fe40001800000 */
[----:B------:R-:W-:Y:S02]  /*57f0*/  FMNMX.FTZ R108, R86, R99, !PT ;  /* 0x00000063566c7209 */ /* 0x000fe40007810000 */
[----:B------:R-:W-:Y:S01]  /*5800*/  FSEL R93, R94, -INF , P6 ;  /* 0xff8000005e5d7808 */ /* 0x000fe20003000000 */
[----:B------:R-:W-:Y:S01]  /*5810*/  MUFU.TANH R117, R117 ;  /* 0x0000007500757308 */ /* 0x000fe20000002400 */
[----:B------:R-:W-:-:S02]  /*5820*/  FMNMX.FTZ R108, R91, R108, !PT ;  /* 0x0000006c5b6c7209 */ /* 0x000fc40007810000 */
[C---:B------:R-:W-:Y:S02]  /*5830*/  ISETP.GT.AND P4, PT, R12.reuse, 0x90, PT ;  /* 0x000000900c00780c */ /* 0x040fe40003f84270 */
[----:B------:R-:W-:Y:S02]  /*5840*/  FSEL R94, R95, -INF , P5 ;  /* 0xff8000005f5e7808 */ /* 0x000fe40002800000 */
[----:B------:R-:W-:Y:S01]  /*5850*/  FMNMX.FTZ R99, R93, R108, !PT ;  /* 0x0000006c5d637209 */ /* 0x000fe20007810000 */
[----:B------:R-:W2:Y:S01]  /*5860*/  MUFU.TANH R64, R118 ;  /* 0x0000007600407308 */ /* 0x000ea20000002400 */
[----:B------:R-:W-:Y:S02]  /*5870*/  ISETP.GT.AND P3, PT, R12, 0x91, PT ;  /* 0x000000910c00780c */ /* 0x000fe40003f64270 */
[----:B0-----:R-:W-:Y:S02]  /*5880*/  FSEL R95, R65, -INF , P4 ;  /* 0xff800000415f7808 */ /* 0x001fe40002000000 */
[----:B------:R-:W-:-:S02]  /*5890*/  FMNMX.FTZ R108, R94, R99, !PT ;  /* 0x000000635e6c7209 */ /* 0x000fc40007810000 */
[----:B------:R-:W-:Y:S01]  /*58a0*/  ISETP.GT.AND P2, PT, R12, 0x98, PT ;  /* 0x000000980c00780c */ /* 0x000fe20003f44270 */
[----:B------:R-:W0:Y:S01]  /*58b0*/  MUFU.TANH R102, R102 ;  /* 0x0000006600667308 */ /* 0x000e220000002400 */
[----:B-1----:R-:W-:Y:S01]  /*58c0*/  FSEL R99, R67, -INF , P3 ;  /* 0xff80000043637808 */ /* 0x002fe20001800000 */
[----:B------:R-:W-:Y:S01]  /*58d0*/  FMUL.FTZ R67, R29, UR7 ;  /* 0x000000071d437c20 */ /* 0x000fe20008410000 */
[----:B------:R-:W-:-:S04]  /*58e0*/  FMNMX.FTZ R108, R95, R108, !PT ;  /* 0x0000006c5f6c7209 */ /* 0x000fc80007810000 */
[----:B------:R-:W-:Y:S01]  /*58f0*/  FMNMX.FTZ R108, R99, R108, !PT ;  /* 0x0000006c636c7209 */ /* 0x000fe20007810000 */
[----:B------:R1:W3:Y:S01]  /*5900*/  MUFU.TANH R107, R104 ;  /* 0x00000068006b7308 */ /* 0x0002e20000002400 */
[----:B--2---:R-:W-:Y:S02]  /*5910*/  FSEL R64, R64, -INF , P5 ;  /* 0xff80000040407808 */ /* 0x004fe40002800000 */
[----:B------:R-:W-:-:S05]  /*5920*/  ISETP.GT.AND P5, PT, R12, 0xa0, PT ;  /* 0x000000a00c00780c */ /* 0x000fca0003fa4270 */
[----:B------:R2:W4:Y:S01]  /*5930*/  MUFU.TANH R88, R101 ;  /* 0x0000006500587308 */ /* 0x0005220000002400 */
[----:B-1----:R-:W-:Y:S01]  /*5940*/  FMUL.FTZ R104, R25, UR7 ;  /* 0x0000000719687c20 */ /* 0x002fe20008410000 */
[----:B------:R-:W-:Y:S02]  /*5950*/  FSEL R25, R117, -INF , P6 ;  /* 0xff80000075197808 */ /* 0x000fe40003000000 */
[----:B------:R-:W-:-:S04]  /*5960*/  ISETP.GT.AND P6, PT, R12, 0x99, PT ;  /* 0x000000990c00780c */ /* 0x000fc80003fc4270 */
[----:B------:R-:W1:Y:S01]  /*5970*/  MUFU.TANH R104, R104 ;  /* 0x0000006800687308 */ /* 0x000e620000002400 */
[----:B--2---:R-:W-:Y:S02]  /*5980*/  FSEL R101, R63, -INF , P2 ;  /* 0xff8000003f657808 */ /* 0x004fe40001000000 */
[----:B0-----:R-:W-:Y:S02]  /*5990*/  FSEL R102, R102, -INF , P6 ;  /* 0xff80000066667808 */ /* 0x001fe40003000000 */
[----:B------:R-:W-:Y:S01]  /*59a0*/  FMNMX.FTZ R29, R101, R108, !PT ;  /* 0x0000006c651d7209 */ /* 0x000fe20007810000 */
[----:B------:R-:W-:Y:S01]  /*59b0*/  FMUL.FTZ R108, R26, UR7 ;  /* 0x000000071a6c7c20 */ /* 0x000fe20008410000 */
[----:B---3--:R-:W-:Y:S01]  /*59c0*/  FSEL R63, R107, -INF , P2 ;  /* 0xff8000006b3f7808 */ /* 0x008fe20001000000 */
[----:B------:R0:W2:Y:S01]  /*59d0*/  MUFU.TANH R65, R28 ;  /* 0x0000001c00417308 */ /* 0x0000a20000002400 */
[----:B------:R-:W-:Y:S01]  /*59e0*/  ISETP.GT.AND P2, PT, R12, 0xa9, PT ;  /* 0x000000a90c00780c */ /* 0x000fe20003f44270 */
[----:B------:R-:W-:-:S06]  /*59f0*/  FMUL.FTZ R26, R31, UR7 ;  /* 0x000000071f1a7c20 */ /* 0x000fcc0008410000 */
[----:B------:R-:W3:Y:S01]  /*5a00*/  MUFU.TANH R67, R67 ;  /* 0x0000004300437308 */ /* 0x000ee20000002400 */
[----:B0-----:R-:W-:Y:S02]  /*5a10*/  FSEL R28, R103, -INF , P4 ;  /* 0xff800000671c7808 */ /* 0x001fe40002000000 */
[----:B----4-:R-:W-:Y:S02]  /*5a20*/  FSEL R103, R88, -INF , P5 ;  /* 0xff80000058677808 */ /* 0x010fe40002800000 */
[----:B------:R-:W-:Y:S02]  /*5a30*/  ISETP.GT.AND P4, PT, R12, 0xa1, PT ;  /* 0x000000a10c00780c */ /* 0x000fe40003f84270 */
[----:B------:R-:W-:Y:S01]  /*5a40*/  FMNMX.FTZ R88, R102, R29, !PT ;  /* 0x0000001d66587209 */ /* 0x000fe20007810000 */
[----:B------:R-:W0:Y:S01]  /*5a50*/  MUFU.TANH R111, R111 ;  /* 0x0000006f006f7308 */ /* 0x000e220000002400 */
[----:B------:R-:W-:Y:S02]  /*5a60*/  FSEL R29, R106, -INF , P3 ;  /* 0xff8000006a1d7808 */ /* 0x000fe40001800000 */
[----:B------:R-:W-:-:S02]  /*5a70*/  ISETP.GT.AND P3, PT, R12, 0xa8, PT ;  /* 0x000000a80c00780c */ /* 0x000fc40003f64270 */
[----:B-1----:R-:W-:Y:S02]  /*5a80*/  FSEL R104, R104, -INF , P4 ;  /* 0xff80000068687808 */ /* 0x002fe40002000000 */
[----:B------:R-:W-:Y:S01]  /*5a90*/  FMNMX.FTZ R109, R103, R88, !PT ;  /* 0x00000058676d7209 */ /* 0x000fe20007810000 */
[----:B------:R-:W1:Y:S01]  /*5aa0*/  MUFU.TANH R108, R108 ;  /* 0x0000006c006c7308 */ /* 0x000e620000002400 */
[----:B--2---:R-:W-:Y:S02]  /*5ab0*/  FSEL R106, R65, -INF , P3 ;  /* 0xff800000416a7808 */ /* 0x004fe40001800000 */
[----:B------:R-:W-:Y:S02]  /*5ac0*/  FMNMX.FTZ R109, R104, R109, !PT ;  /* 0x0000006d686d7209 */ /* 0x000fe40007810000 */
[----:B---3--:R-:W-:Y:S02]  /*5ad0*/  FSEL R12, R67, -INF , P2 ;  /* 0xff800000430c7808 */ /* 0x008fe40001000000 */
[----:B------:R-:W-:Y:S01]  /*5ae0*/  FMNMX.FTZ R109, R106, R109, !PT ;  /* 0x0000006d6a6d7209 */ /* 0x000fe20007810000 */
[----:B------:R-:W2:Y:S01]  /*5af0*/  MUFU.TANH R30, R30 ;  /* 0x0000001e001e7308 */ /* 0x000ea20000002400 */
[----:B0-----:R-:W-:-:S02]  /*5b00*/  FSEL R111, R111, -INF , P6 ;  /* 0xff8000006f6f7808 */ /* 0x001fc40003000000 */
[----:B------:R-:W-:-:S05]  /*5b10*/  FMNMX.FTZ R109, R12, R109, !PT ;  /* 0x0000006d0c6d7209 */ /* 0x000fca0007810000 */
[----:B------:R-:W0:Y:S01]  /*5b20*/  SHFL.BFLY PT, R88, R109, 0x2, 0x1f ;  /* 0x0c401f006d587f89 */ /* 0x000e2200000e0000 */
[----:B------:R-:W3:Y:S01]  /*5b30*/  MUFU.TANH R26, R26 ;  /* 0x0000001a001a7308 */ /* 0x000ee20000002400 */
[----:B-1----:R-:W-:Y:S02]  /*5b40*/  FSEL R108, R108, -INF , P5 ;  /* 0xff8000006c6c7808 */ /* 0x002fe40002800000 */
[----:B--2---:R-:W-:Y:S02]  /*5b50*/  FSEL R30, R30, -INF , P3 ;  /* 0xff8000001e1e7808 */ /* 0x004fe40001800000 */
[----:B---3--:R-:W-:Y:S02]  /*5b60*/  FSEL R26, R26, -INF , P2 ;  /* 0xff8000001a1a7808 */ /* 0x008fe40001000000 */
[----:B0-----:R-:W-:Y:S01]  /*5b70*/  FMNMX.FTZ R65, R109, R88, !PT ;  /* 0x000000586d417209 */ /* 0x001fe20007810000 */
[----:B------:R-:W-:-:S04]  /*5b80*/  FMUL.FTZ R109, R27, UR7 ;  /* 0x000000071b6d7c20 */ /* 0x000fc80008410000 */
[----:B------:R-:W0:Y:S02]  /*5b90*/  SHFL.BFLY PT, R88, R65, 0x1, 0x1f ;  /* 0x0c201f0041587f89 */ /* 0x000e2400000e0000 */
[----:B------:R-:W1:Y:S02]  /*5ba0*/  MUFU.TANH R109, R109 ;  /* 0x0000006d006d7308 */ /* 0x000e640000002400 */
[----:B-1----:R-:W-:Y:S02]  /*5bb0*/  FSEL R109, R109, -INF , P4 ;  /* 0xff8000006d6d7808 */ /* 0x002fe40002000000 */
[----:B0-----:R-:W-:-:S04]  /*5bc0*/  FMNMX.FTZ R88, R65, R88, !PT ;  /* 0x0000005841587209 */ /* 0x001fc80007810000 */
[C---:B------:R-:W-:Y:S01]  /*5bd0*/  FSETP.NEU.FTZ.AND P0, PT, R88.reuse, -INF , PT ;  /* 0xff8000005800780b */ /* 0x040fe20003f1d000 */
[----:B------:R-:W-:-:S05]  /*5be0*/  FMUL.FTZ R107, R88, UR11 ;  /* 0x0000000b586b7c20 */ /* 0x000fca0008410000 */
[----:B------:R-:W-:Y:S02]  /*5bf0*/  FSEL R107, R107, RZ, P0 ;  /* 0x000000ff6b6b7208 */ /* 0x000fe40000000000 */
[----:B------:R-:W-:-:S03]  /*5c00*/  ISETP.NE.AND P0, PT, R120, RZ, PT ;  /* 0x000000ff7800720c */ /* 0x000fc60003f05270 */
[--C-:B------:R-:W-:Y:S01]  /*5c10*/  FFMA.FTZ R27, R52, UR11, -R107.reuse ;  /* 0x0000000b341b7c23 */ /* 0x100fe2000801086b */
[----:B------:R-:W-:Y:S01]  /*5c20*/  FMNMX.FTZ R52, R11, R14, !PT ;  /* 0x0000000e0b347209 */ /* 0x000fe20007810000 */
[--C-:B------:R-:W-:Y:S01]  /*5c30*/  FFMA.FTZ R39, R81, UR11, -R107.reuse ;  /* 0x0000000b51277c23 */ /* 0x100fe2000801086b */
[--C-:B------:R-:W-:Y:S01]  /*5c40*/  FFMA.FTZ R182, R85, UR11, -R107.reuse ;  /* 0x0000000b55b67c23 */ /* 0x100fe2000801086b */
[--C-:B------:R-:W-:Y:S01]  /*5c50*/  FFMA.FTZ R198, R77, UR11, -R107.reuse ;  /* 0x0000000b4dc67c23 */ /* 0x100fe2000801086b */
[----:B------:R-:W-:Y:S01]  /*5c60*/  FMNMX.FTZ R52, R13, R52, !PT ;  /* 0x000000340d347209 */ /* 0x000fe20007810000 */
[--C-:B------:R-:W-:Y:S01]  /*5c70*/  FFMA.FTZ R176, R49, UR11, -R107.reuse ;  /* 0x0000000b31b07c23 */ /* 0x100fe2000801086b */
[--C-:B------:R-:W-:Y:S01]  /*5c80*/  FFMA.FTZ R178, R51, UR11, -R107.reuse ;  /* 0x0000000b33b27c23 */ /* 0x100fe2000801086b */
[----:B------:R-:W-:Y:S01]  /*5c90*/  MUFU.EX2 R27, R27 ;  /* 0x0000001b001b7308 */ /* 0x000fe20000000800 */
[----:B------:R-:W-:Y:S01]  /*5ca0*/  FMNMX.FTZ R65, R15, R52, !PT ;  /* 0x000000340f417209 */ /* 0x000fe20007810000 */
[--C-:B------:R-:W-:Y:S01]  /*5cb0*/  FFMA.FTZ R31, R68, UR11, -R107.reuse ;  /* 0x0000000b441f7c23 */ /* 0x100fe2000801086b */
[--C-:B------:R-:W-:Y:S01]  /*5cc0*/  FFMA.FTZ R216, R103, UR11, -R107.reuse ;  /* 0x0000000b67d87c23 */ /* 0x100fe2000801086b */
[--C-:B------:R-:W-:Y:S01]  /*5cd0*/  FFMA.FTZ R180, R80, UR11, -R107.reuse ;  /* 0x0000000b50b47c23 */ /* 0x100fe2000801086b */
[----:B------:R-:W-:Y:S01]  /*5ce0*/  FMNMX.FTZ R52, R20, R65, !PT ;  /* 0x0000004114347209 */ /* 0x000fe20007810000 */
[--C-:B------:R-:W-:Y:S01]  /*5cf0*/  FFMA.FTZ R49, R84, UR11, -R107.reuse ;  /* 0x0000000b54317c23 */ /* 0x100fe2000801086b */
[--C-:B------:R-:W-:Y:S01]  /*5d00*/  FFMA.FTZ R214, R101, UR11, -R107.reuse ;  /* 0x0000000b65d67c23 */ /* 0x100fe2000801086b */
[----:B------:R-:W0:Y:S01]  /*5d10*/  MUFU.EX2 R176, R176 ;  /* 0x000000b000b07308 */ /* 0x000e220000000800 */
[----:B------:R-:W-:Y:S01]  /*5d20*/  FMNMX.FTZ R67, R21, R52, !PT ;  /* 0x0000003415437209 */ /* 0x000fe20007810000 */
[--C-:B------:R-:W-:Y:S01]  /*5d30*/  FFMA.FTZ R101, R12, UR11, -R107.reuse ;  /* 0x0000000b0c657c23 */ /* 0x100fe2000801086b */
[--C-:B------:R-:W-:Y:S01]  /*5d40*/  FFMA.FTZ R184, R105, UR11, -R107.reuse ;  /* 0x0000000b69b87c23 */ /* 0x100fe2000801086b */
[--C-:B------:R-:W-:Y:S01]  /*5d50*/  FFMA.FTZ R51, R96, UR11, -R107.reuse ;  /* 0x0000000b60337c23 */ /* 0x100fe2000801086b */
[----:B------:R-:W-:Y:S01]  /*5d60*/  FMNMX.FTZ R52, R40, R67, !PT ;  /* 0x0000004328347209 */ /* 0x000fe20007810000 */
[--C-:B------:R-:W-:Y:S01]  /*5d70*/  FFMA.FTZ R186, R98, UR11, -R107.reuse ;  /* 0x0000000b62ba7c23 */ /* 0x100fe2000801086b */
[--C-:B------:R-:W-:Y:S01]  /*5d80*/  FFMA.FTZ R65, R97, UR11, -R107.reuse ;  /* 0x0000000b61417c23 */ /* 0x100fe2000801086b */
[----:B------:R-:W1:Y:S01]  /*5d90*/  MUFU.EX2 R178, R178 ;  /* 0x000000b200b27308 */ /* 0x000e620000000800 */
[----:B------:R-:W-:Y:S01]  /*5da0*/  FMNMX.FTZ R67, R41, R52, !PT ;  /* 0x0000003429437209 */ /* 0x000fe20007810000 */
[--C-:B------:R-:W-:Y:S01]  /*5db0*/  FFMA.FTZ R188, R100, UR11, -R107.reuse ;  /* 0x0000000b64bc7c23 */ /* 0x100fe2000801086b */
[--C-:B------:R-:W-:Y:S01]  /*5dc0*/  FFMA.FTZ R190, R90, UR11, -R107.reuse ;  /* 0x0000000b5abe7c23 */ /* 0x100fe2000801086b */
[--C-:B------:R-:W-:Y:S01]  /*5dd0*/  FFMA.FTZ R192, R92, UR11, -R107.reuse ;  /* 0x0000000b5cc07c23 */ /* 0x100fe2000801086b */
[----:B------:R-:W-:Y:S01]  /*5de0*/  FMNMX.FTZ R52, R42, R67, !PT ;  /* 0x000000432a347209 */ /* 0x000fe20007810000 */
[--C-:B------:R-:W-:Y:S01]  /*5df0*/  FFMA.FTZ R67, R82, UR11, -R107.reuse ;  /* 0x0000000b52437c23 */ /* 0x100fe2000801086b */
[--C-:B------:R-:W-:Y:S01]  /*5e00*/  FFMA.FTZ R72, R72, UR11, -R107.reuse ;  /* 0x0000000b48487c23 */ /* 0x100fe2000801086b */
[----:B------:R-:W2:Y:S01]  /*5e10*/  MUFU.EX2 R31, R31 ;  /* 0x0000001f001f7308 */ /* 0x000ea20000000800 */
[----:B------:R-:W-:Y:S01]  /*5e20*/  FMNMX.FTZ R81, R43, R52, !PT ;  /* 0x000000342b517209 */ /* 0x000fe20007810000 */
[--C-:B------:R-:W-:Y:S01]  /*5e30*/  FFMA.FTZ R194, R74, UR11, -R107.reuse ;  /* 0x0000000b4ac27c23 */ /* 0x100fe2000801086b */
[--C-:B------:R-:W-:Y:S01]  /*5e40*/  FFMA.FTZ R73, R73, UR11, -R107.reuse ;  /* 0x0000000b49497c23 */ /* 0x100fe2000801086b */
[--C-:B------:R-:W-:Y:S01]  /*5e50*/  FFMA.FTZ R196, R75, UR11, -R107.reuse ;  /* 0x0000000b4bc47c23 */ /* 0x100fe2000801086b */
[----:B------:R-:W-:Y:S01]  /*5e60*/  FMNMX.FTZ R52, R44, R81, !PT ;  /* 0x000000512c347209 */ /* 0x000fe20007810000 */
[--C-:B------:R-:W-:Y:S01]  /*5e70*/  FFMA.FTZ R75, R76, UR11, -R107.reuse ;  /* 0x0000000b4c4b7c23 */ /* 0x100fe2000801086b */
[--C-:B------:R-:W-:Y:S01]  /*5e80*/  FFMA.FTZ R200, R69, UR11, -R107.reuse ;  /* 0x0000000b45c87c23 */ /* 0x100fe2000801086b */
[----:B------:R-:W3:Y:S01]  /*5e90*/  MUFU.EX2 R180, R180 ;  /* 0x000000b400b47308 */ /* 0x000ee20000000800 */
[----:B------:R-:W-:Y:S01]  /*5ea0*/  FMNMX.FTZ R81, R45, R52, !PT ;  /* 0x000000342d517209 */ /* 0x000fe20007810000 */
[--C-:B------:R-:W-:Y:S01]  /*5eb0*/  FFMA.FTZ R69, R70, UR11, -R107.reuse ;  /* 0x0000000b46457c23 */ /* 0x100fe2000801086b */
[--C-:B------:R-:W-:Y:S01]  /*5ec0*/  FFMA.FTZ R202, R110, UR11, -R107.reuse ;  /* 0x0000000b6eca7c23 */ /* 0x100fe2000801086b */
[--C-:B------:R-:W-:Y:S01]  /*5ed0*/  FFMA.FTZ R71, R71, UR11, -R107.reuse ;  /* 0x0000000b47477c23 */ /* 0x100fe2000801086b */
[----:B------:R-:W-:Y:S01]  /*5ee0*/  FMNMX.FTZ R52, R46, R81, !PT ;  /* 0x000000512e347209 */ /* 0x000fe20007810000 */
[--C-:B------:R-:W-:Y:S01]  /*5ef0*/  FFMA.FTZ R81, R89, UR11, -R107.reuse ;  /* 0x0000000b59517c23 */ /* 0x100fe2000801086b */
[--C-:B------:R-:W-:Y:S01]  /*5f00*/  FFMA.FTZ R204, R78, UR11, -R107.reuse ;  /* 0x0000000b4ecc7c23 */ /* 0x100fe2000801086b */
[----:B------:R-:W4:Y:S01]  /*5f10*/  MUFU.EX2 R39, R39 ;  /* 0x0000002700277308 */ /* 0x000f220000000800 */
[----:B------:R-:W-:Y:S01]  /*5f20*/  FMNMX.FTZ R85, R47, R52, !PT ;  /* 0x000000342f557209 */ /* 0x000fe20007810000 */
[--C-:B------:R-:W-:Y:S01]  /*5f30*/  FFMA.FTZ R97, R114, UR11, -R107.reuse ;  /* 0x0000000b72617c23 */ /* 0x100fe2000801086b */
[--C-:B------:R-:W-:Y:S01]  /*5f40*/  FFMA.FTZ R206, R79, UR11, -R107.reuse ;  /* 0x0000000b4fce7c23 */ /* 0x100fe2000801086b */
[--C-:B------:R-:W-:Y:S01]  /*5f50*/  FFMA.FTZ R79, R83, UR11, -R107.reuse ;  /* 0x0000000b534f7c23 */ /* 0x100fe2000801086b */
[----:B------:R-:W-:Y:S01]  /*5f60*/  FMNMX.FTZ R85, R48, R85, !PT ;  /* 0x0000005530557209 */ /* 0x000fe20007810000 */
[--C-:B------:R-:W-:Y:S01]  /*5f70*/  FFMA.FTZ R208, R86, UR11, -R107.reuse ;  /* 0x0000000b56d07c23 */ /* 0x100fe2000801086b */
[--C-:B------:R-:W-:Y:S01]  /*5f80*/  FFMA.FTZ R83, R91, UR11, -R107.reuse ;  /* 0x0000000b5b537c23 */ /* 0x100fe2000801086b */
[----:B------:R-:W5:Y:S01]  /*5f90*/  MUFU.EX2 R182, R182 ;  /* 0x000000b600b67308 */ /* 0x000f620000000800 */
        /* <DEDUP_REMOVED lines=10> */
[----:B------:R-:W-:Y:S01]  /*6040*/  FFMA.FTZ R218, R106, UR11, -R107 ;  /* 0x0000000b6ada7c23 */ /* 0x000fe2000801086b */
[--C-:B------:R-:W-:Y:S01]  /*6050*/  IMAD.MOV.U32 R86, RZ, RZ, R87.reuse ;  /* 0x000000ffff567224 */ /* 0x100fe200078e0057 */
[----:B------:R-:W-:Y:S01]  /*6060*/  FMNMX.FTZ R89, R55, R52, !PT ;  /* 0x0000003437597209 */ /* 0x000fe20007810000 */
[--C-:B------:R-:W-:Y:S01]  /*6070*/  IMAD.MOV.U32 R84, RZ, RZ, R87.reuse ;  /* 0x000000ffff547224 */ /* 0x100fe200078e0057 */
[----:B------:R-:W-:Y:S01]  /*6080*/  MOV R82, R87 ;  /* 0x0000005700527202 */ /* 0x000fe20000000f00 */
[----:B------:R-:W5:Y:S01]  /*6090*/  MUFU.EX2 R184, R184 ;  /* 0x000000b800b87308 */ /* 0x000f620000000800 */
[----:B------:R-:W-:Y:S01]  /*60a0*/  FMNMX.FTZ R52, R56, R89, !PT ;  /* 0x0000005938347209 */ /* 0x000fe20007810000 */
[----:B------:R-:W-:-:S02]  /*60b0*/  IMAD.MOV.U32 R80, RZ, RZ, R87 ;  /* 0x000000ffff507224 */ /* 0x000fc400078e0057 */
[--C-:B------:R-:W-:Y:S01]  /*60c0*/  IMAD.MOV.U32 R78, RZ, RZ, R87.reuse ;  /* 0x000000ffff4e7224 */ /* 0x100fe200078e0057 */
[----:B------:R-:W-:Y:S01]  /*60d0*/  FMNMX.FTZ R89, R57, R52, !PT ;  /* 0x0000003439597209 */ /* 0x000fe20007810000 */
[--C-:B------:R-:W-:Y:S02]  /*60e0*/  IMAD.MOV.U32 R76, RZ, RZ, R87.reuse ;  /* 0x000000ffff4c7224 */ /* 0x100fe400078e0057 */
[----:B------:R-:W-:Y:S01]  /*60f0*/  MUFU.EX2 R51, R51 ;  /* 0x0000003300337308 */ /* 0x000fe20000000800 */
[----:B------:R-:W-:Y:S01]  /*6100*/  FMNMX.FTZ R52, R58, R89, !PT ;  /* 0x000000593a347209 */ /* 0x000fe20007810000 */
[--C-:B------:R-:W-:Y:S02]  /*6110*/  IMAD.MOV.U32 R74, RZ, RZ, R87.reuse ;  /* 0x000000ffff4a7224 */ /* 0x100fe400078e0057 */
[--C-:B------:R-:W-:Y:S01]  /*6120*/  IMAD.MOV.U32 R70, RZ, RZ, R87.reuse ;  /* 0x000000ffff467224 */ /* 0x100fe200078e0057 */
[----:B------:R-:W-:Y:S01]  /*6130*/  FMNMX.FTZ R89, R59, R52, !PT ;  /* 0x000000343b597209 */ /* 0x000fe20007810000 */
[----:B------:R-:W-:-:S02]  /*6140*/  IMAD.MOV.U32 R68, RZ, RZ, R87 ;  /* 0x000000ffff447224 */ /* 0x000fc400078e0057 */
        /* <DEDUP_REMOVED lines=8> */
[----:B------:R-:W-:Y:S01]  /*61d0*/  FMNMX.FTZ R52, R36, R77, !PT ;  /* 0x0000004d24347209 */ /* 0x000fe20007810000 */
[----:B------:R-:W-:Y:S01]  /*61e0*/  FFMA.FTZ R77, R66, UR11, -R107 ;  /* 0x0000000b424d7c23 */ /* 0x000fe2000801086b */
[----:B------:R-:W-:Y:S01]  /*61f0*/  IMAD.MOV.U32 R66, RZ, RZ, R87 ;  /* 0x000000ffff427224 */ /* 0x000fe200078e0057 */
        /* <DEDUP_REMOVED lines=12> */
[----:B------:R0:W-:Y:S01]  /*62c0*/  MUFU.EX2 R85, R72 ;  /* 0x0000004800557308 */ /* 0x0001e20000000800 */
[----:B------:R-:W-:-:S04]  /*62d0*/  FMNMX.FTZ R52, R29, R52, !PT ;  /* 0x000000341d347209 */ /* 0x000fc80007810000 */
[----:B------:R-:W-:-:S03]  /*62e0*/  FMNMX.FTZ R52, R63, R52, !PT ;  /* 0x000000343f347209 */ /* 0x000fc60007810000 */
[----:B------:R-:W-:Y:S01]  /*62f0*/  MUFU.EX2 R194, R194 ;  /* 0x000000c200c27308 */ /* 0x000fe20000000800 */
[----:B------:R-:W-:Y:S01]  /*6300*/  FMNMX.FTZ R89, R111, R52, !PT ;  /* 0x000000346f597209 */ /* 0x000fe20007810000 */
[----:B0-----:R-:W-:-:S03]  /*6310*/  IMAD.MOV.U32 R72, RZ, RZ, R87 ;  /* 0x000000ffff487224 */ /* 0x001fc600078e0057 */
[----:B------:R-:W-:-:S03]  /*6320*/  FMNMX.FTZ R52, R108, R89, !PT ;  /* 0x000000596c347209 */ /* 0x000fc60007810000 */
[----:B------:R-:W-:Y:S01]  /*6330*/  MUFU.EX2 R73, R73 ;  /* 0x0000004900497308 */ /* 0x000fe20000000800 */
[----:B------:R-:W-:-:S04]  /*6340*/  FMNMX.FTZ R89, R109, R52, !PT ;  /* 0x000000346d597209 */ /* 0x000fc80007810000 */
[----:B------:R-:W-:-:S03]  /*6350*/  FMNMX.FTZ R89, R30, R89, !PT ;  /* 0x000000591e597209 */ /* 0x000fc60007810000 */
[----:B------:R-:W-:Y:S01]  /*6360*/  MUFU.EX2 R196, R196 ;  /* 0x000000c400c47308 */ /* 0x000fe20000000800 */
[----:B------:R-:W-:-:S05]  /*6370*/  FMNMX.FTZ R89, R26, R89, !PT ;  /* 0x000000591a597209 */ /* 0x000fca0007810000 */
[----:B------:R-:W0:Y:S02]  /*6380*/  SHFL.BFLY PT, R52, R89, 0x2, 0x1f ;  /* 0x0c401f0059347f89 */ /* 0x000e2400000e0000 */
[----:B------:R-:W-:Y:S08]  /*6390*/  MUFU.EX2 R75, R75 ;  /* 0x0000004b004b7308 */ /* 0x000ff00000000800 */
[----:B------:R-:W-:Y:S08]  /*63a0*/  MUFU.EX2 R198, R198 ;  /* 0x000000c600c67308 */ /* 0x000ff00000000800 */
[----:B------:R-:W-:Y:S01]  /*63b0*/  MUFU.EX2 R77, R77 ;  /* 0x0000004d004d7308 */ /* 0x000fe20000000800 */
[----:B0-----:R-:W-:-:S07]  /*63c0*/  FMNMX.FTZ R52, R89, R52, !PT ;  /* 0x0000003459347209 */ /* 0x001fce0007810000 */
[----:B------:R-:W-:Y:S01]  /*63d0*/  MUFU.EX2 R200, R200 ;  /* 0x000000c800c87308 */ /* 0x000fe20000000800 */
[----:B------:R-:W0:Y:S07]  /*63e0*/  SHFL.BFLY PT, R89, R52, 0x1, 0x1f ;  /* 0x0c201f0034597f89 */ /* 0x000e2e00000e0000 */
[----:B------:R-:W-:Y:S08]  /*63f0*/  MUFU.EX2 R69, R69 ;  /* 0x0000004500457308 */ /* 0x000ff00000000800 */
[----:B------:R-:W-:Y:S08]  /*6400*/  MUFU.EX2 R202, R202 ;  /* 0x000000ca00ca7308 */ /* 0x000ff00000000800 */
[----:B------:R-:W-:Y:S01]  /*6410*/  MUFU.EX2 R71, R71 ;  /* 0x0000004700477308 */ /* 0x000fe20000000800 */
[----:B0-----:R-:W-:-:S04]  /*6420*/  FMNMX.FTZ R89, R52, R89, !PT ;  /* 0x0000005934597209 */ /* 0x001fc80007810000 */
[C---:B------:R-:W-:Y:S01]  /*6430*/  FSETP.NEU.FTZ.AND P2, PT, R89.reuse, -INF , PT ;  /* 0xff8000005900780b */ /* 0x040fe20003f5d000 */
[----:B------:R-:W-:Y:S02]  /*6440*/  FMUL.FTZ R103, R89, UR11 ;  /* 0x0000000b59677c20 */ /* 0x000fe40008410000 */
[----:B------:R-:W-:Y:S03]  /*6450*/  MUFU.EX2 R204, R204 ;  /* 0x000000cc00cc7308 */ /* 0x000fe60000000800 */
[----:B------:R-:W-:Y:S02]  /*6460*/  FSEL R103, R103, RZ, P2 ;  /* 0x000000ff67677208 */ /* 0x000fe40001000000 */
[----:B------:R-:W-:-:S03]  /*6470*/  PLOP3.LUT P2, PT, PT, PT, UP0, 0x80, 0x0 ;  /* 0x000000000000781c */ /* 0x000fc60003f4f008 */
[----:B------:R-:W-:Y:S01]  /*6480*/  MUFU.EX2 R97, R97 ;  /* 0x0000006100617308 */ /* 0x000fe20000000800 */
[----:B------:R-:W-:Y:S01]  /*6490*/  FFMA.FTZ R177, R11, UR11, -R103 ;  /* 0x0000000b0bb17c23 */ /* 0x000fe20008010867 */
[----:B------:R-:W-:Y:S01]  /*64a0*/  FADD.FTZ R11, R176, R27 ;  /* 0x0000001bb00b7221 */ /* 0x000fe20000010000 */
[--C-:B------:R-:W-:Y:S01]  /*64b0*/  FFMA.FTZ R12, R14, UR11, -R103.reuse ;  /* 0x0000000b0e0c7c23 */ /* 0x100fe20008010867 */
[--C-:B------:R-:W-:Y:S01]  /*64c0*/  FFMA.FTZ R179, R13, UR11, -R103.reuse ;  /* 0x0000000b0db37c23 */ /* 0x100fe20008010867 */
[----:B------:R-:W-:Y:S01]  /*64d0*/  FFMA.FTZ R52, R15, UR11, -R103 ;  /* 0x0000000b0f347c23 */ /* 0x000fe20008010867 */
[----:B-1----:R-:W-:Y:S01]  /*64e0*/  FADD.FTZ R14, R178, R11 ;  /* 0x0000000bb20e7221 */ /* 0x002fe20000010000 */
[--C-:B------:R-:W-:Y:S01]  /*64f0*/  FFMA.FTZ R181, R20, UR11, -R103.reuse ;  /* 0x0000000b14b57c23 */ /* 0x100fe20008010867 */
[----:B------:R-:W-:Y:S01]  /*6500*/  MUFU.EX2 R177, R177 ;  /* 0x000000b100b17308 */ /* 0x000fe20000000800 */
[--C-:B------:R-:W-:Y:S01]  /*6510*/  FFMA.FTZ R20, R21, UR11, -R103.reuse ;  /* 0x0000000b15147c23 */ /* 0x100fe20008010867 */
[----:B--2---:R-:W-:Y:S01]  /*6520*/  FADD.FTZ R11, R31, R14 ;  /* 0x0000000e1f0b7221 */ /* 0x004fe20000010000 */
[--C-:B------:R-:W-:Y:S01]  /*6530*/  FFMA.FTZ R183, R40, UR11, -R103.reuse ;  /* 0x0000000b28b77c23 */ /* 0x100fe20008010867 */
[--C-:B------:R-:W-:Y:S01]  /*6540*/  FFMA.FTZ R201, R32, UR11, -R103.reuse ;  /* 0x0000000b20c97c23 */ /* 0x100fe20008010867 */
[----:B------:R-:W-:Y:S01]  /*6550*/  FFMA.FTZ R191, R48, UR11, -R103 ;  /* 0x0000000b30bf7c23 */ /* 0x000fe20008010867 */
[----:B---3--:R-:W-:Y:S01]  /*6560*/  FADD.FTZ R14, R180, R11 ;  /* 0x0000000bb40e7221 */ /* 0x008fe20000010000 */
[--C-:B------:R-:W-:Y:S01]  /*6570*/  FFMA.FTZ R40, R41, UR11, -R103.reuse ;  /* 0x0000000b29287c23 */ /* 0x100fe20008010867 */
[----:B------:R-:W0:Y:S01]  /*6580*/  MUFU.EX2 R12, R12 ;  /* 0x0000000c000c7308 */ /* 0x000e220000000800 */
[--C-:B------:R-:W-:Y:S01]  /*6590*/  FFMA.FTZ R48, R50, UR11, -R103.reuse ;  /* 0x0000000b32307c23 */ /* 0x100fe20008010867 */
[----:B----4-:R-:W-:Y:S01]  /*65a0*/  FADD.FTZ R11, R39, R14 ;  /* 0x0000000e270b7221 */ /* 0x010fe20000010000 */
[--C-:B------:R-:W-:Y:S01]  /*65b0*/  FFMA.FTZ R50, R54, UR11, -R103.reuse ;  /* 0x0000000b36327c23 */ /* 0x100fe20008010867 */
[--C-:B------:R-:W-:Y:S01]  /*65c0*/  FFMA.FTZ R54, R56, UR11, -R103.reuse ;  /* 0x0000000b38367c23 */ /* 0x100fe20008010867 */
[----:B------:R-:W-:Y:S01]  /*65d0*/  FFMA.FTZ R56, R58, UR11, -R103 ;  /* 0x0000000b3a387c23 */ /* 0x000fe20008010867 */
[----:B-----5:R-:W-:Y:S01]  /*65e0*/  FADD.FTZ R14, R182, R11 ;  /* 0x0000000bb60e7221 */ /* 0x020fe20000010000 */
[--C-:B------:R-:W-:Y:S01]  /*65f0*/  FFMA.FTZ R185, R42, UR11, -R103.reuse ;  /* 0x0000000b2ab97c23 */ /* 0x100fe20008010867 */
[----:B------:R-:W1:Y:S01]  /*6600*/  MUFU.EX2 R179, R179 ;  /* 0x000000b300b37308 */ /* 0x000e620000000800 */
[--C-:B------:R-:W-:Y:S01]  /*6610*/  FFMA.FTZ R58, R60, UR11, -R103.reuse ;  /* 0x0000000b3c3a7c23 */ /* 0x100fe20008010867 */
[----:B------:R-:W-:Y:S01]  /*6620*/  FADD.FTZ R11, R49, R14 ;  /* 0x0000000e310b7221 */ /* 0x000fe20000010000 */
[--C-:B------:R-:W-:Y:S01]  /*6630*/  FFMA.FTZ R42, R43, UR11, -R103.reuse ;  /* 0x0000000b2b2a7c23 */ /* 0x100fe20008010867 */
[--C-:B------:R-:W-:Y:S01]  /*6640*/  FFMA.FTZ R187, R44, UR11, -R103.reuse ;  /* 0x0000000b2cbb7c23 */ /* 0x100fe20008010867 */
[----:B------:R-:W-:Y:S01]  /*6650*/  FFMA.FTZ R203, R34, UR11, -R103 ;  /* 0x0000000b22cb7c23 */ /* 0x000fe20008010867 */
[----:B------:R-:W-:Y:S01]  /*6660*/  FADD.FTZ R32, R184, R11 ;  /* 0x0000000bb8207221 */ /* 0x000fe20000010000 */
[--C-:B------:R-:W-:Y:S01]  /*6670*/  FFMA.FTZ R44, R45, UR11, -R103.reuse ;  /* 0x0000000b2d2c7c23 */ /* 0x100fe20008010867 */
[----:B------:R-:W2:Y:S01]  /*6680*/  MUFU.EX2 R52, R52 ;  /* 0x0000003400347308 */ /* 0x000ea20000000800 */
[----:B0-----:R-:W-:Y:S01]  /*6690*/  FADD.FTZ R14, R177, R12 ;  /* 0x0000000cb10e7221 */ /* 0x001fe20000010000 */
[----:B------:R-:W-:Y:S01]  /*66a0*/  FADD.FTZ R13, R51, R32 ;  /* 0x00000020330d7221 */ /* 0x000fe20000010000 */
[--C-:B------:R-:W-:Y:S01]  /*66b0*/  FFMA.FTZ R189, R46, UR11, -R103.reuse ;  /* 0x0000000b2ebd7c23 */ /* 0x100fe20008010867 */
[--C-:B------:R-:W-:Y:S01]  /*66c0*/  FFMA.FTZ R46, R47, UR11, -R103.reuse ;  /* 0x0000000b2f2e7c23 */ /* 0x100fe20008010867 */
[----:B------:R-:W-:Y:S01]  /*66d0*/  FFMA.FTZ R205, R36, UR11, -R103 ;  /* 0x0000000b24cd7c23 */ /* 0x000fe20008010867 */
[----:B------:R-:W-:Y:S01]  /*66e0*/  FADD.FTZ R60, R186, R13 ;  /* 0x0000000dba3c7221 */ /* 0x000fe20000010000 */
[--C-:B------:R-:W-:Y:S01]  /*66f0*/  FFMA.FTZ R193, R53, UR11, -R103.reuse ;  /* 0x0000000b35c17c23 */ /* 0x100fe20008010867 */
[----:B------:R-:W0:Y:S01]  /*6700*/  MUFU.EX2 R181, R181 ;  /* 0x000000b500b57308 */ /* 0x000e220000000800 */
[----:B-1----:R-:W-:Y:S01]  /*6710*/  FADD.FTZ R11, R179, R14 ;  /* 0x0000000eb30b7221 */ /* 0x002fe20000010000 */
[----:B------:R-:W-:Y:S01]  /*6720*/  FADD.FTZ R13, R65, R60 ;  /* 0x0000003c410d7221 */ /* 0x000fe20000010000 */
[--C-:B------:R-:W-:Y:S01]  /*6730*/  FFMA.FTZ R195, R55, UR11, -R103.reuse ;  /* 0x0000000b37c37c23 */ /* 0x100fe20008010867 */
[--C-:B------:R-:W-:Y:S01]  /*6740*/  FFMA.FTZ R197, R57, UR11, -R103.reuse ;  /* 0x0000000b39c57c23 */ /* 0x100fe20008010867 */
[----:B------:R-:W-:Y:S01]  /*6750*/  FFMA.FTZ R199, R59, UR11, -R103 ;  /* 0x0000000b3bc77c23 */ /* 0x000fe20008010867 */
[----:B------:R-:W-:Y:S01]  /*6760*/  FADD.FTZ R34, R188, R13 ;  /* 0x0000000dbc227221 */ /* 0x000fe20000010000 */
[----:B------:R-:W-:Y:S01]  /*6770*/  FFMA.FTZ R32, R33, UR11, -R103 ;  /* 0x0000000b21207c23 */ /* 0x000fe20008010867 */
[----:B------:R-:W1:Y:S01]  /*6780*/  MUFU.EX2 R20, R20 ;  /* 0x0000001400147308 */ /* 0x000e620000000800 */
[----:B--2---:R-:W-:Y:S01]  /*6790*/  FADD.FTZ R14, R52, R11 ;  /* 0x0000000b340e7221 */ /* 0x004fe20000010000 */
        /* <DEDUP_REMOVED lines=13> */
[----:B------:R-:W-:Y:S01]  /*6870*/  FFMA.FTZ R64, R64, UR11, -R103 ;  /* 0x0000000b40407c23 */ /* 0x000fe20008010867 */
[----:B------:R-:W0:Y:S01]  /*6880*/  MUFU.EX2 R40, R40 ;  /* 0x0000002800287308 */ /* 0x000e220000000800 */
[----:B-1----:R-:W-:Y:S01]  /*6890*/  FADD.FTZ R14, R20, R11 ;  /* 0x0000000b140e7221 */ /* 0x002fe20000010000 */
[--C-:B------:R-:W-:Y:S01]  /*68a0*/  FFMA.FTZ R29, R29, UR11, -R103.reuse ;  /* 0x0000000b1d1d7c23 */ /* 0x100fe20008010867 */
[--C-:B------:R-:W-:Y:S01]  /*68b0*/  FFMA.FTZ R63, R63, UR11, -R103.reuse ;  /* 0x0000000b3f3f7c23 */ /* 0x100fe20008010867 */
[--C-:B------:R-:W-:Y:S01]  /*68c0*/  FFMA.FTZ R111, R111, UR11, -R103.reuse ;  /* 0x0000000b6f6f7c23 */ /* 0x100fe20008010867 */
[--C-:B------:R-:W-:Y:S01]  /*68d0*/  FFMA.FTZ R108, R108, UR11, -R103.reuse ;  /* 0x0000000b6c6c7c23 */ /* 0x100fe20008010867 */
[----:B------:R-:W-:Y:S01]  /*68e0*/  FFMA.FTZ R109, R109, UR11, -R103 ;  /* 0x0000000b6d6d7c23 */ /* 0x000fe20008010867 */
[----:B------:R-:W-:Y:S01]  /*68f0*/  F2FP.F16.F32.PACK_AB R177, R12, R177 ;  /* 0x000000b10cb1723e */ /* 0x000fe200000000ff */
[----:B------:R-:W1:Y:S01]  /*6900*/  MUFU.EX2 R185, R185 ;  /* 0x000000b900b97308 */ /* 0x000e620000000800 */
[----:B--2---:R-:W-:Y:S01]  /*6910*/  FADD.FTZ R11, R183, R14 ;  /* 0x0000000eb70b7221 */ /* 0x004fe20000010000 */
[----:B------:R-:W-:Y:S01]  /*6920*/  F2FP.F16.F32.PACK_AB R181, R20, R181 ;  /* 0x000000b514b5723e */ /* 0x000fe200000000ff */
[--C-:B------:R-:W-:Y:S01]  /*6930*/  IMAD.MOV.U32 R61, RZ, RZ, R87.reuse ;  /* 0x000000ffff3d7224 */ /* 0x100fe200078e0057 */
[----:B------:R-:W-:Y:S01]  /*6940*/  F2FP.F16.F32.PACK_AB R176, R27, R176 ;  /* 0x000000b01bb0723e */ /* 0x000fe200000000ff */
[--C-:B------:R-:W-:Y:S01]  /*6950*/  IMAD.MOV.U32 R60, RZ, RZ, R87.reuse ;  /* 0x000000ffff3c7224 */ /* 0x100fe200078e0057 */
[----:B------:R-:W-:Y:S01]  /*6960*/  F2FP.F16.F32.PACK_AB R178, R31, R178 ;  /* 0x000000b21fb2723e */ /* 0x000fe200000000ff */
[----:B------:R-:W-:Y:S01]  /*6970*/  IMAD.MOV.U32 R59, RZ, RZ, R87 ;  /* 0x000000ffff3b7224 */ /* 0x000fe200078e0057 */
        /* <DEDUP_REMOVED lines=18> */
[C---:B------:R-:W-:Y:S01]  /*6aa0*/  FADD.FTZ R11, R85.reuse, R36 ;  /* 0x00000024550b7221 */ /* 0x040fe20000010000 */
[----:B------:R-:W-:Y:S01]  /*6ab0*/  F2FP.F16.F32.PACK_AB R192, R85, R192 ;  /* 0x000000c055c0723e */ /* 0x000fe200000000ff */
[----:B------:R-:W-:Y:S01]  /*6ac0*/  IMAD.MOV.U32 R85, RZ, RZ, R87 ;  /* 0x000000ffff557224 */ /* 0x000fe200078e0057 */
[----:B------:R-:W-:Y:S01]  /*6ad0*/  F2FP.F16.F32.PACK_AB R179, R52, R179 ;  /* 0x000000b334b3723e */ /* 0x000fe200000000ff */
[----:B------:R-:W-:Y:S01]  /*6ae0*/  FADD.FTZ R36, R194, R11 ;  /* 0x0000000bc2247221 */ /* 0x000fe20000010000 */
[----:B------:R-:W-:Y:S01]  /*6af0*/  @!P1 PRMT R11, RZ, 0x654, R10 ;  /* 0x00000654ff0b9816 */ /* 0x000fe2000000000a */
[----:B------:R-:W2:Y:S01]  /*6b00*/  MUFU.EX2 R189, R189 ;  /* 0x000000bd00bd7308 */ /* 0x000ea20000000800 */
[----:B0-----:R-:W-:Y:S01]  /*6b10*/  FADD.FTZ R13, R187, R14 ;  /* 0x0000000ebb0d7221 */ /* 0x001fe20000010000 */
[C---:B------:R-:W-:Y:S01]  /*6b20*/  F2FP.F16.F32.PACK_AB R194, R73.reuse, R194 ;  /* 0x000000c249c2723e */ /* 0x040fe200000000ff */
[----:B------:R2:W-:Y:S01]  /*6b30*/  @!P1 SYNCS.ARRIVE.TRANS64.RED.A1T0 RZ, [R11+URZ], RZ ;  /* 0x000000ff0bff99a7 */ /* 0x0005e2000810043f */
[----:B------:R-:W-:Y:S01]  /*6b40*/  F2FP.F16.F32.PACK_AB R183, R40, R183 ;  /* 0x000000b728b7723e */ /* 0x000fe200000000ff */
[--C-:B------:R-:W-:Y:S01]  /*6b50*/  IMAD.MOV.U32 R52, RZ, RZ, R87.reuse ;  /* 0x000000ffff347224 */ /* 0x100fe200078e0057 */
[----:B------:R-:W-:Y:S01]  /*6b60*/  F2FP.F16.F32.PACK_AB R185, R42, R185 ;  /* 0x000000b92ab9723e */ /* 0x000fe200000000ff */
[----:B------:R-:W-:Y:S01]  /*6b70*/  IMAD.MOV.U32 R51, RZ, RZ, R87 ;  /* 0x000000ffff337224 */ /* 0x000fe200078e0057 */
[----:B------:R-:W0:Y:S01]  /*6b80*/  MUFU.EX2 R46, R46 ;  /* 0x0000002e002e7308 */ /* 0x000e220000000800 */
[C---:B-1----:R-:W-:Y:S01]  /*6b90*/  FADD.FTZ R14, R44.reuse, R13 ;  /* 0x0000000d2c0e7221 */ /* 0x042fe20000010000 */
[----:B------:R-:W-:Y:S01]  /*6ba0*/  FADD.FTZ R13, R73, R36 ;  /* 0x00000024490d7221 */ /* 0x000fe20000010000 */
[----:B------:R-:W-:Y:S01]  /*6bb0*/  F2FP.F16.F32.PACK_AB R187, R44, R187 ;  /* 0x000000bb2cbb723e */ /* 0x000fe200000000ff */
[----:B------:R-:W-:-:S02]  /*6bc0*/  IMAD.MOV.U32 R73, RZ, RZ, R87 ;  /* 0x000000ffff497224 */ /* 0x000fc400078e0057 */
[----:B------:R-:W-:Y:S01]  /*6bd0*/  FADD.FTZ R36, R196, R13 ;  /* 0x0000000dc4247221 */ /* 0x000fe20000010000 */
[----:B------:R-:W-:Y:S01]  /*6be0*/  F2FP.F16.F32.PACK_AB R196, R75, R196 ;  /* 0x000000c44bc4723e */ /* 0x000fe200000000ff */
[----:B------:R-:W1:Y:S01]  /*6bf0*/  MUFU.EX2 R191, R191 ;  /* 0x000000bf00bf7308 */ /* 0x000e620000000800 */
[----:B--2---:R-:W-:Y:S01]  /*6c00*/  FADD.FTZ R11, R189, R14 ;  /* 0x0000000ebd0b7221 */ /* 0x004fe20000010000 */
[----:B------:R-:W-:Y:S01]  /*6c10*/  FADD.FTZ R13, R75, R36 ;  /* 0x000000244b0d7221 */ /* 0x000fe20000010000 */
[--C-:B------:R-:W-:Y:S02]  /*6c20*/  IMAD.MOV.U32 R75, RZ, RZ, R87.reuse ;  /* 0x000000ffff4b7224 */ /* 0x100fe400078e0057 */
[----:B------:R-:W-:Y:S02]  /*6c30*/  IMAD.MOV.U32 R49, RZ, RZ, R87 ;  /* 0x000000ffff317224 */ /* 0x000fe400078e0057 */
[----:B------:R-:W-:Y:S01]  /*6c40*/  FADD.FTZ R36, R198, R13 ;  /* 0x0000000dc6247221 */ /* 0x000fe20000010000 */
[C---:B------:R-:W-:Y:S01]  /*6c50*/  F2FP.F16.F32.PACK_AB R198, R77.reuse, R198 ;  /* 0x000000c64dc6723e */ /* 0x040fe200000000ff */
[----:B------:R-:W2:Y:S01]  /*6c60*/  MUFU.EX2 R48, R48 ;  /* 0x0000003000307308 */ /* 0x000ea20000000800 */
[C---:B0-----:R-:W-:Y:S01]  /*6c70*/  FADD.FTZ R14, R46.reuse, R11 ;  /* 0x0000000b2e0e7221 */ /* 0x041fe20000010000 */
[----:B------:R-:W-:Y:S01]  /*6c80*/  FADD.FTZ R15, R77, R36 ;  /* 0x000000244d0f7221 */ /* 0x000fe20000010000 */
[----:B------:R-:W-:Y:S01]  /*6c90*/  F2FP.F16.F32.PACK_AB R189, R46, R189 ;  /* 0x000000bd2ebd723e */ /* 0x000fe200000000ff */
[----:B------:R-:W-:-:S02]  /*6ca0*/  IMAD.MOV.U32 R77, RZ, RZ, R87 ;  /* 0x000000ffff4d7224 */ /* 0x000fc400078e0057 */
[--C-:B------:R-:W-:Y:S02]  /*6cb0*/  IMAD.MOV.U32 R47, RZ, RZ, R87.reuse ;  /* 0x000000ffff2f7224 */ /* 0x100fe400078e0057 */
[----:B------:R-:W0:Y:S01]  /*6cc0*/  MUFU.EX2 R193, R193 ;  /* 0x000000c100c17308 */ /* 0x000e220000000800 */
[----:B-1----:R-:W-:Y:S01]  /*6cd0*/  FADD.FTZ R11, R191, R14 ;  /* 0x0000000ebf0b7221 */ /* 0x002fe20000010000 */
[--C-:B------:R-:W-:Y:S02]  /*6ce0*/  IMAD.MOV.U32 R46, RZ, RZ, R87.reuse ;  /* 0x000000ffff2e7224 */ /* 0x100fe400078e0057 */
[--C-:B------:R-:W-:Y:S02]  /*6cf0*/  IMAD.MOV.U32 R45, RZ, RZ, R87.reuse ;  /* 0x000000ffff2d7224 */ /* 0x100fe400078e0057 */
[----:B------:R-:W-:Y:S02]  /*6d00*/  IMAD.MOV.U32 R44, RZ, RZ, R87 ;  /* 0x000000ffff2c7224 */ /* 0x000fe400078e0057 */
[----:B------:R-:W1:Y:S01]  /*6d10*/  MUFU.EX2 R50, R50 ;  /* 0x0000003200327308 */ /* 0x000e620000000800 */
[----:B--2---:R-:W-:Y:S01]  /*6d20*/  FADD.FTZ R14, R48, R11 ;  /* 0x0000000b300e7221 */ /* 0x004fe20000010000 */
[----:B------:R-:W-:Y:S01]  /*6d30*/  FFMA.FTZ R11, R28, UR11, -R103 ;  /* 0x0000000b1c0b7c23 */ /* 0x000fe20008010867 */
[----:B------:R-:W-:Y:S01]  /*6d40*/  FADD.FTZ R28, R200, R15 ;  /* 0x0000000fc81c7221 */ /* 0x000fe20000010000 */
[C---:B------:R-:W-:Y:S01]  /*6d50*/  F2FP.F16.F32.PACK_AB R200, R69.reuse, R200 ;  /* 0x000000c845c8723e */ /* 0x040fe200000000ff */
[--C-:B------:R-:W-:Y:S01]  /*6d60*/  IMAD.MOV.U32 R43, RZ, RZ, R87.reuse ;  /* 0x000000ffff2b7224 */ /* 0x100fe200078e0057 */
[----:B------:R-:W-:Y:S01]  /*6d70*/  F2FP.F16.F32.PACK_AB R191, R48, R191 ;  /* 0x000000bf30bf723e */ /* 0x000fe200000000ff */
[----:B------:R-:W-:Y:S01]  /*6d80*/  FADD.FTZ R15, R69, R28 ;  /* 0x0000001c450f7221 */ /* 0x000fe20000010000 */
[----:B------:R-:W2:Y:S01]  /*6d90*/  MUFU.EX2 R195, R195 ;  /* 0x000000c300c37308 */ /* 0x000ea20000000800 */
[----:B0-----:R-:W-:Y:S01]  /*6da0*/  FADD.FTZ R13, R193, R14 ;  /* 0x0000000ec10d7221 */ /* 0x001fe20000010000 */
[----:B------:R-:W-:-:S02]  /*6db0*/  IMAD.MOV.U32 R69, RZ, RZ, R87 ;  /* 0x000000ffff457224 */ /* 0x000fc400078e0057 */
[----:B------:R-:W-:Y:S01]  /*6dc0*/  FADD.FTZ R36, R202, R15 ;  /* 0x0000000fca247221 */ /* 0x000fe20000010000 */
[C---:B------:R-:W-:Y:S01]  /*6dd0*/  F2FP.F16.F32.PACK_AB R202, R71.reuse, R202 ;  /* 0x000000ca47ca723e */ /* 0x040fe200000000ff */
[----:B------:R-:W-:Y:S02]  /*6de0*/  IMAD.MOV.U32 R48, RZ, RZ, R87 ;  /* 0x000000ffff307224 */ /* 0x000fe400078e0057 */
[----:B------:R-:W-:Y:S01]  /*6df0*/  FADD.FTZ R21, R71, R36 ;  /* 0x0000002447157221 */ /* 0x000fe20000010000 */
[----:B------:R-:W0:Y:S01]  /*6e00*/  MUFU.EX2 R54, R54 ;  /* 0x0000003600367308 */ /* 0x000e220000000800 */
[C---:B-1----:R-:W-:Y:S01]  /*6e10*/  FADD.FTZ R14, R50.reuse, R13 ;  /* 0x0000000d320e7221 */ /* 0x042fe20000010000 */
[----:B------:R-:W-:Y:S01]  /*6e20*/  F2FP.F16.F32.PACK_AB R193, R50, R193 ;  /* 0x000000c132c1723e */ /* 0x000fe200000000ff */
[--C-:B------:R-:W-:Y:S02]  /*6e30*/  IMAD.MOV.U32 R71, RZ, RZ, R87.reuse ;  /* 0x000000ffff477224 */ /* 0x100fe400078e0057 */
[----:B------:R-:W-:-:S02]  /*6e40*/  IMAD.MOV.U32 R50, RZ, RZ, R87 ;  /* 0x000000ffff327224 */ /* 0x000fc400078e0057 */
[--C-:B------:R-:W-:Y:S01]  /*6e50*/  IMAD.MOV.U32 R42, RZ, RZ, R87.reuse ;  /* 0x000000ffff2a7224 */ /* 0x100fe200078e0057 */
[----:B------:R-:W1:Y:S01]  /*6e60*/  MUFU.EX2 R197, R197 ;  /* 0x000000c500c57308 */ /* 0x000e620000000800 */
[----:B--2---:R-:W-:Y:S01]  /*6e70*/  FADD.FTZ R13, R195, R14 ;  /* 0x0000000ec30d7221 */ /* 0x004fe20000010000 */
[--C-:B------:R-:W-:Y:S02]  /*6e80*/  IMAD.MOV.U32 R41, RZ, RZ, R87.reuse ;  /* 0x000000ffff297224 */ /* 0x100fe400078e0057 */
[--C-:B------:R-:W-:Y:S02]  /*6e90*/  IMAD.MOV.U32 R40, RZ, RZ, R87.reuse ;  /* 0x000000ffff287224 */ /* 0x100fe400078e0057 */
[----:B------:R-:W-:Y:S02]  /*6ea0*/  IMAD.MOV.U32 R39, RZ, RZ, R87 ;  /* 0x000000ffff277224 */ /* 0x000fe400078e0057 */
[----:B------:R-:W2:Y:S01]  /*6eb0*/  MUFU.EX2 R56, R56 ;  /* 0x0000003800387308 */ /* 0x000ea20000000800 */
[----:B0-----:R-:W-:Y:S01]  /*6ec0*/  FADD.FTZ R14, R54, R13 ;  /* 0x0000000d360e7221 */ /* 0x001fe20000010000 */
[----:B------:R-:W-:Y:S01]  /*6ed0*/  FFMA.FTZ R13, R30, UR11, -R103 ;  /* 0x0000000b1e0d7c23 */ /* 0x000fe20008010867 */
[----:B------:R-:W-:Y:S01]  /*6ee0*/  FADD.FTZ R30, R204, R21 ;  /* 0x00000015cc1e7221 */ /* 0x000fe20000010000 */
[----:B------:R-:W-:Y:S01]  /*6ef0*/  FFMA.FTZ R103, R26, UR11, -R103 ;  /* 0x0000000b1a677c23 */ /* 0x000fe20008010867 */
[----:B------:R-:W-:Y:S01]  /*6f00*/  F2FP.F16.F32.PACK_AB R195, R54, R195 ;  /* 0x000000c336c3723e */ /* 0x000fe200000000ff */
[----:B------:R-:W-:-:S02]  /*6f10*/  IMAD.MOV.U32 R54, RZ, RZ, R87 ;  /* 0x000000ffff367224 */ /* 0x000fc400078e0057 */
[----:B------:R-:W-:Y:S01]  /*6f20*/  FADD.FTZ R21, R97, R30 ;  /* 0x0000001e61157221 */ /* 0x000fe20000010000 */
[----:B------:R-:W0:Y:S01]  /*6f30*/  MUFU.EX2 R199, R199 ;  /* 0x000000c700c77308 */ /* 0x000e220000000800 */
[----:B-1----:R-:W-:Y:S01]  /*6f40*/  FADD.FTZ R15, R197, R14 ;  /* 0x0000000ec50f7221 */ /* 0x002fe20000010000 */
[----:B------:R-:W-:Y:S01]  /*6f50*/  F2FP.F16.F32.PACK_AB R204, R97, R204 ;  /* 0x000000cc61cc723e */ /* 0x000fe200000000ff */
[--C-:B------:R-:W-:Y:S02]  /*6f60*/  IMAD.MOV.U32 R35, RZ, RZ, R87.reuse ;  /* 0x000000ffff237224 */ /* 0x100fe400078e0057 */
[--C-:B------:R-:W-:Y:S02]  /*6f70*/  IMAD.MOV.U32 R33, RZ, RZ, R87.reuse ;  /* 0x000000ffff217224 */ /* 0x100fe400078e0057 */
[----:B------:R-:W-:Y:S01]  /*6f80*/  IMAD.MOV.U32 R31, RZ, RZ, R87 ;  /* 0x000000ffff1f7224 */ /* 0x000fe200078e0057 */
[----:B------:R-:W1:Y:S01]  /*6f90*/  MUFU.EX2 R58, R58 ;  /* 0x0000003a003a7308 */ /* 0x000e620000000800 */
[C---:B--2---:R-:W-:Y:S01]  /*6fa0*/  FADD.FTZ R14, R56.reuse, R15 ;  /* 0x0000000f380e7221 */ /* 0x044fe20000010000 */
[----:B------:R-:W-:Y:S01]  /*6fb0*/  F2FP.F16.F32.PACK_AB R197, R56, R197 ;  /* 0x000000c538c5723e */ /* 0x000fe200000000ff */
[----:B------:R-:W-:-:S02]  /*6fc0*/  IMAD.MOV.U32 R56, RZ, RZ, R87 ;  /* 0x000000ffff387224 */ /* 0x000fc400078e0057 */
[--C-:B------:R-:W-:Y:S02]  /*6fd0*/  IMAD.MOV.U32 R27, RZ, RZ, R87.reuse ;  /* 0x000000ffff1b7224 */ /* 0x100fe400078e0057 */
[----:B------:R-:W-:Y:S01]  /*6fe0*/  IMAD.MOV.U32 R25, RZ, RZ, R87 ;  /* 0x000000ffff197224 */ /* 0x000fe200078e0057 */
[----:B------:R-:W2:Y:S01]  /*6ff0*/  MUFU.EX2 R206, R206 ;  /* 0x000000ce00ce7308 */ /* 0x000ea20000000800 */
[----:B0-----:R-:W-:-:S07]  /*7000*/  FADD.FTZ R15, R199, R14 ;  /* 0x0000000ec70f7221 */ /* 0x001fce0000010000 */
[----:B------:R-:W0:Y:S01]  /*7010*/  MUFU.EX2 R201, R201 ;  /* 0x000000c900c97308 */ /* 0x000e220000000800 */
[C---:B-1----:R-:W-:Y:S01]  /*7020*/  FADD.FTZ R14, R58.reuse, R15 ;  /* 0x0000000f3a0e7221 */ /* 0x042fe20000010000 */
[----:B------:R-:W-:Y:S01]  /*7030*/  F2FP.F16.F32.PACK_AB R199, R58, R199 ;  /* 0x000000c73ac7723e */ /* 0x000fe200000000ff */
[----:B------:R-:W-:-:S05]  /*7040*/  IMAD.MOV.U32 R58, RZ, RZ, R87 ;  /* 0x000000ffff3a7224 */ /* 0x000fca00078e0057 */
[----:B------:R-:W1:Y:S01]  /*7050*/  MUFU.EX2 R79, R79 ;  /* 0x0000004f004f7308 */ /* 0x000e620000000800 */
[----:B--2---:R-:W-:-:S07]  /*7060*/  FADD.FTZ R26, R206, R21 ;  /* 0x00000015ce1a7221 */ /* 0x004fce0000010000 */
[----:B------:R-:W2:Y:S01]  /*7070*/  MUFU.EX2 R32, R32 ;  /* 0x0000002000207308 */ /* 0x000ea20000000800 */
[----:B0-----:R-:W-:-:S07]  /*7080*/  FADD.FTZ R15, R201, R14 ;  /* 0x0000000ec90f7221 */ /* 0x001fce0000010000 */
[----:B------:R-:W0:Y:S01]  /*7090*/  MUFU.EX2 R208, R208 ;  /* 0x000000d000d07308 */ /* 0x000e220000000800 */
[C---:B-1----:R-:W-:Y:S01]  /*70a0*/  FADD.FTZ R21, R79.reuse, R26 ;  /* 0x0000001a4f157221 */ /* 0x042fe20000010000 */
[----:B------:R-:W-:Y:S01]  /*70b0*/  F2FP.F16.F32.PACK_AB R206, R79, R206 ;  /* 0x000000ce4fce723e */ /* 0x000fe200000000ff */
[----:B------:R-:W-:-:S05]  /*70c0*/  IMAD.MOV.U32 R79, RZ, RZ, R87 ;  /* 0x000000ffff4f7224 */ /* 0x000fca00078e0057 */
[----:B------:R-:W1:Y:S01]  /*70d0*/  MUFU.EX2 R203, R203 ;  /* 0x000000cb00cb7308 */ /* 0x000e620000000800 */
[C---:B--2---:R-:W-:Y:S01]  /*70e0*/  FADD.FTZ R14, R32.reuse, R15 ;  /* 0x0000000f200e7221 */ /* 0x044fe20000010000 */
[----:B------:R-:W-:Y:S01]  /*70f0*/  F2FP.F16.F32.PACK_AB R201, R32, R201 ;  /* 0x000000c920c9723e */ /* 0x000fe200000000ff */
[----:B------:R-:W-:-:S05]  /*7100*/  IMAD.MOV.U32 R32, RZ, RZ, R87 ;  /* 0x000000ffff207224 */ /* 0x000fca00078e0057 */
[----:B------:R-:W2:Y:S01]  /*7110*/  MUFU.EX2 R83, R83 ;  /* 0x0000005300537308 */ /* 0x000ea20000000800 */
[----:B0-----:R-:W-:-:S07]  /*7120*/  FADD.FTZ R26, R208, R21 ;  /* 0x00000015d01a7221 */ /* 0x001fce0000010000 */
[----:B------:R-:W0:Y:S01]  /*7130*/  MUFU.EX2 R34, R34 ;  /* 0x0000002200227308 */ /* 0x000e220000000800 */
[----:B-1----:R-:W-:-:S07]  /*7140*/  FADD.FTZ R15, R203, R14 ;  /* 0x0000000ecb0f7221 */ /* 0x002fce0000010000 */
[----:B------:R-:W1:Y:S01]  /*7150*/  MUFU.EX2 R210, R210 ;  /* 0x000000d200d27308 */ /* 0x000e620000000800 */
[C---:B--2---:R-:W-:Y:S01]  /*7160*/  FADD.FTZ R21, R83.reuse, R26 ;  /* 0x0000001a53157221 */ /* 0x044fe20000010000 */
[----:B------:R-:W-:Y:S01]  /*7170*/  F2FP.F16.F32.PACK_AB R208, R83, R208 ;  /* 0x000000d053d0723e */ /* 0x000fe200000000ff */
[----:B------:R-:W-:-:S05]  /*7180*/  IMAD.MOV.U32 R83, RZ, RZ, R87 ;  /* 0x000000ffff537224 */ /* 0x000fca00078e0057 */
[----:B------:R-:W2:Y:S01]  /*7190*/  MUFU.EX2 R205, R205 ;  /* 0x000000cd00cd7308 */ /* 0x000ea20000000800 */
[C---:B0-----:R-:W-:Y:S01]  /*71a0*/  FADD.FTZ R14, R34.reuse, R15 ;  /* 0x0000000f220e7221 */ /* 0x041fe20000010000 */
[----:B------:R-:W-:Y:S01]  /*71b0*/  F2FP.F16.F32.PACK_AB R203, R34, R203 ;  /* 0x000000cb22cb723e */ /* 0x000fe200000000ff */
[----:B------:R-:W-:-:S05]  /*71c0*/  IMAD.MOV.U32 R34, RZ, RZ, R87 ;  /* 0x000000ffff227224 */ /* 0x000fca00078e0057 */
[----:B------:R-:W0:Y:S01]  /*71d0*/  MUFU.EX2 R91, R91 ;  /* 0x0000005b005b7308 */ /* 0x000e220000000800 */
[----:B-1----:R-:W-:-:S07]  /*71e0*/  FADD.FTZ R30, R210, R21 ;  /* 0x00000015d21e7221 */ /* 0x002fce0000010000 */
[----:B------:R1:W3:Y:S01]  /*71f0*/  MUFU.EX2 R10, R37 ;  /* 0x00000025000a7308 */ /* 0x0002e20000000800 */
[----:B--2---:R-:W-:-:S07]  /*7200*/  FADD.FTZ R15, R205, R14 ;  /* 0x0000000ecd0f7221 */ /* 0x004fce0000010000 */
[----:B------:R-:W2:Y:S01]  /*7210*/  MUFU.EX2 R212, R212 ;  /* 0x000000d400d47308 */ /* 0x000ea20000000800 */
[C---:B0-----:R-:W-:Y:S01]  /*7220*/  FADD.FTZ R21, R91.reuse, R30 ;  /* 0x0000001e5b157221 */ /* 0x041fe20000010000 */
[----:B------:R-:W-:Y:S02]  /*7230*/  F2FP.F16.F32.PACK_AB R210, R91, R210 ;  /* 0x000000d25bd2723e */ /* 0x000fe400000000ff */
[----:B-1----:R-:W-:-:S04]  /*7240*/  MOV R37, R87 ;  /* 0x0000005700257202 */ /* 0x002fc80000000f00 */
[----:B------:R-:W0:Y:S01]  /*7250*/  MUFU.EX2 R207, R207 ;  /* 0x000000cf00cf7308 */ /* 0x000e220000000800 */
[C---:B---3--:R-:W-:Y:S01]  /*7260*/  FADD.FTZ R14, R10.reuse, R15 ;  /* 0x0000000f0a0e7221 */ /* 0x048fe20000010000 */
[----:B------:R-:W-:-:S06]  /*7270*/  F2FP.F16.F32.PACK_AB R205, R10, R205 ;  /* 0x000000cd0acd723e */ /* 0x000fcc00000000ff */
[----:B------:R-:W1:Y:S01]  /*7280*/  MUFU.EX2 R93, R93 ;  /* 0x0000005d005d7308 */ /* 0x000e620000000800 */
[----:B--2---:R-:W-:-:S07]  /*7290*/  FADD.FTZ R30, R212, R21 ;  /* 0x00000015d41e7221 */ /* 0x004fce0000010000 */
[----:B------:R2:W3:Y:S01]  /*72a0*/  MUFU.EX2 R24, R38 ;  /* 0x0000002600187308 */ /* 0x0004e20000000800 */
[----:B0-----:R-:W-:-:S07]  /*72b0*/  FADD.FTZ R15, R207, R14 ;  /* 0x0000000ecf0f7221 */ /* 0x001fce0000010000 */
[----:B------:R-:W0:Y:S01]  /*72c0*/  MUFU.EX2 R214, R214 ;  /* 0x000000d600d67308 */ /* 0x000e220000000800 */
[C---:B-1----:R-:W-:Y:S01]  /*72d0*/  FADD.FTZ R21, R93.reuse, R30 ;  /* 0x0000001e5d157221 */ /* 0x042fe20000010000 */
[----:B------:R-:W-:Y:S01]  /*72e0*/  F2FP.F16.F32.PACK_AB R212, R93, R212 ;  /* 0x000000d45dd4723e */ /* 0x000fe200000000ff */
[----:B--2---:R-:W-:-:S05]  /*72f0*/  IMAD.MOV.U32 R38, RZ, RZ, R87 ;  /* 0x000000ffff267224 */ /* 0x004fca00078e0057 */
        /* <DEDUP_REMOVED lines=15> */
[----:B------:R-:W-:-:S05]  /*73f0*/  IMAD.MOV.U32 R28, RZ, RZ, R87 ;  /* 0x000000ffff1c7224 */ /* 0x000fca00078e0057 */
[----:B------:R-:W2:Y:S01]  /*7400*/  MUFU.EX2 R99, R99 ;  /* 0x0000006300637308 */ /* 0x000ea20000000800 */
[----:B-1----:R-:W-:-:S07]  /*7410*/  FADD.FTZ R36, R216, R21 ;  /* 0x00000015d8247221 */ /* 0x002fce0000010000 */
[----:B------:R-:W1:Y:S01]  /*7420*/  MUFU.EX2 R64, R64 ;  /* 0x0000004000407308 */ /* 0x000e620000000800 */
[----:B0-----:R-:W-:-:S07]  /*7430*/  FADD.FTZ R15, R211, R14 ;  /* 0x0000000ed30f7221 */ /* 0x001fce0000010000 */
[----:B------:R-:W0:Y:S01]  /*7440*/  MUFU.EX2 R11, R11 ;  /* 0x0000000b000b7308 */ /* 0x000e220000000800 */
[C---:B--2---:R-:W-:Y:S01]  /*7450*/  FADD.FTZ R21, R99.reuse, R36 ;  /* 0x0000002463157221 */ /* 0x044fe20000010000 */
[----:B------:R-:W-:-:S06]  /*7460*/  F2FP.F16.F32.PACK_AB R216, R99, R216 ;  /* 0x000000d863d8723e */ /* 0x000fcc00000000ff */
[----:B------:R2:W3:Y:S01]  /*7470*/  MUFU.EX2 R26, R29 ;  /* 0x0000001d001a7308 */ /* 0x0004e20000000800 */
[C---:B-1----:R-:W-:Y:S01]  /*7480*/  FADD.FTZ R36, R64.reuse, R15 ;  /* 0x0000000f40247221 */ /* 0x042fe20000010000 */
[----:B------:R-:W-:Y:S01]  /*7490*/  F2FP.F16.F32.PACK_AB R211, R64, R211 ;  /* 0x000000d340d3723e */ /* 0x000fe200000000ff */
[----:B------:R-:W-:-:S05]  /*74a0*/  IMAD.MOV.U32 R64, RZ, RZ, R87 ;  /* 0x000000ffff407224 */ /* 0x000fca00078e0057 */
[----:B------:R-:W1:Y:S01]  /*74b0*/  MUFU.EX2 R63, R63 ;  /* 0x0000003f003f7308 */ /* 0x000e620000000800 */
[----:B0-----:R-:W-:Y:S01]  /*74c0*/  FADD.FTZ R15, R11, R36 ;  /* 0x000000240b0f7221 */ /* 0x001fe20000010000 */
[--C-:B------:R-:W-:Y:S02]  /*74d0*/  IMAD.MOV.U32 R36, RZ, RZ, R87.reuse ;  /* 0x000000ffff247224 */ /* 0x100fe400078e0057 */
[----:B--2---:R-:W-:-:S04]  /*74e0*/  IMAD.MOV.U32 R29, RZ, RZ, R87 ;  /* 0x000000ffff1d7224 */ /* 0x004fc800078e0057 */
[----:B------:R-:W0:Y:S01]  /*74f0*/  MUFU.EX2 R30, R111 ;  /* 0x0000006f001e7308 */ /* 0x000e220000000800 */
[C---:B---3--:R-:W-:Y:S01]  /*7500*/  FADD.FTZ R12, R26.reuse, R15 ;  /* 0x0000000f1a0c7221 */ /* 0x048fe20000010000 */
[----:B------:R-:W-:Y:S01]  /*7510*/  F2FP.F16.F32.PACK_AB R213, R26, R11 ;  /* 0x0000000b1ad5723e */ /* 0x000fe200000000ff */
[----:B------:R-:W-:-:S05]  /*7520*/  IMAD.MOV.U32 R26, RZ, RZ, R87 ;  /* 0x000000ffff1a7224 */ /* 0x000fca00078e0057 */
[----:B------:R-:W2:Y:S01]  /*7530*/  MUFU.EX2 R108, R108 ;  /* 0x0000006c006c7308 */ /* 0x000ea20000000800 */
[----:B-1----:R-:W-:-:S07]  /*7540*/  FADD.FTZ R15, R63, R12 ;  /* 0x0000000c3f0f7221 */ /* 0x002fce0000010000 */
[----:B------:R-:W1:Y:S01]  /*7550*/  MUFU.EX2 R109, R109 ;  /* 0x0000006d006d7308 */ /* 0x000e620000000800 */
[C---:B0-----:R-:W-:Y:S01]  /*7560*/  FADD.FTZ R15, R30.reuse, R15 ;  /* 0x0000000f1e0f7221 */ /* 0x041fe20000010000 */
[----:B------:R-:W-:Y:S01]  /*7570*/  F2FP.F16.F32.PACK_AB R215, R30, R63 ;  /* 0x0000003f1ed7723e */ /* 0x000fe200000000ff */
[--C-:B------:R-:W-:Y:S02]  /*7580*/  IMAD.MOV.U32 R63, RZ, RZ, R87.reuse ;  /* 0x000000ffff3f7224 */ /* 0x100fe400078e0057 */
[----:B------:R-:W-:-:S03]  /*7590*/  IMAD.MOV.U32 R30, RZ, RZ, R87 ;  /* 0x000000ffff1e7224 */ /* 0x000fc600078e0057 */
[----:B------:R-:W0:Y:S01]  /*75a0*/  MUFU.EX2 R218, R218 ;  /* 0x000000da00da7308 */ /* 0x000e220000000800 */
[----:B--2---:R-:W-:-:S07]  /*75b0*/  FADD.FTZ R20, R108, R15 ;  /* 0x0000000f6c147221 */ /* 0x004fce0000010000 */
[----:B------:R-:W2:Y:S01]  /*75c0*/  MUFU.EX2 R219, R13 ;  /* 0x0000000d00db7308 */ /* 0x000ea20000000800 */
[C---:B-1----:R-:W-:Y:S01]  /*75d0*/  FADD.FTZ R20, R109.reuse, R20 ;  /* 0x000000146d147221 */ /* 0x042fe20000010000 */
[----:B------:R-:W-:-:S06]  /*75e0*/  F2FP.F16.F32.PACK_AB R217, R109, R108 ;  /* 0x0000006c6dd9723e */ /* 0x000fcc00000000ff */
[----:B------:R-:W1:Y:S01]  /*75f0*/  MUFU.EX2 R101, R101 ;  /* 0x0000006500657308 */ /* 0x000e620000000800 */
[----:B0-----:R-:W-:-:S07]  /*7600*/  FADD.FTZ R14, R218, R21 ;  /* 0x00000015da0e7221 */ /* 0x001fce0000010000 */
[----:B------:R-:W0:Y:S01]  /*7610*/  MUFU.EX2 R12, R103 ;  /* 0x00000067000c7308 */ /* 0x000e220000000800 */
[----:B--2---:R-:W-:Y:S01]  /*7620*/  FADD.FTZ R13, R219, R20 ;  /* 0x00000014db0d7221 */ /* 0x004fe20000010000 */
[C---:B-1----:R-:W-:Y:S01]  /*7630*/  FADD.FTZ R14, R101.reuse, R14 ;  /* 0x0000000e650e7221 */ /* 0x042fe20000010000 */
[----:B------:R-:W-:Y:S02]  /*7640*/  F2FP.F16.F32.PACK_AB R218, R101, R218 ;  /* 0x000000da65da723e */ /* 0x000fe400000000ff */
[C---:B0-----:R-:W-:Y:S01]  /*7650*/  FADD.FTZ R13, R12.reuse, R13 ;  /* 0x0000000d0c0d7221 */ /* 0x041fe20000010000 */
[----:B------:R-:W-:Y:S01]  /*7660*/  F2FP.F16.F32.PACK_AB R219, R12, R219 ;  /* 0x000000db0cdb723e */ /* 0x000fe200000000ff */
[----:B------:R-:W-:Y:S06]  /*7670*/  @!P2 BRA `(.L_x_180) ;  /* 0x00000058004ca947 */ /* 0x000fec0003800000 */
[----:B------:R-:W-:Y:S01]  /*7680*/  R2UR UR61, R2 ;  /* 0x00000000023d72ca */ /* 0x000fe200000e0000 */
[----:B------:R-:W-:Y:S01]  /*7690*/  IMAD.U32 R12, RZ, RZ, UR53 ;  /* 0x00000035ff0c7e24 */ /* 0x000fe2000f8e00ff */
[----:B------:R-:W-:Y:S01]  /*76a0*/  CS2R R86, SRZ ;  /* 0x0000000000567805 */ /* 0x000fe2000001ff00 */
[----:B------:R-:W-:Y:S01]  /*76b0*/  IMAD.MOV.U32 R10, RZ, RZ, R89 ;  /* 0x000000ffff0a7224 */ /* 0x000fe200078e0059 */
[----:B------:R-:W-:Y:S01]  /*76c0*/  CS2R R84, SRZ ;  /* 0x0000000000547805 */ /* 0x000fe2000001ff00 */
[----:B------:R-:W-:Y:S01]  /*76d0*/  IMAD.MOV.U32 R11, RZ, RZ, R88 ;  /* 0x000000ffff0b7224 */ /* 0x000fe200078e0058 */
[----:B------:R-:W-:Y:S01]  /*76e0*/  CS2R R82, SRZ ;  /* 0x0000000000527805 */ /* 0x000fe2000001ff00 */
[----:B------:R-:W-:Y:S01]  /*76f0*/  IMAD.MOV.U32 R15, RZ, RZ, R16 ;  /* 0x000000ffff0f7224 */ /* 0x000fe200078e0010 */
        /* <DEDUP_REMOVED lines=28> */
[----:B------:R-:W-:Y:S01]  /*78c0*/  CS2R R24, SRZ ;  /* 0x0000000000187805 */ /* 0x000fe2000001ff00 */
[----:B------:R-:W-:-:S06]  /*78d0*/  ULDC UR60, c[0x0][0x9d8] ;  /* 0x00027600003c7ab9 */ /* 0x000fcc0000000800 */
.L_x_189:
[----:B------:R-:W-:Y:S01]  /*78e0*/  R2UR UR10, R19 ;  /* 0x00000000130a72ca */ /* 0x000fe200000e0000 */
[----:B------:R-:W-:-:S04]  /*78f0*/  UIADD3 UR6, UR61, 0x1, URZ ;  /* 0x000000013d067890 */ /* 0x000fc8000fffe03f */
[----:B------:R-:W-:-:S04]  /*7900*/  UISETP.NE.AND UP0, UPT, UR6, 0x2, UPT ;  /* 0x000000020600788c */ /* 0x000fc8000bf05270 */
[----:B------:R-:W-:Y:S02]  /*7910*/  USEL UR7, URZ, 0x1, UP0 ;  /* 0x000000013f077887 */ /* 0x000fe40008000000 */
[----:B------:R-:W-:Y:S02]  /*7920*/  USEL UR6, UR6, URZ, UP0 ;  /* 0x0000003f06067287 */ /* 0x000fe40008000000 */
[----:B------:R-:W-:Y:S02]  /*7930*/  ISETP.NE.AND P3, PT, RZ, UR10, PT ;  /* 0x0000000aff007c0c */ /* 0x000fe4000bf65270 */
[----:B------:R-:W-:Y:S02]  /*7940*/  LOP3.LUT R16, R15, UR7, RZ, 0x3c, !PT ;  /* 0x000000070f107c12 */ /* 0x000fe4000f8e3cff */
[----:B------:R-:W-:-:S09]  /*7950*/  IMAD.U32 R2, RZ, RZ, UR6 ;  /* 0x00000006ff027e24 */ /* 0x000fd2000f8e00ff */
[----:B------:R-:W-:Y:S05]  /*7960*/  @P3 BRA `(.L_x_181) ;  /* 0x0000000000343947 */ /* 0x000fea0003800000 */
[----:B------:R-:W-:Y:S05]  /*7970*/  @!P0 BRA `(.L_x_182) ;  /* 0x0000000000048947 */ /* 0x000fea0003800000 */
[----:B------:R-:W-:Y:S01]  /*7980*/  BPT.TRAP 0x1 ;  /* 0x000000040000795c */ /* 0x000fe20000300000 */
.L_x_182:
[----:B------:R-:W0:Y:S01]  /*7990*/  S2UR UR7, SR_CgaCtaId ;  /* 0x00000000000779c3 */ /* 0x000e220000008800 */
[----:B------:R-:W-:Y:S01]  /*79a0*/  UMOV UR6, 0x400 ;  /* 0x0000040000067882 */ /* 0x000fe20000000000 */
[----:B------:R-:W-:Y:S01]  /*79b0*/  SHF.L.U32 R21, R16, 0x1f, RZ ;  /* 0x0000001f10157819 */ /* 0x000fe200000006ff */
[----:B0-----:R-:W-:-:S06]  /*79c0*/  ULEA UR6, UR7, UR6, 0x18 ;  /* 0x0000000607067291 */ /* 0x001fcc000f8ec03f */
[----:B------:R-:W-:-:S04]  /*79d0*/  LEA R0, R2, UR6, 0x3 ;  /* 0x0000000602007c11 */ /* 0x000fc8000f8e18ff */
[----:B------:R0:W1:Y:S01]  /*79e0*/  SYNCS.PHASECHK.TRANS64.TRYWAIT P2, [R0+URZ+0x34830], R21 ;  /* 0x03483015000075a7 */ /* 0x000062000804017f */
[----:B------:R-:W-:Y:S05]  /*79f0*/  @!P0 BRA `(.L_x_183) ;  /* 0x0000000000048947 */ /* 0x000fea0003800000 */
[----:B------:R-:W-:Y:S01]  /*7a00*/  BPT.TRAP 0x1 ;  /* 0x000000040000795c */ /* 0x000fe20000300000 */
.L_x_183:
[----:B-1----:R-:W-:Y:S05]  /*7a10*/  @P2 BRA `(.L_x_181) ;  /* 0x0000000000082947 */ /* 0x002fea0003800000 */
[----:B------:R-:W1:Y:S02]  /*7a20*/  SYNCS.PHASECHK.TRANS64.TRYWAIT P2, [R0+URZ+0x34830], R21 ;  /* 0x03483015000075a7 */ /* 0x000e64000804017f */
[----:B-1----:R-:W-:Y:S05]  /*7a30*/  @!P2 BRA `(.L_x_184) ;  /* 0x000000f800f0a947 */ /* 0x002fea0003800000 */
.L_x_181:
[----:B------:R-:W2:Y:S01]  /*7a40*/  S2R R20, SR_TID.X ;  /* 0x0000000000147919 */ /* 0x000ea20000002100 */
[----:B------:R-:W-:Y:S01]  /*7a50*/  R2UR UR7, R3 ;  /* 0x00000000030772ca */ /* 0x000fe200000e0000 */
[----:B------:R-:W-:Y:S01]  /*7a60*/  UMOV UR24, UR4 ;  /* 0x0000000400187c82 */ /* 0x000fe20008000000 */
[----:B------:R-:W-:Y:S01]  /*7a70*/  R2UR UR6, R2 ;  /* 0x00000000020672ca */ /* 0x000fe200000e0000 */
[----:B------:R-:W-:Y:S01]  /*7a80*/  UMOV UR25, UR5 ;  /* 0x0000000500197c82 */ /* 0x000fe20008000000 */
[----:B------:R-:W-:Y:S01]  /*7a90*/  UMOV UR27, 0x40000040 ;  /* 0x40000040001b7882 */ /* 0x000fe20000000000 */
[----:B------:R-:W-:Y:S01]  /*7aa0*/  UMOV UR56, UR4 ;  /* 0x0000000400387c82 */ /* 0x000fe20008000000 */
        /* <DEDUP_REMOVED lines=9> */
[----:B------:R-:W-:Y:S01]  /*7b40*/  UIMAD UR6, UR6, 0xb00, UR7 ;  /* 0x00000b00060678a4 */ /* 0x000fe2000f8e0207 */
[----:B------:R-:W-:Y:S01]  /*7b50*/  R2UR UR10, R8 ;  /* 0x00000000080a72ca */ /* 0x000fe200000e0000 */
[----:B------:R-:W-:Y:S01]  /*7b60*/  UMOV UR37, UR5 ;  /* 0x0000000500257c82 */ /* 0x000fe20008000000 */
[----:B------:R-:W-:Y:S01]  /*7b70*/  UMOV UR7, 0x40000040 ;  /* 0x4000004000077882 */ /* 0x000fe20000000000 */
[----:B------:R-:W-:Y:S01]  /*7b80*/  UIADD3 UR26, UR6, 0x80, URZ ;  /* 0x00000080061a7890 */ /* 0x000fe2000fffe03f */
[----:B------:R-:W-:Y:S01]  /*7b90*/  R2UR UR11, R9 ;  /* 0x00000000090b72ca */ /* 0x000fe200000e0000 */
[----:B------:R-:W-:Y:S01]  /*7ba0*/  UIADD3 UR58, UR6, 0x100, URZ ;  /* 0x00000100063a7890 */ /* 0x000fe2000fffe03f */
[----:B------:R-:W-:Y:S01]  /*7bb0*/  R2UR UR14, R6 ;  /* 0x00000000060e72ca */ /* 0x000fe200000e0000 */
[----:B------:R-:W-:Y:S01]  /*7bc0*/  UIADD3 UR30, UR6, 0x180, URZ ;  /* 0x00000180061e7890 */ /* 0x000fe2000fffe03f */
[----:B------:R-:W-:Y:S01]  /*7bd0*/  R2UR UR15, R7 ;  /* 0x00000000070f72ca */ /* 0x000fe200000e0000 */
[----:B------:R-:W-:-:S02]  /*7be0*/  UIADD3 UR34, UR6, 0x200, URZ ;  /* 0x0000020006227890 */ /* 0x000fc4000fffe03f */
[----:B------:R-:W-:Y:S01]  /*7bf0*/  UIADD3 UR38, UR6, 0x280, URZ ;  /* 0x0000028006267890 */ /* 0x000fe2000fffe03f */
[----:B------:R-:W-:Y:S01]  /*7c00*/  UMOV UR39, 0x40000040 ;  /* 0x4000004000277882 */ /* 0x000fe20000000000 */
[----:B------:R-:W-:Y:S01]  /*7c10*/  UIADD3 UR42, UR6, 0x300, URZ ;  /* 0x00000300062a7890 */ /* 0x000fe2000fffe03f */
[----:B--2---:R-:W-:Y:S01]  /*7c20*/  SHF.R.U32.HI R20, RZ, 0x7, R20 ;  /* 0x00000007ff147819 */ /* 0x004fe20000011614 */
[----:B------:R-:W-:Y:S01]  /*7c30*/  UMOV UR40, UR4 ;  /* 0x0000000400287c82 */ /* 0x000fe20008000000 */
[----:B------:R-:W-:Y:S01]  /*7c40*/  UMOV UR41, UR5 ;  /* 0x0000000500297c82 */ /* 0x000fe20008000000 */
[----:B------:R-:W-:Y:S01]  /*7c50*/  UMOV UR43, 0x40000040 ;  /* 0x40000040002b7882 */ /* 0x000fe20000000000 */
[----:B------:R-:W-:Y:S01]  /*7c60*/  UIADD3 UR46, UR6, 0x380, URZ ;  /* 0x00000380062e7890 */ /* 0x000fe2000fffe03f */
[----:B01----:R-:W-:Y:S01]  /*7c70*/  VIADD R0, R20, 0x8 ;  /* 0x0000000814007836 */ /* 0x003fe20000000000 */
[----:B------:R-:W-:Y:S01]  /*7c80*/  UMOV UR44, UR4 ;  /* 0x00000004002c7c82 */ /* 0x000fe20008000000 */
[----:B------:R-:W-:Y:S01]  /*7c90*/  UMOV UR45, UR5 ;  /* 0x00000005002d7c82 */ /* 0x000fe20008000000 */
[----:B------:R-:W-:Y:S01]  /*7ca0*/  UMOV UR47, 0x40000040 ;  /* 0x40000040002f7882 */ /* 0x000fe20000000000 */
[----:B------:R-:W-:Y:S01]  /*7cb0*/  UIADD3 UR50, UR6, 0x480, URZ ;  /* 0x0000048006327890 */ /* 0x000fe2000fffe03f */
[----:B------:R0:W-:Y:S01]  /*7cc0*/  BAR.SYNC.DEFER_BLOCKING R0, 0x100 ;  /* 0x000400000000751d */ /* 0x0001e20000010000 */
[----:B------:R-:W-:-:S02]  /*7cd0*/  UIADD3 UR54, UR6, 0x500, URZ ;  /* 0x0000050006367890 */ /* 0x000fc4000fffe03f */
[----:B------:R-:W-:Y:S02]  /*7ce0*/  UIADD3 UR18, UR6, 0x584, URZ ;  /* 0x0000058406127890 */ /* 0x000fe4000fffe03f */
[----:B------:R-:W-:Y:S01]  /*7cf0*/  UIADD3 UR22, UR6, 0x586, URZ ;  /* 0x0000058606167890 */ /* 0x000fe2000fffe03f */
[----:B------:R-:W-:Y:S01]  /*7d00*/  UMOV UR48, UR4 ;  /* 0x0000000400307c82 */ /* 0x000fe20008000000 */
[----:B------:R-:W-:Y:S01]  /*7d10*/  UMOV UR49, UR5 ;  /* 0x0000000500317c82 */ /* 0x000fe20008000000 */
[----:B------:R-:W-:Y:S01]  /*7d20*/  UMOV UR51, 0x40000040 ;  /* 0x4000004000337882 */ /* 0x000fe20000000000 */
[----:B------:R-:W-:Y:S01]  /*7d30*/  UMOV UR52, UR4 ;  /* 0x0000000400347c82 */ /* 0x000fe20008000000 */
[----:B------:R-:W-:Y:S01]  /*7d40*/  UMOV UR53, UR5 ;  /* 0x0000000500357c82 */ /* 0x000fe20008000000 */
[----:B------:R-:W-:Y:S01]  /*7d50*/  UMOV UR55, 0x40000040 ;  /* 0x4000004000377882 */ /* 0x000fe20000000000 */
[----:B------:R-:W-:Y:S01]  /*7d60*/  UMOV UR19, 0x40000040 ;  /* 0x4000004000137882 */ /* 0x000fe20000000000 */
[----:B------:R-:W-:Y:S01]  /*7d70*/  UMOV UR23, 0x40000040 ;  /* 0x4000004000177882 */ /* 0x000fe20000000000 */
[----:B------:R-:W-:-:S06]  /*7d80*/  WARPGROUP.ARRIVE ;  /* 0x00000000000079c5 */ /* 0x000fcc0000000000 */
[----:B------:R-:W-:Y:S01]  /*7d90*/  HGMMA.64x16x16.F32 R168, gdesc[UR4], RZ, !UPT, gsb0 ;  /* 0x0020000004a879f0 */ /* 0x000fe2000c0008ff */
[----:B------:R-:W-:Y:S02]  /*7da0*/  UIADD3 UR7, UR6, 0x400, URZ ;  /* 0x0000040006077890 */ /* 0x000fe4000fffe03f */
        /* <DEDUP_REMOVED lines=143> */
[----:B------:R-:W-:Y:S02]  /*86a0*/  R2UR UR10, R4 ;  /* 0x00000000040a72ca */ /* 0x000fe400000e0000 */
[----:B------:R-:W-:Y:S01]  /*86b0*/  R2UR UR11, R5 ;  /* 0x00000000050b72ca */ /* 0x000fe200000e0000 */
        /* <DEDUP_REMOVED lines=77> */
[----:B------:R-:W-:Y:S02]  /*8b90*/  UIADD3 UR7, UR6, 0x506, URZ ;  /* 0x0000050606077890 */ /* 0x000fe4000fffe03f */
        /* <DEDUP_REMOVED lines=76> */
[----:B------:R-:W-:Y:S01]  /*9060*/  UMOV UR11, 0x40000040 ;  /* 0x40000040000b7882 */ /* 0x000fe20000000000 */
        /* <DEDUP_REMOVED lines=222> */
[----:B------:R-:W-:Y:S01]  /*9e50*/  UIADD3 UR6, UR6, 0xa86, URZ ;  /* 0x00000a8606067890 */ /* 0x000fe2000fffe03f */
        /* <DEDUP_REMOVED lines=36> */
.L_x_186:
[----:B------:R-:W0:Y:S01]  /*a0a0*/  S2UR UR7, SR_CgaCtaId ;  /* 0x00000000000779c3 */ /* 0x000e220000008800 */
[----:B------:R-:W-:Y:S01]  /*a0b0*/  UMOV UR6, 0x400 ;  /* 0x0000040000067882 */ /* 0x000fe20000000000 */
[----:B------:R-:W-:Y:S01]  /*a0c0*/  SHF.L.U32 R0, R15, 0x1f, RZ ;  /* 0x0000001f0f007819 */ /* 0x000fe200000006ff */
[----:B0-----:R-:W-:-:S04]  /*a0d0*/  ULEA UR6, UR7, UR6, 0x18 ;  /* 0x0000000607067291 */ /* 0x001fc8000f8ec03f */
[----:B------:R-:W-:-:S09]  /*a0e0*/  ULEA UR6, UR61, UR6, 0x3 ;  /* 0x000000063d067291 */ /* 0x000fd2000f8e183f */
[----:B------:R0:W1:Y:S01]  /*a0f0*/  SYNCS.PHASECHK.TRANS64.TRYWAIT P2, [UR6+0x34850], R0 ;  /* 0x03485000ff0075a7 */ /* 0x0000620008040146 */
[----:B------:R-:W-:Y:S05]  /*a100*/  @!P0 BRA `(.L_x_187) ;  /* 0x0000000000048947 */ /* 0x000fea0003800000 */
[----:B------:R-:W-:Y:S01]  /*a110*/  BPT.TRAP 0x1 ;  /* 0x000000040000795c */ /* 0x000fe20000300000 */
.L_x_187:
[----:B-1----:R-:W-:Y:S05]  /*a120*/  @P2 BRA `(.L_x_185) ;  /* 0x0000000000082947 */ /* 0x002fea0003800000 */
[----:B------:R-:W1:Y:S02]  /*a130*/  SYNCS.PHASECHK.TRANS64.TRYWAIT P2, [UR6+0x34850], R0 ;  /* 0x03485000ff0075a7 */ /* 0x000e640008040146 */
[----:B-1----:R-:W-:Y:S05]  /*a140*/  @!P2 BRA `(.L_x_188) ;  /* 0x000000d40040a947 */ /* 0x002fea0003800000 */
.L_x_185:
[----:B------:R-:W2:Y:S01]  /*a150*/  S2UR UR7, SR_CgaCtaId ;  /* 0x00000000000779c3 */ /* 0x000ea20000008800 */
[----:B------:R-:W-:Y:S01]  /*a160*/  UMOV UR6, 0x400 ;  /* 0x0000040000067882 */ /* 0x000fe20000000000 */
[----:B------:R-:W-:Y:S01]  /*a170*/  WARPGROUP.ARRIVE ;  /* 0x00000000000079c5 */ /* 0x000fe20000000000 */
[----:B-1----:R-:W-:Y:S01]  /*a180*/  FMUL.FTZ R15, R168, UR60 ;  /* 0x0000003ca80f7c20 */ /* 0x002fe20008410000 */
[----:B------:R-:W-:Y:S01]  /*a190*/  FMUL.FTZ R20, R169, UR60 ;  /* 0x0000003ca9147c20 */ /* 0x000fe20008410000 */
[----:B------:R-:W-:Y:S01]  /*a1a0*/  FMUL.FTZ R169, R172, UR60 ;  /* 0x0000003caca97c20 */ /* 0x000fe20008410000 */
[----:B------:R-:W-:Y:S01]  /*a1b0*/  FMUL.FTZ R21, R170, UR60 ;  /* 0x0000003caa157c20 */ /* 0x000fe20008410000 */
[----:B------:R-:W-:Y:S01]  /*a1c0*/  FMUL.FTZ R170, R173, UR60 ;  /* 0x0000003cadaa7c20 */ /* 0x000fe20008410000 */
[----:B------:R-:W-:Y:S01]  /*a1d0*/  FMUL.FTZ R160, R160, UR60 ;  /* 0x0000003ca0a07c20 */ /* 0x000fe20008410000 */
[----:B------:R-:W1:Y:S01]  /*a1e0*/  MUFU.TANH R15, R15 ;  /* 0x0000000f000f7308 */ /* 0x000e620000002400 */
[----:B------:R-:W-:Y:S01]  /*a1f0*/  FMUL.FTZ R161, R161, UR60 ;  /* 0x0000003ca1a17c20 */ /* 0x000fe20008410000 */
[----:B------:R-:W-:Y:S01]  /*a200*/  FMUL.FTZ R164, R164, UR60 ;  /* 0x0000003ca4a47c20 */ /* 0x000fe20008410000 */
[----:B------:R-:W-:Y:S01]  /*a210*/  FMUL.FTZ R165, R165, UR60 ;  /* 0x0000003ca5a57c20 */ /* 0x000fe20008410000 */
[----:B------:R-:W-:Y:S01]  /*a220*/  FMUL.FTZ R152, R152, UR60 ;  /* 0x0000003c98987c20 */ /* 0x000fe20008410000 */
[----:B------:R-:W-:Y:S01]  /*a230*/  FMUL.FTZ R153, R153, UR60 ;  /* 0x0000003c99997c20 */ /* 0x000fe20008410000 */
[----:B------:R-:W-:Y:S01]  /*a240*/  FMUL.FTZ R156, R156, UR60 ;  /* 0x0000003c9c9c7c20 */ /* 0x000fe20008410000 */
[----:B------:R-:W-:Y:S01]  /*a250*/  FMUL.FTZ R157, R157, UR60 ;  /* 0x0000003c9d9d7c20 */ /* 0x000fe20008410000 */
[----:B------:R-:W3:Y:S01]  /*a260*/  MUFU.TANH R20, R20 ;  /* 0x0000001400147308 */ /* 0x000ee20000002400 */
[----:B------:R-:W-:Y:S01]  /*a270*/  FMUL.FTZ R144, R144, UR60 ;  /* 0x0000003c90907c20 */ /* 0x000fe20008410000 */
[----:B------:R-:W-:Y:S01]  /*a280*/  FMUL.FTZ R145, R145, UR60 ;  /* 0x0000003c91917c20 */ /* 0x000fe20008410000 */
[----:B------:R-:W-:Y:S01]  /*a290*/  FMUL.FTZ R148, R148, UR60 ;  /* 0x0000003c94947c20 */ /* 0x000fe20008410000 */
[----:B------:R-:W-:Y:S01]  /*a2a0*/  FMUL.FTZ R149, R149, UR60 ;  /* 0x0000003c95957c20 */ /* 0x000fe20008410000 */
[----:B------:R-:W-:Y:S01]  /*a2b0*/  FMUL.FTZ R136, R136, UR60 ;  /* 0x0000003c88887c20 */ /* 0x000fe20008410000 */
[----:B------:R-:W-:Y:S01]  /*a2c0*/  FMUL.FTZ R137, R137, UR60 ;  /* 0x0000003c89897c20 */ /* 0x000fe20008410000 */
[----:B--2---:R-:W-:Y:S01]  /*a2d0*/  ULEA UR6, UR7, UR6, 0x18 ;  /* 0x0000000607067291 */ /* 0x004fe2000f8ec03f */
[----:B------:R-:W2:Y:S01]  /*a2e0*/  MUFU.TANH R169, R169 ;  /* 0x000000a900a97308 */ /* 0x000ea20000002400 */
[----:B-1----:R-:W-:Y:S01]  /*a2f0*/  FMNMX.FTZ R173, R15, R11, !PT ;  /* 0x0000000b0fad7209 */ /* 0x002fe20007810000 */
[----:B------:R-:W-:Y:S01]  /*a300*/  UMOV UR7, 0x40000040 ;  /* 0x4000004000077882 */ /* 0x000fe20000000000 */
[----:B------:R-:W-:Y:S01]  /*a310*/  FMUL.FTZ R140, R140, UR60 ;  /* 0x0000003c8c8c7c20 */ /* 0x000fe20008410000 */
[----:B------:R-:W-:Y:S01]  /*a320*/  FMUL.FTZ R141, R141, UR60 ;  /* 0x0000003c8d8d7c20 */ /* 0x000fe20008410000 */
[----:B0-----:R-:W-:-:S02]  /*a330*/  IMAD.U32 R0, RZ, RZ, UR6 ;  /* 0x00000006ff007e24 */ /* 0x001fc4000f8e00ff */
[----:B------:R-:W-:Y:S01]  /*a340*/  FMUL.FTZ R128, R128, UR60 ;  /* 0x0000003c80807c20 */ /* 0x000fe20008410000 */
[----:B------:R-:W-:Y:S01]  /*a350*/  FMUL.FTZ R129, R129, UR60 ;  /* 0x0000003c81817c20 */ /* 0x000fe20008410000 */
[----:B------:R-:W0:Y:S01]  /*a360*/  MUFU.TANH R170, R170 ;  /* 0x000000aa00aa7308 */ /* 0x000e220000002400 */
[----:B---3--:R-:W-:Y:S01]  /*a370*/  FMNMX.FTZ R173, R20, R173, !PT ;  /* 0x000000ad14ad7209 */ /* 0x008fe20007810000 */
[----:B------:R-:W-:Y:S01]  /*a380*/  FMUL.FTZ R132, R132, UR60 ;  /* 0x0000003c84847c20 */ /* 0x000fe20008410000 */
[----:B------:R-:W-:Y:S01]  /*a390*/  R2UR UR6, R0 ;  /* 0x00000000000672ca */ /* 0x000fe200000e0000 */
        /* <DEDUP_REMOVED lines=12> */
[----:B------:R-:W-:Y:S01]  /*a460*/  UIADD3 UR6, UR6, 0x400, URZ ;  /* 0x0000040006067890 */ /* 0x000fe2000fffe03f */
[----:B------:R-:W2:Y:S01]  /*a470*/  MUFU.TANH R161, R161 ;  /* 0x000000a100a17308 */ /* 0x000ea20000002400 */
[----:B0-----:R-:W-:Y:S01]  /*a480*/  FMNMX.FTZ R173, R170, R173, !PT ;  /* 0x000000adaaad7209 */ /* 0x001fe20007810000 */
[----:B------:R-:W-:Y:S01]  /*a490*/  FMUL.FTZ R105, R105, UR60 ;  /* 0x0000003c69697c20 */ /* 0x000fe20008410000 */
[----:B------:R-:W-:Y:S01]  /*a4a0*/  USHF.R.U32.HI UR6, URZ, 0x4, UR6 ;  /* 0x000000043f067899 */ /* 0x000fe20008011606 */
[----:B------:R-:W-:Y:S01]  /*a4b0*/  FMUL.FTZ R108, R108, UR60 ;  /* 0x0000003c6c6c7c20 */ /* 0x000fe20008410000 */
[----:B------:R-:W-:Y:S01]  /*a4c0*/  FMUL.FTZ R109, R109, UR60 ;  /* 0x0000003c6d6d7c20 */ /* 0x000fe20008410000 */
[----:B------:R-:W-:Y:S01]  /*a4d0*/  FMUL.FTZ R96, R96, UR60 ;  /* 0x0000003c60607c20 */ /* 0x000fe20008410000 */
[----:B------:R-:W-:Y:S01]  /*a4e0*/  ULOP3.LUT UR6, UR6, 0x3fff, URZ, 0xc0, !UPT ;  /* 0x00003fff06067892 */ /* 0x000fe2000f8ec03f */
[----:B------:R-:W0:Y:S01]  /*a4f0*/  MUFU.TANH R164, R164 ;  /* 0x000000a400a47308 */ /* 0x000e220000002400 */
[----:B-1----:R-:W-:Y:S01]  /*a500*/  FMNMX.FTZ R173, R160, R173, !PT ;  /* 0x000000ada0ad7209 */ /* 0x002fe20007810000 */
[----:B------:R-:W-:Y:S01]  /*a510*/  FMUL.FTZ R168, R171, UR60 ;  /* 0x0000003caba87c20 */ /* 0x000fe20008410000 */
[----:B------:R-:W-:Y:S01]  /*a520*/  ULOP3.LUT UR6, UR6, 0x5800000, URZ, 0xfc, !UPT ;  /* 0x0580000006067892 */ /* 0x000fe2000f8efc3f */
[----:B------:R-:W-:Y:S01]  /*a530*/  FMUL.FTZ R171, R174, UR60 ;  /* 0x0000003caeab7c20 */ /* 0x000fe20008410000 */
[----:B------:R-:W-:Y:S01]  /*a540*/  FMUL.FTZ R97, R97, UR60 ;  /* 0x0000003c61617c20 */ /* 0x000fe20008410000 */
[----:B------:R-:W-:Y:S01]  /*a550*/  FMUL.FTZ R100, R100, UR60 ;  /* 0x0000003c64647c20 */ /* 0x000fe20008410000 */
[----:B------:R-:W-:Y:S01]  /*a560*/  UIMAD UR10, UR61, 0xb00, UR6 ;  /* 0x00000b003d0a78a4 */ /* 0x000fe2000f8e0206 */
[----:B------:R-:W1:Y:S01]  /*a570*/  MUFU.TANH R165, R165 ;  /* 0x000000a500a57308 */ /* 0x000e620000002400 */
[----:B--2---:R-:W-:Y:S01]  /*a580*/  FMNMX.FTZ R173, R161, R173, !PT ;  /* 0x000000ada1ad7209 */ /* 0x004fe20007810000 */
[----:B------:R-:W-:Y:S01]  /*a590*/  FMUL.FTZ R101, R101, UR60 ;  /* 0x0000003c65657c20 */ /* 0x000fe20008410000 */
[----:B------:R-:W-:Y:S01]  /*a5a0*/  FMUL.FTZ R88, R88, UR60 ;  /* 0x0000003c58587c20 */ /* 0x000fe20008410000 */
[----:B------:R-:W-:Y:S01]  /*a5b0*/  FMUL.FTZ R89, R89, UR60 ;  /* 0x0000003c59597c20 */ /* 0x000fe20008410000 */
[----:B------:R-:W-:Y:S01]  /*a5c0*/  FMUL.FTZ R92, R92, UR60 ;  /* 0x0000003c5c5c7c20 */ /* 0x000fe20008410000 */
[----:B------:R-:W-:Y:S01]  /*a5d0*/  UMOV UR6, UR10 ;  /* 0x0000000a00067c82 */ /* 0x000fe20008000000 */
[----:B------:R-:W-:Y:S01]  /*a5e0*/  FMUL.FTZ R93, R93, UR60 ;  /* 0x0000003c5d5d7c20 */ /* 0x000fe20008410000 */
[----:B------:R-:W-:Y:S01]  /*a5f0*/  HGMMA.64x128x16.F32 R24, R176, gdesc[UR4].tnspB, R24, gsb0 ;  /* 0x41e00004b0187df0 */ /* 0x000fe20008000818 */
[----:B------:R-:W-:Y:S01]  /*a600*/  UIADD3 UR6, UR10, 0x80, URZ ;  /* 0x000000800a067890 */ /* 0x000fe2000fffe03f */
[----:B------:R-:W2:Y:S01]  /*a610*/  MUFU.TANH R152, R152 ;  /* 0x0000009800987308 */ /* 0x000ea20000002400 */
[----:B------:R-:W-:Y:S01]  /*a620*/  UMOV UR7, 0x40000040 ;  /* 0x4000004000077882 */ /* 0x000fe20000000000 */
[----:B0-----:R-:W-:Y:S01]  /*a630*/  FMNMX.FTZ R173, R164, R173, !PT ;  /* 0x000000ada4ad7209 */ /* 0x001fe20007810000 */
[----:B------:R-:W-:Y:S01]  /*a640*/  FMUL.FTZ R172, R175, UR60 ;  /* 0x0000003cafac7c20 */ /* 0x000fe20008410000 */
[----:B------:R-:W-:Y:S01]  /*a650*/  FMUL.FTZ R162, R162, UR60 ;  /* 0x0000003ca2a27c20 */ /* 0x000fe20008410000 */
[----:B------:R-:W-:Y:S01]  /*a660*/  ULDC UR11, c[0x0][0x988] ;  /* 0x00026200000b7ab9 */ /* 0x000fe20000000800 */
[----:B------:R-:W-:Y:S01]  /*a670*/  R2UR UR14, R12 ;  /* 0x000000000c0e72ca */ /* 0x000fe200000e0000 */
        /* <DEDUP_REMOVED lines=53> */
[----:B------:R-:W1:Y:S01]  /*a9d0*/  S2R R175, SR_TID.X ;  /* 0x0000000000af7919 */ /* 0x000e620000002100 */
[----:B------:R-:W-:-:S03]  /*a9e0*/  R2UR UR15, R18 ;  /* 0x00000000120f72ca */ /* 0x000fc600000e0000 */
[----:B------:R-:W3:Y:S01]  /*a9f0*/  MUFU.TANH R136, R136 ;  /* 0x0000008800887308 */ /* 0x000ee20000002400 */
[----:B--2---:R-:W-:-:S07]  /*aa00*/  FMNMX.FTZ R173, R148, R173, !PT ;  /* 0x000000ad94ad7209 */ /* 0x004fce0007810000 */
[----:B------:R-:W2:Y:S01]  /*aa10*/  MUFU.TANH R137, R137 ;  /* 0x0000008900897308 */ /* 0x000ea20000002400 */
[----:B0-----:R-:W-:Y:S01]  /*aa20*/  FMNMX.FTZ R173, R149, R173, !PT ;  /* 0x000000ad95ad7209 */ /* 0x001fe20007810000 */
[----:B------:R-:W-:-:S06]  /*aa30*/  UISETP.GT.AND UP0, UPT, UR14, UR15, UPT ;  /* 0x0000000f0e00728c */ /* 0x000fcc000bf04270 */
[----:B------:R-:W0:Y:S01]  /*aa40*/  MUFU.TANH R140, R140 ;  /* 0x0000008c008c7308 */ /* 0x000e220000002400 */
[----:B---3--:R-:W-:Y:S02]  /*aa50*/  FMNMX.FTZ R173, R136, R173, !PT ;  /* 0x000000ad88ad7209 */ /* 0x008fe40007810000 */
[----:B------:R-:W-:-:S05]  /*aa60*/  PLOP3.LUT P2, PT, PT, PT, UP0, 0x80, 0x0 ;  /* 0x000000000000781c */ /* 0x000fca0003f4f008 */
[----:B------:R-:W3:Y:S01]  /*aa70*/  MUFU.TANH R141, R141 ;  /* 0x0000008d008d7308 */ /* 0x000ee20000002400 */
[----:B--2---:R-:W-:Y:S02]  /*aa80*/  FMNMX.FTZ R173, R137, R173, !PT ;  /* 0x000000ad89ad7209 */ /* 0x004fe40007810000 */
[----:B-1----:R-:W-:-:S05]  /*aa90*/  SHF.R.U32.HI R175, RZ, 0x7, R175 ;  /* 0x00000007ffaf7819 */ /* 0x002fca00000116af */
[----:B------:R-:W1:Y:S01]  /*aaa0*/  MUFU.TANH R128, R128 ;  /* 0x0000008000807308 */ /* 0x000e620000002400 */
[----:B0-----:R-:W-:-:S07]  /*aab0*/  FMNMX.FTZ R173, R140, R173, !PT ;  /* 0x000000ad8cad7209 */ /* 0x001fce0007810000 */
[----:B------:R-:W0:Y:S01]  /*aac0*/  MUFU.TANH R129, R129 ;  /* 0x0000008100817308 */ /* 0x000e220000002400 */
[----:B---3--:R-:W-:-:S07]  /*aad0*/  FMNMX.FTZ R173, R141, R173, !PT ;  /* 0x000000ad8dad7209 */ /* 0x008fce0007810000 */
[----:B------:R-:W2:Y:S01]  /*aae0*/  MUFU.TANH R132, R132 ;  /* 0x0000008400847308 */ /* 0x000ea20000002400 */
[----:B-1----:R-:W-:-:S07]  /*aaf0*/  FMNMX.FTZ R173, R128, R173, !PT ;  /* 0x000000ad80ad7209 */ /* 0x002fce0007810000 */
[----:B------:R-:W1:Y:S01]  /*ab00*/  MUFU.TANH R133, R133 ;  /* 0x0000008500857308 */ /* 0x000e620000002400 */
[----:B0-----:R-:W-:-:S07]  /*ab10*/  FMNMX.FTZ R173, R129, R173, !PT ;  /* 0x000000ad81ad7209 */ /* 0x001fce0007810000 */
[----:B------:R-:W0:Y:S01]  /*ab20*/  MUFU.TANH R120, R120 ;  /* 0x0000007800787308 */ /* 0x000e220000002400 */
[----:B--2---:R-:W-:-:S07]  /*ab30*/  FMNMX.FTZ R173, R132, R173, !PT ;  /* 0x000000ad84ad7209 */ /* 0x004fce0007810000 */
[----:B------:R-:W2:Y:S01]  /*ab40*/  MUFU.TANH R121, R121 ;  /* 0x0000007900797308 */ /* 0x000ea20000002400 */
[----:B-1----:R-:W-:Y:S01]  /*ab50*/  FMNMX.FTZ R173, R133, R173, !PT ;  /* 0x000000ad85ad7209 */ /* 0x002fe20007810000 */
[----:B------:R-:W-:Y:S02]  /*ab60*/  WARPGROUP.DEPBAR.LE gsb0, 0x0 ;  /* 0x00008000000079c5 */ /* 0x000fe40000010000 */
[----:B------:R-:W-:-:S04]  /*ab70*/  WARPGROUP.ARRIVE ;  /* 0x00000000000079c5 */ /* 0x000fc80000000000 */
[----:B------:R-:W1:Y:S01]  /*ab80*/  MUFU.TANH R124, R124 ;  /* 0x0000007c007c7308 */ /* 0x000e620000002400 */
[----:B0-----:R-:W-:Y:S01]  /*ab90*/  FMNMX.FTZ R173, R120, R173, !PT ;  /* 0x000000ad78ad7209 */ /* 0x001fe20007810000 */
[----:B------:R-:W-:Y:S01]  /*aba0*/  HGMMA.64x128x16.F32 R24, R180, gdesc[UR4].tnspB, R24, gsb0 ;  /* 0x41e00004b4187df0 */ /* 0x000fe20008000818 */
[----:B------:R-:W-:Y:S01]  /*abb0*/  UIADD3 UR6, UR10, 0x100, URZ ;  /* 0x000001000a067890 */ /* 0x000fe2000fffe03f */
[----:B------:R-:W-:-:S04]  /*abc0*/  UMOV UR7, 0x40000040 ;  /* 0x4000004000077882 */ /* 0x000fc80000000000 */
[----:B------:R-:W0:Y:S01]  /*abd0*/  MUFU.TANH R125, R125 ;  /* 0x0000007d007d7308 */ /* 0x000e220000002400 */
[----:B--2---:R-:W-:-:S07]  /*abe0*/  FMNMX.FTZ R173, R121, R173, !PT ;  /* 0x000000ad79ad7209 */ /* 0x004fce0007810000 */
[----:B------:R-:W2:Y:S01]  /*abf0*/  MUFU.TANH R112, R112 ;  /* 0x0000007000707308 */ /* 0x000ea20000002400 */
[----:B-1----:R-:W-:-:S07]  /*ac00*/  FMNMX.FTZ R173, R124, R173, !PT ;  /* 0x000000ad7cad7209 */ /* 0x002fce0007810000 */
[----:B------:R-:W1:Y:S01]  /*ac10*/  MUFU.TANH R113, R113 ;  /* 0x0000007100717308 */ /* 0x000e620000002400 */
[----:B0-----:R-:W-:-:S07]  /*ac20*/  FMNMX.FTZ R173, R125, R173, !PT ;  /* 0x000000ad7dad7209 */ /* 0x001fce0007810000 */
        /* <DEDUP_REMOVED lines=29> */
[----:B0-----:R-:W-:Y:S01]  /*ae00*/  FMNMX.FTZ R88, R92, R174, !PT ;  /* 0x000000ae5c587209 */ /* 0x001fe20007810000 */
[----:B------:R-:W-:Y:S02]  /*ae10*/  WARPGROUP.DEPBAR.LE gsb0, 0x0 ;  /* 0x00008000000079c5 */ /* 0x000fe40000010000 */
[----:B------:R-:W-:-:S04]  /*ae20*/  WARPGROUP.ARRIVE ;  /* 0x00000000000079c5 */ /* 0x000fc80000000000 */
[----:B------:R-:W0:Y:S01]  /*ae30*/  MUFU.TANH R168, R168 ;  /* 0x000000a800a87308 */ /* 0x000e220000002400 */
[----:B--2---:R-:W-:Y:S01]  /*ae40*/  FMNMX.FTZ R88, R93, R88, !PT ;  /* 0x000000585d587209 */ /* 0x004fe20007810000 */
[----:B------:R-:W-:Y:S01]  /*ae50*/  HGMMA.64x128x16.F32 R24, R184, gdesc[UR4].tnspB, R24, gsb0 ;  /* 0x41e00004b8187df0 */ /* 0x000fe20008000818 */
[----:B------:R-:W-:Y:S01]  /*ae60*/  UIADD3 UR6, UR10, 0x180, URZ ;  /* 0x000001800a067890 */ /* 0x000fe2000fffe03f */
[----:B------:R-:W-:Y:S02]  /*ae70*/  UMOV UR7, 0x40000040 ;  /* 0x4000004000077882 */ /* 0x000fe40000000000 */
[----:B------:R-:W2:Y:S02]  /*ae80*/  SHFL.BFLY PT, R174, R88, 0x2, 0x1f ;  /* 0x0c401f0058ae7f89 */ /* 0x000ea400000e0000 */
[----:B------:R-:W3:Y:S08]  /*ae90*/  MUFU.TANH R171, R171 ;  /* 0x000000ab00ab7308 */ /* 0x000ef00000002400 */
[----:B------:R-:W4:Y:S08]  /*aea0*/  MUFU.TANH R172, R172 ;  /* 0x000000ac00ac7308 */ /* 0x000f300000002400 */
[----:B------:R-:W5:Y:S01]  /*aeb0*/  MUFU.TANH R162, R162 ;  /* 0x000000a200a27308 */ /* 0x000f620000002400 */
[----:B--2---:R-:W-:-:S07]  /*aec0*/  FMNMX.FTZ R88, R88, R174, !PT ;  /* 0x000000ae58587209 */ /* 0x004fce0007810000 */
[----:B------:R-:W2:Y:S01]  /*aed0*/  MUFU.TANH R163, R163 ;  /* 0x000000a300a37308 */ /* 0x000ea20000002400 */
[----:B------:R-:W1:Y:S07]  /*aee0*/  SHFL.BFLY PT, R174, R88, 0x1, 0x1f ;  /* 0x0c201f0058ae7f89 */ /* 0x000e6e00000e0000 */
[----:B------:R-:W2:Y:S08]  /*aef0*/  MUFU.TANH R166, R166 ;  /* 0x000000a600a67308 */ /* 0x000eb00000002400 */
[----:B------:R-:W2:Y:S08]  /*af00*/  MUFU.TANH R167, R167 ;  /* 0x000000a700a77308 */ /* 0x000eb00000002400 */
[----:B------:R-:W2:Y:S01]  /*af10*/  MUFU.TANH R154, R154 ;  /* 0x0000009a009a7308 */ /* 0x000ea20000002400 */
[----:B-1----:R-:W-:-:S05]  /*af20*/  FMNMX.FTZ R88, R88, R174, !PT ;  /* 0x000000ae58587209 */ /* 0x002fca0007810000 */
[C---:B------:R-:W-:Y:S02]  /*af30*/  FMUL.FTZ R12, R88.reuse, UR11 ;  /* 0x0000000b580c7c20 */ /* 0x040fe40008410000 */
[----:B------:R-:W1:Y:S01]  /*af40*/  MUFU.TANH R155, R155 ;  /* 0x0000009b009b7308 */ /* 0x000e620000002400 */
[----:B------:R-:W-:Y:S01]  /*af50*/  FADD.FTZ R11, -R88, R11 ;  /* 0x0000000b580b7221 */ /* 0x000fe20000010100 */
[--C-:B------:R-:W-:Y:S01]  /*af60*/  FFMA.FTZ R176, R15, UR11, -R12.reuse ;  /* 0x0000000b0fb07c23 */ /* 0x100fe2000801080c */
[--C-:B------:R-:W-:Y:S01]  /*af70*/  FFMA.FTZ R180, R160, UR11, -R12.reuse ;  /* 0x0000000ba0b47c23 */ /* 0x100fe2000801080c */
[--C-:B------:R-:W-:Y:S01]  /*af80*/  FFMA.FTZ R15, R20, UR11, -R12.reuse ;  /* 0x0000000b140f7c23 */ /* 0x100fe2000801080c */
[--C-:B------:R-:W-:Y:S01]  /*af90*/  FFMA.FTZ R160, R161, UR11, -R12.reuse ;  /* 0x0000000ba1a07c23 */ /* 0x100fe2000801080c */
[--C-:B------:R-:W-:Y:S02]  /*afa0*/  FFMA.FTZ R178, R169, UR11, -R12.reuse ;  /* 0x0000000ba9b27c23 */ /* 0x100fe4000801080c */
[----:B------:R-:W1:Y:S01]  /*afb0*/  MUFU.TANH R158, R158 ;  /* 0x0000009e009e7308 */ /* 0x000e620000002400 */
[--C-:B------:R-:W-:Y:S01]  /*afc0*/  FFMA.FTZ R20, R170, UR11, -R12.reuse ;  /* 0x0000000baa147c23 */ /* 0x100fe2000801080c */
[--C-:B------:R-:W-:Y:S01]  /*afd0*/  FFMA.FTZ R182, R164, UR11, -R12.reuse ;  /* 0x0000000ba4b67c23 */ /* 0x100fe2000801080c */
[--C-:B------:R-:W-:Y:S01]  /*afe0*/  FFMA.FTZ R161, R165, UR11, -R12.reuse ;  /* 0x0000000ba5a17c23 */ /* 0x100fe2000801080c */
[--C-:B------:R-:W-:Y:S01]  /*aff0*/  FFMA.FTZ R153, R153, UR11, -R12.reuse ;  /* 0x0000000b99997c23 */ /* 0x100fe2000801080c */
[--C-:B------:R-:W-:Y:S01]  /*b000*/  FFMA.FTZ R157, R157, UR11, -R12.reuse ;  /* 0x0000000b9d9d7c23 */ /* 0x100fe2000801080c */
[--C-:B------:R-:W-:Y:S01]  /*b010*/  FFMA.FTZ R129, R129, UR11, -R12.reuse ;  /* 0x0000000b81817c23 */ /* 0x100fe2000801080c */
[--C-:B------:R-:W-:Y:S01]  /*b020*/  FFMA.FTZ R96, R96, UR11, -R12.reuse ;  /* 0x0000000b60607c23 */ /* 0x100fe2000801080c */
[----:B------:R-:W1:Y:S01]  /*b030*/  MUFU.TANH R159, R159 ;  /* 0x0000009f009f7308 */ /* 0x000e620000002400 */
[--C-:B------:R-:W-:Y:S01]  /*b040*/  FFMA.FTZ R97, R97, UR11, -R12.reuse ;  /* 0x0000000b61617c23 */ /* 0x100fe2000801080c */
[--C-:B------:R-:W-:Y:S01]  /*b050*/  FFMA.FTZ R100, R100, UR11, -R12.reuse ;  /* 0x0000000b64647c23 */ /* 0x100fe2000801080c */
[--C-:B------:R-:W-:Y:S01]  /*b060*/  FFMA.FTZ R101, R101, UR11, -R12.reuse ;  /* 0x0000000b65657c23 */ /* 0x100fe2000801080c */
[----:B------:R-:W-:Y:S01]  /*b070*/  FFMA.FTZ R92, R92, UR11, -R12 ;  /* 0x0000000b5c5c7c23 */ /* 0x000fe2000801080c */
[----:B------:R-:W-:-:S03]  /*b080*/  FMUL.FTZ R11, R11, UR11 ;  /* 0x0000000b0b0b7c20 */ /* 0x000fc60008410000 */
[----:B------:R-:W1:Y:S08]  /*b090*/  MUFU.TANH R146, R146 ;  /* 0x0000009200927308 */ /* 0x000e700000002400 */
[----:B------:R-:W1:Y:S08]  /*b0a0*/  MUFU.TANH R147, R147 ;  /* 0x0000009300937308 */ /* 0x000e700000002400 */
[----:B------:R-:W1:Y:S08]  /*b0b0*/  MUFU.TANH R150, R150 ;  /* 0x0000009600967308 */ /* 0x000e700000002400 */
[----:B------:R-:W1:Y:S08]  /*b0c0*/  MUFU.TANH R151, R151 ;  /* 0x0000009700977308 */ /* 0x000e700000002400 */
[----:B------:R-:W1:Y:S08]  /*b0d0*/  MUFU.TANH R138, R138 ;  /* 0x0000008a008a7308 */ /* 0x000e700000002400 */
[----:B------:R-:W1:Y:S08]  /*b0e0*/  MUFU.TANH R139, R139 ;  /* 0x0000008b008b7308 */ /* 0x000e700000002400 */
[----:B------:R-:W1:Y:S01]  /*b0f0*/  MUFU.TANH R142, R142 ;  /* 0x0000008e008e7308 */ /* 0x000e620000002400 */
[----:B------:R-:W-:-:S02]  /*b100*/  WARPGROUP.DEPBAR.LE gsb0, 0x0 ;  /* 0x00008000000079c5 */ /* 0x000fc40000010000 */
[----:B------:R-:W-:Y:S01]  /*b110*/  WARPGROUP.ARRIVE ;  /* 0x00000000000079c5 */ /* 0x000fe20000000000 */
[--C-:B------:R-:W-:Y:S01]  /*b120*/  FFMA.FTZ R184, R152, UR11, -R12.reuse ;  /* 0x0000000b98b87c23 */ /* 0x100fe2000801080c */
[----:B------:R-:W-:Y:S01]  /*b130*/  FMNMX.FTZ R152, R21, R10, !PT ;  /* 0x0000000a15987209 */ /* 0x000fe20007810000 */
[----:B------:R-:W-:Y:S02]  /*b140*/  FFMA.FTZ R186, R156, UR11, -R12 ;  /* 0x0000000b9cba7c23 */ /* 0x000fe4000801080c */
[----:B------:R-:W1:Y:S01]  /*b150*/  MUFU.TANH R143, R143 ;  /* 0x0000008f008f7308 */ /* 0x000e620000002400 */
[----:B------:R-:W-:Y:S01]  /*b160*/  HGMMA.64x128x16.F32 R24, R188, gdesc[UR4].tnspB, R24, gsb0 ;  /* 0x41e00004bc187df0 */ /* 0x000fe20008000818 */
[----:B------:R-:W-:Y:S01]  /*b170*/  UIADD3 UR6, UR10, 0x200, URZ ;  /* 0x000002000a067890 */ /* 0x000fe2000fffe03f */
[----:B0-----:R-:W-:Y:S01]  /*b180*/  FMNMX.FTZ R152, R168, R152, !PT ;  /* 0x00000098a8987209 */ /* 0x001fe20007810000 */
[----:B------:R-:W-:-:S03]  /*b190*/  UMOV UR7, 0x40000040 ;  /* 0x4000004000077882 */ /* 0x000fc60000000000 */
[----:B---3--:R-:W-:Y:S01]  /*b1a0*/  FMNMX.FTZ R152, R171, R152, !PT ;  /* 0x00000098ab987209 */ /* 0x008fe20007810000 */
[----:B------:R-:W0:Y:S03]  /*b1b0*/  MUFU.TANH R130, R130 ;  /* 0x0000008200827308 */ /* 0x000e260000002400 */
[----:B----4-:R-:W-:-:S04]  /*b1c0*/  FMNMX.FTZ R156, R172, R152, !PT ;  /* 0x00000098ac9c7209 */ /* 0x010fc80007810000 */
[----:B-----5:R-:W-:Y:S01]  /*b1d0*/  FMNMX.FTZ R156, R162, R156, !PT ;  /* 0x0000009ca29c7209 */ /* 0x020fe20007810000 */
[----:B------:R-:W3:Y:S03]  /*b1e0*/  MUFU.TANH R131, R131 ;  /* 0x0000008300837308 */ /* 0x000ee60000002400 */
[----:B--2---:R-:W-:-:S04]  /*b1f0*/  FMNMX.FTZ R156, R163, R156, !PT ;  /* 0x0000009ca39c7209 */ /* 0x004fc80007810000 */
[----:B------:R-:W-:Y:S01]  /*b200*/  FMNMX.FTZ R156, R166, R156, !PT ;  /* 0x0000009ca69c7209 */ /* 0x000fe20007810000 */
[----:B------:R-:W2:Y:S03]  /*b210*/  MUFU.TANH R134, R134 ;  /* 0x0000008600867308 */ /* 0x000ea60000002400 */
[----:B------:R-:W-:-:S04]  /*b220*/  FMNMX.FTZ R156, R167, R156, !PT ;  /* 0x0000009ca79c7209 */ /* 0x000fc80007810000 */
[----:B------:R-:W-:Y:S01]  /*b230*/  FMNMX.FTZ R156, R154, R156, !PT ;  /* 0x0000009c9a9c7209 */ /* 0x000fe20007810000 */
[----:B------:R-:W4:Y:S03]  /*b240*/  MUFU.TANH R135, R135 ;  /* 0x0000008700877308 */ /* 0x000f260000002400 */
[----:B-1----:R-:W-:-:S04]  /*b250*/  FMNMX.FTZ R156, R155, R156, !PT ;  /* 0x0000009c9b9c7209 */ /* 0x002fc80007810000 */
[----:B------:R-:W-:Y:S01]  /*b260*/  FMNMX.FTZ R156, R158, R156, !PT ;  /* 0x0000009c9e9c7209 */ /* 0x000fe20007810000 */
[----:B------:R-:W1:Y:S03]  /*b270*/  MUFU.TANH R122, R122 ;  /* 0x0000007a007a7308 */ /* 0x000e660000002400 */
[----:B------:R-:W-:-:S04]  /*b280*/  FMNMX.FTZ R156, R159, R156, !PT ;  /* 0x0000009c9f9c7209 */ /* 0x000fc80007810000 */
[----:B------:R-:W-:Y:S01]  /*b290*/  FMNMX.FTZ R156, R146, R156, !PT ;  /* 0x0000009c929c7209 */ /* 0x000fe20007810000 */
[----:B------:R-:W5:Y:S03]  /*b2a0*/  MUFU.TANH R123, R123 ;  /* 0x0000007b007b7308 */ /* 0x000f660000002400 */
        /* <DEDUP_REMOVED lines=10> */
[----:B0-----:R-:W-:Y:S01]  /*b350*/  FMNMX.FTZ R156, R130, R156, !PT ;  /* 0x0000009c829c7209 */ /* 0x001fe20007810000 */
[----:B------:R-:W0:Y:S03]  /*b360*/  MUFU.TANH R115, R115 ;  /* 0x0000007300737308 */ /* 0x000e260000002400 */
[----:B---3--:R-:W-:-:S04]  /*b370*/  FMNMX.FTZ R156, R131, R156, !PT ;  /* 0x0000009c839c7209 */ /* 0x008fc80007810000 */
[----:B--2---:R-:W-:Y:S01]  /*b380*/  FMNMX.FTZ R156, R134, R156, !PT ;  /* 0x0000009c869c7209 */ /* 0x004fe20007810000 */
[----:B------:R-:W2:Y:S03]  /*b390*/  MUFU.TANH R118, R118 ;  /* 0x0000007600767308 */ /* 0x000ea60000002400 */
[----:B----4-:R-:W-:-:S04]  /*b3a0*/  FMNMX.FTZ R156, R135, R156, !PT ;  /* 0x0000009c879c7209 */ /* 0x010fc80007810000 */
[----:B-1----:R-:W-:Y:S01]  /*b3b0*/  FMNMX.FTZ R156, R122, R156, !PT ;  /* 0x0000009c7a9c7209 */ /* 0x002fe20007810000 */
[----:B------:R-:W1:Y:S03]  /*b3c0*/  MUFU.TANH R119, R119 ;  /* 0x0000007700777308 */ /* 0x000e660000002400 */
[----:B-----5:R-:W-:-:S04]  /*b3d0*/  FMNMX.FTZ R156, R123, R156, !PT ;  /* 0x0000009c7b9c7209 */ /* 0x020fc80007810000 */
[----:B------:R-:W-:Y:S01]  /*b3e0*/  FMNMX.FTZ R156, R126, R156, !PT ;  /* 0x0000009c7e9c7209 */ /* 0x000fe20007810000 */
[----:B------:R-:W3:Y:S03]  /*b3f0*/  MUFU.TANH R106, R106 ;  /* 0x0000006a006a7308 */ /* 0x000ee60000002400 */
[----:B------:R-:W-:-:S04]  /*b400*/  FMNMX.FTZ R156, R127, R156, !PT ;  /* 0x0000009c7f9c7209 */ /* 0x000fc80007810000 */
[----:B------:R-:W-:Y:S01]  /*b410*/  FMNMX.FTZ R156, R114, R156, !PT ;  /* 0x0000009c729c7209 */ /* 0x000fe20007810000 */
[----:B------:R-:W4:Y:S03]  /*b420*/  MUFU.TANH R107, R107 ;  /* 0x0000006b006b7308 */ /* 0x000f260000002400 */
[----:B0-----:R-:W-:-:S04]  /*b430*/  FMNMX.FTZ R156, R115, R156, !PT ;  /* 0x0000009c739c7209 */ /* 0x001fc80007810000 */
[----:B--2---:R-:W-:Y:S01]  /*b440*/  FMNMX.FTZ R156, R118, R156, !PT ;  /* 0x0000009c769c7209 */ /* 0x004fe20007810000 */
[----:B------:R-:W0:Y:S03]  /*b450*/  MUFU.TANH R110, R110 ;  /* 0x0000006e006e7308 */ /* 0x000e260000002400 */
[----:B-1----:R-:W-:-:S04]  /*b460*/  FMNMX.FTZ R156, R119, R156, !PT ;  /* 0x0000009c779c7209 */ /* 0x002fc80007810000 */
[----:B---3--:R-:W-:Y:S01]  /*b470*/  FMNMX.FTZ R156, R106, R156, !PT ;  /* 0x0000009c6a9c7209 */ /* 0x008fe20007810000 */
[----:B------:R-:W1:Y:S03]  /*b480*/  MUFU.TANH R111, R111 ;  /* 0x0000006f006f7308 */ /* 0x000e660000002400 */
[----:B----4-:R-:W-:-:S05]  /*b490*/  FMNMX.FTZ R156, R107, R156, !PT ;  /* 0x0000009c6b9c7209 */ /* 0x010fca0007810000 */
[----:B------:R-:W2:Y:S01]  /*b4a0*/  MUFU.TANH R98, R98 ;  /* 0x0000006200627308 */ /* 0x000ea20000002400 */
[----:B0-----:R-:W-:Y:S01]  /*b4b0*/  FMNMX.FTZ R156, R110, R156, !PT ;  /* 0x0000009c6e9c7209 */ /* 0x001fe20007810000 */
[----:B------:R-:W-:Y:S02]  /*b4c0*/  WARPGROUP.DEPBAR.LE gsb0, 0x0 ;  /* 0x00008000000079c5 */ /* 0x000fe40000010000 */
[----:B------:R-:W-:-:S04]  /*b4d0*/  WARPGROUP.ARRIVE ;  /* 0x00000000000079c5 */ /* 0x000fc80000000000 */
[----:B------:R-:W0:Y:S01]  /*b4e0*/  MUFU.TANH R99, R99 ;  /* 0x0000006300637308 */ /* 0x000e220000002400 */
[----:B-1----:R-:W-:Y:S01]  /*b4f0*/  FMNMX.FTZ R156, R111, R156, !PT ;  /* 0x0000009c6f9c7209 */ /* 0x002fe20007810000 */
[--C-:B------:R-:W-:Y:S01]  /*b500*/  FFMA.FTZ R188, R144, UR11, -R12.reuse ;  /* 0x0000000b90bc7c23 */ /* 0x100fe2000801080c */
[--C-:B------:R-:W-:Y:S01]  /*b510*/  FFMA.FTZ R144, R145, UR11, -R12.reuse ;  /* 0x0000000b91907c23 */ /* 0x100fe2000801080c */
[--C-:B------:R-:W-:Y:S01]  /*b520*/  FFMA.FTZ R190, R148, UR11, -R12.reuse ;  /* 0x0000000b94be7c23 */ /* 0x100fe2000801080c */
[----:B------:R-:W-:Y:S01]  /*b530*/  HGMMA.64x128x16.F32 R24, R192, gdesc[UR4].tnspB, R24, gsb0 ;  /* 0x41e00004c0187df0 */ /* 0x000fe20008000818 */
[----:B------:R-:W-:Y:S01]  /*b540*/  UIADD3 UR6, UR10, 0x280, URZ ;  /* 0x000002800a067890 */ /* 0x000fe2000fffe03f */
[----:B--2---:R-:W-:Y:S01]  /*b550*/  FMNMX.FTZ R156, R98, R156, !PT ;  /* 0x0000009c629c7209 */ /* 0x004fe20007810000 */
[----:B------:R-:W-:Y:S01]  /*b560*/  UMOV UR7, 0x40000040 ;  /* 0x4000004000077882 */ /* 0x000fe20000000000 */
[----:B------:R-:W1:Y:S01]  /*b570*/  MUFU.TANH R102, R102 ;  /* 0x0000006600667308 */ /* 0x000e620000002400 */
[----:B------:R-:W-:-:S07]  /*b580*/  FFMA.FTZ R145, R149, UR11, -R12 ;  /* 0x0000000b95917c23 */ /* 0x000fce000801080c */
[----:B------:R-:W2:Y:S01]  /*b590*/  MUFU.TANH R103, R103 ;  /* 0x0000006700677308 */ /* 0x000ea20000002400 */
[----:B0-----:R-:W-:-:S07]  /*b5a0*/  FMNMX.FTZ R156, R99, R156, !PT ;  /* 0x0000009c639c7209 */ /* 0x001fce0007810000 */
[----:B------:R-:W0:Y:S01]  /*b5b0*/  MUFU.TANH R90, R90 ;  /* 0x0000005a005a7308 */ /* 0x000e220000002400 */
[----:B-1----:R-:W-:-:S07]  /*b5c0*/  FMNMX.FTZ R156, R102, R156, !PT ;  /* 0x0000009c669c7209 */ /* 0x002fce0007810000 */
[----:B------:R-:W1:Y:S01]  /*b5d0*/  MUFU.TANH R91, R91 ;  /* 0x0000005b005b7308 */ /* 0x000e620000002400 */
[----:B--2---:R-:W-:-:S07]  /*b5e0*/  FMNMX.FTZ R156, R103, R156, !PT ;  /* 0x0000009c679c7209 */ /* 0x004fce0007810000 */
[----:B------:R-:W-:Y:S01]  /*b5f0*/  MUFU.TANH R94, R94 ;  /* 0x0000005e005e7308 */ /* 0x000fe20000002400 */
[----:B0-----:R-:W-:-:S07]  /*b600*/  FMNMX.FTZ R156, R90, R156, !PT ;  /* 0x0000009c5a9c7209 */ /* 0x001fce0007810000 */
[----:B------:R-:W-:Y:S01]  /*b610*/  MUFU.TANH R95, R95 ;  /* 0x0000005f005f7308 */ /* 0x000fe20000002400 */
[----:B-1----:R-:W-:-:S07]  /*b620*/  FMNMX.FTZ R156, R91, R156, !PT ;  /* 0x0000009c5b9c7209 */ /* 0x002fce0007810000 */
[----:B------:R-:W-:Y:S08]  /*b630*/  MUFU.EX2 R11, R11 ;  /* 0x0000000b000b7308 */ /* 0x000ff00000000800 */
[----:B------:R-:W0:Y:S08]  /*b640*/  MUFU.EX2 R176, R176 ;  /* 0x000000b000b07308 */ /* 0x000e300000000800 */
[----:B------:R-:W1:Y:S08]  /*b650*/  MUFU.EX2 R15, R15 ;  /* 0x0000000f000f7308 */ /* 0x000e700000000800 */
[----:B------:R-:W-:Y:S01]  /*b660*/  MUFU.EX2 R178, R178 ;  /* 0x000000b200b27308 */ /* 0x000fe20000000800 */
[----:B0-----:R-:W-:-:S07]  /*b670*/  FFMA.FTZ R14, R11, R14, R176 ;  /* 0x0000000e0b0e7223 */ /* 0x001fce00000100b0 */
[----:B------:R-:W-:Y:S01]  /*b680*/  MUFU.EX2 R20, R20 ;  /* 0x0000001400147308 */ /* 0x000fe20000000800 */
[----:B-1----:R-:W-:-:S07]  /*b690*/  F2FP.F16.F32.PACK_AB R176, R15, R176 ;  /* 0x000000b00fb0723e */ /* 0x002fce00000000ff */
        /* <DEDUP_REMOVED lines=8> */
[----:B------:R-:W-:Y:S01]  /*b720*/  WARPGROUP.ARRIVE ;  /* 0x00000000000079c5 */ /* 0x000fe20000000000 */
[--C-:B------:R-:W-:Y:S01]  /*b730*/  FFMA.FTZ R192, R136, UR11, -R12.reuse ;  /* 0x0000000b88c07c23 */ /* 0x100fe2000801080c */
[--C-:B------:R-:W-:Y:S01]  /*b740*/  FFMA.FTZ R136, R137, UR11, -R12.reuse ;  /* 0x0000000b89887c23 */ /* 0x100fe2000801080c */
[--C-:B------:R-:W-:Y:S01]  /*b750*/  FFMA.FTZ R194, R140, UR11, -R12.reuse ;  /* 0x0000000b8cc27c23 */ /* 0x100fe2000801080c */
[----:B------:R-:W-:Y:S01]  /*b760*/  FFMA.FTZ R137, R141, UR11, -R12 ;  /* 0x0000000b8d897c23 */ /* 0x000fe2000801080c */
        /* <DEDUP_REMOVED lines=22> */
[----:B------:R-:W-:-:S03]  /*b8d0*/  FFMA.FTZ R128, R133, UR11, -R12 ;  /* 0x0000000b85807c23 */ /* 0x000fc6000801080c */
[----:B------:R-:W-:Y:S01]  /*b8e0*/  HGMMA.64x128x16.F32 R24, R200, gdesc[UR4].tnspB, R24, gsb0 ;  /* 0x41e00004c8187df0 */ /* 0x000fe20008000818 */
[----:B------:R-:W-:Y:S01]  /*b8f0*/  UIADD3 UR6, UR10, 0x380, URZ ;  /* 0x000003800a067890 */ /* 0x000fe2000fffe03f */
[----:B------:R-:W-:Y:S01]  /*b900*/  MUFU.EX2 R196, R196 ;  /* 0x000000c400c47308 */ /* 0x000fe20000000800 */
[----:B------:R-:W-:-:S07]  /*b910*/  UMOV UR7, 0x40000040 ;  /* 0x4000004000077882 */ /* 0x000fce0000000000 */
[----:B------:R-:W-:Y:S08]  /*b920*/  MUFU.EX2 R198, R198 ;  /* 0x000000c600c67308 */ /* 0x000ff00000000800 */
[----:B------:R-:W-:Y:S01]  /*b930*/  MUFU.EX2 R128, R128 ;  /* 0x0000008000807308 */ /* 0x000fe20000000800 */
[----:B------:R-:W-:Y:S02]  /*b940*/  WARPGROUP.DEPBAR.LE gsb0, 0x0 ;  /* 0x00008000000079c5 */ /* 0x000fe40000010000 */
[----:B------:R-:W-:Y:S01]  /*b950*/  WARPGROUP.ARRIVE ;  /* 0x00000000000079c5 */ /* 0x000fe20000000000 */
[--C-:B------:R-:W-:Y:S01]  /*b960*/  FFMA.FTZ R200, R120, UR11, -R12.reuse ;  /* 0x0000000b78c87c23 */ /* 0x100fe2000801080c */
[--C-:B------:R-:W-:Y:S01]  /*b970*/  FFMA.FTZ R120, R121, UR11, -R12.reuse ;  /* 0x0000000b79787c23 */ /* 0x100fe2000801080c */
[--C-:B------:R-:W-:Y:S01]  /*b980*/  FFMA.FTZ R202, R124, UR11, -R12.reuse ;  /* 0x0000000b7cca7c23 */ /* 0x100fe2000801080c */
[----:B------:R-:W-:-:S02]  /*b990*/  FFMA.FTZ R121, R125, UR11, -R12 ;  /* 0x0000000b7d797c23 */ /* 0x000fc4000801080c */
[----:B------:R-:W-:Y:S01]  /*b9a0*/  HGMMA.64x128x16.F32 R24, R204, gdesc[UR4].tnspB, R24, gsb0 ;  /* 0x41e00004cc187df0 */ /* 0x000fe20008000818 */
[----:B------:R-:W-:Y:S01]  /*b9b0*/  UIADD3 UR6, UR10, 0x400, URZ ;  /* 0x000004000a067890 */ /* 0x000fe2000fffe03f */
[----:B------:R-:W-:Y:S01]  /*b9c0*/  MUFU.EX2 R200, R200 ;  /* 0x000000c800c87308 */ /* 0x000fe20000000800 */
[----:B------:R-:W-:-:S07]  /*b9d0*/  UMOV UR7, 0x40000040 ;  /* 0x4000004000077882 */ /* 0x000fce0000000000 */
[----:B------:R-:W-:Y:S08]  /*b9e0*/  MUFU.EX2 R120, R120 ;  /* 0x0000007800787308 */ /* 0x000ff00000000800 */
[----:B------:R-:W-:Y:S08]  /*b9f0*/  MUFU.EX2 R202, R202 ;  /* 0x000000ca00ca7308 */ /* 0x000ff00000000800 */
[----:B------:R-:W-:Y:S01]  /*ba00*/  MUFU.EX2 R121, R121 ;  /* 0x0000007900797308 */ /* 0x000fe20000000800 */
[----:B------:R-:W-:-:S02]  /*ba10*/  WARPGROUP.DEPBAR.LE gsb0, 0x0 ;  /* 0x00008000000079c5 */ /* 0x000fc40000010000 */
[----:B------:R-:W-:Y:S01]  /*ba20*/  WARPGROUP.ARRIVE ;  /* 0x00000000000079c5 */ /* 0x000fe20000000000 */
[--C-:B------:R-:W-:Y:S01]  /*ba30*/  FFMA.FTZ R206, R116, UR11, -R12.reuse ;  /* 0x0000000b74ce7c23 */ /* 0x100fe2000801080c */
[----:B------:R-:W-:Y:S01]  /*ba40*/  FMNMX.FTZ R116, R94, R156, !PT ;  /* 0x0000009c5e747209 */ /* 0x000fe20007810000 */
[--C-:B------:R-:W-:Y:S01]  /*ba50*/  FFMA.FTZ R204, R112, UR11, -R12.reuse ;  /* 0x0000000b70cc7c23 */ /* 0x100fe2000801080c */
[--C-:B------:R-:W-:Y:S01]  /*ba60*/  FFMA.FTZ R112, R113, UR11, -R12.reuse ;  /* 0x0000000b71707c23 */ /* 0x100fe2000801080c */
[----:B------:R-:W-:Y:S01]  /*ba70*/  FFMA.FTZ R113, R117, UR11, -R12 ;  /* 0x0000000b75717c23 */ /* 0x000fe2000801080c */
[----:B------:R-:W-:Y:S01]  /*ba80*/  HGMMA.64x128x16.F32 R24, R208, gdesc[UR4].tnspB, R24, gsb0 ;  /* 0x41e00004d0187df0 */ /* 0x000fe20008000818 */
[----:B------:R-:W-:Y:S01]  /*ba90*/  UIADD3 UR6, UR10, 0x480, URZ ;  /* 0x000004800a067890 */ /* 0x000fe2000fffe03f */
[----:B------:R-:W-:Y:S01]  /*baa0*/  FMNMX.FTZ R116, R95, R116, !PT ;  /* 0x000000745f747209 */ /* 0x000fe20007810000 */
[----:B------:R-:W-:Y:S01]  /*bab0*/  UMOV UR7, 0x40000040 ;  /* 0x4000004000077882 */ /* 0x000fe20000000000 */
[----:B------:R-:W-:Y:S03]  /*bac0*/  MUFU.EX2 R204, R204 ;  /* 0x000000cc00cc7308 */ /* 0x000fe60000000800 */
[----:B------:R-:W0:Y:S05]  /*bad0*/  SHFL.BFLY PT, R117, R116, 0x2, 0x1f ;  /* 0x0c401f0074757f89 */ /* 0x000e2a00000e0000 */
[----:B------:R-:W-:Y:S08]  /*bae0*/  MUFU.EX2 R112, R112 ;  /* 0x0000007000707308 */ /* 0x000ff00000000800 */
[----:B------:R-:W-:Y:S08]  /*baf0*/  MUFU.EX2 R206, R206 ;  /* 0x000000ce00ce7308 */ /* 0x000ff00000000800 */
[----:B------:R-:W-:Y:S01]  /*bb00*/  MUFU.EX2 R113, R113 ;  /* 0x0000007100717308 */ /* 0x000fe20000000800 */
[----:B0-----:R-:W-:-:S05]  /*bb10*/  FMNMX.FTZ R116, R116, R117, !PT ;  /* 0x0000007574747209 */ /* 0x001fca0007810000 */
[----:B------:R-:W0:Y:S01]  /*bb20*/  SHFL.BFLY PT, R117, R116, 0x1, 0x1f ;  /* 0x0c201f0074757f89 */ /* 0x000e2200000e0000 */
[----:B------:R-:W-:Y:S02]  /*bb30*/  WARPGROUP.DEPBAR.LE gsb0, 0x0 ;  /* 0x00008000000079c5 */ /* 0x000fe40000010000 */
[----:B------:R-:W-:Y:S01]  /*bb40*/  WARPGROUP.ARRIVE ;  /* 0x00000000000079c5 */ /* 0x000fe20000000000 */
[--C-:B------:R-:W-:Y:S01]  /*bb50*/  FFMA.FTZ R208, R104, UR11, -R12.reuse ;  /* 0x0000000b68d07c23 */ /* 0x100fe2000801080c */
[--C-:B------:R-:W-:Y:S01]  /*bb60*/  FFMA.FTZ R104, R105, UR11, -R12.reuse ;  /* 0x0000000b69687c23 */ /* 0x100fe2000801080c */
[--C-:B------:R-:W-:Y:S01]  /*bb70*/  FFMA.FTZ R105, R109, UR11, -R12.reuse ;  /* 0x0000000b6d697c23 */ /* 0x100fe2000801080c */
[--C-:B------:R-:W-:Y:S01]  /*bb80*/  FFMA.FTZ R109, R89, UR11, -R12.reuse ;  /* 0x0000000b596d7c23 */ /* 0x100fe2000801080c */
[----:B0-----:R-:W-:Y:S01]  /*bb90*/  FMNMX.FTZ R89, R116, R117, !PT ;  /* 0x0000007574597209 */ /* 0x001fe20007810000 */
[----:B------:R-:W-:Y:S01]  /*bba0*/  HGMMA.64x128x16.F32 R24, R212, gdesc[UR4].tnspB, R24, gsb0 ;  /* 0x41e00004d4187df0 */ /* 0x000fe20008000818 */
[----:B------:R-:W-:Y:S01]  /*bbb0*/  UIADD3 UR6, UR10, 0x500, URZ ;  /* 0x000005000a067890 */ /* 0x000fe2000fffe03f */
[--C-:B------:R-:W-:Y:S01]  /*bbc0*/  FFMA.FTZ R210, R108, UR11, -R12.reuse ;  /* 0x0000000b6cd27c23 */ /* 0x100fe2000801080c */
[----:B------:R-:W-:Y:S01]  /*bbd0*/  UMOV UR7, 0x40000040 ;  /* 0x4000004000077882 */ /* 0x000fe20000000000 */
[--C-:B------:R-:W-:Y:S01]  /*bbe0*/  FFMA.FTZ R108, R173, UR11, -R12.reuse ;  /* 0x0000000bad6c7c23 */ /* 0x100fe2000801080c */
[----:B------:R-:W-:Y:S01]  /*bbf0*/  FFMA.FTZ R116, R93, UR11, -R12 ;  /* 0x0000000b5d747c23 */ /* 0x000fe2000801080c */
[C---:B------:R-:W-:Y:S01]  /*bc00*/  FADD.FTZ R12, -R89.reuse, R10 ;  /* 0x0000000a590c7221 */ /* 0x040fe20000010100 */
[----:B------:R-:W-:Y:S01]  /*bc10*/  FMUL.FTZ R93, R89, UR11 ;  /* 0x0000000b595d7c20 */ /* 0x000fe20008410000 */
[----:B------:R-:W-:Y:S02]  /*bc20*/  MUFU.EX2 R208, R208 ;  /* 0x000000d000d07308 */ /* 0x000fe40000000800 */
[----:B------:R-:W-:Y:S01]  /*bc30*/  FMUL.FTZ R12, R12, UR11 ;  /* 0x0000000b0c0c7c20 */ /* 0x000fe20008410000 */
[--C-:B------:R-:W-:Y:S01]  /*bc40*/  FFMA.FTZ R177, R21, UR11, -R93.reuse ;  /* 0x0000000b15b17c23 */ /* 0x100fe2000801085d */
[--C-:B------:R-:W-:Y:S01]  /*bc50*/  FFMA.FTZ R21, R168, UR11, -R93.reuse ;  /* 0x0000000ba8157c23 */ /* 0x100fe2000801085d */
[--C-:B------:R-:W-:Y:S01]  /*bc60*/  FFMA.FTZ R197, R130, UR11, -R93.reuse ;  /* 0x0000000b82c57c23 */ /* 0x100fe2000801085d */
[--C-:B------:R-:W-:Y:S01]  /*bc70*/  FFMA.FTZ R179, R171, UR11, -R93.reuse ;  /* 0x0000000babb37c23 */ /* 0x100fe2000801085d */
[----:B------:R-:W-:Y:S01]  /*bc80*/  FFMA.FTZ R130, R131, UR11, -R93 ;  /* 0x0000000b83827c23 */ /* 0x000fe2000801085d */
[----:B------:R-:W-:Y:S01]  /*bc90*/  MUFU.EX2 R12, R12 ;  /* 0x0000000c000c7308 */ /* 0x000fe20000000800 */
[----:B------:R-:W-:-:S02]  /*bca0*/  @!P1 IMAD R131, R2, 0x8, R0 ;  /* 0x0000000802839824 */ /* 0x000fc400078e0200 */
[--C-:B------:R-:W-:Y:S01]  /*bcb0*/  FFMA.FTZ R181, R162, UR11, -R93.reuse ;  /* 0x0000000ba2b57c23 */ /* 0x100fe2000801085d */
[--C-:B------:R-:W-:Y:S01]  /*bcc0*/  FFMA.FTZ R117, R163, UR11, -R93.reuse ;  /* 0x0000000ba3757c23 */ /* 0x100fe2000801085d */
[--C-:B------:R-:W-:Y:S01]  /*bcd0*/  FFMA.FTZ R201, R122, UR11, -R93.reuse ;  /* 0x0000000b7ac97c23 */ /* 0x100fe2000801085d */
[----:B------:R-:W-:Y:S02]  /*bce0*/  @!P1 VIADD R131, R131, 0x34840 ;  /* 0x0003484083839836 */ /* 0x000fe40000000000 */
[--C-:B------:R-:W-:Y:S01]  /*bcf0*/  FFMA.FTZ R183, R166, UR11, -R93.reuse ;  /* 0x0000000ba6b77c23 */ /* 0x100fe2000801085d */
[--C-:B------:R-:W-:Y:S01]  /*bd00*/  FFMA.FTZ R124, R167, UR11, -R93.reuse ;  /* 0x0000000ba77c7c23 */ /* 0x100fe2000801085d */
[----:B------:R-:W0:Y:S01]  /*bd10*/  MUFU.EX2 R177, R177 ;  /* 0x000000b100b17308 */ /* 0x000e220000000800 */
[----:B------:R-:W-:Y:S01]  /*bd20*/  FFMA.FTZ R199, R134, UR11, -R93 ;  /* 0x0000000b86c77c23 */ /* 0x000fe2000801085d */
[----:B------:R-:W-:Y:S01]  /*bd30*/  @!P1 PRMT R141, RZ, 0x654, R131 ;  /* 0x00000654ff8d9816 */ /* 0x000fe20000000083 */
[--C-:B------:R-:W-:Y:S01]  /*bd40*/  FFMA.FTZ R131, R135, UR11, -R93.reuse ;  /* 0x0000000b87837c23 */ /* 0x100fe2000801085d */
[----:B------:R-:W-:Y:S01]  /*bd50*/  IMAD.U32 R135, RZ, RZ, UR61 ;  /* 0x0000003dff877e24 */ /* 0x000fe2000f8e00ff */
[----:B------:R-:W-:Y:S01]  /*bd60*/  IADD3 R134, -R175, 0xb, RZ ;  /* 0x0000000baf867810 */ /* 0x000fe20007ffe1ff */
[--C-:B------:R-:W-:Y:S01]  /*bd70*/  FFMA.FTZ R185, R154, UR11, -R93.reuse ;  /* 0x0000000b9ab97c23 */ /* 0x100fe2000801085d */
[----:B------:R-:W-:Y:S01]  /*bd80*/  FFMA.FTZ R125, R155, UR11, -R93 ;  /* 0x0000000b9b7d7c23 */ /* 0x000fe2000801085d */
[----:B------:R-:W1:Y:S01]  /*bd90*/  MUFU.EX2 R21, R21 ;  /* 0x0000001500157308 */ /* 0x000e620000000800 */
[----:B------:R-:W-:-:S02]  /*bda0*/  @!P1 IMAD R135, R135, 0x8, R0 ;  /* 0x0000000887879824 */ /* 0x000fc400078e0200 */
[--C-:B------:R-:W-:Y:S01]  /*bdb0*/  FFMA.FTZ R187, R158, UR11, -R93.reuse ;  /* 0x0000000b9ebb7c23 */ /* 0x100fe2000801085d */
[--C-:B------:R-:W-:Y:S01]  /*bdc0*/  FFMA.FTZ R132, R159, UR11, -R93.reuse ;  /* 0x0000000b9f847c23 */ /* 0x100fe2000801085d */
[--C-:B------:R-:W-:Y:S01]  /*bdd0*/  FFMA.FTZ R205, R114, UR11, -R93.reuse ;  /* 0x0000000b72cd7c23 */ /* 0x100fe2000801085d */
[--C-:B------:R-:W-:Y:S01]  /*bde0*/  FFMA.FTZ R189, R146, UR11, -R93.reuse ;  /* 0x0000000b92bd7c23 */ /* 0x100fe2000801085d */
[--C-:B------:R-:W-:Y:S01]  /*bdf0*/  FFMA.FTZ R133, R147, UR11, -R93.reuse ;  /* 0x0000000b93857c23 */ /* 0x100fe2000801085d */
[----:B------:R-:W-:Y:S01]  /*be00*/  FFMA.FTZ R207, R118, UR11, -R93 ;  /* 0x0000000b76cf7c23 */ /* 0x000fe2000801085d */
[----:B------:R2:W-:Y:S01]  /*be10*/  MUFU.EX2 R10, R116 ;  /* 0x00000074000a7308 */ /* 0x0005e20000000800 */
[----:B0-----:R-:W-:Y:S01]  /*be20*/  FFMA.FTZ R122, R12, R13, R177 ;  /* 0x0000000d0c7a7223 */ /* 0x001fe200000100b1 */
[----:B------:R-:W-:Y:S01]  /*be30*/  FADD.FTZ R13, R15, R14 ;  /* 0x0000000e0f0d7221 */ /* 0x000fe20000010000 */
[----:B------:R-:W-:Y:S02]  /*be40*/  @!P1 VIADD R14, R135, 0x34860 ;  /* 0x00034860870e9836 */ /* 0x000fe40000000000 */
[--C-:B------:R-:W-:Y:S01]  /*be50*/  FFMA.FTZ R209, R106, UR11, -R93.reuse ;  /* 0x0000000b6ad17c23 */ /* 0x100fe2000801085d */
[----:B------:R-:W-:Y:S01]  /*be60*/  FFMA.FTZ R191, R150, UR11, -R93 ;  /* 0x0000000b96bf7c23 */ /* 0x000fe2000801085d */
[----:B------:R-:W-:Y:S01]  /*be70*/  FADD.FTZ R135, R178, R13 ;  /* 0x0000000db2877221 */ /* 0x000fe20000010000 */
[--C-:B------:R-:W-:Y:S01]  /*be80*/  FFMA.FTZ R13, R123, UR11, -R93.reuse ;  /* 0x0000000b7b0d7c23 */ /* 0x100fe2000801085d */
[----:B------:R-:W0:Y:S01]  /*be90*/  MUFU.EX2 R179, R179 ;  /* 0x000000b300b37308 */ /* 0x000e220000000800 */
[----:B--2---:R-:W-:Y:S01]  /*bea0*/  FFMA.FTZ R116, R172, UR11, -R93 ;  /* 0x0000000bac747c23 */ /* 0x004fe2000801085d */
[----:B-1----:R-:W-:Y:S01]  /*beb0*/  FADD.FTZ R122, R21, R122 ;  /* 0x0000007a157a7221 */ /* 0x002fe20000010000 */
[----:B------:R-:W-:Y:S01]  /*bec0*/  FADD.FTZ R135, R20, R135 ;  /* 0x0000008714877221 */ /* 0x000fe20000010000 */
[--C-:B------:R-:W-:Y:S01]  /*bed0*/  FFMA.FTZ R140, R151, UR11, -R93.reuse ;  /* 0x0000000b978c7c23 */ /* 0x100fe2000801085d */
[--C-:B------:R-:W-:Y:S01]  /*bee0*/  FFMA.FTZ R193, R138, UR11, -R93.reuse ;  /* 0x0000000b8ac17c23 */ /* 0x100fe2000801085d */
[----:B------:R-:W-:Y:S01]  /*bef0*/  FFMA.FTZ R211, R110, UR11, -R93 ;  /* 0x0000000b6ed37c23 */ /* 0x000fe2000801085d */
[----:B------:R-:W-:Y:S01]  /*bf00*/  FADD.FTZ R135, R180, R135 ;  /* 0x00000087b4877221 */ /* 0x000fe20000010000 */
[----:B------:R-:W1:Y:S01]  /*bf10*/  MUFU.EX2 R116, R116 ;  /* 0x0000007400747308 */ /* 0x000e620000000800 */
[--C-:B------:R-:W-:Y:S01]  /*bf20*/  FFMA.FTZ R138, R139, UR11, -R93.reuse ;  /* 0x0000000b8b8a7c23 */ /* 0x100fe2000801085d */
[----:B------:R-:W-:Y:S01]  /*bf30*/  FFMA.FTZ R195, R142, UR11, -R93 ;  /* 0x0000000b8ec37c23 */ /* 0x000fe2000801085d */
[----:B------:R-:W-:Y:S01]  /*bf40*/  FADD.FTZ R135, R160, R135 ;  /* 0x00000087a0877221 */ /* 0x000fe20000010000 */
[--C-:B------:R-:W-:Y:S01]  /*bf50*/  FFMA.FTZ R115, R115, UR11, -R93.reuse ;  /* 0x0000000b73737c23 */ /* 0x100fe2000801085d */
[----:B------:R-:W-:Y:S01]  /*bf60*/  FFMA.FTZ R139, R143, UR11, -R93 ;  /* 0x0000000b8f8b7c23 */ /* 0x000fe2000801085d */
[----:B------:R-:W-:Y:S01]  /*bf70*/  F2FP.F16.F32.PACK_AB R178, R20, R178 ;  /* 0x000000b214b2723e */ /* 0x000fe200000000ff */
[----:B------:R-:W-:Y:S01]  /*bf80*/  FADD.FTZ R114, R182, R135 ;  /* 0x00000087b6727221 */ /* 0x000fe20000010000 */
[----:B------:R-:W2:Y:S01]  /*bf90*/  MUFU.EX2 R181, R181 ;  /* 0x000000b500b57308 */ /* 0x000ea20000000800 */
[----:B0-----:R-:W-:Y:S01]  /*bfa0*/  FADD.FTZ R123, R179, R122 ;  /* 0x0000007ab37b7221 */ /* 0x001fe20000010000 */
[----:B------:R-:W-:Y:S01]  /*bfb0*/  @!P1 PRMT R122, RZ, 0x654, R14 ;  /* 0x00000654ff7a9816 */ /* 0x000fe2000000000e */
[--C-:B------:R-:W-:Y:S01]  /*bfc0*/  FFMA.FTZ R203, R126, UR11, -R93.reuse ;  /* 0x0000000b7ecb7c23 */ /* 0x100fe2000801085d */
[----:B------:R-:W-:Y:S01]  /*bfd0*/  F2FP.F16.F32.PACK_AB R177, R21, R177 ;  /* 0x000000b115b1723e */ /* 0x000fe200000000ff */
[--C-:B------:R-:W-:Y:S01]  /*bfe0*/  FFMA.FTZ R119, R119, UR11, -R93.reuse ;  /* 0x0000000b77777c23 */ /* 0x100fe2000801085d */
[--C-:B------:R-:W-:Y:S01]  /*bff0*/  FFMA.FTZ R111, R111, UR11, -R93.reuse ;  /* 0x0000000b6f6f7c23 */ /* 0x100fe2000801085d */
[----:B------:R-:W-:Y:S01]  /*c000*/  FFMA.FTZ R102, R102, UR11, -R93 ;  /* 0x0000000b66667c23 */ /* 0x000fe2000801085d */
[----:B------:R-:W0:Y:S01]  /*c010*/  MUFU.EX2 R117, R117 ;  /* 0x0000007500757308 */ /* 0x000e220000000800 */
[----:B-1----:R-:W-:Y:S01]  /*c020*/  FADD.FTZ R14, R116, R123 ;  /* 0x0000007b740e7221 */ /* 0x002fe20000010000 */
[--C-:B------:R-:W-:Y:S01]  /*c030*/  FFMA.FTZ R103, R103, UR11, -R93.reuse ;  /* 0x0000000b67677c23 */ /* 0x100fe2000801085d */
[--C-:B------:R-:W-:Y:S01]  /*c040*/  FFMA.FTZ R91, R91, UR11, -R93.reuse ;  /* 0x0000000b5b5b7c23 */ /* 0x100fe2000801085d */
[----:B------:R-:W-:Y:S01]  /*c050*/  FFMA.FTZ R94, R94, UR11, -R93 ;  /* 0x0000000b5e5e7c23 */ /* 0x000fe2000801085d */
[----:B------:R-:W-:-:S02]  /*c060*/  R2UR UR61, R2 ;  /* 0x00000000023d72ca */ /* 0x000fc400000e0000 */
[----:B------:R-:W-:Y:S01]  /*c070*/  F2FP.F16.F32.PACK_AB R179, R116, R179 ;  /* 0x000000b374b3723e */ /* 0x000fe200000000ff */
[----:B------:R-:W1:Y:S01]  /*c080*/  MUFU.EX2 R183, R183 ;  /* 0x000000b700b77308 */ /* 0x000e620000000800 */
[----:B------:R-:W-:Y:S02]  /*c090*/  F2FP.F16.F32.PACK_AB R180, R160, R180 ;  /* 0x000000b4a0b4723e */ /* 0x000fe400000000ff */
[----:B------:R-:W-:-:S05]  /*c0a0*/  F2FP.F16.F32.PACK_AB R182, R161, R182 ;  /* 0x000000b6a1b6723e */ /* 0x000fca00000000ff */
[----:B------:R-:W3:Y:S08]  /*c0b0*/  MUFU.EX2 R124, R124 ;  /* 0x0000007c007c7308 */ /* 0x000ef00000000800 */
[----:B------:R-:W4:Y:S08]  /*c0c0*/  MUFU.EX2 R185, R185 ;  /* 0x000000b900b97308 */ /* 0x000f300000000800 */
[----:B------:R-:W5:Y:S08]  /*c0d0*/  MUFU.EX2 R125, R125 ;  /* 0x0000007d007d7308 */ /* 0x000f700000000800 */
[----:B------:R-:W5:Y:S08]  /*c0e0*/  MUFU.EX2 R187, R187 ;  /* 0x000000bb00bb7308 */ /* 0x000f700000000800 */
[----:B------:R-:W5:Y:S08]  /*c0f0*/  MUFU.EX2 R132, R132 ;  /* 0x0000008400847308 */ /* 0x000f700000000800 */
[----:B------:R-:W5:Y:S08]  /*c100*/  MUFU.EX2 R189, R189 ;  /* 0x000000bd00bd7308 */ /* 0x000f700000000800 */
[----:B------:R-:W5:Y:S01]  /*c110*/  MUFU.EX2 R133, R133 ;  /* 0x0000008500857308 */ /* 0x000f620000000800 */
[----:B------:R-:W-:-:S02]  /*c120*/  WARPGROUP.DEPBAR.LE gsb0, 0x0 ;  /* 0x00008000000079c5 */ /* 0x000fc40000010000 */
[----:B------:R-:W-:-:S05]  /*c130*/  WARPGROUP.ARRIVE ;  /* 0x00000000000079c5 */ /* 0x000fca0000000000 */
[----:B------:R-:W5:Y:S01]  /*c140*/  MUFU.EX2 R191, R191 ;  /* 0x000000bf00bf7308 */ /* 0x000f620000000800 */
[----:B------:R-:W-:Y:S02]  /*c150*/  F2FP.F16.F32.PACK_AB R212, R97, R96 ;  /* 0x0000006061d4723e */ /* 0x000fe400000000ff */
[----:B------:R-:W-:Y:S01]  /*c160*/  F2FP.F16.F32.PACK_AB R214, R101, R100 ;  /* 0x0000006465d6723e */ /* 0x000fe200000000ff */
[----:B------:R-:W-:Y:S01]  /*c170*/  HGMMA.64x128x16.F32 R24, R216, gdesc[UR4].tnspB, R24, gsb0 ;  /* 0x41e00004d8187df0 */ /* 0x000fe20008000818 */
[----:B------:R-:W-:-:S03]  /*c180*/  UIADD3 UR6, UR14, -0x1, URZ ;  /* 0xffffffff0e067890 */ /* 0x000fc6000fffe03f */
[----:B------:R-:W5:Y:S08]  /*c190*/  MUFU.EX2 R140, R140 ;  /* 0x0000008c008c7308 */ /* 0x000f700000000800 */
        /* <DEDUP_REMOVED lines=19> */
[----:B------:R-:W-:Y:S01]  /*c2d0*/  @!P1 SYNCS.ARRIVE.TRANS64.RED.A1T0 RZ, [R141+URZ], RZ ;  /* 0x000000ff8dff99a7 */ /* 0x000fe2000810043f */
[----:B------:R-:W-:Y:S01]  /*c2e0*/  MUFU.EX2 R105, R105 ;  /* 0x0000006900697308 */ /* 0x000fe20000000800 */
[-C--:B------:R-:W-:Y:S01]  /*c2f0*/  FMUL.FTZ R26, R26, R12.reuse ;  /* 0x0000000c1a1a7220 */ /* 0x080fe20000410000 */
[-C--:B------:R-:W-:Y:S01]  /*c300*/  FMUL.FTZ R27, R27, R12.reuse ;  /* 0x0000000c1b1b7220 */ /* 0x080fe20000410000 */
[-C--:B------:R-:W-:Y:S01]  /*c310*/  FMUL.FTZ R30, R30, R12.reuse ;  /* 0x0000000c1e1e7220 */ /* 0x080fe20000410000 */
[-C--:B------:R-:W-:Y:S01]  /*c320*/  FMUL.FTZ R31, R31, R12.reuse ;  /* 0x0000000c1f1f7220 */ /* 0x080fe20000410000 */
[-C--:B------:R-:W-:Y:S01]  /*c330*/  FMUL.FTZ R34, R34, R12.reuse ;  /* 0x0000000c22227220 */ /* 0x080fe20000410000 */
[-C--:B------:R-:W-:Y:S01]  /*c340*/  FMUL.FTZ R35, R35, R12.reuse ;  /* 0x0000000c23237220 */ /* 0x080fe20000410000 */
[----:B------:R2:W-:Y:S01]  /*c350*/  @!P1 SYNCS.ARRIVE.TRANS64.RED.A1T0 RZ, [R122+URZ], RZ ;  /* 0x000000ff7aff99a7 */ /* 0x0005e2000810043f */
[----:B------:R-:W-:Y:S01]  /*c360*/  MUFU.EX2 R102, R102 ;  /* 0x0000006600667308 */ /* 0x000fe20000000800 */
[-C--:B------:R-:W-:Y:S01]  /*c370*/  FMUL.FTZ R38, R38, R12.reuse ;  /* 0x0000000c26267220 */ /* 0x080fe20000410000 */
[-C--:B------:R-:W-:Y:S01]  /*c380*/  FMUL.FTZ R39, R39, R12.reuse ;  /* 0x0000000c27277220 */ /* 0x080fe20000410000 */
[-C--:B------:R-:W-:Y:S01]  /*c390*/  FMUL.FTZ R42, R42, R12.reuse ;  /* 0x0000000c2a2a7220 */ /* 0x080fe20000410000 */
[-C--:B------:R-:W-:Y:S01]  /*c3a0*/  FMUL.FTZ R43, R43, R12.reuse ;  /* 0x0000000c2b2b7220 */ /* 0x080fe20000410000 */
[-C--:B------:R-:W-:Y:S01]  /*c3b0*/  FMUL.FTZ R46, R46, R12.reuse ;  /* 0x0000000c2e2e7220 */ /* 0x080fe20000410000 */
[-C--:B------:R-:W-:Y:S01]  /*c3c0*/  FMUL.FTZ R47, R47, R12.reuse ;  /* 0x0000000c2f2f7220 */ /* 0x080fe20000410000 */
[----:B--2---:R-:W-:Y:S01]  /*c3d0*/  FADD.FTZ R122, R181, R14 ;  /* 0x0000000eb57a7221 */ /* 0x004fe20000010000 */
[----:B------:R-:W-:Y:S01]  /*c3e0*/  FFMA.FTZ R14, R127, UR11, -R93 ;  /* 0x0000000b7f0e7c23 */ /* 0x000fe2000801085d */
[----:B------:R-:W-:Y:S01]  /*c3f0*/  FADD.FTZ R127, R161, R114 ;  /* 0x00000072a17f7221 */ /* 0x000fe20000010000 */
[----:B------:R-:W-:Y:S01]  /*c400*/  MUFU.EX2 R103, R103 ;  /* 0x0000006700677308 */ /* 0x000fe20000000800 */
[----:B0-----:R-:W-:Y:S01]  /*c410*/  FADD.FTZ R122, R117, R122 ;  /* 0x0000007a757a7221 */ /* 0x001fe20000010000 */
[-C--:B------:R-:W-:Y:S01]  /*c420*/  FMUL.FTZ R50, R50, R12.reuse ;  /* 0x0000000c32327220 */ /* 0x080fe20000410000 */
[----:B------:R-:W-:Y:S01]  /*c430*/  FADD.FTZ R118, R184, R127 ;  /* 0x0000007fb8767221 */ /* 0x000fe20000010000 */
[-C--:B------:R-:W-:Y:S01]  /*c440*/  FMUL.FTZ R51, R51, R12.reuse ;  /* 0x0000000c33337220 */ /* 0x080fe20000410000 */
[----:B-1----:R-:W-:Y:S01]  /*c450*/  FADD.FTZ R123, R183, R122 ;  /* 0x0000007ab77b7221 */ /* 0x002fe20000010000 */
[-C--:B------:R-:W-:Y:S01]  /*c460*/  FMUL.FTZ R54, R54, R12.reuse ;  /* 0x0000000c36367220 */ /* 0x080fe20000410000 */
[-C--:B------:R-:W-:Y:S01]  /*c470*/  FMUL.FTZ R55, R55, R12.reuse ;  /* 0x0000000c37377220 */ /* 0x080fe20000410000 */
[----:B------:R-:W0:Y:S01]  /*c480*/  MUFU.EX2 R14, R14 ;  /* 0x0000000e000e7308 */ /* 0x000e220000000800 */
[----:B---3--:R-:W-:Y:S01]  /*c490*/  FADD.FTZ R114, R124, R123 ;  /* 0x0000007b7c727221 */ /* 0x008fe20000010000 */
[-C--:B------:R-:W-:Y:S01]  /*c4a0*/  FMUL.FTZ R58, R58, R12.reuse ;  /* 0x0000000c3a3a7220 */ /* 0x080fe20000410000 */
[-C--:B------:R-:W-:Y:S01]  /*c4b0*/  FMUL.FTZ R59, R59, R12.reuse ;  /* 0x0000000c3b3b7220 */ /* 0x080fe20000410000 */
[-C--:B------:R-:W-:Y:S01]  /*c4c0*/  FMUL.FTZ R62, R62, R12.reuse ;  /* 0x0000000c3e3e7220 */ /* 0x080fe20000410000 */
[----:B----4-:R-:W-:Y:S01]  /*c4d0*/  FADD.FTZ R106, R185, R114 ;  /* 0x00000072b96a7221 */ /* 0x010fe20000010000 */
[----:B------:R-:W-:Y:S01]  /*c4e0*/  FFMA.FTZ R114, R107, UR11, -R93 ;  /* 0x0000000b6b727c23 */ /* 0x000fe2000801085d */
[----:B------:R-:W-:Y:S01]  /*c4f0*/  FADD.FTZ R107, R153, R118 ;  /* 0x00000076996b7221 */ /* 0x000fe20000010000 */
[----:B------:R-:W-:Y:S01]  /*c500*/  MUFU.EX2 R108, R108 ;  /* 0x0000006c006c7308 */ /* 0x000fe20000000800 */
[----:B-----5:R-:W-:Y:S01]  /*c510*/  FADD.FTZ R106, R125, R106 ;  /* 0x0000006a7d6a7221 */ /* 0x020fe20000010000 */
[-C--:B------:R-:W-:Y:S01]  /*c520*/  FMUL.FTZ R63, R63, R12.reuse ;  /* 0x0000000c3f3f7220 */ /* 0x080fe20000410000 */
[----:B------:R-:W-:Y:S01]  /*c530*/  FADD.FTZ R123, R186, R107 ;  /* 0x0000006bba7b7221 */ /* 0x000fe20000010000 */
[--C-:B------:R-:W-:Y:S01]  /*c540*/  FFMA.FTZ R107, R98, UR11, -R93.reuse ;  /* 0x0000000b626b7c23 */ /* 0x100fe2000801085d */
[----:B------:R-:W-:Y:S01]  /*c550*/  FADD.FTZ R127, R187, R106 ;  /* 0x0000006abb7f7221 */ /* 0x000fe20000010000 */
[----:B------:R-:W-:Y:S01]  /*c560*/  FFMA.FTZ R106, R99, UR11, -R93 ;  /* 0x0000000b636a7c23 */ /* 0x000fe2000801085d */
[----:B------:R-:W-:Y:S01]  /*c570*/  FADD.FTZ R123, R152, R123 ;  /* 0x0000007b987b7221 */ /* 0x000fe20000010000 */
[----:B------:R-:W-:Y:S01]  /*c580*/  FFMA.FTZ R99, R90, UR11, -R93 ;  /* 0x0000000b5a637c23 */ /* 0x000fe2000801085d */
[----:B------:R-:W-:Y:S01]  /*c590*/  FADD.FTZ R110, R132, R127 ;  /* 0x0000007f846e7221 */ /* 0x000fe20000010000 */
[----:B------:R1:W2:Y:S01]  /*c5a0*/  MUFU.EX2 R98, R115 ;  /* 0x0000007300627308 */ /* 0x0002a20000000800 */
[----:B------:R-:W-:Y:S01]  /*c5b0*/  FADD.FTZ R123, R188, R123 ;  /* 0x0000007bbc7b7221 */ /* 0x000fe20000010000 */
[----:B------:R-:W-:Y:S01]  /*c5c0*/  FFMA.FTZ R93, R95, UR11, -R93 ;  /* 0x0000000b5f5d7c23 */ /* 0x000fe2000801085d */
[----:B------:R-:W-:Y:S01]  /*c5d0*/  FADD.FTZ R110, R189, R110 ;  /* 0x0000006ebd6e7221 */ /* 0x000fe20000010000 */
[-C--:B------:R-:W-:Y:S01]  /*c5e0*/  FMUL.FTZ R66, R66, R12.reuse ;  /* 0x0000000c42427220 */ /* 0x080fe20000410000 */
[----:B------:R-:W-:Y:S01]  /*c5f0*/  FADD.FTZ R123, R144, R123 ;  /* 0x0000007b907b7221 */ /* 0x000fe20000010000 */
[-C--:B------:R-:W-:Y:S01]  /*c600*/  FMUL.FTZ R67, R67, R12.reuse ;  /* 0x0000000c43437220 */ /* 0x080fe20000410000 */
[----:B------:R-:W-:Y:S01]  /*c610*/  FADD.FTZ R110, R133, R110 ;  /* 0x0000006e856e7221 */ /* 0x000fe20000010000 */
[----:B------:R-:W-:Y:S01]  /*c620*/  MUFU.EX2 R107, R107 ;  /* 0x0000006b006b7308 */ /* 0x000fe20000000800 */
[----:B------:R-:W-:Y:S01]  /*c630*/  FADD.FTZ R90, R190, R123 ;  /* 0x0000007bbe5a7221 */ /* 0x000fe20000010000 */
[-C--:B------:R-:W-:Y:S01]  /*c640*/  FMUL.FTZ R70, R70, R12.reuse ;  /* 0x0000000c46467220 */ /* 0x080fe20000410000 */
[----:B-1----:R-:W-:Y:S01]  /*c650*/  FADD.FTZ R115, R191, R110 ;  /* 0x0000006ebf737221 */ /* 0x002fe20000010000 */
[-C--:B------:R-:W-:Y:S01]  /*c660*/  FMUL.FTZ R71, R71, R12.reuse ;  /* 0x0000000c47477220 */ /* 0x080fe20000410000 */
[----:B------:R-:W-:Y:S01]  /*c670*/  FADD.FTZ R123, R145, R90 ;  /* 0x0000005a917b7221 */ /* 0x000fe20000010000 */
[-C--:B------:R-:W-:Y:S01]  /*c680*/  FMUL.FTZ R74, R74, R12.reuse ;  /* 0x0000000c4a4a7220 */ /* 0x080fe20000410000 */
[----:B------:R-:W-:Y:S01]  /*c690*/  FADD.FTZ R110, R140, R115 ;  /* 0x000000738c6e7221 */ /* 0x000fe20000010000 */
[----:B------:R-:W1:Y:S01]  /*c6a0*/  MUFU.EX2 R90, R119 ;  /* 0x00000077005a7308 */ /* 0x000e620000000800 */
[----:B------:R-:W-:Y:S01]  /*c6b0*/  FADD.FTZ R123, R192, R123 ;  /* 0x0000007bc07b7221 */ /* 0x000fe20000010000 */
[-C--:B------:R-:W-:Y:S01]  /*c6c0*/  FMUL.FTZ R75, R75, R12.reuse ;  /* 0x0000000c4b4b7220 */ /* 0x080fe20000410000 */
        /* <DEDUP_REMOVED lines=8> */
[----:B------:R-:W-:Y:S01]  /*c750*/  FADD.FTZ R20, R195, R20 ;  /* 0x00000014c3147221 */ /* 0x000fe20000010000 */
[-C--:B------:R-:W-:Y:S01]  /*c760*/  FMUL.FTZ R83, R83, R12.reuse ;  /* 0x0000000c53537220 */ /* 0x080fe20000410000 */
[----:B------:R-:W-:Y:S01]  /*c770*/  FADD.FTZ R21, R137, R110 ;  /* 0x0000006e89157221 */ /* 0x000fe20000010000 */
[-C--:B------:R-:W-:Y:S01]  /*c780*/  FMUL.FTZ R86, R86, R12.reuse ;  /* 0x0000000c56567220 */ /* 0x080fe20000410000 */
[----:B------:R-:W-:Y:S01]  /*c790*/  FADD.FTZ R20, R139, R20 ;  /* 0x000000148b147221 */ /* 0x000fe20000010000 */
[----:B------:R3:W4:Y:S01]  /*c7a0*/  MUFU.EX2 R15, R114 ;  /* 0x00000072000f7308 */ /* 0x0007220000000800 */
[----:B------:R-:W-:Y:S01]  /*c7b0*/  FADD.FTZ R110, R196, R21 ;  /* 0x00000015c46e7221 */ /* 0x000fe20000010000 */
[----:B------:R-:W-:Y:S01]  /*c7c0*/  FMUL.FTZ R87, R87, R12 ;  /* 0x0000000c57577220 */ /* 0x000fe20000410000 */
[----:B------:R-:W-:Y:S01]  /*c7d0*/  FADD.FTZ R21, R197, R20 ;  /* 0x00000014c5157221 */ /* 0x000fe20000010000 */
[----:B------:R-:W-:-:S02]  /*c7e0*/  IMAD.U32 R12, RZ, RZ, UR6 ;  /* 0x00000006ff0c7e24 */ /* 0x000fc4000f8e00ff */
[----:B------:R-:W-:Y:S01]  /*c7f0*/  FADD.FTZ R95, R129, R110 ;  /* 0x0000006e815f7221 */ /* 0x000fe20000010000 */
[----:B------:R-:W-:Y:S01]  /*c800*/  F2FP.F16.F32.PACK_AB R218, R10, R92 ;  /* 0x0000005c0ada723e */ /* 0x000fe200000000ff */
        /* <DEDUP_REMOVED lines=9> */
[----:B------:R-:W5:Y:S01]  /*c8a0*/  MUFU.EX2 R20, R111 ;  /* 0x0000006f00147308 */ /* 0x000f620000000800 */
[----:B------:R-:W-:Y:S01]  /*c8b0*/  FADD.FTZ R95, R200, R95 ;  /* 0x0000005fc85f7221 */ /* 0x000fe20000010000 */
[----:B------:R-:W-:Y:S01]  /*c8c0*/  FMUL.FTZ R29, R29, R11 ;  /* 0x0000000b1d1d7220 */ /* 0x000fe20000410000 */
[----:B------:R-:W-:Y:S01]  /*c8d0*/  FADD.FTZ R110, R201, R110 ;  /* 0x0000006ec96e7221 */ /* 0x000fe20000010000 */
[C---:B------:R-:W-:Y:S01]  /*c8e0*/  F2FP.F16.F32.PACK_AB R201, R13.reuse, R201 ;  /* 0x000000c90dc9723e */ /* 0x040fe200000000ff */
[----:B------:R-:W-:Y:S01]  /*c8f0*/  FADD.FTZ R95, R120, R95 ;  /* 0x0000005f785f7221 */ /* 0x000fe20000010000 */
[-C--:B------:R-:W-:Y:S01]  /*c900*/  FMUL.FTZ R32, R32, R11.reuse ;  /* 0x0000000b20207220 */ /* 0x080fe20000410000 */
[----:B------:R-:W-:Y:S01]  /*c910*/  FADD.FTZ R110, R13, R110 ;  /* 0x0000006e0d6e7221 */ /* 0x000fe20000010000 */
[----:B------:R-:W5:Y:S01]  /*c920*/  MUFU.EX2 R109, R109 ;  /* 0x0000006d006d7308 */ /* 0x000f620000000800 */
[----:B---3--:R-:W-:Y:S01]  /*c930*/  FADD.FTZ R114, R202, R95 ;  /* 0x0000005fca727221 */ /* 0x008fe20000010000 */
[----:B------:R-:W-:Y:S01]  /*c940*/  FMUL.FTZ R33, R33, R11 ;  /* 0x0000000b21217220 */ /* 0x000fe20000410000 */
[----:B------:R-:W-:Y:S01]  /*c950*/  FADD.FTZ R21, R203, R110 ;  /* 0x0000006ecb157221 */ /* 0x000fe20000010000 */
[----:B0-----:R-:W-:Y:S01]  /*c960*/  F2FP.F16.F32.PACK_AB R203, R14, R203 ;  /* 0x000000cb0ecb723e */ /* 0x001fe200000000ff */
[----:B------:R-:W-:Y:S01]  /*c970*/  FADD.FTZ R95, R121, R114 ;  /* 0x00000072795f7221 */ /* 0x000fe20000010000 */
[-C--:B------:R-:W-:Y:S01]  /*c980*/  FMUL.FTZ R36, R36, R11.reuse ;  /* 0x0000000b24247220 */ /* 0x080fe20000410000 */
[----:B------:R-:W-:Y:S01]  /*c990*/  FADD.FTZ R110, R14, R21 ;  /* 0x000000150e6e7221 */ /* 0x000fe20000010000 */
[----:B------:R-:W0:Y:S01]  /*c9a0*/  MUFU.EX2 R91, R91 ;  /* 0x0000005b005b7308 */ /* 0x000e220000000800 */
[----:B------:R-:W-:Y:S01]  /*c9b0*/  FADD.FTZ R95, R204, R95 ;  /* 0x0000005fcc5f7221 */ /* 0x000fe20000010000 */
[----:B------:R-:W-:Y:S01]  /*c9c0*/  FMUL.FTZ R37, R37, R11 ;  /* 0x0000000b25257220 */ /* 0x000fe20000410000 */
[----:B------:R-:W-:Y:S01]  /*c9d0*/  FADD.FTZ R21, R205, R110 ;  /* 0x0000006ecd157221 */ /* 0x000fe20000010000 */
[----:B--2---:R-:W-:Y:S01]  /*c9e0*/  F2FP.F16.F32.PACK_AB R205, R98, R205 ;  /* 0x000000cd62cd723e */ /* 0x004fe200000000ff */
[----:B------:R-:W-:Y:S01]  /*c9f0*/  FADD.FTZ R95, R112, R95 ;  /* 0x0000005f705f7221 */ /* 0x000fe20000010000 */
[-C--:B------:R-:W-:Y:S01]  /*ca00*/  FMUL.FTZ R40, R40, R11.reuse ;  /* 0x0000000b28287220 */ /* 0x080fe20000410000 */
[----:B------:R-:W-:Y:S01]  /*ca10*/  FADD.FTZ R110, R98, R21 ;  /* 0x00000015626e7221 */ /* 0x000fe20000010000 */
[----:B------:R-:W2:Y:S01]  /*ca20*/  MUFU.EX2 R219, R94 ;  /* 0x0000005e00db7308 */ /* 0x000ea20000000800 */
[----:B------:R-:W-:Y:S01]  /*ca30*/  FADD.FTZ R114, R206, R95 ;  /* 0x0000005fce727221 */ /* 0x000fe20000010000 */
[----:B------:R-:W-:Y:S01]  /*ca40*/  FMUL.FTZ R41, R41, R11 ;  /* 0x0000000b29297220 */ /* 0x000fe20000410000 */
[----:B------:R-:W-:Y:S01]  /*ca50*/  FADD.FTZ R21, R207, R110 ;  /* 0x0000006ecf157221 */ /* 0x000fe20000010000 */
[----:B-1----:R-:W-:Y:S01]  /*ca60*/  F2FP.F16.F32.PACK_AB R207, R90, R207 ;  /* 0x000000cf5acf723e */ /* 0x002fe200000000ff */
[----:B------:R-:W-:Y:S01]  /*ca70*/  FADD.FTZ R95, R113, R114 ;  /* 0x00000072715f7221 */ /* 0x000fe20000010000 */
[-C--:B------:R-:W-:Y:S01]  /*ca80*/  FMUL.FTZ R44, R44, R11.reuse ;  /* 0x0000000b2c2c7220 */ /* 0x080fe20000410000 */
[----:B------:R-:W-:Y:S01]  /*ca90*/  FADD.FTZ R110, R90, R21 ;  /* 0x000000155a6e7221 */ /* 0x000fe20000010000 */
[----:B------:R-:W1:Y:S01]  /*caa0*/  MUFU.EX2 R93, R93 ;  /* 0x0000005d005d7308 */ /* 0x000e620000000800 */
[----:B------:R-:W-:Y:S01]  /*cab0*/  FADD.FTZ R95, R208, R95 ;  /* 0x0000005fd05f7221 */ /* 0x000fe20000010000 */
[----:B------:R-:W-:Y:S01]  /*cac0*/  FMUL.FTZ R45, R45, R11 ;  /* 0x0000000b2d2d7220 */ /* 0x000fe20000410000 */
[----:B------:R-:W-:Y:S01]  /*cad0*/  FADD.FTZ R110, R209, R110 ;  /* 0x0000006ed16e7221 */ /* 0x000fe20000010000 */
[C---:B----4-:R-:W-:Y:S01]  /*cae0*/  F2FP.F16.F32.PACK_AB R209, R15.reuse, R209 ;  /* 0x000000d10fd1723e */ /* 0x050fe200000000ff */
[----:B------:R-:W-:Y:S01]  /*caf0*/  FADD.FTZ R95, R104, R95 ;  /* 0x0000005f685f7221 */ /* 0x000fe20000010000 */
[-C--:B------:R-:W-:Y:S01]  /*cb00*/  FMUL.FTZ R48, R48, R11.reuse ;  /* 0x0000000b30307220 */ /* 0x080fe20000410000 */
        /* <DEDUP_REMOVED lines=8> */
[----:B-----5:R-:W-:Y:S01]  /*cb90*/  FADD.FTZ R14, R20, R13 ;  /* 0x0000000d140e7221 */ /* 0x020fe20000010000 */
        /* <DEDUP_REMOVED lines=23> */
[----:B0-----:R-:W-:Y:S01]  /*cd10*/  FADD.FTZ R90, R91, R90 ;  /* 0x0000005a5b5a7221 */ /* 0x001fe20000010000 */
[-C--:B------:R-:W-:Y:S01]  /*cd20*/  FMUL.FTZ R81, R81, R11.reuse ;  /* 0x0000000b51517220 */ /* 0x080fe20000410000 */
[----:B------:R-:W-:Y:S01]  /*cd30*/  FADD.FTZ R13, R92, R13 ;  /* 0x0000000d5c0d7221 */ /* 0x000fe20000010000 */
[-C--:B------:R-:W-:Y:S01]  /*cd40*/  FMUL.FTZ R84, R84, R11.reuse ;  /* 0x0000000b54547220 */ /* 0x080fe20000410000 */
[----:B--2---:R-:W-:Y:S01]  /*cd50*/  FADD.FTZ R90, R219, R90 ;  /* 0x0000005adb5a7221 */ /* 0x004fe20000010000 */
[----:B------:R-:W-:Y:S01]  /*cd60*/  FMUL.FTZ R85, R85, R11 ;  /* 0x0000000b55557220 */ /* 0x000fe20000410000 */
[----:B------:R-:W-:Y:S01]  /*cd70*/  FADD.FTZ R14, R10, R13 ;  /* 0x0000000d0a0e7221 */ /* 0x000fe20000010000 */
[----:B------:R-:W-:Y:S01]  /*cd80*/  F2FP.F16.F32.PACK_AB R181, R117, R181 ;  /* 0x000000b575b5723e */ /* 0x000fe200000000ff */
[----:B-1----:R-:W-:Y:S01]  /*cd90*/  FADD.FTZ R13, R93, R90 ;  /* 0x0000005a5d0d7221 */ /* 0x002fe20000010000 */
[----:B------:R-:W-:Y:S01]  /*cda0*/  F2FP.F16.F32.PACK_AB R183, R124, R183 ;  /* 0x000000b77cb7723e */ /* 0x000fe200000000ff */
[----:B------:R-:W-:Y:S01]  /*cdb0*/  IMAD.MOV.U32 R15, RZ, RZ, R16 ;  /* 0x000000ffff0f7224 */ /* 0x000fe200078e0010 */
[----:B------:R-:W-:Y:S01]  /*cdc0*/  F2FP.F16.F32.PACK_AB R184, R153, R184 ;  /* 0x000000b899b8723e */ /* 0x000fe200000000ff */
[----:B------:R-:W-:Y:S01]  /*cdd0*/  IMAD.MOV.U32 R10, RZ, RZ, R89 ;  /* 0x000000ffff0a7224 */ /* 0x000fe200078e0059 */
[----:B------:R-:W-:Y:S01]  /*cde0*/  F2FP.F16.F32.PACK_AB R185, R125, R185 ;  /* 0x000000b97db9723e */ /* 0x000fe200000000ff */
[----:B------:R-:W-:Y:S01]  /*cdf0*/  IMAD.MOV.U32 R11, RZ, RZ, R88 ;  /* 0x000000ffff0b7224 */ /* 0x000fe200078e0058 */
[----:B------:R-:W-:-:S02]  /*ce00*/  F2FP.F16.F32.PACK_AB R186, R152, R186 ;  /* 0x000000ba98ba723e */ /* 0x000fc400000000ff */
[----:B------:R-:W-:Y:S02]  /*ce10*/  F2FP.F16.F32.PACK_AB R187, R132, R187 ;  /* 0x000000bb84bb723e */ /* 0x000fe400000000ff */
[----:B------:R-:W-:Y:S02]  /*ce20*/  F2FP.F16.F32.PACK_AB R188, R144, R188 ;  /* 0x000000bc90bc723e */ /* 0x000fe400000000ff */
[----:B------:R-:W-:Y:S02]  /*ce30*/  F2FP.F16.F32.PACK_AB R189, R133, R189 ;  /* 0x000000bd85bd723e */ /* 0x000fe400000000ff */
[----:B------:R-:W-:Y:S02]  /*ce40*/  F2FP.F16.F32.PACK_AB R190, R145, R190 ;  /* 0x000000be91be723e */ /* 0x000fe400000000ff */
[----:B------:R-:W-:Y:S02]  /*ce50*/  F2FP.F16.F32.PACK_AB R191, R140, R191 ;  /* 0x000000bf8cbf723e */ /* 0x000fe400000000ff */
        /* <DEDUP_REMOVED lines=19> */
[----:B------:R-:W-:Y:S01]  /*cf90*/  F2FP.F16.F32.PACK_AB R219, R93, R219 ;  /* 0x000000db5ddb723e */ /* 0x000fe200000000ff */
[----:B------:R-:W-:Y:S06]  /*cfa0*/  @P2 BRA `(.L_x_189) ;  /* 0xffffffa8004c2947 */ /* 0x000fec000383ffff */
.L_x_180:
[----:B------:R-:W-:Y:S06]  /*cfb0*/  BAR.ARV 0x8, 0x180 ;  /* 0x0206000000007b1d */ /* 0x000fec0000002000 */
[----:B------:R-:W-:Y:S05]  /*cfc0*/  @!P0 BRA `(.L_x_190) ;  /* 0x0000000000048947 */ /* 0x000fea0003800000 */
[----:B------:R-:W-:Y:S01]  /*cfd0*/  BPT.TRAP 0x1 ;  /* 0x000000040000795c */ /* 0x000fe20000300000 */
.L_x_190:
[----:B------:R-:W-:Y:S01]  /*cfe0*/  IMAD R8, R2, 0x8, R0 ;  /* 0x0000000802087824 */ /* 0x000fe200078e0200 */
[----:B------:R-:W-:-:S04]  /*cff0*/  SHF.L.U32 R3, R16, 0x1f, RZ ;  /* 0x0000001f10037819 */ /* 0x000fc800000006ff */
[----:B------:R0:W1:Y:S01]  /*d000*/  SYNCS.PHASECHK.TRANS64.TRYWAIT P2, [R8+URZ+0x34850], R3 ;  /* 0x03485003080075a7 */ /* 0x000062000804017f */
[----:B------:R-:W-:Y:S05]  /*d010*/  @!P0 BRA `(.L_x_191) ;  /* 0x0000000000048947 */ /* 0x000fea0003800000 */
[----:B------:R-:W-:Y:S01]  /*d020*/  BPT.TRAP 0x1 ;  /* 0x000000040000795c */ /* 0x000fe20000300000 */
.L_x_191:
[----:B-1----:R-:W-:Y:S05]  /*d030*/  @P2 BRA `(.L_x_192) ;  /* 0x0000000000082947 */ /* 0x002fea0003800000 */
[----:B------:R-:W1:Y:S02]  /*d040*/  SYNCS.PHASECHK.TRANS64.TRYWAIT P0, [R8+URZ+0x34850], R3 ;  /* 0x03485003080075a7 */ /* 0x000e64000800017f */
[----:B-1----:R-:W-:Y:S05]  /*d050*/  @!P0 BRA `(.L_x_193) ;  /* 0x000000a400948947 */ /* 0x002fea0003800000 */
.L_x_192:
[----:B------:R-:W-:Y:S05]  /*d060*/  WARPSYNC.ALL ;  /* 0x0000000000007948 */ /* 0x000fea0003800000 */
[----:B------:R-:W-:Y:S01]  /*d070*/  VIADD R0, R0, 0x400 ;  /* 0x0000040000007836 */ /* 0x000fe20000000000 */
[----:B------:R-:W2:Y:S01]  /*d080*/  LDL.LU R15, [R1+0x10] ;  /* 0x00001000010f7983 */ /* 0x000ea20000300800 */
[----:B------:R-:W-:Y:S01]  /*d090*/  WARPGROUP.ARRIVE ;  /* 0x00000000000079c5 */ /* 0x000fe20000000000 */
[----:B------:R-:W-:Y:S02]  /*d0a0*/  IMAD.MOV.U32 R7, RZ, RZ, 0x40000040 ;  /* 0x40000040ff077424 */ /* 0x000fe400078e00ff */
[----:B------:R-:W-:Y:S01]  /*d0b0*/  SHF.R.U32.HI R0, RZ, 0x4, R0 ;  /* 0x00000004ff007819 */ /* 0x000fe20000011600 */
[----:B01----:R-:W0:Y:S01]  /*d0c0*/  SHFL.BFLY PT, R3, R14, 0x2, 0x1f ;  /* 0x0c401f000e037f89 */ /* 0x003e2200000e0000 */
[----:B------:R-:W-:-:S02]  /*d0d0*/  @!P1 VIADD R9, R8, 0x34860 ;  /* 0x0003486008099836 */ /* 0x000fc40000000000 */
[----:B------:R-:W-:Y:S01]  /*d0e0*/  LOP3.LUT R0, R0, 0x3fff, RZ, 0xc0, !PT ;  /* 0x00003fff00007812 */ /* 0x000fe200078ec0ff */
[----:B------:R-:W-:Y:S02]  /*d0f0*/  VIADD R10, R2, 0x1 ;  /* 0x00000001020a7836 */ /* 0x000fe40000000000 */
[----:B------:R-:W-:Y:S02]  /*d100*/  @!P1 PRMT R9, RZ, 0x654, R9 ;  /* 0x00000654ff099816 */ /* 0x000fe40000000009 */
[----:B------:R-:W-:Y:S02]  /*d110*/  LOP3.LUT R5, R0, 0x5800000, RZ, 0xfc, !PT ;  /* 0x0580000000057812 */ /* 0x000fe400078efcff */
[----:B------:R-:W1:Y:S01]  /*d120*/  SHFL.BFLY PT, R0, R13, 0x2, 0x1f ;  /* 0x0c401f000d007f89 */ /* 0x000e6200000e0000 */
[----:B------:R-:W-:Y:S02]  /*d130*/  ISETP.NE.AND P2, PT, R10, 0x2, PT ;  /* 0x000000020a00780c */ /* 0x000fe40003f45270 */
[----:B------:R-:W-:-:S02]  /*d140*/  IMAD R4, R2, 0xb00, R5 ;  /* 0x00000b0002047824 */ /* 0x000fc400078e0205 */
[----:B------:R-:W-:Y:S02]  /*d150*/  IMAD.MOV.U32 R5, RZ, RZ, 0x40000040 ;  /* 0x40000040ff057424 */ /* 0x000fe400078e00ff */
[C---:B------:R-:W-:Y:S01]  /*d160*/  VIADD R6, R4.reuse, 0x80 ;  /* 0x0000008004067836 */ /* 0x040fe20000000000 */
[----:B------:R-:W-:Y:S01]  /*d170*/  R2UR UR6, R4 ;  /* 0x00000000040672ca */ /* 0x000fe200000e0000 */
[----:B------:R-:W-:Y:S01]  /*d180*/  IMAD.MOV.U32 R2, RZ, RZ, RZ ;  /* 0x000000ffff027224 */ /* 0x000fe200078e00ff */
[----:B------:R-:W-:Y:S01]  /*d190*/  R2UR UR7, R5 ;  /* 0x00000000050772ca */ /* 0x000fe200000e0000 */
[----:B------:R-:W-:Y:S02]  /*d1a0*/  IMAD.MOV.U32 R5, RZ, RZ, 0x40000040 ;  /* 0x40000040ff057424 */ /* 0x000fe400078e00ff */
[----:B0-----:R-:W-:-:S10]  /*d1b0*/  FADD.FTZ R3, R3, R14 ;  /* 0x0000000e03037221 */ /* 0x001fd40000010000 */
[----:B------:R-:W-:Y:S01]  /*d1c0*/  HGMMA.64x128x16.F32 R24, R176, gdesc[UR4].tnspB, R24, gsb0 ;  /* 0x41e00004b0187df0 */ /* 0x000fe20008000818 */
[----:B------:R-:W-:Y:S01]  /*d1d0*/  R2UR UR6, R6 ;  /* 0x00000000060672ca */ /* 0x000fe200000e0000 */
[----:B------:R-:W-:Y:S01]  /*d1e0*/  VIADD R6, R4, 0x100 ;  /* 0x0000010004067836 */ /* 0x000fe20000000000 */
[----:B------:R-:W-:Y:S01]  /*d1f0*/  R2UR UR7, R7 ;  /* 0x00000000070772ca */ /* 0x000fe200000e0000 */
[----:B------:R-:W-:Y:S01]  /*d200*/  IMAD.MOV.U32 R7, RZ, RZ, 0x40000040 ;  /* 0x40000040ff077424 */ /* 0x000fe200078e00ff */
[----:B------:R-:W-:Y:S02]  /*d210*/  WARPGROUP.DEPBAR.LE gsb0, 0x0 ;  /* 0x00008000000079c5 */ /* 0x000fe40000010000 */
[----:B------:R-:W-:-:S09]  /*d220*/  WARPGROUP.ARRIVE ;  /* 0x00000000000079c5 */ /* 0x000fd20000000000 */
[----:B------:R-:W-:Y:S01]  /*d230*/  HGMMA.64x128x16.F32 R24, R180, gdesc[UR4].tnspB, R24, gsb0 ;  /* 0x41e00004b4187df0 */ /* 0x000fe20008000818 */
[----:B------:R-:W-:Y:S01]  /*d240*/  R2UR UR6, R6 ;  /* 0x00000000060672ca */ /* 0x000fe200000e0000 */
[----:B------:R-:W-:Y:S01]  /*d250*/  VIADD R6, R4, 0x180 ;  /* 0x0000018004067836 */ /* 0x000fe20000000000 */
[----:B------:R-:W-:Y:S01]  /*d260*/  R2UR UR7, R7 ;  /* 0x00000000070772ca */ /* 0x000fe200000e0000 */
[----:B------:R-:W-:Y:S02]  /*d270*/  IMAD.MOV.U32 R7, RZ, RZ, 0x40000040 ;  /* 0x40000040ff077424 */ /* 0x000fe400078e00ff */
[----:B--2---:R-:W-:-:S05]  /*d280*/  VIADD R15, R15, 0x1 ;  /* 0x000000010f0f7836 */ /* 0x004fca0000000000 */
[----:B------:R-:W-:Y:S01]  /*d290*/  STL [R1+0x10], R15 ;  /* 0x0000100f01007387 */ /* 0x000fe20000100800 */
[----:B------:R-:W-:Y:S02]  /*d2a0*/  WARPGROUP.DEPBAR.LE gsb0, 0x0 ;  /* 0x00008000000079c5 */ /* 0x000fe40000010000 */
[----:B------:R-:W-:-:S06]  /*d2b0*/  WARPGROUP.ARRIVE ;  /* 0x00000000000079c5 */ /* 0x000fcc0000000000 */
        /* <DEDUP_REMOVED lines=22> */
[----:B------:R-:W-:Y:S02]  /*d420*/  R2UR UR6, R6 ;  /* 0x00000000060672ca */ /* 0x000fe400000e0000 */
[----:B------:R-:W-:Y:S01]  /*d430*/  R2UR UR7, R7 ;  /* 0x00000000070772ca */ /* 0x000fe200000e0000 */
[----:B------:R-:W-:Y:S01]  /*d440*/  IMAD.MOV.U32 R7, RZ, RZ, 0x40000040 ;  /* 0x40000040ff077424 */ /* 0x000fe200078e00ff */
[----:B------:R-:W-:Y:S01]  /*d450*/  IADD3 R6, R4, 0x380, RZ ;  /* 0x0000038004067810 */ /* 0x000fe20007ffe0ff */
[----:B------:R-:W-:Y:S02]  /*d460*/  WARPGROUP.DEPBAR.LE gsb0, 0x0 ;  /* 0x00008000000079c5 */ /* 0x000fe40000010000 */
[----:B------:R-:W-:-:S08]  /*d470*/  WARPGROUP.ARRIVE ;  /* 0x00000000000079c5 */ /* 0x000fd00000000000 */
        /* <DEDUP_REMOVED lines=9> */
[C---:B------:R-:W-:Y:S01]  /*d510*/  VIADD R6, R4.reuse, 0x480 ;  /* 0x0000048004067836 */ /* 0x040fe20000000000 */
[----:B------:R-:W-:Y:S01]  /*d520*/  R2UR UR7, R7 ;  /* 0x00000000070772ca */ /* 0x000fe200000e0000 */
[----:B------:R-:W-:Y:S02]  /*d530*/  IMAD.MOV.U32 R7, RZ, RZ, 0x40000040 ;  /* 0x40000040ff077424 */ /* 0x000fe400078e00ff */
[----:B------:R-:W-:Y:S01]  /*d540*/  VIADD R4, R4, 0x500 ;  /* 0x0000050004047836 */ /* 0x000fe20000000000 */
[----:B------:R-:W-:Y:S02]  /*d550*/  WARPGROUP.DEPBAR.LE gsb0, 0x0 ;  /* 0x00008000000079c5 */ /* 0x000fe40000010000 */
[----:B------:R-:W-:-:S07]  /*d560*/  WARPGROUP.ARRIVE ;  /* 0x00000000000079c5 */ /* 0x000fce0000000000 */
[----:B------:R-:W-:Y:S01]  /*d570*/  HGMMA.64x128x16.F32 R24, R208, gdesc[UR4].tnspB, R24, gsb0 ;  /* 0x41e00004d0187df0 */ /* 0x000fe20008000818 */
[----:B------:R-:W-:Y:S02]  /*d580*/  R2UR UR6, R6 ;  /* 0x00000000060672ca */ /* 0x000fe400000e0000 */
[----:B------:R-:W-:Y:S01]  /*d590*/  R2UR UR7, R7 ;  /* 0x00000000070772ca */ /* 0x000fe200000e0000 */
[----:B------:R-:W-:Y:S02]  /*d5a0*/  WARPGROUP.DEPBAR.LE gsb0, 0x0 ;  /* 0x00008000000079c5 */ /* 0x000fe40000010000 */
[----:B------:R-:W-:-:S10]  /*d5b0*/  WARPGROUP.ARRIVE ;  /* 0x00000000000079c5 */ /* 0x000fd40000000000 */
[----:B------:R-:W-:Y:S01]  /*d5c0*/  HGMMA.64x128x16.F32 R24, R212, gdesc[UR4].tnspB, R24, gsb0 ;  /* 0x41e00004d4187df0 */ /* 0x000fe20008000818 */
[----:B------:R-:W-:Y:S01]  /*d5d0*/  R2UR UR6, R4 ;  /* 0x00000000040672ca */ /* 0x000fe200000e0000 */
[----:B-1----:R-:W-:Y:S01]  /*d5e0*/  FADD.FTZ R4, R0, R13 ;  /* 0x0000000d00047221 */ /* 0x002fe20000010000 */
[----:B------:R-:W-:Y:S01]  /*d5f0*/  R2UR UR7, R5 ;  /* 0x00000000050772ca */ /* 0x000fe200000e0000 */
[----:B------:R-:W0:Y:S01]  /*d600*/  SHFL.BFLY PT, R0, R3, 0x1, 0x1f ;  /* 0x0c201f0003007f89 */ /* 0x000e2200000e0000 */
[----:B------:R-:W-:-:S03]  /*d610*/  IMAD.U32 R13, RZ, RZ, UR11 ;  /* 0x0000000bff0d7e24 */ /* 0x000fc6000f8e00ff */
[----:B------:R-:W1:Y:S01]  /*d620*/  SHFL.BFLY PT, R5, R4, 0x1, 0x1f ;  /* 0x0c201f0004057f89 */ /* 0x000e6200000e0000 */
[----:B0-----:R-:W-:Y:S01]  /*d630*/  FADD.FTZ R11, R3, R0 ;  /* 0x00000000030b7221 */ /* 0x001fe20000010000 */
[----:B------:R-:W-:Y:S01]  /*d640*/  SEL R3, RZ, 0x1, P2 ;  /* 0x00000001ff037807 */ /* 0x000fe20001000000 */
[----:B------:R-:W-:Y:S02]  /*d650*/  IMAD.MOV.U32 R0, RZ, RZ, -0x800000 ;  /* 0xff800000ff007424 */ /* 0x000fe400078e00ff */
[----:B-1----:R-:W-:Y:S01]  /*d660*/  FADD.FTZ R12, R4, R5 ;  /* 0x00000005040c7221 */ /* 0x002fe20000010000 */
[----:B------:R-:W-:Y:S01]  /*d670*/  FSETP.NE.FTZ.AND P0, PT, R11, RZ, PT ;  /* 0x000000ff0b00720b */ /* 0x000fe20003f15000 */
[----:B------:R-:W-:Y:S01]  /*d680*/  IMAD.MOV.U32 R4, RZ, RZ, RZ ;  /* 0x000000ffff047224 */ /* 0x000fe200078e00ff */
[----:B------:R-:W-:Y:S01]  /*d690*/  LOP3.LUT R16, R16, R3, RZ, 0x3c, !PT ;  /* 0x0000000310107212 */ /* 0x000fe200078e3cff */
[----:B------:R-:W-:Y:S01]  /*d6a0*/  IMAD.U32 R5, RZ, RZ, UR11 ;  /* 0x0000000bff057e24 */ /* 0x000fe2000f8e00ff */
[----:B------:R-:W-:Y:S01]  /*d6b0*/  FSETP.NE.FTZ.AND P3, PT, R12, RZ, PT ;  /* 0x000000ff0c00720b */ /* 0x000fe20003f75000 */
[----:B------:R-:W-:-:S08]  /*d6c0*/  IMAD.MOV.U32 R3, RZ, RZ, -0x800000 ;  /* 0xff800000ff037424 */ /* 0x000fd000078e00ff */
[----:B------:R-:W0:Y:S01]  /*d6d0*/  @P0 MUFU.LG2 R6, R11 ;  /* 0x0000000b00060308 */ /* 0x000e220000000c00 */
[----:B------:R-:W-:-:S03]  /*d6e0*/  @P0 FMUL.FTZ R5, R5, 0.69314718246459960938 ;  /* 0x3f31721805050820 */ /* 0x000fc60000410000 */
[----:B------:R-:W-:-:S04]  /*d6f0*/  @P3 FMUL.FTZ R13, R13, 0.69314718246459960938 ;  /* 0x3f3172180d0d3820 */ /* 0x000fc80000410000 */
        /* <DEDUP_REMOVED lines=10> */
[----:B------:R-:W-:Y:S03]  /*d7a0*/  HGMMA.64x128x16.F32 R24, R216, gdesc[UR4].tnspB, R24, gsb0 ;  /* 0x41e00004d8187df0 */ /* 0x000fe60008000818 */
[----:B------:R-:W-:Y:S02]  /*d7b0*/  WARPGROUP.DEPBAR.LE gsb0, 0x0 ;  /* 0x00008000000079c5 */ /* 0x000fe40000010000 */
[----:B------:R1:W-:Y:S01]  /*d7c0*/  @!P1 SYNCS.ARRIVE.TRANS64.RED.A1T0 RZ, [R9+URZ], RZ ;  /* 0x000000ff09ff99a7 */ /* 0x0003e2000810043f */
        /* <DEDUP_REMOVED lines=64> */
[----:B-1----:R-:W-:-:S07]  /*dbd0*/  SEL R2, R10, RZ, P2 ;  /* 0x000000ff0a027207 */ /* 0x002fce0001000000 */
.L_x_172:
[----:B------:R-:W0:Y:S01]  /*dbe0*/  S2R R5, SR_CgaCtaId ;  /* 0x0000000000057919 */ /* 0x000e220000008800 */
[----:B------:R-:W-:Y:S01]  /*dbf0*/  MOV R18, 0x400 ;  /* 0x0000040000127802 */ /* 0x000fe20000000f00 */
[----:B------:R-:W-:Y:S01]  /*dc00*/  BSSY B0, `(.L_x_194) ;  /* 0x0000342000007945 */ /* 0x000fe20003800000 */
[----:B------:R-:W-:Y:S02]  /*dc10*/  BAR.SYNC.DEFER_BLOCKING 0x5, 0x180 ;  /* 0x0146000000007b1d */ /* 0x000fe40000010000 */
[----:B0-----:R-:W-:-:S05]  /*dc20*/  LEA R18, R5, R18, 0x18 ;  /* 0x0000001205127211 */ /* 0x001fca00078ec0ff */
[----:B------:R-:W0:Y:S02]  /*dc30*/  LDS.128 R4, [R18+0x348d0] ;  /* 0x0348d00012047984 */ /* 0x000e240000000c00 */
[----:B0-----:R-:W-:Y:S02]  /*dc40*/  R2UR UR6, R5 ;  /* 0x00000000050672ca */ /* 0x001fe400000e0000 */
[----:B------:R-:W-:Y:S01]  /*dc50*/  R2UR UR5, R6 ;  /* 0x00000000060572ca */ /* 0x000fe200000e0000 */
[----:B------:R-:W-:Y:S06]  /*dc60*/  BAR.ARV 0x4, 0x180 ;  /* 0x0106000000007b1d */ /* 0x000fec0000002000 */
[----:B------:R-:W-:Y:S08]  /*dc70*/  @P0 BRA `(.L_x_195) ;  /* 0x0000002400540947 */ /* 0x000ff00003800000 */
[----:B------:R-:W2:Y:S01]  /*dc80*/  LDL.LU R10, [R1+0xc] ;  /* 0x00000c00010a7983 */ /* 0x000ea20000300800 */
[----:B------:R-:W-:-:S03]  /*dc90*/  ULDC.64 UR10, c[0x0][0xc00] ;  /* 0x00030000000a7ab9 */ /* 0x000fc60000000a00 */
[----:B------:R-:W3:Y:S04]  /*dca0*/  LDL.LU R9, [R1+0x14] ;  /* 0x0000140001097983 */ /* 0x000ee80000300800 */
[----:B------:R-:W4:Y:S04]  /*dcb0*/  LDL R8, [R1+0x64] ;  /* 0x0000640001087983 */ /* 0x000f280000100800 */
[----:B------:R-:W4:Y:S01]  /*dcc0*/  LDL R104, [R1] ;  /* 0x0000000001687983 */ /* 0x000f220000100800 */
[----:B------:R-:W-:Y:S01]  /*dcd0*/  ULDC.64 UR20, c[0x0][0x208] ;  /* 0x0000820000147ab9 */ /* 0x000fe20000000a00 */
[----:B------:R-:W-:-:S02]  /*dce0*/  R2UR UR17, R220 ;  /* 0x00000000dc1172ca */ /* 0x000fc400000e0000 */
[----:B------:R-:W4:Y:S01]  /*dcf0*/  LDL R106, [R1+0x60] ;  /* 0x00006000016a7983 */ /* 0x000f220000100800 */
[----:B------:R-:W-:Y:S02]  /*dd00*/  R2UR UR15, R221 ;  /* 0x00000000dd0f72ca */ /* 0x000fe400000e0000 */
[----:B------:R-:W-:Y:S01]  /*dd10*/  R2UR UR19, R222 ;  /* 0x00000000de1372ca */ /* 0x000fe200000e0000 */
[----:B------:R-:W-:Y:S01]  /*dd20*/  BAR.SYNC.DEFER_BLOCKING 0x1, 0x100 ;  /* 0x0044000000007b1d */ /* 0x000fe20000010000 */
[----:B--2---:R-:W-:Y:S02]  /*dd30*/  R2UR UR14, R10 ;  /* 0x000000000a0e72ca */ /* 0x004fe400000e0000 */
[----:B---3--:R-:W-:-:S03]  /*dd40*/  R2UR UR13, R9 ;  /* 0x00000000090d72ca */ /* 0x008fc600000e0000 */
[----:B------:R-:W0:Y:S01]  /*dd50*/  S2R R9, SR_SWINHI ;  /* 0x0000000000097919 */ /* 0x000e220000002f00 */
[----:B------:R-:W-:Y:S01]  /*dd60*/  UMOV UR18, 0x9b8 ;  /* 0x000009b800127882 */ /* 0x000fe20000000000 */
[----:B----4-:R-:W-:Y:S02]  /*dd70*/  R2UR UR16, R104 ;  /* 0x00000000681072ca */ /* 0x010fe400000e0000 */
[----:B------:R-:W-:Y:S02]  /*dd80*/  MOV R4, R18 ;  /* 0x0000001200047202 */ /* 0x000fe40000000f00 */
[----:B0-----:R-:W-:-:S03]  /*dd90*/  MOV R5, R9 ;  /* 0x0000000900057202 */ /* 0x001fc60000000f00 */
[----:B------:R-:W-:-:S03]  /*dda0*/  IMAD.WIDE R8, R8, 0x2, R4 ;  /* 0x0000000208087825 */ /* 0x000fc600078e0204 */
[C---:B------:R-:W-:Y:S02]  /*ddb0*/  LOP3.LUT R11, R8.reuse, 0x380, RZ, 0xc0, !PT ;  /* 0x00000380080b7812 */ /* 0x040fe400078ec0ff */
[C---:B------:R-:W-:Y:S02]  /*ddc0*/  IADD3 R19, P6, R8.reuse, 0x20, RZ ;  /* 0x0000002008137810 */ /* 0x040fe40007fde0ff */
[----:B------:R-:W-:Y:S02]  /*ddd0*/  SHF.R.U64 R11, R11, 0x3, RZ ;  /* 0x000000030b0b7819 */ /* 0x000fe400000012ff */
[C---:B------:R-:W-:Y:S02]  /*dde0*/  IADD3 R12, P4, R8.reuse, 0x60, RZ ;  /* 0x00000060080c7810 */ /* 0x040fe40007f9e0ff */
[----:B------:R-:W-:Y:S02]  /*ddf0*/  LOP3.LUT R6, R19, 0x380, RZ, 0xc0, !PT ;  /* 0x0000038013067812 */ /* 0x000fe400078ec0ff */
[----:B------:R-:W-:-:S02]  /*de00*/  IADD3 R35, P5, R8, 0x40, RZ ;  /* 0x0000004008237810 */ /* 0x000fc40007fbe0ff */
[C---:B------:R-:W-:Y:S02]  /*de10*/  IADD3 R99, P3, R8.reuse, 0x4000, RZ ;  /* 0x0000400008637810 */ /* 0x040fe40007f7e0ff */
[C---:B------:R-:W-:Y:S02]  /*de20*/  IADD3 R101, P2, R8.reuse, 0x4020, RZ ;  /* 0x0000402008657810 */ /* 0x040fe40007f5e0ff */
[C---:B------:R-:W-:Y:S02]  /*de30*/  IADD3 R103, P1, R8.reuse, 0x4040, RZ ;  /* 0x0000404008677810 */ /* 0x040fe40007f3e0ff */
[----:B------:R-:W-:Y:S02]  /*de40*/  IADD3 R105, P0, R8, 0x4060, RZ ;  /* 0x0000406008697810 */ /* 0x000fe40007f1e0ff */
[----:B------:R-:W-:Y:S02]  /*de50*/  LOP3.LUT R8, R11, R8, RZ, 0x3c, !PT ;  /* 0x000000080b087212 */ /* 0x000fe400078e3cff */
[----:B------:R-:W-:-:S02]  /*de60*/  LOP3.LUT R11, R12, 0x380, RZ, 0xc0, !PT ;  /* 0x000003800c0b7812 */ /* 0x000fc400078ec0ff */
[----:B------:R-:W-:Y:S02]  /*de70*/  SHF.R.U64 R6, R6, 0x3, RZ ;  /* 0x0000000306067819 */ /* 0x000fe400000012ff */
[----:B------:R-:W-:Y:S02]  /*de80*/  SHF.R.U64 R11, R11, 0x3, RZ ;  /* 0x000000030b0b7819 */ /* 0x000fe400000012ff */
[----:B------:R-:W-:Y:S02]  /*de90*/  LOP3.LUT R32, R6, R19, RZ, 0x3c, !PT ;  /* 0x0000001306207212 */ /* 0x000fe400078e3cff */
[----:B------:R-:W-:Y:S02]  /*dea0*/  LOP3.LUT R14, R99, 0x380, RZ, 0xc0, !PT ;  /* 0x00000380630e7812 */ /* 0x000fe400078ec0ff */
[----:B------:R-:W-:Y:S02]  /*deb0*/  LOP3.LUT R6, R101, 0x380, RZ, 0xc0, !PT ;  /* 0x0000038065067812 */ /* 0x000fe400078ec0ff */
[----:B------:R-:W-:-:S02]  /*dec0*/  LOP3.LUT R10, R35, 0x380, RZ, 0xc0, !PT ;  /* 0x00000380230a7812 */ /* 0x000fc400078ec0ff */
[----:B------:R-:W-:Y:S02]  /*ded0*/  LOP3.LUT R28, R11, R12, RZ, 0x3c, !PT ;  /* 0x0000000c0b1c7212 */ /* 0x000fe400078e3cff */
[----:B------:R-:W-:Y:S02]  /*dee0*/  SHF.R.U64 R14, R14, 0x3, RZ ;  /* 0x000000030e0e7819 */ /* 0x000fe400000012ff */
[----:B------:R-:W-:Y:S02]  /*def0*/  LOP3.LUT R12, R103, 0x380, RZ, 0xc0, !PT ;  /* 0x00000380670c7812 */ /* 0x000fe400078ec0ff */
[----:B------:R-:W-:Y:S02]  /*df00*/  SHF.R.U64 R6, R6, 0x3, RZ ;  /* 0x0000000306067819 */ /* 0x000fe400000012ff */
[----:B------:R-:W-:Y:S02]  /*df10*/  SHF.R.U64 R10, R10, 0x3, RZ ;  /* 0x000000030a0a7819 */ /* 0x000fe400000012ff */
[----:B------:R-:W-:Y:S01]  /*df20*/  LOP3.LUT R34, R105, 0x380, RZ, 0xc0, !PT ;  /* 0x0000038069227812 */ /* 0x000fe200078ec0ff */
[--C-:B------:R-:W-:Y:S01]  /*df30*/  IMAD.X R27, RZ, RZ, R9.reuse, P3 ;  /* 0x000000ffff1b7224 */ /* 0x100fe200018e0609 */
[----:B------:R-:W-:Y:S01]  /*df40*/  LOP3.LUT R26, R14, R99, RZ, 0x3c, !PT ;  /* 0x000000630e1a7212 */ /* 0x000fe200078e3cff */
[--C-:B------:R-:W-:Y:S01]  /*df50*/  IMAD.X R25, RZ, RZ, R9.reuse, P2 ;  /* 0x000000ffff197224 */ /* 0x100fe200010e0609 */
[----:B------:R-:W-:Y:S01]  /*df60*/  SHF.R.U64 R12, R12, 0x3, RZ ;  /* 0x000000030c0c7819 */ /* 0x000fe200000012ff */
[--C-:B------:R-:W-:Y:S01]  /*df70*/  IMAD.X R33, RZ, RZ, R9.reuse, P6 ;  /* 0x000000ffff217224 */ /* 0x100fe200030e0609 */
[----:B------:R-:W-:Y:S01]  /*df80*/  LOP3.LUT R24, R6, R101, RZ, 0x3c, !PT ;  /* 0x0000006506187212 */ /* 0x000fe200078e3cff */
[--C-:B------:R-:W-:Y:S01]  /*df90*/  IMAD.X R31, RZ, RZ, R9.reuse, P5 ;  /* 0x000000ffff1f7224 */ /* 0x100fe200028e0609 */
[----:B------:R-:W-:Y:S01]  /*dfa0*/  LOP3.LUT R30, R10, R35, RZ, 0x3c, !PT ;  /* 0x000000230a1e7212 */ /* 0x000fe200078e3cff */
[--C-:B------:R-:W-:Y:S01]  /*dfb0*/  IMAD.X R29, RZ, RZ, R9.reuse, P4 ;  /* 0x000000ffff1d7224 */ /* 0x100fe200020e0609 */
[----:B------:R-:W-:Y:S01]  /*dfc0*/  SHF.R.U64 R34, R34, 0x3, RZ ;  /* 0x0000000322227819 */ /* 0x000fe200000012ff */
[--C-:B------:R-:W-:Y:S01]  /*dfd0*/  IMAD.X R15, RZ, RZ, R9.reuse, P1 ;  /* 0x000000ffff0f7224 */ /* 0x100fe200008e0609 */
[----:B------:R-:W-:Y:S01]  /*dfe0*/  MOV R19, R8 ;  /* 0x0000000800137202 */ /* 0x000fe20000000f00 */
[----:B------:R-:W-:Y:S01]  /*dff0*/  IMAD.X R13, RZ, RZ, R9, P0 ;  /* 0x000000ffff0d7224 */ /* 0x000fe200000e0609 */
[----:B------:R-:W-:-:S02]  /*e000*/  F2FP.F16.F32.PACK_AB R8, R21, R20 ;  /* 0x000000141508723e */ /* 0x000fc400000000ff */
[----:B------:R-:W-:Y:S02]  /*e010*/  F2FP.F16.F32.PACK_AB R9, R93, R92 ;  /* 0x0000005c5d09723e */ /* 0x000fe400000000ff */
[----:B------:R-:W-:Y:S02]  /*e020*/  F2FP.F16.F32.PACK_AB R10, R89, R88 ;  /* 0x00000058590a723e */ /* 0x000fe400000000ff */
[----:B------:R-:W-:Y:S02]  /*e030*/  F2FP.F16.F32.PACK_AB R11, R95, R94 ;  /* 0x0000005e5f0b723e */ /* 0x000fe400000000ff */
[----:B------:R-:W-:Y:S02]  /*e040*/  LOP3.LUT R14, R12, R103, RZ, 0x3c, !PT ;  /* 0x000000670c0e7212 */ /* 0x000fe400078e3cff */
[----:B------:R-:W-:Y:S02]  /*e050*/  MOV R99, R26 ;  /* 0x0000001a00637202 */ /* 0x000fe40000000f00 */
[----:B------:R-:W-:-:S02]  /*e060*/  MOV R98, R24 ;  /* 0x0000001800627202 */ /* 0x000fc40000000f00 */
[----:B------:R-:W-:Y:S02]  /*e070*/  LOP3.LUT R12, R34, R105, RZ, 0x3c, !PT ;  /* 0x00000069220c7212 */ /* 0x000fe400078e3cff */
[----:B------:R-:W-:Y:S02]  /*e080*/  MOV R102, R32 ;  /* 0x0000002000667202 */ /* 0x000fe40000000f00 */
[----:B------:R-:W-:Y:S02]  /*e090*/  MOV R101, R30 ;  /* 0x0000001e00657202 */ /* 0x000fe40000000f00 */
[----:B------:R-:W-:Y:S02]  /*e0a0*/  MOV R100, R28 ;  /* 0x0000001c00647202 */ /* 0x000fe40000000f00 */
[----:B------:R-:W-:Y:S02]  /*e0b0*/  F2FP.F16.F32.PACK_AB R24, R91, R90 ;  /* 0x0000005a5b18723e */ /* 0x000fe400000000ff */
[----:B------:R-:W-:-:S02]  /*e0c0*/  F2FP.F16.F32.PACK_AB R25, R97, R96 ;  /* 0x000000606119723e */ /* 0x000fc400000000ff */
[----:B------:R-:W-:Y:S02]  /*e0d0*/  F2FP.F16.F32.PACK_AB R26, R37, R36 ;  /* 0x00000024251a723e */ /* 0x000fe400000000ff */
[----:B------:R-:W-:Y:S02]  /*e0e0*/  F2FP.F16.F32.PACK_AB R27, R39, R38 ;  /* 0x00000026271b723e */ /* 0x000fe400000000ff */
[----:B------:R-:W-:Y:S02]  /*e0f0*/  F2FP.F16.F32.PACK_AB R28, R41, R40 ;  /* 0x00000028291c723e */ /* 0x000fe400000000ff */
[----:B------:R-:W-:Y:S02]  /*e100*/  F2FP.F16.F32.PACK_AB R29, R43, R42 ;  /* 0x0000002a2b1d723e */ /* 0x000fe400000000ff */
[----:B------:R-:W-:Y:S02]  /*e110*/  F2FP.F16.F32.PACK_AB R30, R45, R44 ;  /* 0x0000002c2d1e723e */ /* 0x000fe400000000ff */
[----:B------:R-:W-:Y:S01]  /*e120*/  F2FP.F16.F32.PACK_AB R31, R47, R46 ;  /* 0x0000002e2f1f723e */ /* 0x000fe200000000ff */
[----:B------:R0:W-:Y:S01]  /*e130*/  STSM.16.M88.4 [R19], R8 ;  /* 0x0000000813007844 */ /* 0x0001e20000000200 */
[----:B------:R-:W-:-:S02]  /*e140*/  F2FP.F16.F32.PACK_AB R32, R49, R48 ;  /* 0x000000303120723e */ /* 0x000fc400000000ff */
[----:B------:R-:W-:Y:S02]  /*e150*/  F2FP.F16.F32.PACK_AB R33, R51, R50 ;  /* 0x000000323321723e */ /* 0x000fe400000000ff */
[----:B------:R-:W-:Y:S02]  /*e160*/  F2FP.F16.F32.PACK_AB R34, R53, R52 ;  /* 0x000000343522723e */ /* 0x000fe400000000ff */
[----:B------:R-:W-:Y:S01]  /*e170*/  F2FP.F16.F32.PACK_AB R35, R55, R54 ;  /* 0x000000363723723e */ /* 0x000fe200000000ff */
[----:B------:R1:W-:Y:S01]  /*e180*/  STSM.16.M88.4 [R102], R24 ;  /* 0x0000001866007844 */ /* 0x0003e20000000200 */
[----:B------:R-:W-:Y:S02]  /*e190*/  MOV R6, R14 ;  /* 0x0000000e00067202 */ /* 0x000fe40000000f00 */
[----:B------:R-:W-:Y:S01]  /*e1a0*/  F2FP.F16.F32.PACK_AB R14, R69, R68 ;  /* 0x00000044450e723e */ /* 0x000fe200000000ff */
[----:B------:R2:W-:Y:S01]  /*e1b0*/  STSM.16.M88.4 [R101], R28 ;  /* 0x0000001c65007844 */ /* 0x0005e20000000200 */
[----:B------:R-:W-:-:S02]  /*e1c0*/  F2FP.F16.F32.PACK_AB R15, R71, R70 ;  /* 0x00000046470f723e */ /* 0x000fc400000000ff */
[----:B0-----:R-:W-:Y:S02]  /*e1d0*/  MOV R19, R12 ;  /* 0x0000000c00137202 */ /* 0x001fe40000000f00 */
[----:B------:R-:W-:Y:S02]  /*e1e0*/  F2FP.F16.F32.PACK_AB R8, R57, R56 ;  /* 0x000000383908723e */ /* 0x000fe400000000ff */
[----:B------:R-:W-:Y:S02]  /*e1f0*/  F2FP.F16.F32.PACK_AB R9, R59, R58 ;  /* 0x0000003a3b09723e */ /* 0x000fe400000000ff */
[----:B------:R-:W-:Y:S02]  /*e200*/  F2FP.F16.F32.PACK_AB R10, R61, R60 ;  /* 0x0000003c3d0a723e */ /* 0x000fe400000000ff */
[----:B------:R-:W-:Y:S02]  /*e210*/  F2FP.F16.F32.PACK_AB R11, R63, R62 ;  /* 0x0000003e3f0b723e */ /* 0x000fe400000000ff */
[----:B------:R-:W-:-:S02]  /*e220*/  F2FP.F16.F32.PACK_AB R12, R65, R64 ;  /* 0x00000040410c723e */ /* 0x000fc400000000ff */
[----:B------:R-:W-:Y:S02]  /*e230*/  F2FP.F16.F32.PACK_AB R13, R67, R66 ;  /* 0x00000042430d723e */ /* 0x000fe400000000ff */
[----:B-1----:R-:W-:Y:S02]  /*e240*/  F2FP.F16.F32.PACK_AB R24, R73, R72 ;  /* 0x000000484918723e */ /* 0x002fe400000000ff */
[----:B------:R-:W-:Y:S02]  /*e250*/  F2FP.F16.F32.PACK_AB R25, R75, R74 ;  /* 0x0000004a4b19723e */ /* 0x000fe400000000ff */
[----:B------:R-:W-:Y:S02]  /*e260*/  F2FP.F16.F32.PACK_AB R26, R77, R76 ;  /* 0x0000004c4d1a723e */ /* 0x000fe400000000ff */
[----:B------:R-:W-:Y:S01]  /*e270*/  F2FP.F16.F32.PACK_AB R27, R79, R78 ;  /* 0x0000004e4f1b723e */ /* 0x000fe200000000ff */
[----:B------:R0:W-:Y:S01]  /*e280*/  STSM.16.M88.4 [R100], R32 ;  /* 0x0000002064007844 */ /* 0x0001e20000000200 */
[----:B--2---:R-:W-:-:S02]  /*e290*/  F2FP.F16.F32.PACK_AB R28, R81, R80 ;  /* 0x00000050511c723e */ /* 0x004fc400000000ff */
[----:B------:R-:W-:Y:S02]  /*e2a0*/  F2FP.F16.F32.PACK_AB R29, R83, R82 ;  /* 0x00000052531d723e */ /* 0x000fe400000000ff */
[----:B------:R-:W-:Y:S02]  /*e2b0*/  F2FP.F16.F32.PACK_AB R30, R85, R84 ;  /* 0x00000054551e723e */ /* 0x000fe400000000ff */
[----:B------:R-:W-:Y:S01]  /*e2c0*/  F2FP.F16.F32.PACK_AB R31, R87, R86 ;  /* 0x00000056571f723e */ /* 0x000fe200000000ff */
[----:B------:R-:W-:Y:S04]  /*e2d0*/  STSM.16.M88.4 [R99], R8 ;  /* 0x0000000863007844 */ /* 0x000fe80000000200 */
[----:B------:R-:W-:Y:S04]  /*e2e0*/  STSM.16.M88.4 [R98], R12 ;  /* 0x0000000c62007844 */ /* 0x000fe80000000200 */
[----:B------:R-:W-:Y:S04]  /*e2f0*/  STSM.16.M88.4 [R6], R24 ;  /* 0x0000001806007844 */ /* 0x000fe80000000200 */
[----:B------:R1:W-:Y:S01]  /*e300*/  STSM.16.M88.4 [R19], R28 ;  /* 0x0000001c13007844 */ /* 0x0003e20000000200 */
[----:B------:R-:W-:Y:S01]  /*e310*/  USHF.L.U32 UR4, UR14, 0x2, URZ ;  /* 0x000000020e047899 */ /* 0x000fe2000800063f */
[----:B------:R-:W-:Y:S01]  /*e320*/  BAR.SYNC.DEFER_BLOCKING 0x1, 0x100 ;  /* 0x0044000000007b1d */ /* 0x000fe20000010000 */
[----:B------:R-:W-:Y:S01]  /*e330*/  ISETP.NE.U32.AND P0, PT, RZ, UR10, PT ;  /* 0x0000000aff007c0c */ /* 0x000fe2000bf05070 */
[----:B------:R-:W-:-:S02]  /*e340*/  USHF.L.U64.HI UR12, UR14, 0x2, UR13 ;  /* 0x000000020e0c7899 */ /* 0x000fc4000801020d */
[----:B------:R-:W-:Y:S01]  /*e350*/  UIADD3 UR7, UP0, UR4, UR10, URZ ;  /* 0x0000000a04077290 */ /* 0x000fe2000ff1e03f */
[----:B------:R-:W-:-:S03]  /*e360*/  ISETP.NE.AND.EX P0, PT, RZ, UR11, PT, P0 ;  /* 0x0000000bff007c0c */ /* 0x000fc6000bf05300 */
[----:B------:R-:W-:Y:S02]  /*e370*/  UIADD3.X UR8, UR12, UR11, URZ, UP0, !UPT ;  /* 0x0000000b0c087290 */ /* 0x000fe400087fe43f */
[----:B0-----:R-:W-:Y:S01]  /*e380*/  IMAD.U32 R32, RZ, RZ, UR7 ;  /* 0x00000007ff207e24 */ /* 0x001fe2000f8e00ff */
[----:B-1----:R-:W0:Y:S03]  /*e390*/  LDC R19, c[0x0][0xbe8] ;  /* 0x0002fa00ff137b82 */ /* 0x002e260000000800 */
[----:B------:R-:W-:Y:S01]  /*e3a0*/  IMAD.U32 R33, RZ, RZ, UR8 ;  /* 0x00000008ff217e24 */ /* 0x000fe2000f8e00ff */
[----:B------:R-:W-:-:S04]  /*e3b0*/  ULDC.64 UR8, c[0x0][0xc08] ;  /* 0x0003020000087ab9 */ /* 0x000fc80000000a00 */
[----:B------:R-:W2:Y:S01]  /*e3c0*/  @P0 LDG.E R34, desc[UR20][R32.64] ;  /* 0x0000001420220981 */ /* 0x000ea2000c1e1900 */
[----:B------:R-:W-:-:S04]  /*e3d0*/  UISETP.NE.U32.AND UP0, UPT, UR8, URZ, UPT ;  /* 0x0000003f0800728c */ /* 0x000fc8000bf05070 */
[----:B------:R-:W-:Y:S01]  /*e3e0*/  UISETP.NE.AND.EX UP0, UPT, UR9, URZ, UPT, UP0 ;  /* 0x0000003f0900728c */ /* 0x000fe2000bf05300 */
[----:B0-----:R-:W-:-:S10]  /*e3f0*/  ISETP.NE.AND P1, PT, R19, 0x1, PT ;  /* 0x000000011300780c */ /* 0x001fd40003f25270 */
[----:B------:R-:W-:Y:S01]  /*e400*/  @UP0 UIADD3 UR8, UP1, UR4, UR8, URZ ;  /* 0x0000000804080290 */ /* 0x000fe2000ff3e03f */
[----:B------:R-:W-:Y:S02]  /*e410*/  PLOP3.LUT P4, PT, PT, PT, UP0, 0x80, 0x0 ;  /* 0x000000000000781c */ /* 0x000fe40003f8f008 */
[----:B------:R-:W-:Y:S01]  /*e420*/  ULDC UR4, c[0x0][0xa88] ;  /* 0x0002a20000047ab9 */ /* 0x000fe20000000800 */
[----:B------:R-:W-:Y:S01]  /*e430*/  @UP0 UIADD3.X UR9, UR12, UR9, URZ, UP1, !UPT ;  /* 0x000000090c090290 */ /* 0x000fe20008ffe43f */
[----:B------:R-:W-:Y:S01]  /*e440*/  IMAD.U32 R6, RZ, RZ, UR4 ;  /* 0x00000004ff067e24 */ /* 0x000fe2000f8e00ff */
[----:B------:R-:W-:Y:S01]  /*e450*/  UISETP.NE.AND UP0, UPT, UR17, URZ, UPT ;  /* 0x0000003f1100728c */ /* 0x000fe2000bf05270 */
[----:B------:R-:W-:Y:S01]  /*e460*/  ULDC UR4, c[0x0][0xad4] ;  /* 0x0002b50000047ab9 */ /* 0x000fe20000000800 */
[----:B------:R-:W0:Y:S02]  /*e470*/  @P1 LDC R10, c[0x0][0xbec] ;  /* 0x0002fb00ff0a1b82 */ /* 0x000e240000000800 */
[----:B------:R-:W-:-:S04]  /*e480*/  USEL UR4, UR17, UR4, UP0 ;  /* 0x0000000411047287 */ /* 0x000fc80008000000 */
[----:B------:R-:W-:Y:S02]  /*e490*/  UISETP.GT.AND UP1, UPT, UR4, 0x1, UPT ;  /* 0x000000010400788c */ /* 0x000fe4000bf24270 */
[----:B------:R-:W1:Y:S02]  /*e4a0*/  @P1 LDC R13, c[0x0][0xbf0] ;  /* 0x0002fc00ff0d1b82 */ /* 0x000e640000000800 */
[----:B------:R-:W-:Y:S02]  /*e4b0*/  USEL UR18, UR18, 0x978, UP1 ;  /* 0x0000097812127887 */ /* 0x000fe40008800000 */
[----:B------:R-:W-:Y:S01]  /*e4c0*/  UISETP.NE.U32.AND UP0, UPT, UR10, URZ, UPT ;  /* 0x0000003f0a00728c */ /* 0x000fe2000bf05070 */
[----:B------:R-:W-:-:S03]  /*e4d0*/  IMAD.U32 R15, RZ, RZ, UR16 ;  /* 0x00000010ff0f7e24 */ /* 0x000fc6000f8e00ff */
[----:B------:R-:W-:Y:S01]  /*e4e0*/  UISETP.NE.AND.EX UP0, UPT, UR11, URZ, UPT, UP0 ;  /* 0x0000003f0b00728c */ /* 0x000fe2000bf05300 */
[----:B------:R-:W-:Y:S01]  /*e4f0*/  IMAD.U32 R8, RZ, RZ, UR8 ;  /* 0x00000008ff087e24 */ /* 0x000fe2000f8e00ff */
[----:B------:R-:W-:Y:S01]  /*e500*/  UMOV UR4, URZ ;  /* 0x0000003f00047c82 */ /* 0x000fe20008000000 */
[----:B------:R-:W-:Y:S01]  /*e510*/  IMAD.U32 R9, RZ, RZ, UR9 ;  /* 0x00000009ff097e24 */ /* 0x000fe2000f8e00ff */
[----:B------:R-:W-:Y:S01]  /*e520*/  USEL UR7, UR14, URZ, !UP0 ;  /* 0x0000003f0e077287 */ /* 0x000fe2000c000000 */
[----:B------:R-:W-:Y:S01]  /*e530*/  IMAD R15, R15, 0x80, R106 ;  /* 0x000000800f0f7824 */ /* 0x000fe200078e026a */
[----:B------:R-:W-:Y:S01]  /*e540*/  ULDC.64 UR10, c[0x0][UR18+0x220] ;  /* 0x00008800120a7abb */ /* 0x000fe20008000a00 */
[----:B------:R-:W-:Y:S01]  /*e550*/  USEL UR16, UR15, URZ, UP1 ;  /* 0x0000003f0f107287 */ /* 0x000fe20008800000 */
[----:B------:R0:W5:Y:S01]  /*e560*/  @P4 LDG.E R6, desc[UR20][R8.64] ;  /* 0x0000001408064981 */ /* 0x000162000c1e1900 */
[----:B------:R-:W-:Y:S01]  /*e570*/  USEL UR17, UR13, URZ, !UP0 ;  /* 0x0000003f0d117287 */ /* 0x000fe2000c000000 */
[----:B------:R-:W-:Y:S01]  /*e580*/  ULDC.64 UR8, c[0x0][UR18+0x218] ;  /* 0x0000860012087abb */ /* 0x000fe20008000a00 */
[----:B------:R-:W-:Y:S01]  /*e590*/  UIMAD UR11, UR11, UR7, URZ ;  /* 0x000000070b0b72a4 */ /* 0x000fe2000f8e023f */
[----:B------:R-:W-:Y:S01]  /*e5a0*/  ULDC.64 UR12, c[0x0][UR18+0x228] ;  /* 0x00008a00120c7abb */ /* 0x000fe20008000a00 */
[----:B------:R-:W-:Y:S01]  /*e5b0*/  UIMAD.WIDE.U32 UR14, UR8, UR19, URZ ;  /* 0x00000013080e72a5 */ /* 0x000fe2000f8e003f */
[----:B0-----:R-:W-:Y:S01]  /*e5c0*/  @P1 IMAD.HI.U32 R8, R15, R10, RZ ;  /* 0x0000000a0f081227 */ /* 0x001fe200078e00ff */
[----:B------:R-:W-:-:S02]  /*e5d0*/  UIMAD UR19, UR9, UR19, URZ ;  /* 0x00000013091372a4 */ /* 0x000fc4000f8e023f */
[----:B------:R-:W-:Y:S01]  /*e5e0*/  UIMAD.WIDE.U32 UR20, UR12, UR16, URZ ;  /* 0x000000100c1472a5 */ /* 0x000fe2000f8e003f */
[----:B------:R-:W-:Y:S01]  /*e5f0*/  IMAD.MOV.U32 R11, RZ, RZ, R15 ;  /* 0x000000ffff0b7224 */ /* 0x000fe200078e000f */
[----:B------:R-:W-:Y:S01]  /*e600*/  UIMAD.WIDE.U32 UR8, UR10, UR7, URZ ;  /* 0x000000070a0872a5 */ /* 0x000fe2000f8e003f */
[----:B-1----:R-:W-:Y:S01]  /*e610*/  @P1 SHF.R.U32.HI R11, RZ, R13, R8 ;  /* 0x0000000dff0b1219 */ /* 0x002fe20000011608 */
[----:B------:R-:W-:Y:S02]  /*e620*/  UIMAD UR12, UR13, UR16, URZ ;  /* 0x000000100d0c72a4 */ /* 0x000fe4000f8e023f */
[----:B------:R-:W-:Y:S02]  /*e630*/  UIMAD UR11, UR10, UR17, UR11 ;  /* 0x000000110a0b72a4 */ /* 0x000fe4000f8e020b */
[----:B------:R-:W-:Y:S02]  /*e640*/  UIADD3 UR12, UR21, UR12, URZ ;  /* 0x0000000c150c7290 */ /* 0x000fe4000fffe03f */
[----:B------:R-:W-:Y:S01]  /*e650*/  UIADD3 UR10, UR9, UR11, URZ ;  /* 0x0000000b090a7290 */ /* 0x000fe2000fffe03f */
[----:B------:R-:W-:Y:S01]  /*e660*/  IMAD.MOV R10, RZ, RZ, -R11 ;  /* 0x000000ffff0a7224 */ /* 0x000fe200078e0a0b */
[----:B------:R-:W-:Y:S01]  /*e670*/  UIADD3 UR19, UR15, UR19, URZ ;  /* 0x000000130f137290 */ /* 0x000fe2000fffe03f */
[----:B------:R-:W-:-:S02]  /*e680*/  IMAD.U32 R8, RZ, RZ, UR20 ;  /* 0x00000014ff087e24 */ /* 0x000fc4000f8e00ff */
[----:B------:R-:W-:Y:S01]  /*e690*/  IMAD.U32 R9, RZ, RZ, UR21 ;  /* 0x00000015ff097e24 */ /* 0x000fe2000f8e00ff */
[----:B------:R-:W-:Y:S01]  /*e6a0*/  SHF.R.S32.HI R9, RZ, 0x1f, R11 ;  /* 0x0000001fff097819 */ /* 0x000fe2000001140b */
[----:B------:R-:W-:Y:S02]  /*e6b0*/  IMAD R13, R19, R10, R15 ;  /* 0x0000000a130d7224 */ /* 0x000fe400078e020f */
[----:B------:R-:W-:Y:S01]  /*e6c0*/  IMAD.U32 R12, RZ, RZ, UR12 ;  /* 0x0000000cff0c7e24 */ /* 0x000fe2000f8e00ff */
[----:B------:R-:W-:Y:S01]  /*e6d0*/  ULDC.64 UR12, c[0x0][0xba8] ;  /* 0x0002ea00000c7ab9 */ /* 0x000fe20000000a00 */
[----:B------:R-:W-:Y:S01]  /*e6e0*/  @!UP1 ULDC UR12, c[0x0][0xb50] ;  /* 0x0002d400000c9ab9 */ /* 0x000fe20000000800 */
[----:B------:R-:W-:Y:S01]  /*e6f0*/  SHF.R.S32.HI R10, RZ, 0x1f, R13 ;  /* 0x0000001fff0a7819 */ /* 0x000fe2000001140d */
[----:B------:R-:W-:Y:S01]  /*e700*/  @!UP1 ULDC UR13, c[0x0][0xb54] ;  /* 0x0002d500000d9ab9 */ /* 0x000fe20000000800 */
[----:B--2---:R-:W-:-:S13]  /*e710*/  @P0 R2UR UR4, R34 ;  /* 0x00000000220402ca */ /* 0x004fda00000e0000 */
[----:B------:R-:W-:Y:S02]  /*e720*/  UIADD3 UR14, UP0, UP2, UR8, UR14, UR4 ;  /* 0x0000000e080e7290 */ /* 0x000fe4000fa1e004 */
[----:B------:R-:W-:-:S04]  /*e730*/  USHF.R.S32.HI UR11, URZ, 0x1f, UR4 ;  /* 0x0000001f3f0b7899 */ /* 0x000fc80008011404 */
[----:B------:R-:W-:Y:S01]  /*e740*/  UIADD3.X UR10, UR10, UR19, UR11, UP0, UP2 ;  /* 0x000000130a0a7290 */ /* 0x000fe200087e440b */
[----:B------:R-:W-:Y:S01]  /*e750*/  IADD3 R8, P2, P3, R11, UR14, R8 ;  /* 0x0000000e0b087c10 */ /* 0x000fe2000fb5e008 */
[----:B------:R-:W-:Y:S02]  /*e760*/  ULDC.64 UR8, c[0x0][UR18+0x210] ;  /* 0x0000840012087abb */ /* 0x000fe40008000a00 */
[----:B------:R-:W-:Y:S02]  /*e770*/  IMAD R11, R13, UR9, RZ ;  /* 0x000000090d0b7c24 */ /* 0x000fe4000f8e02ff */
[----:B------:R-:W-:Y:S02]  /*e780*/  IADD3.X R9, R9, UR10, R12, P2, P3 ;  /* 0x0000000a09097c10 */ /* 0x000fe400097e640c */
[----:B------:R-:W-:Y:S02]  /*e790*/  IMAD R11, R10, UR8, R11 ;  /* 0x000000080a0b7c24 */ /* 0x000fe4000f8e020b */
[----:B------:R-:W-:-:S04]  /*e7a0*/  IMAD.WIDE.U32 R8, R13, UR8, R8 ;  /* 0x000000080d087c25 */ /* 0x000fc8000f8e0008 */
[----:B------:R-:W-:Y:S01]  /*e7b0*/  IMAD.IADD R9, R9, 0x1, R11 ;  /* 0x0000000109097824 */ /* 0x000fe200078e020b */
[----:B------:R-:W-:-:S04]  /*e7c0*/  LEA R12, P2, R8, UR12, 0x2 ;  /* 0x0000000c080c7c11 */ /* 0x000fc8000f8410ff */
[----:B------:R-:W-:Y:S01]  /*e7d0*/  LEA.HI.X R13, R8, UR13, R9, 0x2, P2 ;  /* 0x0000000d080d7c11 */ /* 0x000fe200090f1409 */
[----:B------:R-:W-:Y:S08]  /*e7e0*/  @P4 BRA `(.L_x_196) ;  /* 0x0000000000144947 */ /* 0x000ff00003800000 */
[----:B------:R-:W-:Y:S05]  /*e7f0*/  @!P0 BRA `(.L_x_196) ;  /* 0x0000000000108947 */ /* 0x000fea0003800000 */
[----:B------:R-:W-:Y:S02]  /*e800*/  ULDC.64 UR8, c[0x0][0x208] ;  /* 0x0000820000087ab9 */ /* 0x000fe40000000a00 */
[----:B------:R-:W2:Y:S04]  /*e810*/  LDG.E R9, desc[UR8][R32.64] ;  /* 0x0000000820097981 */ /* 0x000ea8000c1e1900 */
[----:B-----5:R-:W2:Y:S02]  /*e820*/  LDG.E R6, desc[UR8][R32.64+0x4] ;  /* 0x0000040820067981 */ /* 0x020ea4000c1e1900 */
[----:B--2---:R-:W-:-:S07]  /*e830*/  IMAD.IADD R6, R6, 0x1, -R9 ;  /* 0x0000000106067824 */ /* 0x004fce00078e0a09 */
.L_x_196:
[----:B------:R-:W2:Y:S01]  /*e840*/  LDL R24, [R1+0x5c] ;  /* 0x00005c0001187983 */ /* 0x000ea20000100800 */
[----:B------:R-:W0:Y:S01]  /*e850*/  S2R R10, SR_TID.X ;  /* 0x00000000000a7919 */ /* 0x000e220000002100 */
[----:B------:R-:W-:Y:S02]  /*e860*/  R2UR UR8, R104 ;  /* 0x00000000680872ca */ /* 0x000fe400000e0000 */
[----:B------:R-:W-:Y:S04]  /*e870*/  SHFL.IDX PT, R8, R12, RZ, 0x1c1f ;  /* 0x001c1fff0c087589 */ /* 0x000fe800000e0000 */
[----:B------:R-:W1:Y:S01]  /*e880*/  SHFL.IDX PT, R9, R13, RZ, 0x1c1f ;  /* 0x001c1fff0d097589 */ /* 0x000e6200000e0000 */
[----:B0-----:R-:W-:-:S05]  /*e890*/  VIADD R25, R10, 0xffffff80 ;  /* 0xffffff800a197836 */ /* 0x001fca0000000000 */
[----:B------:R-:W-:-:S04]  /*e8a0*/  SHF.R.S32.HI R14, RZ, 0x1f, R25 ;  /* 0x0000001fff0e7819 */ /* 0x000fc80000011419 */
[----:B------:R-:W-:-:S04]  /*e8b0*/  LEA.HI R14, R14, R25, RZ, 0x7 ;  /* 0x000000190e0e7211 */ /* 0x000fc800078f38ff */
[----:B------:R-:W-:Y:S01]  /*e8c0*/  LOP3.LUT R14, R14, 0xffffff80, RZ, 0xc0, !PT ;  /* 0xffffff800e0e7812 */ /* 0x000fe200078ec0ff */
[----:B------:R-:W-:Y:S04]  /*e8d0*/  SHFL.IDX PT, R10, R12, 0x1, 0x1c1f ;  /* 0x003c1f000c0a7f89 */ /* 0x000fe800000e0000 */
[----:B------:R-:W-:Y:S02]  /*e8e0*/  IMAD.IADD R14, R25, 0x1, -R14 ;  /* 0x00000001190e7824 */ /* 0x000fe400078e0a0e */
[----:B------:R-:W-:Y:S01]  /*e8f0*/  IMAD.U32 R25, RZ, RZ, UR8 ;  /* 0x00000008ff197e24 */ /* 0x000fe2000f8e00ff */
[----:B------:R-:W0:Y:S01]  /*e900*/  SHFL.IDX PT, R11, R13, 0x1, 0x1c1f ;  /* 0x003c1f000d0b7f89 */ /* 0x000e2200000e0000 */
[----:B-----5:R-:W-:Y:S01]  /*e910*/  IMAD R6, R6, R19, RZ ;  /* 0x0000001306067224 */ /* 0x020fe200078e02ff */
[----:B------:R-:W-:Y:S01]  /*e920*/  LOP3.LUT P0, RZ, R14, 0x3, RZ, 0xc0, !PT ;  /* 0x000000030eff7812 */ /* 0x000fe2000780c0ff */
[----:B------:R-:W-:Y:S01]  /*e930*/  ULDC.64 UR8, c[0x0][0x208] ;  /* 0x0000820000087ab9 */ /* 0x000fe20000000a00 */
[----:B--2---:R-:W-:-:S04]  /*e940*/  IMAD R25, R25, 0x80, R24 ;  /* 0x0000008019197824 */ /* 0x004fc800078e0218 */
[C---:B------:R-:W-:Y:S01]  /*e950*/  VIADD R27, R25.reuse, 0x8 ;  /* 0x00000008191b7836 */ /* 0x040fe20000000000 */
[----:B------:R-:W-:-:S04]  /*e960*/  ISETP.GE.OR P2, PT, R25, R6, P0 ;  /* 0x000000061900720c */ /* 0x000fc80000746670 */
[----:B------:R-:W-:-:S09]  /*e970*/  ISETP.GE.OR P0, PT, R27, R6, P0 ;  /* 0x000000061b00720c */ /* 0x000fd20000706670 */
[----:B-1----:R1:W-:Y:S04]  /*e980*/  @!P2 ST.E desc[UR8][R8.64], R3 ;  /* 0x000000030800a985 */ /* 0x0023e8000c101908 */
[----:B0-----:R1:W-:Y:S01]  /*e990*/  @!P0 ST.E desc[UR8][R10.64], R0 ;  /* 0x000000000a008985 */ /* 0x0013e2000c101908 */
[----:B------:R-:W-:-:S13]  /*e9a0*/  PLOP3.LUT P0, PT, PT, PT, UP1, 0x80, 0x0 ;  /* 0x000000000000781c */ /* 0x000fda0003f0f018 */
[----:B-1----:R-:W-:Y:S05]  /*e9b0*/  @P0 BRA `(.L_x_197) ;  /* 0x0000000800cc0947 */ /* 0x002fea0003800000 */
[----:B------:R-:W0:Y:S01]  /*e9c0*/  S2R R14, SR_TID.X ;  /* 0x00000000000e7919 */ /* 0x000e220000002100 */
[----:B------:R-:W1:Y:S01]  /*e9d0*/  @P1 LDC R20, c[0x0][0xbec] ;  /* 0x0002fb00ff141b82 */ /* 0x000e620000000800 */
[----:B------:R-:W-:Y:S01]  /*e9e0*/  ULDC.64 UR8, c[0x0][0x208] ;  /* 0x0000820000087ab9 */ /* 0x000fe20000000a00 */
[----:B------:R-:W-:Y:S01]  /*e9f0*/  R2UR UR14, R104 ;  /* 0x00000000680e72ca */ /* 0x000fe200000e0000 */
[----:B------:R-:W-:Y:S01]  /*ea00*/  ULDC.64 UR12, c[0x0][0xaa0] ;  /* 0x0002a800000c7ab9 */ /* 0x000fe20000000a00 */
[----:B------:R-:W-:Y:S01]  /*ea10*/  R2UR UR15, R222 ;  /* 0x00000000de0f72ca */ /* 0x000fe200000e0000 */
[----:B0-----:R-:W-:-:S05]  /*ea20*/  VIADD R14, R14, 0xffffff80 ;  /* 0xffffff800e0e7836 */ /* 0x001fca0000000000 */
[----:B------:R-:W-:-:S04]  /*ea30*/  SHF.R.S32.HI R98, RZ, 0x1f, R14 ;  /* 0x0000001fff627819 */ /* 0x000fc8000001140e */
[----:B------:R-:W-:-:S04]  /*ea40*/  LEA.HI R98, R98, R14, RZ, 0x3 ;  /* 0x0000000e62627211 */ /* 0x000fc800078f18ff */
[----:B------:R-:W-:-:S05]  /*ea50*/  SHF.R.S32.HI R98, RZ, 0x3, R98 ;  /* 0x00000003ff627819 */ /* 0x000fca0000011462 */
[----:B------:R-:W-:-:S04]  /*ea60*/  IMAD R3, R98, 0x40, R17 ;  /* 0x0000004062037824 */ /* 0x000fc800078e0211 */
[----:B------:R-:W-:-:S03]  /*ea70*/  IMAD.WIDE R4, R3, 0x2, R4 ;  /* 0x0000000203047825 */ /* 0x000fc600078e0204 */
[C---:B------:R-:W-:Y:S02]  /*ea80*/  IADD3 R13, P6, R4.reuse, 0x1000, RZ ;  /* 0x00001000040d7810 */ /* 0x040fe40007fde0ff */
[C---:B------:R-:W-:Y:S02]  /*ea90*/  IADD3 R25, P5, R4.reuse, 0x2000, RZ ;  /* 0x0000200004197810 */ /* 0x040fe40007fbe0ff */
[----:B------:R-:W-:Y:S02]  /*eaa0*/  LOP3.LUT R12, R13, 0x380, RZ, 0xc0, !PT ;  /* 0x000003800d0c7812 */ /* 0x000fe400078ec0ff */
[----:B------:R-:W-:Y:S02]  /*eab0*/  IADD3 R29, P4, R4, 0x3000, RZ ;  /* 0x00003000041d7810 */ /* 0x000fe40007f9e0ff */
[----:B------:R-:W-:Y:S02]  /*eac0*/  SHF.R.U64 R12, R12, 0x3, RZ ;  /* 0x000000030c0c7819 */ /* 0x000fe400000012ff */
[----:B------:R-:W-:-:S02]  /*ead0*/  IADD3 R33, P3, R4, 0x4000, RZ ;  /* 0x0000400004217810 */ /* 0x000fc40007f7e0ff */
[C---:B------:R-:W-:Y:S02]  /*eae0*/  IADD3 R37, P2, R4.reuse, 0x5000, RZ ;  /* 0x0000500004257810 */ /* 0x040fe40007f5e0ff */
[C---:B------:R-:W-:Y:S02]  /*eaf0*/  IADD3 R41, P0, R4.reuse, 0x6000, RZ ;  /* 0x0000600004297810 */ /* 0x040fe40007f1e0ff */
[----:B------:R-:W-:Y:S02]  /*eb00*/  LOP3.LUT R9, R4, 0x380, RZ, 0xc0, !PT ;  /* 0x0000038004097812 */ /* 0x000fe400078ec0ff */
[----:B------:R-:W-:Y:S02]  /*eb10*/  LOP3.LUT R12, R12, R13, RZ, 0x3c, !PT ;  /* 0x0000000d0c0c7212 */ /* 0x000fe400078e3cff */
[----:B------:R-:W-:Y:S02]  /*eb20*/  IADD3.X R13, RZ, R5, RZ, P6, !PT ;  /* 0x00000005ff0d7210 */ /* 0x000fe400037fe4ff */
[----:B------:R-:W-:-:S02]  /*eb30*/  LOP3.LUT R24, R25, 0x380, RZ, 0xc0, !PT ;  /* 0x0000038019187812 */ /* 0x000fc400078ec0ff */
[----:B------:R-:W-:Y:S02]  /*eb40*/  LOP3.LUT R28, R29, 0x380, RZ, 0xc0, !PT ;  /* 0x000003801d1c7812 */ /* 0x000fe400078ec0ff */
[----:B------:R-:W-:Y:S01]  /*eb50*/  LOP3.LUT R32, R33, 0x380, RZ, 0xc0, !PT ;  /* 0x0000038021207812 */ /* 0x000fe200078ec0ff */
[----:B------:R-:W-:Y:S01]  /*eb60*/  UIMAD UR10, UR11, UR12, URZ ;  /* 0x0000000c0b0a72a4 */ /* 0x000fe2000f8e023f */
[----:B------:R-:W-:Y:S01]  /*eb70*/  LOP3.LUT R36, R37, 0x380, RZ, 0xc0, !PT ;  /* 0x0000038025247812 */ /* 0x000fe200078ec0ff */
[----:B------:R-:W5:Y:S01]  /*eb80*/  LD.E.128 R12, desc[UR8][R12.64] ;  /* 0x000000080c0c7980 */ /* 0x000f62000c101d00 */
[----:B------:R-:W-:Y:S02]  /*eb90*/  LOP3.LUT R40, R41, 0x380, RZ, 0xc0, !PT ;  /* 0x0000038029287812 */ /* 0x000fe400078ec0ff */
[----:B------:R-:W-:Y:S02]  /*eba0*/  IADD3 R3, P6, R4, 0x7000, RZ ;  /* 0x0000700004037810 */ /* 0x000fe40007fde0ff */
[----:B------:R-:W-:-:S02]  /*ebb0*/  SHF.R.U64 R9, R9, 0x3, RZ ;  /* 0x0000000309097819 */ /* 0x000fc400000012ff */
[----:B------:R-:W-:Y:S01]  /*ebc0*/  SHF.R.U64 R24, R24, 0x3, RZ ;  /* 0x0000000318187819 */ /* 0x000fe200000012ff */
[----:B------:R-:W-:Y:S01]  /*ebd0*/  IMAD.X R45, RZ, RZ, R5, P6 ;  /* 0x000000ffff2d7224 */ /* 0x000fe200030e0605 */
[----:B------:R-:W-:Y:S02]  /*ebe0*/  SHF.R.U64 R28, R28, 0x3, RZ ;  /* 0x000000031c1c7819 */ /* 0x000fe400000012ff */
[----:B------:R-:W-:Y:S02]  /*ebf0*/  SHF.R.U64 R32, R32, 0x3, RZ ;  /* 0x0000000320207819 */ /* 0x000fe400000012ff */
[----:B------:R-:W-:Y:S02]  /*ec00*/  SHF.R.U64 R36, R36, 0x3, RZ ;  /* 0x0000000324247819 */ /* 0x000fe400000012ff */
[----:B------:R-:W-:Y:S02]  /*ec10*/  SHF.R.U64 R40, R40, 0x3, RZ ;  /* 0x0000000328287819 */ /* 0x000fe400000012ff */
[----:B------:R-:W-:-:S02]  /*ec20*/  LOP3.LUT R0, R3, 0x380, RZ, 0xc0, !PT ;  /* 0x0000038003007812 */ /* 0x000fc400078ec0ff */
[----:B------:R-:W-:Y:S02]  /*ec30*/  LOP3.LUT R4, R9, R4, RZ, 0x3c, !PT ;  /* 0x0000000409047212 */ /* 0x000fe400078e3cff */
[----:B------:R-:W-:Y:S01]  /*ec40*/  LOP3.LUT R24, R24, R25, RZ, 0x3c, !PT ;  /* 0x0000001918187212 */ /* 0x000fe200078e3cff */
[--C-:B------:R-:W-:Y:S01]  /*ec50*/  IMAD.X R25, RZ, RZ, R5.reuse, P5 ;  /* 0x000000ffff197224 */ /* 0x100fe200028e0605 */
[----:B------:R-:W-:Y:S01]  /*ec60*/  LOP3.LUT R28, R28, R29, RZ, 0x3c, !PT ;  /* 0x0000001d1c1c7212 */ /* 0x000fe200078e3cff */
[--C-:B------:R-:W-:Y:S01]  /*ec70*/  IMAD.X R29, RZ, RZ, R5.reuse, P4 ;  /* 0x000000ffff1d7224 */ /* 0x100fe200020e0605 */
[----:B------:R-:W-:Y:S01]  /*ec80*/  LOP3.LUT R32, R32, R33, RZ, 0x3c, !PT ;  /* 0x0000002120207212 */ /* 0x000fe200078e3cff */
[--C-:B------:R-:W-:Y:S01]  /*ec90*/  IMAD.X R33, RZ, RZ, R5.reuse, P3 ;  /* 0x000000ffff217224 */ /* 0x100fe200018e0605 */
[----:B------:R-:W-:Y:S01]  /*eca0*/  LOP3.LUT R36, R36, R37, RZ, 0x3c, !PT ;  /* 0x0000002524247212 */ /* 0x000fe200078e3cff */
[--C-:B------:R-:W-:Y:S01]  /*ecb0*/  IMAD.X R37, RZ, RZ, R5.reuse, P2 ;  /* 0x000000ffff257224 */ /* 0x100fe200010e0605 */
[----:B------:R-:W-:Y:S01]  /*ecc0*/  LOP3.LUT R40, R40, R41, RZ, 0x3c, !PT ;  /* 0x0000002928287212 */ /* 0x000fe200078e3cff */
[----:B------:R-:W-:Y:S01]  /*ecd0*/  IMAD.X R41, RZ, RZ, R5, P0 ;  /* 0x000000ffff297224 */ /* 0x000fe200000e0605 */
[----:B------:R-:W-:Y:S01]  /*ece0*/  SHF.R.U64 R0, R0, 0x3, RZ ;  /* 0x0000000300007819 */ /* 0x000fe200000012ff */
[----:B------:R0:W5:Y:S03]  /*ecf0*/  LD.E.128 R8, desc[UR8][R4.64] ;  /* 0x0000000804087980 */ /* 0x000166000c101d00 */
[----:B------:R-:W-:Y:S01]  /*ed00*/  LOP3.LUT R44, R0, R3, RZ, 0x3c, !PT ;  /* 0x00000003002c7212 */ /* 0x000fe200078e3cff */
[----:B------:R-:W5:Y:S01]  /*ed10*/  LD.E.128 R24, desc[UR8][R24.64] ;  /* 0x0000000818187980 */ /* 0x000f62000c101d00 */
[----:B------:R-:W-:-:S03]  /*ed20*/  UIMAD UR10, UR4, UR13, UR10 ;  /* 0x0000000d040a72a4 */ /* 0x000fc6000f8e020a */
[----:B------:R-:W5:Y:S01]  /*ed30*/  LD.E.128 R28, desc[UR8][R28.64] ;  /* 0x000000081c1c7980 */ /* 0x000f62000c101d00 */
[----:B0-----:R-:W0:Y:S03]  /*ed40*/  @P1 LDC R5, c[0x0][0xbf0] ;  /* 0x0002fc00ff051b82 */ /* 0x001e260000000800 */
[----:B------:R-:W5:Y:S01]  /*ed50*/  LD.E.128 R32, desc[UR8][R32.64] ;  /* 0x0000000820207980 */ /* 0x000f62000c101d00 */
[----:B------:R-:W-:-:S03]  /*ed60*/  IMAD R0, R23, 0x20, R98 ;  /* 0x0000002017007824 */ /* 0x000fc600078e0262 */
[----:B------:R-:W5:Y:S01]  /*ed70*/  LD.E.128 R36, desc[UR8][R36.64] ;  /* 0x0000000824247980 */ /* 0x000f62000c101d00 */
[----:B------:R-:W-:-:S03]  /*ed80*/  IMAD.U32 R21, RZ, RZ, UR14 ;  /* 0x0000000eff157e24 */ /* 0x000fc6000f8e00ff */
[----:B------:R-:W5:Y:S04]  /*ed90*/  LD.E.128 R40, desc[UR8][R40.64] ;  /* 0x0000000828287980 */ /* 0x000f68000c101d00 */
[----:B------:R-:W5:Y:S01]  /*eda0*/  LD.E.128 R44, desc[UR8][R44.64] ;  /* 0x000000082c2c7980 */ /* 0x000f62000c101d00 */
[----:B------:R-:W-:Y:S01]  /*edb0*/  UIMAD.WIDE.U32 UR8, UR4, UR12, URZ ;  /* 0x0000000c040872a5 */ /* 0x000fe2000f8e003f */
[----:B------:R-:W-:Y:S01]  /*edc0*/  IMAD R21, R21, 0x80, R0 ;  /* 0x0000008015157824 */ /* 0x000fe200078e0200 */
[----:B------:R-:W-:Y:S01]  /*edd0*/  USHF.R.S32.HI UR4, URZ, 0x1f, UR7 ;  /* 0x0000001f3f047899 */ /* 0x000fe20008011407 */
[----:B------:R-:W-:Y:S01]  /*ede0*/  @!PT LDS RZ, [RZ] ;  /* 0x00000000fffff984 */ /* 0x000fe20000000800 */
[----:B------:R-:W-:Y:S01]  /*edf0*/  @!PT LDS RZ, [RZ] ;  /* 0x00000000fffff984 */ /* 0x000fe20000000800 */
[----:B------:R-:W-:Y:S01]  /*ee00*/  @!PT LDS RZ, [RZ] ;  /* 0x00000000fffff984 */ /* 0x000fe20000000800 */
[----:B------:R-:W-:Y:S01]  /*ee10*/  @!PT LDS RZ, [RZ] ;  /* 0x00000000fffff984 */ /* 0x000fe20000000800 */
[----:B------:R2:W-:Y:S06]  /*ee20*/  MEMBAR.ALL.CTA ;  /* 0x0000000000007992 */ /* 0x0005ec0000008000 */
[----:B--2---:R-:W2:Y:S01]  /*ee30*/  FENCE.VIEW.ASYNC.S ;  /* 0x00000000000073c6 */ /* 0x004ea20000000000 */
[----:B------:R-:W-:Y:S01]  /*ee40*/  UIADD3 UR9, UR9, UR10, URZ ;  /* 0x0000000a09097290 */ /* 0x000fe2000fffe03f */
[----:B------:R-:W-:-:S02]  /*ee50*/  ULDC.64 UR12, c[0x0][0xaf0] ;  /* 0x0002bc00000c7ab9 */ /* 0x000fc40000000a00 */
[----:B------:R-:W-:Y:S02]  /*ee60*/  ULDC.64 UR10, c[0x0][0xae8] ;  /* 0x0002ba00000a7ab9 */ /* 0x000fe40000000a00 */
[----:B------:R-:W-:Y:S01]  /*ee70*/  UIMAD.WIDE.U32 UR8, UR15, UR10, UR8 ;  /* 0x0000000a0f0872a5 */ /* 0x000fe2000f8e0008 */
[----:B-1----:R-:W-:Y:S01]  /*ee80*/  @P1 IMAD.HI.U32 R0, R21, R20, RZ ;  /* 0x0000001415001227 */ /* 0x002fe200078e00ff */
[----:B------:R-:W-:Y:S02]  /*ee90*/  UIMAD UR4, UR4, UR12, URZ ;  /* 0x0000000c040472a4 */ /* 0x000fe4000f8e023f */
[----:B------:R-:W-:Y:S01]  /*eea0*/  UIMAD UR9, UR15, UR11, UR9 ;  /* 0x0000000b0f0972a4 */ /* 0x000fe2000f8e0209 */
[----:B------:R-:W-:Y:S01]  /*eeb0*/  IMAD.MOV.U32 R3, RZ, RZ, R21 ;  /* 0x000000ffff037224 */ /* 0x000fe200078e0015 */
[----:B0-----:R-:W-:Y:S01]  /*eec0*/  @P1 SHF.R.U32.HI R3, RZ, R5, R0 ;  /* 0x00000005ff031219 */ /* 0x001fe20000011600 */
[----:B------:R-:W-:Y:S02]  /*eed0*/  UIMAD UR4, UR7, UR13, UR4 ;  /* 0x0000000d070472a4 */ /* 0x000fe4000f8e0204 */
[----:B------:R-:W-:Y:S01]  /*eee0*/  UIMAD.WIDE.U32 UR8, UR7, UR12, UR8 ;  /* 0x0000000c070872a5 */ /* 0x000fe2000f8e0008 */
[--C-:B------:R-:W-:Y:S01]  /*eef0*/  SHF.R.S32.HI R0, RZ, 0x1f, R3.reuse ;  /* 0x0000001fff007819 */ /* 0x100fe20000011403 */
[----:B------:R-:W-:Y:S01]  /*ef00*/  IMAD.MOV R20, RZ, RZ, -R3 ;  /* 0x000000ffff147224 */ /* 0x000fe200078e0a03 */
[----:B------:R-:W-:Y:S01]  /*ef10*/  ULDC.64 UR10, c[0x0][0xae0] ;  /* 0x0002b800000a7ab9 */ /* 0x000fe20000000a00 */
[----:B------:R-:W-:-:S02]  /*ef20*/  UIADD3 UR4, UR9, UR4, URZ ;  /* 0x0000000409047290 */ /* 0x000fc4000fffe03f */
[----:B------:R-:W-:Y:S02]  /*ef30*/  IMAD R0, R0, UR10, RZ ;  /* 0x0000000a00007c24 */ /* 0x000fe4000f8e02ff */
[----:B------:R-:W-:Y:S02]  /*ef40*/  IMAD R19, R19, R20, R21 ;  /* 0x0000001413137224 */ /* 0x000fe400078e0215 */
[----:B------:R-:W-:Y:S02]  /*ef50*/  IMAD.U32 R5, RZ, RZ, UR9 ;  /* 0x00000009ff057e24 */ /* 0x000fe4000f8e00ff */
[----:B------:R-:W-:Y:S01]  /*ef60*/  IMAD.U32 R4, RZ, RZ, UR8 ;  /* 0x00000008ff047e24 */ /* 0x000fe2000f8e00ff */
[----:B------:R-:W-:Y:S01]  /*ef70*/  ULDC.64 UR8, c[0x0][0xad8] ;  /* 0x0002b60000087ab9 */ /* 0x000fe20000000a00 */
[----:B------:R-:W-:Y:S02]  /*ef80*/  IMAD.U32 R5, RZ, RZ, UR4 ;  /* 0x00000004ff057e24 */ /* 0x000fe4000f8e00ff */
[C---:B------:R-:W-:Y:S01]  /*ef90*/  IMAD R21, R3.reuse, UR11, R0 ;  /* 0x0000000b03157c24 */ /* 0x040fe2000f8e0200 */
[----:B------:R-:W-:Y:S01]  /*efa0*/  SHF.R.S32.HI R0, RZ, 0x1f, R19 ;  /* 0x0000001fff007819 */ /* 0x000fe20000011413 */
[----:B------:R-:W-:-:S04]  /*efb0*/  IMAD.WIDE.U32 R4, R3, UR10, R4 ;  /* 0x0000000a03047c25 */ /* 0x000fc8000f8e0004 */
[----:B------:R-:W-:Y:S02]  /*efc0*/  IMAD.U32 R49, RZ, RZ, UR14 ;  /* 0x0000000eff317e24 */ /* 0x000fe4000f8e00ff */
[----:B------:R-:W-:Y:S02]  /*efd0*/  IMAD.IADD R5, R5, 0x1, R21 ;  /* 0x0000000105057824 */ /* 0x000fe400078e0215 */
[----:B------:R-:W-:Y:S02]  /*efe0*/  IMAD R0, R0, UR8, RZ ;  /* 0x0000000800007c24 */ /* 0x000fe4000f8e02ff */
[----:B------:R-:W-:Y:S02]  /*eff0*/  IMAD R49, R49, 0x80, R98 ;  /* 0x0000008031317824 */ /* 0x000fe400078e0262 */
[C---:B------:R-:W-:Y:S02]  /*f000*/  IMAD R21, R19.reuse, UR9, R0 ;  /* 0x0000000913157c24 */ /* 0x040fe4000f8e0200 */
[----:B------:R-:W-:Y:S01]  /*f010*/  IMAD.WIDE.U32 R4, R19, UR8, R4 ;  /* 0x0000000813047c25 */ /* 0x000fe2000f8e0004 */
[----:B------:R-:W-:Y:S01]  /*f020*/  ISETP.GE.AND P2, PT, R49, R6, PT ;  /* 0x000000063100720c */ /* 0x000fe20003f46270 */
[----:B------:R-:W-:-:S02]  /*f030*/  ULDC.64 UR8, c[0x0][0xa80] ;  /* 0x0002a00000087ab9 */ /* 0x000fc40000000a00 */
[----:B------:R-:W-:Y:S02]  /*f040*/  VIADD R3, R49, 0x20 ;  /* 0x0000002031037836 */ /* 0x000fe40000000000 */
[----:B------:R-:W-:Y:S01]  /*f050*/  VIADD R18, R18, 0x34820 ;  /* 0x0003482012127836 */ /* 0x000fe20000000000 */
[C---:B------:R-:W-:Y:S01]  /*f060*/  LEA R0, P3, R4.reuse, UR8, 0x1 ;  /* 0x0000000804007c11 */ /* 0x040fe2000f8608ff */
[----:B------:R-:W-:Y:S01]  /*f070*/  IMAD.IADD R5, R5, 0x1, R21 ;  /* 0x0000000105057824 */ /* 0x000fe200078e0215 */
[-C--:B------:R-:W-:Y:S01]  /*f080*/  ISETP.GE.AND P0, PT, R3, R6.reuse, PT ;  /* 0x000000060300720c */ /* 0x080fe20003f06270 */
[----:B------:R-:W-:Y:S01]  /*f090*/  VIADD R3, R49, 0x40 ;  /* 0x0000004031037836 */ /* 0x000fe20000000000 */
[----:B------:R-:W-:Y:S02]  /*f0a0*/  PRMT R18, RZ, 0x654, R18 ;  /* 0x00000654ff127816 */ /* 0x000fe40000000012 */
[----:B------:R-:W-:Y:S01]  /*f0b0*/  LEA.HI.X R20, R4, UR9, R5, 0x1, P3 ;  /* 0x0000000904147c11 */ /* 0x000fe200098f0c05 */
[----:B------:R-:W-:Y:S01]  /*f0c0*/  BSSY B1, `(.L_x_198) ;  /* 0x0000012000017945 */ /* 0x000fe20003800000 */
[----:B------:R-:W-:Y:S01]  /*f0d0*/  ISETP.GE.AND P1, PT, R3, R6, PT ;  /* 0x000000060300720c */ /* 0x000fe20003f26270 */
[----:B--2---:R0:W-:Y:S02]  /*f0e0*/  SYNCS.ARRIVE.TRANS64.RED.A1T0 RZ, [R18+URZ], RZ ;  /* 0x000000ff12ff79a7 */ /* 0x0041e4000810043f */
[----:B------:R1:W2:Y:S01]  /*f0f0*/  SHFL.IDX PT, R3, R20, RZ, 0x181f ;  /* 0x00181fff14037589 */ /* 0x0002a200000e0000 */
[----:B------:R-:W-:-:S02]  /*f100*/  SHF.R.S32.HI R48, RZ, 0x1f, R22 ;  /* 0x0000001fff307819 */ /* 0x000fc40000011416 */
[----:B------:R-:W-:Y:S01]  /*f110*/  SHF.R.S32.HI R50, RZ, 0x1f, R17 ;  /* 0x0000001fff327819 */ /* 0x000fe20000011411 */
[----:B0-----:R1:W0:Y:S01]  /*f120*/  SHFL.IDX PT, R18, R0, RZ, 0x181f ;  /* 0x00181fff00127589 */ /* 0x00122200000e0000 */
[----:B------:R-:W-:Y:S05]  /*f130*/  @P2 BRA `(.L_x_199) ;  /* 0x0000000000282947 */ /* 0x000fea0003800000 */
[----:B------:R-:W-:Y:S01]  /*f140*/  ULDC UR4, c[0x0][0xac8] ;  /* 0x0002b20000047ab9 */ /* 0x000fe20000000800 */
[----:B------:R-:W-:Y:S01]  /*f150*/  ULDC.64 UR8, c[0x0][0x208] ;  /* 0x0000820000087ab9 */ /* 0x000fe20000000a00 */
[----:B------:R-:W-:Y:S02]  /*f160*/  ISETP.GE.AND P2, PT, R17, UR4, PT ;  /* 0x0000000411007c0c */ /* 0x000fe4000bf46270 */
[----:B------:R-:W-:-:S11]  /*f170*/  ISETP.GE.AND P3, PT, R22, UR4, PT ;  /* 0x0000000416007c0c */ /* 0x000fd6000bf66270 */
[CC--:B0-----:R-:W-:Y:S02]  /*f180*/  @!P2 LEA R4, P4, R17.reuse, R18.reuse, 0x1 ;  /* 0x000000121104a211 */ /* 0x0c1fe400078808ff */
[C---:B------:R-:W-:Y:S02]  /*f190*/  @!P3 LEA R18, P5, R22.reuse, R18, 0x1 ;  /* 0x000000121612b211 */ /* 0x040fe400078a08ff */
[-C--:B--2---:R-:W-:Y:S02]  /*f1a0*/  @!P2 LEA.HI.X R5, R17, R3.reuse, R50, 0x1, P4 ;  /* 0x000000031105a211 */ /* 0x084fe400020f0c32 */
[----:B------:R-:W-:-:S03]  /*f1b0*/  @!P3 LEA.HI.X R19, R22, R3, R48, 0x1, P5 ;  /* 0x000000031613b211 */ /* 0x000fc600028f0c30 */
[----:B-----5:R3:W-:Y:S04]  /*f1c0*/  @!P2 ST.E.128 desc[UR8][R4.64], R8 ;  /* 0x000000080400a985 */ /* 0x0207e8000c101d08 */
[----:B------:R3:W-:Y:S02]  /*f1d0*/  @!P3 ST.E.128 desc[UR8][R18.64], R32 ;  /* 0x000000201200b985 */ /* 0x0007e4000c101d08 */
.L_x_199:
[----:B------:R-:W-:Y:S05]  /*f1e0*/  BSYNC B1 ;  /* 0x0000000000017941 */ /* 0x000fea0003800000 */
.L_x_198:
[----:B--2---:R2:W4:Y:S01]  /*f1f0*/  SHFL.IDX PT, R3, R20, 0x1, 0x181f ;  /* 0x00381f0014037f89 */ /* 0x00452200000e0000 */
[----:B------:R-:W-:Y:S03]  /*f200*/  BSSY B1, `(.L_x_200) ;  /* 0x000000d000017945 */ /* 0x000fe60003800000 */
[----:B---3-5:R2:W3:Y:S01]  /*f210*/  SHFL.IDX PT, R8, R0, 0x1, 0x181f ;  /* 0x00381f0000087f89 */ /* 0x0284e200000e0000 */
[----:B------:R-:W-:Y:S05]  /*f220*/  @P0 BRA `(.L_x_201) ;  /* 0x0000000000280947 */ /* 0x000fea0003800000 */
[----:B------:R-:W-:Y:S01]  /*f230*/  ULDC UR4, c[0x0][0xac8] ;  /* 0x0002b20000047ab9 */ /* 0x000fe20000000800 */
[----:B------:R-:W-:Y:S01]  /*f240*/  ULDC.64 UR8, c[0x0][0x208] ;  /* 0x0000820000087ab9 */ /* 0x000fe20000000a00 */
[----:B------:R-:W-:Y:S02]  /*f250*/  ISETP.GE.AND P3, PT, R17, UR4, PT ;  /* 0x0000000411007c0c */ /* 0x000fe4000bf66270 */
[----:B------:R-:W-:-:S11]  /*f260*/  ISETP.GE.AND P4, PT, R22, UR4, PT ;  /* 0x0000000416007c0c */ /* 0x000fd6000bf86270 */
[CC--:B---3--:R-:W-:Y:S02]  /*f270*/  @!P3 LEA R4, P0, R17.reuse, R8.reuse, 0x1 ;  /* 0x000000081104b211 */ /* 0x0c8fe400078008ff */
[C---:B------:R-:W-:Y:S02]  /*f280*/  @!P4 LEA R8, P2, R22.reuse, R8, 0x1 ;  /* 0x000000081608c211 */ /* 0x040fe400078408ff */
[-C--:B----4-:R-:W-:Y:S02]  /*f290*/  @!P3 LEA.HI.X R5, R17, R3.reuse, R50, 0x1, P0 ;  /* 0x000000031105b211 */ /* 0x090fe400000f0c32 */
[----:B------:R-:W-:-:S03]  /*f2a0*/  @!P4 LEA.HI.X R9, R22, R3, R48, 0x1, P2 ;  /* 0x000000031609c211 */ /* 0x000fc600010f0c30 */
[----:B------:R3:W-:Y:S04]  /*f2b0*/  @!P3 ST.E.128 desc[UR8][R4.64], R12 ;  /* 0x0000000c0400b985 */ /* 0x0007e8000c101d08 */
[----:B------:R3:W-:Y:S02]  /*f2c0*/  @!P4 ST.E.128 desc[UR8][R8.64], R36 ;  /* 0x000000240800c985 */ /* 0x0007e4000c101d08 */
.L_x_201:
[----:B------:R-:W-:Y:S05]  /*f2d0*/  BSYNC B1 ;  /* 0x0000000000017941 */ /* 0x000fea0003800000 */
.L_x_200:
[----:B----4-:R4:W0:Y:S01]  /*f2e0*/  SHFL.IDX PT, R3, R20, 0x2, 0x181f ;  /* 0x00581f0014037f89 */ /* 0x01082200000e0000 */
[----:B------:R-:W-:Y:S03]  /*f2f0*/  BSSY B1, `(.L_x_202) ;  /* 0x000000d000017945 */ /* 0x000fe60003800000 */
[----:B---3--:R4:W3:Y:S01]  /*f300*/  SHFL.IDX PT, R8, R0, 0x2, 0x181f ;  /* 0x00581f0000087f89 */ /* 0x0088e200000e0000 */
[----:B------:R-:W-:Y:S05]  /*f310*/  @P1 BRA `(.L_x_203) ;  /* 0x0000000000281947 */ /* 0x000fea0003800000 */
[----:B------:R-:W-:Y:S01]  /*f320*/  ULDC UR4, c[0x0][0xac8] ;  /* 0x0002b20000047ab9 */ /* 0x000fe20000000800 */
[----:B------:R-:W-:Y:S01]  /*f330*/  ULDC.64 UR8, c[0x0][0x208] ;  /* 0x0000820000087ab9 */ /* 0x000fe20000000a00 */
[----:B------:R-:W-:Y:S02]  /*f340*/  ISETP.GE.AND P2, PT, R17, UR4, PT ;  /* 0x0000000411007c0c */ /* 0x000fe4000bf46270 */
[----:B------:R-:W-:-:S11]  /*f350*/  ISETP.GE.AND P3, PT, R22, UR4, PT ;  /* 0x0000000416007c0c */ /* 0x000fd6000bf66270 */
[CC--:B---3--:R-:W-:Y:S02]  /*f360*/  @!P2 LEA R4, P0, R17.reuse, R8.reuse, 0x1 ;  /* 0x000000081104a211 */ /* 0x0c8fe400078008ff */
[C---:B------:R-:W-:Y:S02]  /*f370*/  @!P3 LEA R8, P1, R22.reuse, R8, 0x1 ;  /* 0x000000081608b211 */ /* 0x040fe400078208ff */
[-C--:B0-----:R-:W-:Y:S02]  /*f380*/  @!P2 LEA.HI.X R5, R17, R3.reuse, R50, 0x1, P0 ;  /* 0x000000031105a211 */ /* 0x081fe400000f0c32 */
[----:B------:R-:W-:-:S03]  /*f390*/  @!P3 LEA.HI.X R9, R22, R3, R48, 0x1, P1 ;  /* 0x000000031609b211 */ /* 0x000fc600008f0c30 */
[----:B------:R0:W-:Y:S04]  /*f3a0*/  @!P2 ST.E.128 desc[UR8][R4.64], R24 ;  /* 0x000000180400a985 */ /* 0x0001e8000c101d08 */
[----:B------:R0:W-:Y:S02]  /*f3b0*/  @!P3 ST.E.128 desc[UR8][R8.64], R40 ;  /* 0x000000280800b985 */ /* 0x0001e4000c101d08 */
.L_x_203:
[----:B------:R-:W-:Y:S05]  /*f3c0*/  BSYNC B1 ;  /* 0x0000000000017941 */ /* 0x000fea0003800000 */
.L_x_202:
[----:B0-----:R-:W-:Y:S01]  /*f3d0*/  VIADD R3, R49, 0x60 ;  /* 0x0000006031037836 */ /* 0x001fe20000000000 */
[----:B-12-4-:R-:W4:Y:S04]  /*f3e0*/  SHFL.IDX PT, R20, R20, 0x3, 0x181f ;  /* 0x00781f0014147f89 */ /* 0x016f2800000e0000 */
[----:B------:R-:W-:Y:S01]  /*f3f0*/  ISETP.GE.AND P0, PT, R3, R6, PT ;  /* 0x000000060300720c */ /* 0x000fe20003f06270 */
[----:B------:R-:W0:-:S12]  /*f400*/  SHFL.IDX PT, R0, R0, 0x3, 0x181f ;  /* 0x00781f0000007f89 */ /* 0x000e1800000e0000 */
[----:B------:R-:W-:Y:S05]  /*f410*/  @P0 BRA `(.L_x_204) ;  /* 0x0000001c00000947 */ /* 0x000fea0003800000 */
[----:B------:R-:W-:Y:S01]  /*f420*/  ULDC UR4, c[0x0][0xac8] ;  /* 0x0002b20000047ab9 */ /* 0x000fe20000000800 */
[----:B------:R-:W-:Y:S01]  /*f430*/  ULDC.64 UR8, c[0x0][0x208] ;  /* 0x0000820000087ab9 */ /* 0x000fe20000000a00 */
[----:B------:R-:W-:-:S13]  /*f440*/  ISETP.GE.AND P1, PT, R17, UR4, PT ;  /* 0x0000000411007c0c */ /* 0x000fda000bf26270 */
[----:B0-----:R-:W-:-:S04]  /*f450*/  @!P1 LEA R4, P0, R17, R0, 0x1 ;  /* 0x0000000011049211 */ /* 0x001fc800078008ff */
[----:B----4-:R-:W-:Y:S02]  /*f460*/  @!P1 LEA.HI.X R5, R17, R20, R50, 0x1, P0 ;  /* 0x0000001411059211 */ /* 0x010fe400000f0c32 */
[----:B------:R-:W-:-:S03]  /*f470*/  ISETP.GE.AND P0, PT, R22, UR4, PT ;  /* 0x0000000416007c0c */ /* 0x000fc6000bf06270 */
[----:B------:R0:W-:Y:S10]  /*f480*/  @!P1 ST.E.128 desc[UR8][R4.64], R28 ;  /* 0x0000001c04009985 */ /* 0x0001f4000c101d08 */
[----:B------:R-:W-:Y:S05]  /*f490*/  @P0 BRA `(.L_x_204) ;  /* 0x0000001800e00947 */ /* 0x000fea0003800000 */
[----:B0-----:R-:W-:Y:S01]  /*f4a0*/  LEA R4, P0, R22, R0, 0x1 ;  /* 0x0000000016047211 */ /* 0x001fe200078008ff */
[----:B------:R-:W-:-:S03]  /*f4b0*/  ULDC.64 UR8, c[0x0][0x208] ;  /* 0x0000820000087ab9 */ /* 0x000fc60000000a00 */
[----:B------:R-:W-:-:S05]  /*f4c0*/  LEA.HI.X R5, R22, R20, R48, 0x1, P0 ;  /* 0x0000001416057211 */ /* 0x000fca00000f0c30 */
[----:B------:R0:W-:Y:S01]  /*f4d0*/  ST.E.128 desc[UR8][R4.64], R44 ;  /* 0x0000002c04007985 */ /* 0x0001e2000c101d08 */
[----:B------:R-:W-:Y:S05]  /*f4e0*/  BRA `(.L_x_204) ;  /* 0x0000001800cc7947 */ /* 0x000fea0003800000 */
.L_x_197:
[----:B------:R0:W5:Y:S01]  /*f4f0*/  LDL R103, [R1+0x4] ;  /* 0x0000040001677983 */ /* 0x0001620000100800 */
[----:B------:R-:W-:Y:S01]  /*f500*/  ULDC.64 UR12, c[0x0][0xb08] ;  /* 0x0002c200000c7ab9 */ /* 0x000fe20000000a00 */
[----:B------:R-:W-:Y:S01]  /*f510*/  R2UR UR15, R222 ;  /* 0x00000000de0f72ca */ /* 0x000fe200000e0000 */
[----:B------:R-:W-:Y:S01]  /*f520*/  UIMAD UR10, UR11, UR12, URZ ;  /* 0x0000000c0b0a72a4 */ /* 0x000fe2000f8e023f */
[----:B------:R-:W1:Y:S01]  /*f530*/  @P1 LDC R0, c[0x0][0xbec] ;  /* 0x0002fb00ff001b82 */ /* 0x000e620000000800 */
[----:B------:R-:W-:Y:S01]  /*f540*/  UIMAD.WIDE.U32 UR8, UR4, UR12, URZ ;  /* 0x0000000c040872a5 */ /* 0x000fe2000f8e003f */
[----:B------:R-:W-:Y:S01]  /*f550*/  R2UR UR14, R221 ;  /* 0x00000000dd0e72ca */ /* 0x000fe200000e0000 */
[----:B------:R-:W-:Y:S01]  /*f560*/  UIMAD UR10, UR4, UR13, UR10 ;  /* 0x0000000d040a72a4 */ /* 0x000fe2000f8e020a */
[----:B------:R-:W-:Y:S01]  /*f570*/  IMAD.MOV.U32 R3, RZ, RZ, R15 ;  /* 0x000000ffff037224 */ /* 0x000fe200078e000f */
[----:B------:R-:W-:Y:S01]  /*f580*/  USHF.R.S32.HI UR4, URZ, 0x1f, UR7 ;  /* 0x0000001f3f047899 */ /* 0x000fe20008011407 */
[----:B------:R-:W-:Y:S01]  /*f590*/  ISETP.GE.AND P0, PT, R25, R6, PT ;  /* 0x000000061900720c */ /* 0x000fe20003f06270 */
[----:B------:R-:W-:Y:S01]  /*f5a0*/  UIADD3 UR9, UR9, UR10, URZ ;  /* 0x0000000a09097290 */ /* 0x000fe2000fffe03f */
[----:B------:R-:W2:Y:S01]  /*f5b0*/  @P1 LDC R5, c[0x0][0xbf0] ;  /* 0x0002fc00ff051b82 */ /* 0x000ea20000000800 */
[----:B------:R-:W-:Y:S01]  /*f5c0*/  VIADD R18, R18, 0x34820 ;  /* 0x0003482012127836 */ /* 0x000fe20000000000 */
[----:B------:R-:W-:Y:S01]  /*f5d0*/  ULDC.64 UR10, c[0x0][0xb38] ;  /* 0x0002ce00000a7ab9 */ /* 0x000fe20000000a00 */
[----:B------:R-:W-:Y:S01]  /*f5e0*/  BSSY B1, `(.L_x_205) ;  /* 0x0000076000017945 */ /* 0x000fe20003800000 */
[----:B------:R-:W-:Y:S01]  /*f5f0*/  UIMAD.WIDE.U32 UR8, UR15, UR10, UR8 ;  /* 0x0000000a0f0872a5 */ /* 0x000fe2000f8e0008 */
[----:B------:R-:W-:-:S02]  /*f600*/  SHF.R.S32.HI R24, RZ, 0x1f, R223 ;  /* 0x0000001fff187819 */ /* 0x000fc400000114df */
[----:B------:R-:W-:Y:S01]  /*f610*/  PRMT R18, RZ, 0x654, R18 ;  /* 0x00000654ff127816 */ /* 0x000fe20000000012 */
[----:B------:R-:W-:Y:S01]  /*f620*/  UIMAD UR9, UR15, UR11, UR9 ;  /* 0x0000000b0f0972a4 */ /* 0x000fe2000f8e0209 */
[----:B------:R-:W-:Y:S02]  /*f630*/  SHF.R.S32.HI R26, RZ, 0x1f, R224 ;  /* 0x0000001fff1a7819 */ /* 0x000fe400000114e0 */
[----:B------:R-:W-:Y:S01]  /*f640*/  ULDC.64 UR10, c[0x0][0xb40] ;  /* 0x0002d000000a7ab9 */ /* 0x000fe20000000a00 */
[----:B------:R0:W-:Y:S01]  /*f650*/  SYNCS.ARRIVE.TRANS64.RED.A1T0 RZ, [R18+URZ], RZ ;  /* 0x000000ff12ff79a7 */ /* 0x0001e2000810043f */
[----:B------:R-:W-:Y:S01]  /*f660*/  UIMAD UR4, UR4, UR10, URZ ;  /* 0x0000000a040472a4 */ /* 0x000fe2000f8e023f */
[----:B------:R-:W-:Y:S01]  /*f670*/  SHF.R.S32.HI R28, RZ, 0x1f, R225 ;  /* 0x0000001fff1c7819 */ /* 0x000fe200000114e1 */
[----:B------:R-:W-:Y:S01]  /*f680*/  UIMAD.WIDE.U32 UR8, UR7, UR10, UR8 ;  /* 0x0000000a070872a5 */ /* 0x000fe2000f8e0008 */
[----:B-1----:R-:W-:Y:S01]  /*f690*/  @P1 IMAD.HI.U32 R0, R15, R0, RZ ;  /* 0x000000000f001227 */ /* 0x002fe200078e00ff */
[----:B------:R-:W-:Y:S01]  /*f6a0*/  UIMAD UR4, UR7, UR11, UR4 ;  /* 0x0000000b070472a4 */ /* 0x000fe2000f8e0204 */
[----:B------:R-:W-:-:S02]  /*f6b0*/  SHF.R.S32.HI R29, RZ, 0x1f, R226 ;  /* 0x0000001fff1d7819 */ /* 0x000fc400000114e2 */
[----:B------:R-:W-:Y:S01]  /*f6c0*/  ULDC.64 UR10, c[0x0][0xb48] ;  /* 0x0002d200000a7ab9 */ /* 0x000fe20000000a00 */
[----:B------:R-:W-:Y:S01]  /*f6d0*/  UIADD3 UR9, UR9, UR4, URZ ;  /* 0x0000000409097290 */ /* 0x000fe2000fffe03f */
[----:B------:R-:W-:Y:S02]  /*f6e0*/  SHF.R.S32.HI R30, RZ, 0x1f, R227 ;  /* 0x0000001fff1e7819 */ /* 0x000fe400000114e3 */
[----:B--2---:R-:W-:Y:S01]  /*f6f0*/  @P1 SHF.R.U32.HI R3, RZ, R5, R0 ;  /* 0x00000005ff031219 */ /* 0x004fe20000011600 */
[----:B------:R-:W-:Y:S01]  /*f700*/  UIMAD.WIDE.U32 UR8, UR14, UR10, UR8 ;  /* 0x0000000a0e0872a5 */ /* 0x000fe2000f8e0008 */
[----:B------:R-:W-:Y:S02]  /*f710*/  SHF.R.S32.HI R31, RZ, 0x1f, R228 ;  /* 0x0000001fff1f7819 */ /* 0x000fe400000114e4 */
[--C-:B------:R-:W-:Y:S01]  /*f720*/  SHF.R.S32.HI R0, RZ, 0x1f, R3.reuse ;  /* 0x0000001fff007819 */ /* 0x100fe20000011403 */
[----:B------:R-:W-:Y:S01]  /*f730*/  IMAD.MOV R4, RZ, RZ, -R3 ;  /* 0x000000ffff047224 */ /* 0x000fe200078e0a03 */
[----:B------:R-:W-:-:S02]  /*f740*/  UIMAD UR4, UR14, UR11, UR9 ;  /* 0x0000000b0e0472a4 */ /* 0x000fc4000f8e0209 */
[----:B------:R-:W-:Y:S01]  /*f750*/  IMAD.U32 R5, RZ, RZ, UR9 ;  /* 0x00000009ff057e24 */ /* 0x000fe2000f8e00ff */
[----:B------:R-:W-:Y:S01]  /*f760*/  SHF.R.S32.HI R32, RZ, 0x1f, R229 ;  /* 0x0000001fff207819 */ /* 0x000fe200000114e5 */
[----:B------:R-:W-:Y:S01]  /*f770*/  ULDC.64 UR10, c[0x0][0xb30] ;  /* 0x0002cc00000a7ab9 */ /* 0x000fe20000000a00 */
[----:B------:R-:W-:Y:S01]  /*f780*/  IMAD R19, R19, R4, R15 ;  /* 0x0000000413137224 */ /* 0x000fe200078e020f */
[----:B------:R-:W-:Y:S01]  /*f790*/  SHF.R.S32.HI R33, RZ, 0x1f, R230 ;  /* 0x0000001fff217819 */ /* 0x000fe200000114e6 */
[----:B------:R-:W-:Y:S01]  /*f7a0*/  IMAD R0, R0, UR10, RZ ;  /* 0x0000000a00007c24 */ /* 0x000fe2000f8e02ff */
[----:B------:R-:W-:Y:S01]  /*f7b0*/  SHF.R.S32.HI R34, RZ, 0x1f, R231 ;  /* 0x0000001fff227819 */ /* 0x000fe200000114e7 */
[----:B------:R-:W-:Y:S01]  /*f7c0*/  IMAD.U32 R4, RZ, RZ, UR8 ;  /* 0x00000008ff047e24 */ /* 0x000fe2000f8e00ff */
[----:B------:R-:W-:Y:S01]  /*f7d0*/  ULDC.64 UR8, c[0x0][0xb28] ;  /* 0x0002ca0000087ab9 */ /* 0x000fe20000000a00 */
[----:B------:R-:W-:Y:S01]  /*f7e0*/  IMAD.U32 R5, RZ, RZ, UR4 ;  /* 0x00000004ff057e24 */ /* 0x000fe2000f8e00ff */
[----:B------:R-:W-:Y:S01]  /*f7f0*/  SHF.R.S32.HI R35, RZ, 0x1f, R232 ;  /* 0x0000001fff237819 */ /* 0x000fe200000114e8 */
[C---:B------:R-:W-:Y:S01]  /*f800*/  IMAD R9, R3.reuse, UR11, R0 ;  /* 0x0000000b03097c24 */ /* 0x040fe2000f8e0200 */
[----:B------:R-:W-:Y:S01]  /*f810*/  SHF.R.S32.HI R0, RZ, 0x1f, R19 ;  /* 0x0000001fff007819 */ /* 0x000fe20000011413 */
[----:B------:R-:W-:Y:S01]  /*f820*/  IMAD.WIDE.U32 R4, R3, UR10, R4 ;  /* 0x0000000a03047c25 */ /* 0x000fe2000f8e0004 */
[----:B------:R-:W-:-:S02]  /*f830*/  SHF.R.S32.HI R98, RZ, 0x1f, R233 ;  /* 0x0000001fff627819 */ /* 0x000fc400000114e9 */
[----:B------:R-:W-:Y:S01]  /*f840*/  SHF.R.S32.HI R99, RZ, 0x1f, R234 ;  /* 0x0000001fff637819 */ /* 0x000fe200000114ea */
[----:B------:R-:W-:Y:S01]  /*f850*/  IMAD R0, R0, UR8, RZ ;  /* 0x0000000800007c24 */ /* 0x000fe2000f8e02ff */
[----:B------:R-:W-:Y:S01]  /*f860*/  SHF.R.S32.HI R100, RZ, 0x1f, R235 ;  /* 0x0000001fff647819 */ /* 0x000fe200000114eb */
[----:B------:R-:W-:Y:S01]  /*f870*/  IMAD.IADD R5, R5, 0x1, R9 ;  /* 0x0000000105057824 */ /* 0x000fe200078e0209 */
[----:B------:R-:W-:Y:S01]  /*f880*/  SHF.R.S32.HI R101, RZ, 0x1f, R236 ;  /* 0x0000001fff657819 */ /* 0x000fe200000114ec */
[C---:B------:R-:W-:Y:S01]  /*f890*/  IMAD R3, R19.reuse, UR9, R0 ;  /* 0x0000000913037c24 */ /* 0x040fe2000f8e0200 */
[----:B------:R-:W-:Y:S01]  /*f8a0*/  SHF.R.S32.HI R102, RZ, 0x1f, R237 ;  /* 0x0000001fff667819 */ /* 0x000fe200000114ed */
[----:B------:R-:W-:Y:S01]  /*f8b0*/  IMAD.WIDE.U32 R4, R19, UR8, R4 ;  /* 0x0000000813047c25 */ /* 0x000fe2000f8e0004 */
[----:B------:R-:W-:-:S03]  /*f8c0*/  ULDC.64 UR8, c[0x0][0xb00] ;  /* 0x0002c00000087ab9 */ /* 0x000fc60000000a00 */
[----:B------:R-:W-:Y:S01]  /*f8d0*/  IMAD.IADD R3, R5, 0x1, R3 ;  /* 0x0000000105037824 */ /* 0x000fe200078e0203 */
[----:B------:R-:W-:-:S04]  /*f8e0*/  LEA R0, P1, R4, UR8, 0x2 ;  /* 0x0000000804007c11 */ /* 0x000fc8000f8210ff */
[----:B------:R-:W-:Y:S01]  /*f8f0*/  LEA.HI.X R3, R4, UR9, R3, 0x2, P1 ;  /* 0x0000000904037c11 */ /* 0x000fe200088f1403 */
[----:B------:R0:W1:Y:S04]  /*f900*/  SHFL.IDX PT, R8, R0, RZ, 0x1c1f ;  /* 0x001c1fff00087589 */ /* 0x00006800000e0000 */
[----:B------:R0:W2:Y:S01]  /*f910*/  SHFL.IDX PT, R9, R3, RZ, 0x1c1f ;  /* 0x001c1fff03097589 */ /* 0x0000a200000e0000 */
[----:B------:R-:W-:Y:S05]  /*f920*/  @P0 BRA `(.L_x_206) ;  /* 0x0000000400040947 */ /* 0x000fea0003800000 */
[----:B------:R-:W-:Y:S01]  /*f930*/  ULDC UR4, c[0x0][0xac8] ;  /* 0x0002b20000047ab9 */ /* 0x000fe20000000800 */
[----:B------:R-:W-:Y:S01]  /*f940*/  ULDC.64 UR8, c[0x0][0x208] ;  /* 0x0000820000087ab9 */ /* 0x000fe20000000a00 */
[----:B-----5:R-:W-:Y:S02]  /*f950*/  ISETP.GE.AND P3, PT, R103, UR4, PT ;  /* 0x0000000467007c0c */ /* 0x020fe4000bf66270 */
[----:B------:R-:W-:Y:S02]  /*f960*/  ISETP.GE.AND P2, PT, R237, UR4, PT ;  /* 0x00000004ed007c0c */ /* 0x000fe4000bf46270 */
[----:B------:R-:W-:Y:S02]  /*f970*/  ISETP.GE.AND P1, PT, R236, UR4, PT ;  /* 0x00000004ec007c0c */ /* 0x000fe4000bf26270 */
[----:B------:R-:W-:Y:S02]  /*f980*/  ISETP.GE.AND P0, PT, R235, UR4, PT ;  /* 0x00000004eb007c0c */ /* 0x000fe4000bf06270 */
[----:B------:R-:W-:-:S05]  /*f990*/  ISETP.GE.AND P4, PT, R233, UR4, PT ;  /* 0x00000004e9007c0c */ /* 0x000fca000bf86270 */
[----:B-12---:R-:W-:Y:S02]  /*f9a0*/  @!P3 IMAD.WIDE R4, R103, 0x4, R8 ;  /* 0x000000046704b825 */ /* 0x006fe400078e0208 */
[CC--:B------:R-:W-:Y:S02]  /*f9b0*/  @!P2 LEA R10, P6, R237.reuse, R8.reuse, 0x2 ;  /* 0x00000008ed0aa211 */ /* 0x0c0fe400078c10ff */
[-C--:B------:R-:W-:Y:S01]  /*f9c0*/  @!P1 LEA R12, P5, R236, R8.reuse, 0x2 ;  /* 0x00000008ec0c9211 */ /* 0x080fe200078a10ff */
[----:B------:R1:W-:Y:S01]  /*f9d0*/  @!P3 ST.E.64 desc[UR8][R4.64], R20 ;  /* 0x000000140400b985 */ /* 0x0003e2000c101b08 */
[----:B------:R-:W-:Y:S02]  /*f9e0*/  ISETP.GE.AND P3, PT, R234, UR4, PT ;  /* 0x00000004ea007c0c */ /* 0x000fe4000bf66270 */
[----:B------:R-:W-:Y:S02]  /*f9f0*/  @!P2 LEA.HI.X R11, R237, R9, R102, 0x2, P6 ;  /* 0x00000009ed0ba211 */ /* 0x000fe400030f1466 */
[----:B------:R-:W-:-:S02]  /*fa00*/  @!P0 LEA R14, P6, R235, R8, 0x2 ;  /* 0x00000008eb0e8211 */ /* 0x000fc400078c10ff */
[-C--:B------:R-:W-:Y:S01]  /*fa10*/  @!P1 LEA.HI.X R13, R236, R9.reuse, R101, 0x2, P5 ;  /* 0x00000009ec0d9211 */ /* 0x080fe200028f1465 */
[----:B------:R2:W-:Y:S01]  /*fa20*/  @!P2 ST.E.64 desc[UR8][R10.64], R88 ;  /* 0x000000580a00a985 */ /* 0x0005e2000c101b08 */
[----:B------:R-:W-:Y:S02]  /*fa30*/  ISETP.GE.AND P5, PT, R232, UR4, PT ;  /* 0x00000004e8007c0c */ /* 0x000fe4000bfa6270 */
[----:B------:R-:W-:Y:S01]  /*fa40*/  @!P0 LEA.HI.X R15, R235, R9, R100, 0x2, P6 ;  /* 0x00000009eb0f8211 */ /* 0x000fe200030f1464 */
[----:B------:R3:W-:Y:S01]  /*fa50*/  @!P1 ST.E.64 desc[UR8][R12.64], R90 ;  /* 0x0000005a0c009985 */ /* 0x0007e2000c101b08 */
[----:B------:R-:W-:Y:S02]  /*fa60*/  ISETP.GE.AND P2, PT, R231, UR4, PT ;  /* 0x00000004e7007c0c */ /* 0x000fe4000bf46270 */
[-C--:B-1----:R-:W-:Y:S01]  /*fa70*/  @!P3 LEA R4, P6, R234, R8.reuse, 0x2 ;  /* 0x00000008ea04b211 */ /* 0x082fe200078c10ff */
[----:B------:R1:W-:Y:S01]  /*fa80*/  @!P0 ST.E.64 desc[UR8][R14.64], R36 ;  /* 0x000000240e008985 */ /* 0x0003e2000c101b08 */
[----:B0-----:R-:W-:-:S02]  /*fa90*/  @!P4 LEA R18, P0, R233, R8, 0x2 ;  /* 0x00000008e912c211 */ /* 0x001fc400078010ff */
[----:B------:R-:W-:Y:S02]  /*faa0*/  ISETP.GE.AND P1, PT, R230, UR4, PT ;  /* 0x00000004e6007c0c */ /* 0x000fe4000bf26270 */
[-C--:B------:R-:W-:Y:S02]  /*fab0*/  @!P4 LEA.HI.X R19, R233, R9.reuse, R98, 0x2, P0 ;  /* 0x00000009e913c211 */ /* 0x080fe400000f1462 */
[----:B------:R-:W-:Y:S02]  /*fac0*/  @!P3 LEA.HI.X R5, R234, R9, R99, 0x2, P6 ;  /* 0x00000009ea05b211 */ /* 0x000fe400030f1463 */
[----:B------:R-:W-:Y:S02]  /*fad0*/  ISETP.GE.AND P0, PT, R229, UR4, PT ;  /* 0x00000004e5007c0c */ /* 0x000fe4000bf06270 */
[----:B------:R-:W-:Y:S01]  /*fae0*/  @!P5 LEA R20, P6, R232, R8, 0x2 ;  /* 0x00000008e814d211 */ /* 0x000fe200078c10ff */
[----:B------:R0:W-:Y:S01]  /*faf0*/  @!P3 ST.E.64 desc[UR8][R4.64], R40 ;  /* 0x000000280400b985 */ /* 0x0001e2000c101b08 */
[----:B------:R-:W-:-:S02]  /*fb00*/  ISETP.GE.AND P3, PT, R228, UR4, PT ;  /* 0x00000004e4007c0c */ /* 0x000fc4000bf66270 */
[----:B------:R-:W-:Y:S01]  /*fb10*/  @!P5 LEA.HI.X R21, R232, R9, R35, 0x2, P6 ;  /* 0x00000009e815d211 */ /* 0x000fe200030f1423 */
[----:B------:R4:W-:Y:S01]  /*fb20*/  @!P4 ST.E.64 desc[UR8][R18.64], R44 ;  /* 0x0000002c1200c985 */ /* 0x0009e2000c101b08 */
[----:B--2---:R-:W-:-:S03]  /*fb30*/  @!P2 LEA R10, P4, R231, R8, 0x2 ;  /* 0x00000008e70aa211 */ /* 0x004fc600078810ff */
[----:B------:R-:W-:Y:S01]  /*fb40*/  @!P5 ST.E.64 desc[UR8][R20.64], R48 ;  /* 0x000000301400d985 */ /* 0x000fe2000c101b08 */
[CC--:B---3--:R-:W-:Y:S02]  /*fb50*/  @!P1 LEA R12, P5, R230.reuse, R8.reuse, 0x2 ;  /* 0x00000008e60c9211 */ /* 0x0c8fe400078a10ff */
[-C--:B------:R-:W-:Y:S02]  /*fb60*/  @!P2 LEA.HI.X R11, R231, R9.reuse, R34, 0x2, P4 ;  /* 0x00000009e70ba211 */ /* 0x080fe400020f1422 */
[----:B-1----:R-:W-:Y:S02]  /*fb70*/  @!P0 LEA R14, P6, R229, R8, 0x2 ;  /* 0x00000008e50e8211 */ /* 0x002fe400078c10ff */
[----:B------:R-:W-:Y:S01]  /*fb80*/  ISETP.GE.AND P4, PT, R227, UR4, PT ;  /* 0x00000004e3007c0c */ /* 0x000fe2000bf86270 */
[----:B------:R1:W-:Y:S01]  /*fb90*/  @!P2 ST.E.64 desc[UR8][R10.64], R52 ;  /* 0x000000340a00a985 */ /* 0x0003e2000c101b08 */
[-C--:B------:R-:W-:Y:S02]  /*fba0*/  @!P1 LEA.HI.X R13, R230, R9.reuse, R33, 0x2, P5 ;  /* 0x00000009e60d9211 */ /* 0x080fe400028f1421 */
[----:B------:R-:W-:-:S02]  /*fbb0*/  @!P0 LEA.HI.X R15, R229, R9, R32, 0x2, P6 ;  /* 0x00000009e50f8211 */ /* 0x000fc400030f1420 */
[----:B------:R-:W-:Y:S01]  /*fbc0*/  ISETP.GE.AND P2, PT, R226, UR4, PT ;  /* 0x00000004e2007c0c */ /* 0x000fe2000bf46270 */
[----:B------:R2:W-:Y:S01]  /*fbd0*/  @!P1 ST.E.64 desc[UR8][R12.64], R56 ;  /* 0x000000380c009985 */ /* 0x0005e2000c101b08 */
[----:B0-----:R-:W-:Y:S02]  /*fbe0*/  @!P3 LEA R4, P5, R228, R8, 0x2 ;  /* 0x00000008e404b211 */ /* 0x001fe400078a10ff */
[----:B------:R-:W-:Y:S01]  /*fbf0*/  ISETP.GE.AND P1, PT, R225, UR4, PT ;  /* 0x00000004e1007c0c */ /* 0x000fe2000bf26270 */
[----:B------:R0:W-:Y:S01]  /*fc00*/  @!P0 ST.E.64 desc[UR8][R14.64], R60 ;  /* 0x0000003c0e008985 */ /* 0x0001e2000c101b08 */
[----:B------:R-:W-:Y:S02]  /*fc10*/  ISETP.GE.AND P0, PT, R224, UR4, PT ;  /* 0x00000004e0007c0c */ /* 0x000fe4000bf06270 */
[----:B------:R-:W-:Y:S02]  /*fc20*/  @!P3 LEA.HI.X R5, R228, R9, R31, 0x2, P5 ;  /* 0x00000009e405b211 */ /* 0x000fe400028f141f */
[----:B------:R-:W-:-:S02]  /*fc30*/  ISETP.GE.AND P5, PT, R223, UR4, PT ;  /* 0x00000004df007c0c */ /* 0x000fc4000bfa6270 */
[CC--:B----4-:R-:W-:Y:S01]  /*fc40*/  @!P4 LEA R18, P6, R227.reuse, R8.reuse, 0x2 ;  /* 0x00000008e312c211 */ /* 0x0d0fe200078c10ff */
[----:B------:R3:W-:Y:S01]  /*fc50*/  @!P3 ST.E.64 desc[UR8][R4.64], R64 ;  /* 0x000000400400b985 */ /* 0x0007e2000c101b08 */
[CC--:B-1----:R-:W-:Y:S02]  /*fc60*/  @!P2 LEA R10, P3, R226.reuse, R8.reuse, 0x2 ;  /* 0x00000008e20aa211 */ /* 0x0c2fe400078610ff */
[-C--:B------:R-:W-:Y:S02]  /*fc70*/  @!P4 LEA.HI.X R19, R227, R9.reuse, R30, 0x2, P6 ;  /* 0x00000009e313c211 */ /* 0x080fe400030f141e */
[-C--:B--2---:R-:W-:Y:S02]  /*fc80*/  @!P1 LEA R12, P6, R225, R8.reuse, 0x2 ;  /* 0x00000008e10c9211 */ /* 0x084fe400078c10ff */
[----:B------:R-:W-:Y:S01]  /*fc90*/  @!P2 LEA.HI.X R11, R226, R9, R29, 0x2, P3 ;  /* 0x00000009e20ba211 */ /* 0x000fe200018f141d */
[----:B------:R3:W-:Y:S01]  /*fca0*/  @!P4 ST.E.64 desc[UR8][R18.64], R68 ;  /* 0x000000441200c985 */ /* 0x0007e2000c101b08 */
[----:B0-----:R-:W-:-:S02]  /*fcb0*/  @!P0 LEA R14, P4, R224, R8, 0x2 ;  /* 0x00000008e00e8211 */ /* 0x001fc400078810ff */
[----:B------:R-:W-:Y:S01]  /*fcc0*/  @!P5 LEA R8, P3, R223, R8, 0x2 ;  /* 0x00000008df08d211 */ /* 0x000fe200078610ff */
[----:B------:R3:W-:Y:S01]  /*fcd0*/  @!P2 ST.E.64 desc[UR8][R10.64], R72 ;  /* 0x000000480a00a985 */ /* 0x0007e2000c101b08 */
[-C--:B------:R-:W-:Y:S02]  /*fce0*/  @!P1 LEA.HI.X R13, R225, R9.reuse, R28, 0x2, P6 ;  /* 0x00000009e10d9211 */ /* 0x080fe400030f141c */
[-C--:B------:R-:W-:Y:S02]  /*fcf0*/  @!P0 LEA.HI.X R15, R224, R9.reuse, R26, 0x2, P4 ;  /* 0x00000009e00f8211 */ /* 0x080fe400020f141a */
[----:B------:R-:W-:Y:S01]  /*fd00*/  @!P5 LEA.HI.X R9, R223, R9, R24, 0x2, P3 ;  /* 0x00000009df09d211 */ /* 0x000fe200018f1418 */
[----:B------:R3:W-:Y:S04]  /*fd10*/  @!P1 ST.E.64 desc[UR8][R12.64], R76 ;  /* 0x0000004c0c009985 */ /* 0x0007e8000c101b08 */
[----:B------:R3:W-:Y:S04]  /*fd20*/  @!P0 ST.E.64 desc[UR8][R14.64], R80 ;  /* 0x000000500e008985 */ /* 0x0007e8000c101b08 */
[----:B------:R3:W-:Y:S02]  /*fd30*/  @!P5 ST.E.64 desc[UR8][R8.64], R84 ;  /* 0x000000540800d985 */ /* 0x0007e4000c101b08 */
.L_x_206:
[----:B------:R-:W-:Y:S05]  /*fd40*/  BSYNC B1 ;  /* 0x0000000000017941 */ /* 0x000fea0003800000 */
.L_x_205:
[----:B------:R-:W-:Y:S01]  /*fd50*/  ISETP.GE.AND P0, PT, R27, R6, PT ;  /* 0x000000061b00720c */ /* 0x000fe20003f06270 */
[----:B--23--:R2:W3:Y:S04]  /*fd60*/  SHFL.IDX PT, R9, R3, 0x1, 0x1c1f ;  /* 0x003c1f0003097f89 */ /* 0x00c4e800000e0000 */
[----:B-1----:R2:W1:Y:S08]  /*fd70*/  SHFL.IDX PT, R8, R0, 0x1, 0x1c1f ;  /* 0x003c1f0000087f89 */ /* 0x00247000000e0000 */
[----:B--2---:R-:W-:Y:S05]  /*fd80*/  @P0 BRA `(.L_x_204) ;  /* 0x0000001000a40947 */ /* 0x004fea0003800000 */
[----:B------:R-:W-:Y:S01]  /*fd90*/  ULDC UR4, c[0x0][0xac8] ;  /* 0x0002b20000047ab9 */ /* 0x000fe20000000800 */
[----:B------:R-:W-:Y:S01]  /*fda0*/  ULDC.64 UR8, c[0x0][0x208] ;  /* 0x0000820000087ab9 */ /* 0x000fe20000000a00 */
[----:B------:R-:W-:Y:S02]  /*fdb0*/  ISETP.GE.AND P1, PT, R237, UR4, PT ;  /* 0x00000004ed007c0c */ /* 0x000fe4000bf26270 */
[----:B------:R-:W-:Y:S02]  /*fdc0*/  ISETP.GE.AND P0, PT, R236, UR4, PT ;  /* 0x00000004ec007c0c */ /* 0x000fe4000bf06270 */
[----:B-----5:R-:W-:Y:S02]  /*fdd0*/  ISETP.GE.AND P2, PT, R103, UR4, PT ;  /* 0x0000000467007c0c */ /* 0x020fe4000bf46270 */
[----:B------:R-:W-:Y:S02]  /*fde0*/  ISETP.GE.AND P4, PT, R234, UR4, PT ;  /* 0x00000004ea007c0c */ /* 0x000fe4000bf86270 */
[----:B------:R-:W-:-:S05]  /*fdf0*/  ISETP.GE.AND P3, PT, R235, UR4, PT ;  /* 0x00000004eb007c0c */ /* 0x000fca000bf66270 */
[CC--:B-1----:R-:W-:Y:S02]  /*fe00*/  @!P1 LEA R10, P5, R237.reuse, R8.reuse, 0x2 ;  /* 0x00000008ed0a9211 */ /* 0x0c2fe400078a10ff */
[CC--:B------:R-:W-:Y:S02]  /*fe10*/  @!P0 LEA R12, P6, R236.reuse, R8.reuse, 0x2 ;  /* 0x00000008ec0c8211 */ /* 0x0c0fe400078c10ff */
[-C--:B---3--:R-:W-:Y:S01]  /*fe20*/  @!P1 LEA.HI.X R11, R237, R9.reuse, R102, 0x2, P5 ;  /* 0x00000009ed0b9211 */ /* 0x088fe200028f1466 */
[----:B------:R-:W-:Y:S01]  /*fe30*/  @!P2 IMAD.WIDE R4, R103, 0x4, R8 ;  /* 0x000000046704a825 */ /* 0x000fe200078e0208 */
[----:B------:R-:W-:Y:S02]  /*fe40*/  ISETP.GE.AND P5, PT, R233, UR4, PT ;  /* 0x00000004e9007c0c */ /* 0x000fe4000bfa6270 */
[----:B------:R-:W-:Y:S02]  /*fe50*/  @!P0 LEA.HI.X R13, R236, R9, R101, 0x2, P6 ;  /* 0x00000009ec0d8211 */ /* 0x000fe400030f1465 */
[----:B------:R1:W-:Y:S01]  /*fe60*/  @!P2 ST.E.64 desc[UR8][R4.64], R92 ;  /* 0x0000005c0400a985 */ /* 0x0003e2000c101b08 */
[----:B0-----:R-:W-:-:S02]  /*fe70*/  @!P4 LEA R18, P2, R234, R8, 0x2 ;  /* 0x00000008ea12c211 */ /* 0x001fc400078410ff */
[----:B------:R-:W-:Y:S01]  /*fe80*/  @!P3 LEA R14, P6, R235, R8, 0x2 ;  /* 0x00000008eb0eb211 */ /* 0x000fe200078c10ff */
[----:B------:R-:W-:Y:S01]  /*fe90*/  @!P1 ST.E.64 desc[UR8][R10.64], R94 ;  /* 0x0000005e0a009985 */ /* 0x000fe2000c101b08 */
[----:B------:R-:W-:Y:S02]  /*fea0*/  ISETP.GE.AND P1, PT, R231, UR4, PT ;  /* 0x00000004e7007c0c */ /* 0x000fe4000bf26270 */
[-C--:B------:R-:W-:Y:S01]  /*feb0*/  @!P4 LEA.HI.X R19, R234, R9.reuse, R99, 0x2, P2 ;  /* 0x00000009ea13c211 */ /* 0x080fe200010f1463 */
[----:B------:R0:W-:Y:S01]  /*fec0*/  @!P0 ST.E.64 desc[UR8][R12.64], R96 ;  /* 0x000000600c008985 */ /* 0x0001e2000c101b08 */
[----:B------:R-:W-:Y:S02]  /*fed0*/  ISETP.GE.AND P0, PT, R232, UR4, PT ;  /* 0x00000004e8007c0c */ /* 0x000fe4000bf06270 */
[----:B------:R-:W-:Y:S02]  /*fee0*/  ISETP.GE.AND P2, PT, R230, UR4, PT ;  /* 0x00000004e6007c0c */ /* 0x000fe4000bf46270 */
[----:B------:R-:W-:-:S02]  /*fef0*/  @!P3 LEA.HI.X R15, R235, R9, R100, 0x2, P6 ;  /* 0x00000009eb0fb211 */ /* 0x000fc400030f1464 */
[----:B------:R-:W-:-:S03]  /*ff00*/  @!P5 LEA R20, P6, R233, R8, 0x2 ;  /* 0x00000008e914d211 */ /* 0x000fc600078c10ff */
[----:B------:R2:W-:Y:S01]  /*ff10*/  @!P3 ST.E.64 desc[UR8][R14.64], R38 ;  /* 0x000000260e00b985 */ /* 0x0005e2000c101b08 */
[-C--:B------:R-:W-:Y:S02]  /*ff20*/  @!P5 LEA.HI.X R21, R233, R9.reuse, R98, 0x2, P6 ;  /* 0x00000009e915d211 */ /* 0x080fe400030f1462 */
[----:B------:R-:W-:Y:S01]  /*ff30*/  ISETP.GE.AND P3, PT, R229, UR4, PT ;  /* 0x00000004e5007c0c */ /* 0x000fe2000bf66270 */
[----:B------:R3:W-:Y:S01]  /*ff40*/  @!P4 ST.E.64 desc[UR8][R18.64], R42 ;  /* 0x0000002a1200c985 */ /* 0x0007e2000c101b08 */
[-C--:B-1----:R-:W-:Y:S02]  /*ff50*/  @!P0 LEA R4, P4, R232, R8.reuse, 0x2 ;  /* 0x00000008e8048211 */ /* 0x082fe400078810ff */
[-C--:B0-----:R-:W-:Y:S01]  /*ff60*/  @!P2 LEA R12, P6, R230, R8.reuse, 0x2 ;  /* 0x00000008e60ca211 */ /* 0x081fe200078c10ff */
[----:B------:R-:W-:Y:S01]  /*ff70*/  @!P5 ST.E.64 desc[UR8][R20.64], R46 ;  /* 0x0000002e1400d985 */ /* 0x000fe2000c101b08 */
[----:B------:R-:W-:Y:S02]  /*ff80*/  @!P1 LEA R10, P5, R231, R8, 0x2 ;  /* 0x00000008e70a9211 */ /* 0x000fe400078a10ff */
[----:B------:R-:W-:-:S02]  /*ff90*/  @!P0 LEA.HI.X R5, R232, R9, R35, 0x2, P4 ;  /* 0x00000009e8058211 */ /* 0x000fc400020f1423 */
[----:B------:R-:W-:Y:S02]  /*ffa0*/  ISETP.GE.AND P4, PT, R228, UR4, PT ;  /* 0x00000004e4007c0c */ /* 0x000fe4000bf86270 */
[-C--:B------:R-:W-:Y:S01]  /*ffb0*/  @!P1 LEA.HI.X R11, R231, R9.reuse, R34, 0x2, P5 ;  /* 0x00000009e70b9211 */ /* 0x080fe200028f1422 */
[----:B------:R-:W-:Y:S01]  /*ffc0*/  @!P0 ST.E.64 desc[UR8][R4.64], R50 ;  /* 0x0000003204008985 */ /* 0x000fe2000c101b08 */
[----:B------:R-:W-:Y:S02]  /*ffd0*/  @!P2 LEA.HI.X R13, R230, R9, R33, 0x2, P6 ;  /* 0x00000009e60da211 */ /* 0x000fe400030f1421 */
[----:B------:R-:W-:Y:S01]  /*ffe0*/  ISETP.GE.AND P0, PT, R225, UR4, PT ;  /* 0x00000004e1007c0c */ /* 0x000fe2000bf06270 */
[----:B------:R0:W-:Y:S01]  /*fff0*/  @!P1 ST.E.64 desc[UR8][R10.64], R54 ;  /* 0x000000360a009985 */ /* 0x0001e2000c101b08 */
[----:B------:R-:W-:Y:S02]  /*10000*/  ISETP.GE.AND P1, PT, R226, UR4, PT ;  /* 0x00000004e2007c0c */ /* 0x000fe4000bf26270 */
[----:B--2---:R-:W-:Y:S01]  /*10010*/  @!P3 LEA R14, P5, R229, R8, 0x2 ;  /* 0x00000008e50eb211 */ /* 0x004fe200078a10ff */
[----:B------:R1:W-:Y:S01]  /*10020*/  @!P2 ST.E.64 desc[UR8][R12.64], R58 ;  /* 0x0000003a0c00a985 */ /* 0x0003e2000c101b08 */
[----:B------:R-:W-:-:S02]  /*10030*/  ISETP.GE.AND P2, PT, R227, UR4, PT ;  /* 0x00000004e3007c0c */ /* 0x000fc4000bf46270 */
[CC--:B---3--:R-:W-:Y:S02]  /*10040*/  @!P4 LEA R18, P6, R228.reuse, R8.reuse, 0x2 ;  /* 0x00000008e412c211 */ /* 0x0c8fe400078c10ff */
[-C--:B------:R-:W-:Y:S02]  /*10050*/  @!P3 LEA.HI.X R15, R229, R9.reuse, R32, 0x2, P5 ;  /* 0x00000009e50fb211 */ /* 0x080fe400028f1420 */
[----:B------:R-:W-:Y:S02]  /*10060*/  @!P4 LEA.HI.X R19, R228, R9, R31, 0x2, P6 ;  /* 0x00000009e413c211 */ /* 0x000fe400030f141f */
[----:B------:R-:W-:Y:S01]  /*10070*/  ISETP.GE.AND P5, PT, R224, UR4, PT ;  /* 0x00000004e0007c0c */ /* 0x000fe2000bfa6270 */
[----:B------:R2:W-:Y:S01]  /*10080*/  @!P3 ST.E.64 desc[UR8][R14.64], R62 ;  /* 0x0000003e0e00b985 */ /* 0x0005e2000c101b08 */
[----:B0-----:R-:W-:-:S03]  /*10090*/  @!P1 LEA R10, P6, R226, R8, 0x2 ;  /* 0x00000008e20a9211 */ /* 0x001fc600078c10ff */
[-C--:B------:R-:W-:Y:S01]  /*100a0*/  @!P2 LEA R4, P3, R227, R8.reuse, 0x2 ;  /* 0x00000008e304a211 */ /* 0x080fe200078610ff */
[----:B------:R2:W-:Y:S01]  /*100b0*/  @!P4 ST.E.64 desc[UR8][R18.64], R66 ;  /* 0x000000421200c985 */ /* 0x0005e2000c101b08 */
[-C--:B-1----:R-:W-:Y:S02]  /*100c0*/  @!P0 LEA R12, P4, R225, R8.reuse, 0x2 ;  /* 0x00000008e10c8211 */ /* 0x082fe400078810ff */
[-C--:B------:R-:W-:Y:S02]  /*100d0*/  @!P2 LEA.HI.X R5, R227, R9.reuse, R30, 0x2, P3 ;  /* 0x00000009e305a211 */ /* 0x080fe400018f141e */
[-C--:B------:R-:W-:Y:S02]  /*100e0*/  @!P1 LEA.HI.X R11, R226, R9.reuse, R29, 0x2, P6 ;  /* 0x00000009e20b9211 */ /* 0x080fe400030f141d */
[----:B------:R-:W-:Y:S01]  /*100f0*/  @!P0 LEA.HI.X R13, R225, R9, R28, 0x2, P4 ;  /* 0x00000009e10d8211 */ /* 0x000fe200020f141c */
[----:B------:R2:W-:Y:S01]  /*10100*/  @!P2 ST.E.64 desc[UR8][R4.64], R70 ;  /* 0x000000460400a985 */ /* 0x0005e2000c101b08 */
[----:B------:R-:W-:-:S03]  /*10110*/  @!P5 LEA R20, P3, R224, R8, 0x2 ;  /* 0x00000008e014d211 */ /* 0x000fc600078610ff */
[----:B------:R2:W-:Y:S01]  /*10120*/  @!P1 ST.E.64 desc[UR8][R10.64], R74 ;  /* 0x0000004a0a009985 */ /* 0x0005e2000c101b08 */
[----:B------:R-:W-:-:S03]  /*10130*/  @!P5 LEA.HI.X R21, R224, R9, R26, 0x2, P3 ;  /* 0x00000009e015d211 */ /* 0x000fc600018f141a */
[----:B------:R2:W-:Y:S01]  /*10140*/  @!P0 ST.E.64 desc[UR8][R12.64], R78 ;  /* 0x0000004e0c008985 */ /* 0x0005e2000c101b08 */
[----:B------:R-:W-:-:S03]  /*10150*/  ISETP.GE.AND P0, PT, R223, UR4, PT ;  /* 0x00000004df007c0c */ /* 0x000fc6000bf06270 */
[----:B------:R2:W-:Y:S10]  /*10160*/  @!P5 ST.E.64 desc[UR8][R20.64], R82 ;  /* 0x000000521400d985 */ /* 0x0005f4000c101b08 */
[----:B------:R-:W-:Y:S05]  /*10170*/  @P0 BRA `(.L_x_204) ;  /* 0x0000000c00a80947 */ /* 0x000fea0003800000 */
[----:B--2---:R-:W-:Y:S01]  /*10180*/  LEA R4, P0, R223, R8, 0x2 ;  /* 0x00000008df047211 */ /* 0x004fe200078010ff */
[----:B------:R-:W-:-:S03]  /*10190*/  ULDC.64 UR8, c[0x0][0x208] ;  /* 0x0000820000087ab9 */ /* 0x000fc60000000a00 */
[----:B------:R-:W-:-:S05]  /*101a0*/  LEA.HI.X R5, R223, R9, R24, 0x2, P0 ;  /* 0x00000009df057211 */ /* 0x000fca00000f1418 */
[----:B------:R0:W-:Y:S01]  /*101b0*/  ST.E.64 desc[UR8][R4.64], R86 ;  /* 0x0000005604007985 */ /* 0x0001e2000c101b08 */
[----:B------:R-:W-:Y:S05]  /*101c0*/  BRA `(.L_x_204) ;  /* 0x0000000c00947947 */ /* 0x000fea0003800000 */
.L_x_195:
[----:B------:R-:W2:Y:S01]  /*101d0*/  LDL R10, [R1+0xc] ;  /* 0x00000c00010a7983 */ /* 0x000ea20000100800 */
[----:B------:R-:W-:Y:S01]  /*101e0*/  ULDC.64 UR8, c[0x0][0xc00] ;  /* 0x0003000000087ab9 */ /* 0x000fe20000000a00 */
[----:B------:R-:W-:Y:S01]  /*101f0*/  ULDC.64 UR10, c[0x0][0x208] ;  /* 0x00008200000a7ab9 */ /* 0x000fe20000000a00 */
[----:B------:R-:W-:Y:S01]  /*10200*/  UISETP.NE.U32.AND UP0, UPT, UR8, URZ, UPT ;  /* 0x0000003f0800728c */ /* 0x000fe2000bf05070 */
[----:B------:R-:W-:-:S03]  /*10210*/  R2UR UR7, R220 ;  /* 0x00000000dc0772ca */ /* 0x000fc600000e0000 */
[----:B------:R-:W-:-:S03]  /*10220*/  UISETP.NE.AND.EX UP0, UPT, UR9, URZ, UPT, UP0 ;  /* 0x0000003f0900728c */ /* 0x000fc6000bf05300 */
[----:B------:R-:W-:-:S03]  /*10230*/  ULDC.64 UR8, c[0x0][0xc00] ;  /* 0x0003000000087ab9 */ /* 0x000fc60000000a00 */
[----:B------:R-:W-:Y:S02]  /*10240*/  PLOP3.LUT P1, PT, PT, PT, UP0, 0x80, 0x0 ;  /* 0x000000000000781c */ /* 0x000fe40003f2f008 */
[----:B--2---:R-:W-:-:S13]  /*10250*/  R2UR UR4, R10 ;  /* 0x000000000a0472ca */ /* 0x004fda00000e0000 */
[----:B------:R-:W-:-:S06]  /*10260*/  UIMAD.WIDE UR8, UR4, 0x4, UR8 ;  /* 0x00000004040878a5 */ /* 0x000fcc000f8e0208 */
[----:B------:R-:W-:Y:S02]  /*10270*/  IMAD.U32 R4, RZ, RZ, UR8 ;  /* 0x00000008ff047e24 */ /* 0x000fe4000f8e00ff */
[----:B------:R-:W-:Y:S01]  /*10280*/  IMAD.U32 R5, RZ, RZ, UR9 ;  /* 0x00000009ff057e24 */ /* 0x000fe2000f8e00ff */
[----:B------:R-:W-:-:S04]  /*10290*/  ULDC.64 UR8, c[0x0][0xc08] ;  /* 0x0003020000087ab9 */ /* 0x000fc80000000a00 */
[----:B------:R-:W2:Y:S01]  /*102a0*/  @P1 LDG.E R3, desc[UR10][R4.64] ;  /* 0x0000000a04031981 */ /* 0x000ea2000c1e1900 */
[----:B------:R-:W-:Y:S01]  /*102b0*/  UISETP.NE.U32.AND UP1, UPT, UR8, URZ, UPT ;  /* 0x0000003f0800728c */ /* 0x000fe2000bf25070 */
[----:B------:R-:W0:Y:S03]  /*102c0*/  S2R R6, SR_TID.X ;  /* 0x0000000000067919 */ /* 0x000e260000002100 */
[----:B------:R-:W-:-:S06]  /*102d0*/  UISETP.NE.AND.EX UP1, UPT, UR9, URZ, UPT, UP1 ;  /* 0x0000003f0900728c */ /* 0x000fcc000bf25310 */
[----:B------:R-:W-:-:S05]  /*102e0*/  PLOP3.LUT P2, PT, PT, PT, UP1, 0x80, 0x0 ;  /* 0x000000000000781c */ /* 0x000fca0003f4f018 */
[----:B------:R-:W-:Y:S02]  /*102f0*/  @UP1 ULDC.64 UR8, c[0x0][0xc08] ;  /* 0x0003020000081ab9 */ /* 0x000fe40000000a00 */
[----:B------:R-:W-:-:S03]  /*10300*/  @UP1 UIMAD.WIDE UR8, UR4, 0x4, UR8 ;  /* 0x00000004040818a5 */ /* 0x000fc6000f8e0208 */
[----:B------:R-:W-:Y:S02]  /*10310*/  ULDC UR4, c[0x0][0xa88] ;  /* 0x0002a20000047ab9 */ /* 0x000fe40000000800 */
[----:B------:R-:W-:Y:S01]  /*10320*/  IMAD.U32 R0, RZ, RZ, UR4 ;  /* 0x00000004ff007e24 */ /* 0x000fe2000f8e00ff */
[----:B------:R-:W-:Y:S01]  /*10330*/  UMOV UR4, URZ ;  /* 0x0000003f00047c82 */ /* 0x000fe20008000000 */
[----:B------:R-:W-:Y:S01]  /*10340*/  UISETP.NE.AND UP1, UPT, UR7, URZ, UPT ;  /* 0x0000003f0700728c */ /* 0x000fe2000bf25270 */
[----:B------:R-:W-:Y:S02]  /*10350*/  IMAD.U32 R8, RZ, RZ, UR8 ;  /* 0x00000008ff087e24 */ /* 0x000fe4000f8e00ff */
[----:B------:R-:W-:-:S05]  /*10360*/  IMAD.U32 R9, RZ, RZ, UR9 ;  /* 0x00000009ff097e24 */ /* 0x000fca000f8e00ff */
[----:B------:R1:W5:Y:S01]  /*10370*/  @P2 LDG.E R0, desc[UR10][R8.64] ;  /* 0x0000000a08002981 */ /* 0x000362000c1e1900 */
[----:B0-----:R-:W-:Y:S02]  /*10380*/  VIADD R12, R6, 0xffffff80 ;  /* 0xffffff80060c7836 */ /* 0x001fe40000000000 */
[----:B------:R-:W-:Y:S02]  /*10390*/  @!UP1 ULDC UR7, c[0x0][0xad4] ;  /* 0x0002b50000079ab9 */ /* 0x000fe40000000800 */
[----:B------:R-:W-:Y:S01]  /*103a0*/  IMAD.U32 R220, RZ, RZ, UR7 ;  /* 0x00000007ffdc7e24 */ /* 0x000fe2000f8e00ff */
[----:B------:R-:W-:Y:S02]  /*103b0*/  ISETP.GT.AND P0, PT, R12, 0x7f, PT ;  /* 0x0000007f0c00780c */ /* 0x000fe40003f04270 */
[----:B--2---:R-:W-:-:S13]  /*103c0*/  @P1 R2UR UR4, R3 ;  /* 0x00000000030412ca */ /* 0x004fda00000e0000 */
[----:B------:R-:W-:Y:S01]  /*103d0*/  USHF.R.S32.HI UR19, URZ, 0x1f, UR4 ;  /* 0x0000001f3f137899 */ /* 0x000fe20008011404 */
[----:B-1----:R-:W-:Y:S11]  /*103e0*/  @P2 BRA `(.L_x_207) ;  /* 0x0000000000142947 */ /* 0x002ff60003800000 */
[----:B------:R-:W-:Y:S05]  /*103f0*/  @!P1 BRA `(.L_x_207) ;  /* 0x0000000000109947 */ /* 0x000fea0003800000 */
[----:B------:R-:W-:Y:S02]  /*10400*/  ULDC.64 UR8, c[0x0][0x208] ;  /* 0x0000820000087ab9 */ /* 0x000fe40000000a00 */
[----:B------:R-:W2:Y:S04]  /*10410*/  LDG.E R3, desc[UR8][R4.64] ;  /* 0x0000000804037981 */ /* 0x000ea8000c1e1900 */
[----:B-----5:R-:W2:Y:S02]  /*10420*/  LDG.E R0, desc[UR8][R4.64+0x4] ;  /* 0x0000040804007981 */ /* 0x020ea4000c1e1900 */
[----:B--2---:R-:W-:-:S07]  /*10430*/  IMAD.IADD R0, R0, 0x1, -R3 ;  /* 0x0000000100007824 */ /* 0x004fce00078e0a03 */
.L_x_207:
[----:B------:R-:W2:Y:S01]  /*10440*/  LDL.LU R3, [R1+0x14] ;  /* 0x0000140001037983 */ /* 0x000ea20000300800 */
[----:B------:R-:W-:Y:S01]  /*10450*/  R2UR UR7, R10 ;  /* 0x000000000a0772ca */ /* 0x000fe200000e0000 */
[----:B------:R-:W-:-:S12]  /*10460*/  BSSY B1, `(.L_x_208) ;  /* 0x0000040000017945 */ /* 0x000fd80003800000 */
[----:B------:R-:W-:Y:S01]  /*10470*/  USEL UR7, UR7, URZ, !UP0 ;  /* 0x0000003f07077287 */ /* 0x000fe2000c000000 */
[----:B--2---:R-:W-:-:S13]  /*10480*/  R2UR UR8, R3 ;  /* 0x00000000030872ca */ /* 0x004fda00000e0000 */
[----:B------:R-:W-:Y:S01]  /*10490*/  USEL UR20, UR8, URZ, !UP0 ;  /* 0x0000003f08147287 */ /* 0x000fe2000c000000 */
[----:B------:R-:W-:Y:S11]  /*104a0*/  @P0 BRA `(.L_x_209) ;  /* 0x0000000000ec0947 */ /* 0x000ff60003800000 */
[----:B------:R-:W2:Y:S01]  /*104b0*/  LDL R3, [R1] ;  /* 0x0000000001037983 */ /* 0x000ea20000100800 */
[----:B------:R-:W0:Y:S02]  /*104c0*/  LDC R11, c[0x0][0xbe8] ;  /* 0x0002fa00ff0b7b82 */ /* 0x000e240000000800 */
[----:B0----5:R-:W-:Y:S01]  /*104d0*/  IMAD R4, R0, R11, RZ ;  /* 0x0000000b00047224 */ /* 0x021fe200078e02ff */
[----:B--2---:R-:W-:-:S13]  /*104e0*/  R2UR UR8, R3 ;  /* 0x00000000030872ca */ /* 0x004fda00000e0000 */
[----:B------:R-:W-:-:S04]  /*104f0*/  IMAD.U32 R3, RZ, RZ, UR8 ;  /* 0x00000008ff037e24 */ /* 0x000fc8000f8e00ff */
[----:B------:R-:W-:-:S04]  /*10500*/  IMAD R3, R3, 0x80, R6 ;  /* 0x0000008003037824 */ /* 0x000fc800078e0206 */
[----:B------:R-:W-:-:S05]  /*10510*/  VIADD R6, R3, 0xffffff80 ;  /* 0xffffff8003067836 */ /* 0x000fca0000000000 */
[----:B------:R-:W-:-:S13]  /*10520*/  ISETP.GE.AND P0, PT, R6, R4, PT ;  /* 0x000000040600720c */ /* 0x000fda0003f06270 */
[----:B------:R-:W-:Y:S05]  /*10530*/  @P0 BRA `(.L_x_209) ;  /* 0x0000000000c80947 */ /* 0x000fea0003800000 */
[----:B------:R-:W-:Y:S01]  /*10540*/  ISETP.NE.AND P0, PT, R11, 0x1, PT ;  /* 0x000000010b00780c */ /* 0x000fe20003f05270 */
[----:B------:R-:W-:Y:S01]  /*10550*/  UMOV UR17, 0x9b8 ;  /* 0x000009b800117882 */ /* 0x000fe20000000000 */
[----:B------:R-:W-:Y:S01]  /*10560*/  R2UR UR9, R220 ;  /* 0x00000000dc0972ca */ /* 0x000fe200000e0000 */
[----:B------:R-:W-:Y:S01]  /*10570*/  ULDC.64 UR24, c[0x0][0x208] ;  /* 0x0000820000187ab9 */ /* 0x000fe20000000a00 */
[----:B------:R-:W-:Y:S02]  /*10580*/  R2UR UR8, R221 ;  /* 0x00000000dd0872ca */ /* 0x000fe400000e0000 */
[----:B------:R-:W-:-:S07]  /*10590*/  R2UR UR18, R222 ;  /* 0x00000000de1272ca */ /* 0x000fce00000e0000 */
[----:B------:R-:W0:Y:S02]  /*105a0*/  @P0 LDC R3, c[0x0][0xbec] ;  /* 0x0002fb00ff030b82 */ /* 0x000e240000000800 */
[----:B------:R-:W-:-:S04]  /*105b0*/  UISETP.GT.AND UP0, UPT, UR9, 0x1, UPT ;  /* 0x000000010900788c */ /* 0x000fc8000bf04270 */
[----:B------:R-:W-:Y:S02]  /*105c0*/  USEL UR17, UR17, 0x978, UP0 ;  /* 0x0000097811117887 */ /* 0x000fe40008000000 */
[----:B------:R-:W1:Y:S01]  /*105d0*/  @P0 LDC R5, c[0x0][0xbf0] ;  /* 0x0002fc00ff050b82 */ /* 0x000e620000000800 */
[----:B------:R-:W-:-:S09]  /*105e0*/  USEL UR16, UR8, URZ, UP0 ;  /* 0x0000003f08107287 */ /* 0x000fd20008000000 */
[----:B------:R-:W-:Y:S01]  /*105f0*/  ULDC.64 UR10, c[0x0][UR17+0x220] ;  /* 0x00008800110a7abb */ /* 0x000fe20008000a00 */
[----:B------:R-:W-:Y:S01]  /*10600*/  ULDC.64 UR8, c[0x0][UR17+0x218] ;  /* 0x0000860011087abb */ /* 0x000fe20008000a00 */
[----:B------:R-:W-:Y:S01]  /*10610*/  ULDC.64 UR12, c[0x0][UR17+0x228] ;  /* 0x00008a00110c7abb */ /* 0x000fe20008000a00 */
[----:B------:R-:W-:Y:S02]  /*10620*/  UIMAD UR11, UR11, UR7, URZ ;  /* 0x000000070b0b72a4 */ /* 0x000fe4000f8e023f */
[----:B------:R-:W-:Y:S01]  /*10630*/  UIMAD.WIDE.U32 UR14, UR8, UR18, URZ ;  /* 0x00000012080e72a5 */ /* 0x000fe2000f8e003f */
[----:B0-----:R-:W-:Y:S01]  /*10640*/  @P0 IMAD.HI.U32 R4, R6, R3, RZ ;  /* 0x0000000306040227 */ /* 0x001fe200078e00ff */
[----:B------:R-:W-:Y:S02]  /*10650*/  UIMAD.WIDE.U32 UR22, UR12, UR16, URZ ;  /* 0x000000100c1672a5 */ /* 0x000fe4000f8e003f */
[----:B------:R-:W-:Y:S01]  /*10660*/  UIMAD UR18, UR9, UR18, URZ ;  /* 0x00000012091272a4 */ /* 0x000fe2000f8e023f */
[----:B------:R-:W-:Y:S01]  /*10670*/  IMAD.MOV.U32 R3, RZ, RZ, R6 ;  /* 0x000000ffff037224 */ /* 0x000fe200078e0006 */
[----:B------:R-:W-:-:S02]  /*10680*/  UIMAD UR12, UR13, UR16, URZ ;  /* 0x000000100d0c72a4 */ /* 0x000fc4000f8e023f */
[----:B------:R-:W-:Y:S01]  /*10690*/  UIMAD.WIDE.U32 UR8, UR10, UR7, URZ ;  /* 0x000000070a0872a5 */ /* 0x000fe2000f8e003f */
[----:B-1----:R-:W-:Y:S01]  /*106a0*/  @P0 SHF.R.U32.HI R3, RZ, R5, R4 ;  /* 0x00000005ff030219 */ /* 0x002fe20000011604 */
[----:B------:R-:W-:Y:S01]  /*106b0*/  UIMAD UR11, UR10, UR20, UR11 ;  /* 0x000000140a0b72a4 */ /* 0x000fe2000f8e020b */
[----:B------:R-:W-:Y:S01]  /*106c0*/  IMAD.U32 R4, RZ, RZ, UR22 ;  /* 0x00000016ff047e24 */ /* 0x000fe2000f8e00ff */
[----:B------:R-:W-:Y:S02]  /*106d0*/  UIADD3 UR12, UR23, UR12, URZ ;  /* 0x0000000c170c7290 */ /* 0x000fe4000fffe03f */
[----:B------:R-:W-:Y:S01]  /*106e0*/  MOV R5, UR23 ;  /* 0x0000001700057c02 */ /* 0x000fe20008000f00 */
[----:B------:R-:W-:Y:S01]  /*106f0*/  UIADD3 UR18, UR15, UR18, URZ ;  /* 0x000000120f127290 */ /* 0x000fe2000fffe03f */
[--C-:B------:R-:W-:Y:S01]  /*10700*/  IMAD.MOV R9, RZ, RZ, -R3.reuse ;  /* 0x000000ffff097224 */ /* 0x100fe200078e0a03 */
[----:B------:R-:W-:Y:S01]  /*10710*/  UIADD3 UR14, UP1, UP2, UR8, UR14, UR4 ;  /* 0x0000000e080e7290 */ /* 0x000fe2000fa3e004 */
[----:B------:R-:W-:Y:S01]  /*10720*/  SHF.R.S32.HI R5, RZ, 0x1f, R3 ;  /* 0x0000001fff057819 */ /* 0x000fe20000011403 */
[----:B------:R-:W-:Y:S01]  /*10730*/  UIADD3 UR10, UR9, UR11, URZ ;  /* 0x0000000b090a7290 */ /* 0x000fe2000fffe03f */
[----:B------:R-:W-:-:S02]  /*10740*/  IMAD R9, R11, R9, R6 ;  /* 0x000000090b097224 */ /* 0x000fc400078e0206 */
[----:B------:R-:W-:Y:S01]  /*10750*/  IMAD.U32 R8, RZ, RZ, UR12 ;  /* 0x0000000cff087e24 */ /* 0x000fe2000f8e00ff */
[----:B------:R-:W-:Y:S01]  /*10760*/  UIADD3.X UR10, UR10, UR18, UR19, UP1, UP2 ;  /* 0x000000120a0a7290 */ /* 0x000fe20008fe4413 */
[----:B------:R-:W-:Y:S01]  /*10770*/  IADD3 R4, P0, P1, R3, UR14, R4 ;  /* 0x0000000e03047c10 */ /* 0x000fe2000f91e004 */
[----:B------:R-:W-:Y:S01]  /*10780*/  ULDC.64 UR8, c[0x0][UR17+0x210] ;  /* 0x0000840011087abb */ /* 0x000fe20008000a00 */
[----:B------:R-:W-:Y:S01]  /*10790*/  SHF.R.S32.HI R3, RZ, 0x1f, R9 ;  /* 0x0000001fff037819 */ /* 0x000fe20000011409 */
[----:B------:R-:W-:Y:S02]  /*107a0*/  IMAD R6, R9, UR9, RZ ;  /* 0x0000000909067c24 */ /* 0x000fe4000f8e02ff */
[----:B------:R-:W-:Y:S01]  /*107b0*/  IADD3.X R5, R5, UR10, R8, P0, P1 ;  /* 0x0000000a05057c10 */ /* 0x000fe200087e2408 */
[----:B------:R-:W-:Y:S01]  /*107c0*/  ULDC.64 UR10, c[0x0][0xba8] ;  /* 0x0002ea00000a7ab9 */ /* 0x000fe20000000a00 */
[----:B------:R-:W-:Y:S01]  /*107d0*/  IMAD R3, R3, UR8, R6 ;  /* 0x0000000803037c24 */ /* 0x000fe2000f8e0206 */
[----:B------:R-:W-:Y:S01]  /*107e0*/  @!UP0 ULDC UR10, c[0x0][0xb50] ;  /* 0x0002d400000a8ab9 */ /* 0x000fe20000000800 */
[----:B------:R-:W-:Y:S01]  /*107f0*/  @!UP0 ULDC UR11, c[0x0][0xb54] ;  /* 0x0002d500000b8ab9 */ /* 0x000fe20000000800 */
[----:B------:R-:W-:-:S04]  /*10800*/  IMAD.WIDE.U32 R4, R9, UR8, R4 ;  /* 0x0000000809047c25 */ /* 0x000fc8000f8e0004 */
[----:B------:R-:W-:Y:S01]  /*10810*/  IMAD.IADD R3, R5, 0x1, R3 ;  /* 0x0000000105037824 */ /* 0x000fe200078e0203 */
[----:B------:R-:W-:-:S04]  /*10820*/  LEA R8, P0, R4, UR10, 0x2 ;  /* 0x0000000a04087c11 */ /* 0x000fc8000f8010ff */
[----:B------:R-:W-:Y:S01]  /*10830*/  LEA.HI.X R9, R4, UR11, R3, 0x2, P0 ;  /* 0x0000000b04097c11 */ /* 0x000fe200080f1403 */
[----:B------:R-:W-:-:S05]  /*10840*/  IMAD.MOV.U32 R3, RZ, RZ, -0x800000 ;  /* 0xff800000ff037424 */ /* 0x000fca00078e00ff */
[----:B------:R0:W-:Y:S03]  /*10850*/  STG.E desc[UR24][R8.64], R3 ;  /* 0x0000000308007986 */ /* 0x0001e6000c101918 */
.L_x_209:
[----:B------:R-:W-:Y:S05]  /*10860*/  BSYNC B1 ;  /* 0x0000000000017941 */ /* 0x000fea0003800000 */
.L_x_208:
[----:B------:R-:W-:-:S13]  /*10870*/  R2UR UR8, R220 ;  /* 0x00000000dc0872ca */ /* 0x000fda00000e0000 */
[----:B------:R-:W-:-:S06]  /*10880*/  UISETP.GT.AND UP0, UPT, UR8, 0x1, UPT ;  /* 0x000000010800788c */ /* 0x000fcc000bf04270 */
[----:B------:R-:W-:-:S13]  /*10890*/  PLOP3.LUT P0, PT, PT, PT, UP0, 0x80, 0x0 ;  /* 0x000000000000781c */ /* 0x000fda0003f0f008 */
[----:B------:R-:W-:Y:S05]  /*108a0*/  @P0 BRA `(.L_x_204) ;  /* 0x0000000400dc0947 */ /* 0x000fea0003800000 */
[----:B0-----:R-:W2:Y:S01]  /*108b0*/  LDL.LU R3, [R1] ;  /* 0x0000000001037983 */ /* 0x001ea20000300800 */
[----:B------:R-:W0:Y:S01]  /*108c0*/  LDC R13, c[0x0][0xbe8] ;  /* 0x0002fa00ff0d7b82 */ /* 0x000e220000000800 */
[----:B------:R-:W-:Y:S01]  /*108d0*/  ULDC.64 UR12, c[0x0][0xaa0] ;  /* 0x0002a800000c7ab9 */ /* 0x000fe20000000a00 */
[----:B------:R-:W-:Y:S01]  /*108e0*/  SHF.R.S32.HI R10, RZ, 0x1f, R12 ;  /* 0x0000001fff0a7819 */ /* 0x000fe2000001140c */
[----:B------:R-:W-:Y:S01]  /*108f0*/  UIMAD UR10, UR19, UR12, URZ ;  /* 0x0000000c130a72a4 */ /* 0x000fe2000f8e023f */
[----:B------:R-:W-:Y:S01]  /*10900*/  R2UR UR15, R222 ;  /* 0x00000000de0f72ca */ /* 0x000fe200000e0000 */
[----:B------:R-:W-:Y:S01]  /*10910*/  UIMAD.WIDE.U32 UR8, UR4, UR12, URZ ;  /* 0x0000000c040872a5 */ /* 0x000fe2000f8e003f */
[----:B------:R-:W-:Y:S01]  /*10920*/  LEA.HI R10, R10, R12, RZ, 0x3 ;  /* 0x0000000c0a0a7211 */ /* 0x000fe200078f18ff */
[----:B------:R-:W-:Y:S01]  /*10930*/  UIMAD UR10, UR4, UR13, UR10 ;  /* 0x0000000d040a72a4 */ /* 0x000fe2000f8e020a */
[----:B------:R-:W-:Y:S01]  /*10940*/  BSSY B1, `(.L_x_210) ;  /* 0x0000040000017945 */ /* 0x000fe20003800000 */
[----:B------:R-:W-:-:S02]  /*10950*/  SHF.R.S32.HI R12, RZ, 0x1f, R22 ;  /* 0x0000001fff0c7819 */ /* 0x000fc40000011416 */
[----:B------:R-:W-:Y:S01]  /*10960*/  SHF.R.S32.HI R10, RZ, 0x3, R10 ;  /* 0x00000003ff0a7819 */ /* 0x000fe2000001140a */
[----:B------:R-:W-:Y:S01]  /*10970*/  UIADD3 UR9, UR9, UR10, URZ ;  /* 0x0000000a09097290 */ /* 0x000fe2000fffe03f */
[----:B------:R-:W-:Y:S02]  /*10980*/  SHF.R.S32.HI R14, RZ, 0x1f, R17 ;  /* 0x0000001fff0e7819 */ /* 0x000fe40000011411 */
[----:B------:R-:W-:Y:S02]  /*10990*/  ULDC.64 UR10, c[0x0][0xae8] ;  /* 0x0002ba00000a7ab9 */ /* 0x000fe40000000a00 */
[----:B------:R-:W-:-:S04]  /*109a0*/  UIMAD.WIDE.U32 UR8, UR15, UR10, UR8 ;  /* 0x0000000a0f0872a5 */ /* 0x000fc8000f8e0008 */
[----:B------:R-:W-:Y:S01]  /*109b0*/  UIMAD UR9, UR15, UR11, UR9 ;  /* 0x0000000b0f0972a4 */ /* 0x000fe2000f8e0209 */
[----:B0-----:R-:W-:Y:S02]  /*109c0*/  ISETP.NE.AND P0, PT, R13, 0x1, PT ;  /* 0x000000010d00780c */ /* 0x001fe40003f05270 */
[----:B------:R-:W-:Y:S02]  /*109d0*/  ULDC.64 UR10, c[0x0][0xaf0] ;  /* 0x0002bc00000a7ab9 */ /* 0x000fe40000000a00 */
[----:B------:R-:W-:Y:S02]  /*109e0*/  UIMAD UR4, UR20, UR10, URZ ;  /* 0x0000000a140472a4 */ /* 0x000fe4000f8e023f */
[----:B------:R-:W-:Y:S02]  /*109f0*/  UIMAD.WIDE.U32 UR8, UR7, UR10, UR8 ;  /* 0x0000000a070872a5 */ /* 0x000fe4000f8e0008 */
[----:B------:R-:W-:-:S03]  /*10a00*/  UIMAD UR4, UR7, UR11, UR4 ;  /* 0x0000000b070472a4 */ /* 0x000fc6000f8e0204 */
[----:B------:R-:W-:Y:S01]  /*10a10*/  ULDC.64 UR10, c[0x0][0xae0] ;  /* 0x0002b800000a7ab9 */ /* 0x000fe20000000a00 */
[----:B------:R-:W-:Y:S01]  /*10a20*/  UIADD3 UR4, UR9, UR4, URZ ;  /* 0x0000000409047290 */ /* 0x000fe2000fffe03f */
[----:B------:R-:W0:Y:S08]  /*10a30*/  @P0 LDC R5, c[0x0][0xbec] ;  /* 0x0002fb00ff050b82 */ /* 0x000e300000000800 */
[----:B------:R-:W1:Y:S01]  /*10a40*/  @P0 LDC R9, c[0x0][0xbf0] ;  /* 0x0002fc00ff090b82 */ /* 0x000e620000000800 */
[----:B--2---:R-:W-:Y:S01]  /*10a50*/  R2UR UR14, R3 ;  /* 0x00000000030e72ca */ /* 0x004fe200000e0000 */
[----:B------:R-:W-:-:S12]  /*10a60*/  IMAD R3, R23, 0x20, R10 ;  /* 0x0000002017037824 */ /* 0x000fd800078e020a */
[----:B------:R-:W-:-:S04]  /*10a70*/  IMAD.U32 R8, RZ, RZ, UR14 ;  /* 0x0000000eff087e24 */ /* 0x000fc8000f8e00ff */
[----:B------:R-:W-:-:S04]  /*10a80*/  IMAD R8, R8, 0x80, R3 ;  /* 0x0000008008087824 */ /* 0x000fc800078e0203 */
[----:B0-----:R-:W-:-:S04]  /*10a90*/  @P0 IMAD.HI.U32 R4, R8, R5, RZ ;  /* 0x0000000508040227 */ /* 0x001fc800078e00ff */
[----:B------:R-:W-:Y:S01]  /*10aa0*/  IMAD.MOV.U32 R3, RZ, RZ, R8 ;  /* 0x000000ffff037224 */ /* 0x000fe200078e0008 */
[----:B-1----:R-:W-:Y:S01]  /*10ab0*/  @P0 SHF.R.U32.HI R3, RZ, R9, R4 ;  /* 0x00000009ff030219 */ /* 0x002fe20000011604 */
[----:B------:R-:W-:Y:S02]  /*10ac0*/  IMAD.U32 R5, RZ, RZ, UR9 ;  /* 0x00000009ff057e24 */ /* 0x000fe4000f8e00ff */
[----:B------:R-:W-:Y:S01]  /*10ad0*/  IMAD.U32 R5, RZ, RZ, UR4 ;  /* 0x00000004ff057e24 */ /* 0x000fe2000f8e00ff */
[--C-:B------:R-:W-:Y:S01]  /*10ae0*/  SHF.R.S32.HI R4, RZ, 0x1f, R3.reuse ;  /* 0x0000001fff047819 */ /* 0x100fe20000011403 */
[----:B------:R-:W-:-:S04]  /*10af0*/  IMAD.MOV R9, RZ, RZ, -R3 ;  /* 0x000000ffff097224 */ /* 0x000fc800078e0a03 */
[----:B------:R-:W-:Y:S02]  /*10b00*/  IMAD R6, R4, UR10, RZ ;  /* 0x0000000a04067c24 */ /* 0x000fe4000f8e02ff */
[----:B------:R-:W-:Y:S01]  /*10b10*/  IMAD.U32 R4, RZ, RZ, UR8 ;  /* 0x00000008ff047e24 */ /* 0x000fe2000f8e00ff */
[----:B------:R-:W-:Y:S01]  /*10b20*/  ULDC.64 UR8, c[0x0][0xad8] ;  /* 0x0002b60000087ab9 */ /* 0x000fe20000000a00 */
[----:B------:R-:W-:Y:S02]  /*10b30*/  IMAD R9, R13, R9, R8 ;  /* 0x000000090d097224 */ /* 0x000fe400078e0208 */
[C---:B------:R-:W-:Y:S02]  /*10b40*/  IMAD R11, R3.reuse, UR11, R6 ;  /* 0x0000000b030b7c24 */ /* 0x040fe4000f8e0206 */
[----:B------:R-:W-:Y:S01]  /*10b50*/  IMAD.WIDE.U32 R4, R3, UR10, R4 ;  /* 0x0000000a03047c25 */ /* 0x000fe2000f8e0004 */
[----:B------:R-:W-:-:S03]  /*10b60*/  SHF.R.S32.HI R3, RZ, 0x1f, R9 ;  /* 0x0000001fff037819 */ /* 0x000fc60000011409 */
[----:B------:R-:W-:Y:S02]  /*10b70*/  IMAD.U32 R8, RZ, RZ, UR14 ;  /* 0x0000000eff087e24 */ /* 0x000fe4000f8e00ff */
[----:B------:R-:W-:Y:S02]  /*10b80*/  IMAD.IADD R5, R5, 0x1, R11 ;  /* 0x0000000105057824 */ /* 0x000fe400078e020b */
[----:B------:R-:W-:Y:S02]  /*10b90*/  IMAD R6, R3, UR8, RZ ;  /* 0x0000000803067c24 */ /* 0x000fe4000f8e02ff */
[----:B------:R-:W-:Y:S02]  /*10ba0*/  IMAD R8, R8, 0x80, R10 ;  /* 0x0000008008087824 */ /* 0x000fe400078e020a */
[----:B-----5:R-:W-:Y:S02]  /*10bb0*/  IMAD R13, R0, R13, RZ ;  /* 0x0000000d000d7224 */ /* 0x020fe400078e02ff */
[----:B------:R-:W-:-:S02]  /*10bc0*/  IMAD R3, R9, UR9, R6 ;  /* 0x0000000909037c24 */ /* 0x000fc4000f8e0206 */
[----:B------:R-:W-:Y:S01]  /*10bd0*/  IMAD.WIDE.U32 R4, R9, UR8, R4 ;  /* 0x0000000809047c25 */ /* 0x000fe2000f8e0004 */
[C---:B------:R-:W-:Y:S01]  /*10be0*/  ISETP.GE.AND P2, PT, R8.reuse, R13, PT ;  /* 0x0000000d0800720c */ /* 0x040fe20003f46270 */
[----:B------:R-:W-:Y:S02]  /*10bf0*/  ULDC.64 UR8, c[0x0][0xa80] ;  /* 0x0002a00000087ab9 */ /* 0x000fe40000000a00 */
[----:B------:R-:W-:Y:S01]  /*10c00*/  VIADD R0, R8, 0x20 ;  /* 0x0000002008007836 */ /* 0x000fe20000000000 */
[----:B------:R-:W-:Y:S01]  /*10c10*/  LEA R6, P3, R4, UR8, 0x1 ;  /* 0x0000000804067c11 */ /* 0x000fe2000f8608ff */
[----:B------:R-:W-:-:S03]  /*10c20*/  IMAD.IADD R3, R5, 0x1, R3 ;  /* 0x0000000105037824 */ /* 0x000fc600078e0203 */
[-C--:B------:R-:W-:Y:S01]  /*10c30*/  ISETP.GE.AND P1, PT, R0, R13.reuse, PT ;  /* 0x0000000d0000720c */ /* 0x080fe20003f26270 */
[----:B------:R-:W-:Y:S01]  /*10c40*/  VIADD R0, R8, 0x40 ;  /* 0x0000004008007836 */ /* 0x000fe20000000000 */
[----:B------:R-:W-:Y:S02]  /*10c50*/  LEA.HI.X R3, R4, UR9, R3, 0x1, P3 ;  /* 0x0000000904037c11 */ /* 0x000fe400098f0c03 */
[----:B------:R0:W1:Y:S02]  /*10c60*/  SHFL.IDX PT, R4, R6, RZ, 0x181f ;  /* 0x00181fff06047589 */ /* 0x00006400000e0000 */
[----:B------:R-:W-:Y:S02]  /*10c70*/  ISETP.GE.AND P0, PT, R0, R13, PT ;  /* 0x0000000d0000720c */ /* 0x000fe40003f06270 */
[----:B------:R0:W2:Y:S01]  /*10c80*/  SHFL.IDX PT, R0, R3, RZ, 0x181f ;  /* 0x00181fff03007589 */ /* 0x0000a200000e0000 */
[----:B------:R-:W-:Y:S10]  /*10c90*/  @P2 BRA `(.L_x_211) ;  /* 0x0000000000282947 */ /* 0x000ff40003800000 */
[----:B------:R-:W-:Y:S01]  /*10ca0*/  ULDC UR4, c[0x0][0xac8] ;  /* 0x0002b20000047ab9 */ /* 0x000fe20000000800 */
[----:B------:R-:W-:Y:S01]  /*10cb0*/  ULDC.64 UR8, c[0x0][0x208] ;  /* 0x0000820000087ab9 */ /* 0x000fe20000000a00 */
[----:B------:R-:W-:Y:S02]  /*10cc0*/  ISETP.GE.AND P4, PT, R17, UR4, PT ;  /* 0x0000000411007c0c */ /* 0x000fe4000bf86270 */
[----:B------:R-:W-:-:S11]  /*10cd0*/  ISETP.GE.AND P5, PT, R22, UR4, PT ;  /* 0x0000000416007c0c */ /* 0x000fd6000bfa6270 */
[CC--:B-1----:R-:W-:Y:S02]  /*10ce0*/  @!P4 LEA R10, P2, R17.reuse, R4.reuse, 0x1 ;  /* 0x00000004110ac211 */ /* 0x0c2fe400078408ff */
[C---:B------:R-:W-:Y:S02]  /*10cf0*/  @!P5 LEA R4, P3, R22.reuse, R4, 0x1 ;  /* 0x000000041604d211 */ /* 0x040fe400078608ff */
[-C--:B--2---:R-:W-:Y:S02]  /*10d00*/  @!P4 LEA.HI.X R11, R17, R0.reuse, R14, 0x1, P2 ;  /* 0x00000000110bc211 */ /* 0x084fe400010f0c0e */
[----:B------:R-:W-:-:S03]  /*10d10*/  @!P5 LEA.HI.X R5, R22, R0, R12, 0x1, P3 ;  /* 0x000000001605d211 */ /* 0x000fc600018f0c0c */
[----:B------:R3:W-:Y:S04]  /*10d20*/  @!P4 ST.E.128 desc[UR8][R10.64], RZ ;  /* 0x000000ff0a00c985 */ /* 0x0007e8000c101d08 */
[----:B------:R3:W-:Y:S02]  /*10d30*/  @!P5 ST.E.128 desc[UR8][R4.64], RZ ;  /* 0x000000ff0400d985 */ /* 0x0007e4000c101d08 */
.L_x_211:
[----:B------:R-:W-:Y:S05]  /*10d40*/  BSYNC B1 ;  /* 0x0000000000017941 */ /* 0x000fea0003800000 */
.L_x_210:
[----:B--2---:R2:W4:Y:S01]  /*10d50*/  SHFL.IDX PT, R0, R3, 0x1, 0x181f ;  /* 0x00381f0003007f89 */ /* 0x00452200000e0000 */
[----:B------:R-:W-:Y:S03]  /*10d60*/  BSSY B1, `(.L_x_212) ;  /* 0x000000d000017945 */ /* 0x000fe60003800000 */
[----:B-1-3--:R2:W1:Y:S01]  /*10d70*/  SHFL.IDX PT, R4, R6, 0x1, 0x181f ;  /* 0x00381f0006047f89 */ /* 0x00a46200000e0000 */
[----:B------:R-:W-:Y:S05]  /*10d80*/  @P1 BRA `(.L_x_213) ;  /* 0x0000000000281947 */ /* 0x000fea0003800000 */
[----:B------:R-:W-:Y:S01]  /*10d90*/  ULDC UR4, c[0x0][0xac8] ;  /* 0x0002b20000047ab9 */ /* 0x000fe20000000800 */
[----:B------:R-:W-:Y:S01]  /*10da0*/  ULDC.64 UR8, c[0x0][0x208] ;  /* 0x0000820000087ab9 */ /* 0x000fe20000000a00 */
[----:B------:R-:W-:Y:S02]  /*10db0*/  ISETP.GE.AND P3, PT, R17, UR4, PT ;  /* 0x0000000411007c0c */ /* 0x000fe4000bf66270 */
[----:B------:R-:W-:-:S11]  /*10dc0*/  ISETP.GE.AND P4, PT, R22, UR4, PT ;  /* 0x0000000416007c0c */ /* 0x000fd6000bf86270 */
[CC--:B-1----:R-:W-:Y:S02]  /*10dd0*/  @!P3 LEA R10, P1, R17.reuse, R4.reuse, 0x1 ;  /* 0x00000004110ab211 */ /* 0x0c2fe400078208ff */
[C---:B------:R-:W-:Y:S02]  /*10de0*/  @!P4 LEA R4, P2, R22.reuse, R4, 0x1 ;  /* 0x000000041604c211 */ /* 0x040fe400078408ff */
[-C--:B----4-:R-:W-:Y:S02]  /*10df0*/  @!P3 LEA.HI.X R11, R17, R0.reuse, R14, 0x1, P1 ;  /* 0x00000000110bb211 */ /* 0x090fe400008f0c0e */
[----:B------:R-:W-:-:S03]  /*10e00*/  @!P4 LEA.HI.X R5, R22, R0, R12, 0x1, P2 ;  /* 0x000000001605c211 */ /* 0x000fc600010f0c0c */
[----:B------:R3:W-:Y:S04]  /*10e10*/  @!P3 ST.E.128 desc[UR8][R10.64], RZ ;  /* 0x000000ff0a00b985 */ /* 0x0007e8000c101d08 */
[----:B------:R3:W-:Y:S02]  /*10e20*/  @!P4 ST.E.128 desc[UR8][R4.64], RZ ;  /* 0x000000ff0400c985 */ /* 0x0007e4000c101d08 */
.L_x_213:
[----:B------:R-:W-:Y:S05]  /*10e30*/  BSYNC B1 ;  /* 0x0000000000017941 */ /* 0x000fea0003800000 */
.L_x_212:
[----:B----4-:R4:W0:Y:S01]  /*10e40*/  SHFL.IDX PT, R0, R3, 0x2, 0x181f ;  /* 0x00581f0003007f89 */ /* 0x01082200000e0000 */
        /* <DEDUP_REMOVED lines=9> */
[-C--:B0-----:R-:W-:Y:S02]  /*10ee0*/  @!P2 LEA.HI.X R11, R17, R0.reuse, R14, 0x1, P0 ;  /* 0x00000000110ba211 */ /* 0x081fe400000f0c0e */
[----:B------:R-:W-:-:S03]  /*10ef0*/  @!P3 LEA.HI.X R5, R22, R0, R12, 0x1, P1 ;  /* 0x000000001605b211 */ /* 0x000fc600008f0c0c */
[----:B------:R3:W-:Y:S04]  /*10f00*/  @!P2 ST.E.128 desc[UR8][R10.64], RZ ;  /* 0x000000ff0a00a985 */ /* 0x0007e8000c101d08 */
[----:B------:R3:W-:Y:S02]  /*10f10*/  @!P3 ST.E.128 desc[UR8][R4.64], RZ ;  /* 0x000000ff0400b985 */ /* 0x0007e4000c101d08 */
.L_x_215:
[----:B------:R-:W-:Y:S05]  /*10f20*/  BSYNC B1 ;  /* 0x0000000000017941 */ /* 0x000fea0003800000 */
.L_x_214:
[----:B0-----:R-:W-:Y:S01]  /*10f30*/  VIADD R0, R8, 0x60 ;  /* 0x0000006008007836 */ /* 0x001fe20000000000 */
[----:B--2-4-:R-:W2:Y:S04]  /*10f40*/  SHFL.IDX PT, R3, R3, 0x3, 0x181f ;  /* 0x00781f0003037f89 */ /* 0x014ea800000e0000 */
[----:B------:R-:W-:Y:S01]  /*10f50*/  ISETP.GE.AND P0, PT, R0, R13, PT ;  /* 0x0000000d0000720c */ /* 0x000fe20003f06270 */
[----:B-1-3--:R1:W3:-:S12]  /*10f60*/  SHFL.IDX PT, R4, R6, 0x3, 0x181f ;  /* 0x00781f0006047f89 */ /* 0x00a2d800000e0000 */
[----:B-1----:R-:W-:Y:S05]  /*10f70*/  @P0 BRA `(.L_x_204) ;  /* 0x0000000000280947 */ /* 0x002fea0003800000 */
[----:B------:R-:W-:Y:S01]  /*10f80*/  ULDC UR4, c[0x0][0xac8] ;  /* 0x0002b20000047ab9 */ /* 0x000fe20000000800 */
[----:B------:R-:W-:Y:S01]  /*10f90*/  ULDC.64 UR8, c[0x0][0x208] ;  /* 0x0000820000087ab9 */ /* 0x000fe20000000a00 */
[----:B------:R-:W-:Y:S02]  /*10fa0*/  ISETP.GE.AND P2, PT, R17, UR4, PT ;  /* 0x0000000411007c0c */ /* 0x000fe4000bf46270 */
[----:B------:R-:W-:-:S11]  /*10fb0*/  ISETP.GE.AND P3, PT, R22, UR4, PT ;  /* 0x0000000416007c0c */ /* 0x000fd6000bf66270 */
[CC--:B---3--:R-:W-:Y:S02]  /*10fc0*/  @!P2 LEA R8, P0, R17.reuse, R4.reuse, 0x1 ;  /* 0x000000041108a211 */ /* 0x0c8fe400078008ff */
[C---:B------:R-:W-:Y:S02]  /*10fd0*/  @!P3 LEA R4, P1, R22.reuse, R4, 0x1 ;  /* 0x000000041604b211 */ /* 0x040fe400078208ff */
[-C--:B--2---:R-:W-:Y:S02]  /*10fe0*/  @!P2 LEA.HI.X R9, R17, R3.reuse, R14, 0x1, P0 ;  /* 0x000000031109a211 */ /* 0x084fe400000f0c0e */
[----:B------:R-:W-:-:S03]  /*10ff0*/  @!P3 LEA.HI.X R5, R22, R3, R12, 0x1, P1 ;  /* 0x000000031605b211 */ /* 0x000fc600008f0c0c */
[----:B------:R1:W-:Y:S04]  /*11000*/  @!P2 ST.E.128 desc[UR8][R8.64], RZ ;  /* 0x000000ff0800a985 */ /* 0x0003e8000c101d08 */
[----:B------:R1:W-:Y:S02]  /*11010*/  @!P3 ST.E.128 desc[UR8][R4.64], RZ ;  /* 0x000000ff0400b985 */ /* 0x0003e4000c101d08 */
.L_x_204:
[----:B------:R-:W-:Y:S05]  /*11020*/  BSYNC B0 ;  /* 0x0000000000007941 */ /* 0x000fea0003800000 */
.L_x_194:
[----:B------:R-:W-:Y:S02]  /*11030*/  ULDC UR4, c[0x0][0xc3c] ;  /* 0x00030f0000047ab9 */ /* 0x000fe40000000800 */
[----:B------:R-:W-:-:S13]  /*11040*/  ISETP.GE.AND P0, PT, R7, UR4, PT ;  /* 0x0000000407007c0c */ /* 0x000fda000bf06270 */
[----:B------:R-:W-:Y:S05]  /*11050*/  @!P0 BRA `(.L_x_216) ;  /* 0xffffff00000c8947 */ /* 0x000fea000383ffff */
[----:B------:R-:W-:Y:S05]  /*11060*/  EXIT ;  /* 0x000000000000794d */ /* 0x000fea0003800000 */
.L_x_168:
[----:B------:R-:W-:-:S08]  /*11070*/  NOP ;  /* 0x0000000000007918 */ /* 0x000fd00000000000 */
[----:B0-----:R-:W0:-:S00]  /*11080*/  USETMAXREG.DEALLOC.CTAPOOL 0x18 ;  /* 0x00000018000079c8 */ /* 0x001e0000080e0500 */
[----:B0-----:R-:W-:Y:S01]  /*11090*/  LOP3.LUT R0, R0, 0x3, RZ, 0xc0, !PT ;  /* 0x0000000300007812 */ /* 0x001fe200078ec0ff */
[----:B------:R-:W-:-:S05]  /*110a0*/  IMAD.MOV.U32 R6, RZ, RZ, RZ ;  /* 0x000000ffff067224 */ /* 0x000fca00078e00ff */
[----:B------:R-:W0:Y:S02]  /*110b0*/  SHFL.IDX PT, R0, R0, RZ, 0x1f ;  /* 0x00001fff00007589 */ /* 0x000e2400000e0000 */
[----:B0-----:R-:W-:-:S04]  /*110c0*/  ISETP.NE.AND P0, PT, R0, RZ, PT ;  /* 0x000000ff0000720c */ /* 0x001fc80003f05270 */
[----:B------:R-:W-:-:S05]  /*110d0*/  P2R R0, PR, RZ, 0x1 ;  /* 0x00000001ff007803 */ /* 0x000fca0000000000 */
[----:B------:R0:W-:Y:S04]  /*110e0*/  STL [R1+0x64], R0 ;  /* 0x0000640001007387 */ /* 0x0001e80000100800 */
[----:B------:R-:W-:Y:S05]  /*110f0*/  @!P0 BRA `(.L_x_217) ;  /* 0x0000000000248947 */ /* 0x000fea0003800000 */
[----:B------:R-:W1:Y:S08]  /*11100*/  S2UR UR5, SR_CgaCtaId ;  /* 0x00000000000579c3 */ /* 0x000e700000008800 */
[----:B------:R-:W-:Y:S06]  /*11110*/  BAR.SYNC.DEFER_BLOCKING 0x5, 0x180 ;  /* 0x0146000000007b1d */ /* 0x000fec0000010000 */
[----:B------:R-:W-:-:S02]  /*11120*/  UMOV UR4, 0x400 ;  /* 0x0000040000047882 */ /* 0x000fc40000000000 */
[----:B-1----:R-:W-:-:S09]  /*11130*/  ULEA UR4, UR5, UR4, 0x18 ;  /* 0x0000000405047291 */ /* 0x002fd2000f8ec03f */
[----:B------:R-:W1:Y:S04]  /*11140*/  LDS.128 R4, [UR4+0x348d0] ;  /* 0x0348d004ff047984 */ /* 0x000e680008000c00 */
[----:B-1----:R2:W-:Y:S04]  /*11150*/  STL.64 [R1], R4 ;  /* 0x0000000401007387 */ /* 0x0025e80000100a00 */
[----:B------:R2:W-:Y:S01]  /*11160*/  STL.64 [R1+0x8], R6 ;  /* 0x0000080601007387 */ /* 0x0005e20000100a00 */
[----:B------:R-:W-:Y:S06]  /*11170*/  BAR.ARV 0x4, 0x180 ;  /* 0x0106000000007b1d */ /* 0x000fec0000002000 */
[----:B------:R-:W-:Y:S05]  /*11180*/  BRA `(.L_x_218) ;  /* 0x0000000800b07947 */ /* 0x000fea0003800000 */
.L_x_217:
[----:B0-----:R-:W0:Y:S01]  /*11190*/  S2R R0, SR_TID.X ;  /* 0x0000000000007919 */ /* 0x001e220000002100 */
[----:B------:R-:W-:Y:S01]  /*111a0*/  ULDC UR4, c[0x0][0xc3c] ;  /* 0x00030f0000047ab9 */ /* 0x000fe20000000800 */
[----:B------:R-:W-:Y:S01]  /*111b0*/  ULDC.64 UR6, c[0x0][0x208] ;  /* 0x0000820000067ab9 */ /* 0x000fe20000000a00 */
[----:B------:R-:W-:Y:S01]  /*111c0*/  IMAD.MOV.U32 R9, RZ, RZ, RZ ;  /* 0x000000ffff097224 */ /* 0x000fe200078e00ff */
[----:B------:R-:W-:Y:S01]  /*111d0*/  ULDC UR5, c[0x0][0xc38] ;  /* 0x00030e0000057ab9 */ /* 0x000fe20000000800 */
[----:B0-----:R-:W-:-:S04]  /*111e0*/  LOP3.LUT R0, R0, 0x1f, RZ, 0xc0, !PT ;  /* 0x0000001f00007812 */ /* 0x001fc800078ec0ff */
[----:B------:R-:W-:-:S04]  /*111f0*/  ISETP.NE.AND P0, PT, R0, 0x1f, PT ;  /* 0x0000001f0000780c */ /* 0x000fc80003f05270 */
[----:B------:R-:W-:-:S13]  /*11200*/  ISETP.GE.OR P1, PT, R0, UR4, !P0 ;  /* 0x0000000400007c0c */ /* 0x000fda000c726670 */
[----:B------:R-:W0:Y:S08]  /*11210*/  @!P1 LDC.64 R2, c[0x0][0xc80] ;  /* 0x00032000ff029b82 */ /* 0x000e300000000a00 */
[----:B------:R-:W1:Y:S01]  /*11220*/  @!P1 LDC.64 R4, c[0x0][0xc78] ;  /* 0x00031e00ff049b82 */ /* 0x000e620000000a00 */
[----:B0-----:R-:W-:-:S05]  /*11230*/  @!P1 IMAD.WIDE.U32 R2, R0, 0x4, R2 ;  /* 0x0000000400029825 */ /* 0x001fca00078e0002 */
[----:B------:R1:W2:Y:S02]  /*11240*/  @!P1 LDG.E R6, desc[UR6][R2.64] ;  /* 0x0000000602069981 */ /* 0x0002a4000c1e1900 */
[----:B-1----:R-:W-:-:S05]  /*11250*/  @!P1 IMAD.WIDE.U32 R2, R0, 0x4, R4 ;  /* 0x0000000400029825 */ /* 0x002fca00078e0004 */
[----:B------:R-:W2:Y:S01]  /*11260*/  @!P1 LDG.E R9, desc[UR6][R2.64] ;  /* 0x0000000602099981 */ /* 0x000ea2000c1e1900 */
[C---:B------:R-:W-:Y:S01]  /*11270*/  ISETP.NE.AND P1, PT, R0.reuse, RZ, PT ;  /* 0x000000ff0000720c */ /* 0x040fe20003f25270 */
[----:B------:R-:W0:Y:S01]  /*11280*/  S2UR UR6, SR_CTAID.X ;  /* 0x00000000000679c3 */ /* 0x000e220000002500 */
[C---:B------:R-:W-:Y:S01]  /*11290*/  ISETP.GE.U32.AND P2, PT, R0.reuse, 0x2, PT ;  /* 0x000000020000780c */ /* 0x040fe20003f46070 */
[----:B------:R-:W-:Y:S01]  /*112a0*/  UMOV UR4, URZ ;  /* 0x0000003f00047c82 */ /* 0x000fe20008000000 */
[C---:B------:R-:W-:Y:S02]  /*112b0*/  ISETP.GE.U32.AND P3, PT, R0.reuse, 0x4, PT ;  /* 0x000000040000780c */ /* 0x040fe40003f66070 */
[C---:B------:R-:W-:Y:S02]  /*112c0*/  ISETP.GE.U32.AND P4, PT, R0.reuse, 0x8, PT ;  /* 0x000000080000780c */ /* 0x040fe40003f86070 */
[----:B------:R-:W-:Y:S01]  /*112d0*/  ISETP.GE.U32.AND P5, PT, R0, 0x10, PT ;  /* 0x000000100000780c */ /* 0x000fe20003fa6070 */
[----:B--2---:R-:W-:-:S05]  /*112e0*/  IMAD R4, R6, R9, RZ ;  /* 0x0000000906047224 */ /* 0x004fca00078e02ff */
[----:B------:R-:W1:Y:S02]  /*112f0*/  SHFL.UP PT, R5, R4, 0x1, RZ ;  /* 0x0420000004057989 */ /* 0x000e6400000e00ff */
[----:B-1----:R-:W-:-:S05]  /*11300*/  SEL R5, R5, RZ, P1 ;  /* 0x000000ff05057207 */ /* 0x002fca0000800000 */
[----:B------:R-:W-:-:S05]  /*11310*/  IMAD.IADD R5, R4, 0x1, R5 ;  /* 0x0000000104057824 */ /* 0x000fca00078e0205 */
        /* <DEDUP_REMOVED lines=12> */
[----:B------:R-:W1:Y:S02]  /*113e0*/  SHFL.IDX PT, R4, R2, 0x1f, 0x1f ;  /* 0x03e01f0002047f89 */ /* 0x000e6400000e0000 */
[----:B-1----:R-:W-:-:S04]  /*113f0*/  IMAD R7, R4, UR5, RZ ;  /* 0x0000000504077c24 */ /* 0x002fc8000f8e02ff */
[----:B------:R-:W-:Y:S01]  /*11400*/  IMAD.MOV.U32 R4, RZ, RZ, R7 ;  /* 0x000000ffff047224 */ /* 0x000fe200078e0007 */
[----:B0-----:R-:W-:-:S13]  /*11410*/  ISETP.GT.AND P6, PT, R7, UR6, PT ;  /* 0x0000000607007c0c */ /* 0x001fda000bfc4270 */
[----:B------:R-:W-:Y:S05]  /*11420*/  @P6 BRA `(.L_x_219) ;  /* 0x0000000000a86947 */ /* 0x000fea0003800000 */
[----:B------:R-:W-:Y:S01]  /*11430*/  IMAD.MOV.U32 R7, RZ, RZ, R4 ;  /* 0x000000ffff077224 */ /* 0x000fe200078e0004 */
[----:B------:R-:W-:Y:S01]  /*11440*/  UMOV UR4, URZ ;  /* 0x0000003f00047c82 */ /* 0x000fe20008000000 */
[----:B------:R-:W-:-:S05]  /*11450*/  ULDC UR5, c[0x0][0xc38] ;  /* 0x00030e0000057ab9 */ /* 0x000fca0000000800 */
.L_x_221:
[----:B------:R-:W0:Y:S01]  /*11460*/  LDC R2, c[0x0][0xc3c] ;  /* 0x00030f00ff027b82 */ /* 0x000e220000000800 */
[----:B------:R-:W-:Y:S01]  /*11470*/  ULDC UR7, c[0x0][0xc3c] ;  /* 0x00030f0000077ab9 */ /* 0x000fe20000000800 */
[----:B------:R-:W-:Y:S01]  /*11480*/  UIADD3 UR4, UR4, 0x1f, URZ ;  /* 0x0000001f04047890 */ /* 0x000fe2000fffe03f */
[----:B------:R-:W-:-:S05]  /*11490*/  IMAD.U32 R3, RZ, RZ, UR7 ;  /* 0x00000007ff037e24 */ /* 0x000fca000f8e00ff */
[----:B------:R1:W-:Y:S01]  /*114a0*/  STL [R1+0xc], R3 ;  /* 0x00000c0301007387 */ /* 0x0003e20000100800 */
[----:B0-----:R-:W-:-:S13]  /*114b0*/  ISETP.LE.AND P6, PT, R2, UR4, PT ;  /* 0x0000000402007c0c */ /* 0x001fda000bfc3270 */
[----:B-1----:R-:W-:Y:S05]  /*114c0*/  @P6 BRA `(.L_x_220) ;  /* 0x0000000400a86947 */ /* 0x002fea0003800000 */
[----:B------:R-:W-:Y:S01]  /*114d0*/  VIADD R9, R0, UR4 ;  /* 0x0000000400097c36 */ /* 0x000fe20008000000 */
[----:B------:R-:W-:Y:S01]  /*114e0*/  ULDC.64 UR8, c[0x0][0x208] ;  /* 0x0000820000087ab9 */ /* 0x000fe20000000a00 */
[----:B------:R-:W-:-:S03]  /*114f0*/  IMAD.MOV.U32 R6, RZ, RZ, RZ ;  /* 0x000000ffff067224 */ /* 0x000fc600078e00ff */
[----:B------:R-:W-:-:S13]  /*11500*/  ISETP.GE.OR P6, PT, R9, R2, !P0 ;  /* 0x000000020900720c */ /* 0x000fda00047c6670 */
[----:B------:R-:W0:Y:S08]  /*11510*/  @!P6 LDC.64 R2, c[0x0][0xc80] ;  /* 0x00032000ff02eb82 */ /* 0x000e300000000a00 */
[----:B------:R-:W1:Y:S01]  /*11520*/  @!P6 LDC.64 R4, c[0x0][0xc78] ;  /* 0x00031e00ff04eb82 */ /* 0x000e620000000a00 */
[----:B0-----:R-:W-:-:S05]  /*11530*/  @!P6 IMAD.WIDE R2, R9, 0x4, R2 ;  /* 0x000000040902e825 */ /* 0x001fca00078e0202 */
[----:B------:R1:W2:Y:S02]  /*11540*/  @!P6 LDG.E R6, desc[UR8][R2.64] ;  /* 0x000000080206e981 */ /* 0x0002a4000c1e1900 */
[----:B-1----:R-:W-:-:S04]  /*11550*/  @!P6 IMAD.WIDE R2, R9, 0x4, R4 ;  /* 0x000000040902e825 */ /* 0x002fc800078e0204 */
[----:B------:R-:W-:-:S06]  /*11560*/  IMAD.MOV.U32 R9, RZ, RZ, RZ ;  /* 0x000000ffff097224 */ /* 0x000fcc00078e00ff */
[----:B------:R-:W2:Y:S02]  /*11570*/  @!P6 LDG.E R9, desc[UR8][R2.64] ;  /* 0x000000080209e981 */ /* 0x000ea4000c1e1900 */
[----:B--2---:R-:W-:-:S05]  /*11580*/  IMAD R11, R6, R9, RZ ;  /* 0x00000009060b7224 */ /* 0x004fca00078e02ff */
[----:B------:R-:W0:Y:S02]  /*11590*/  SHFL.UP PT, R4, R11, 0x1, RZ ;  /* 0x042000000b047989 */ /* 0x000e2400000e00ff */
[----:B0-----:R-:W-:-:S05]  /*115a0*/  SEL R4, R4, RZ, P1 ;  /* 0x000000ff04047207 */ /* 0x001fca0000800000 */
[----:B------:R-:W-:-:S05]  /*115b0*/  IMAD.IADD R4, R11, 0x1, R4 ;  /* 0x000000010b047824 */ /* 0x000fca00078e0204 */
        /* <DEDUP_REMOVED lines=12> */
[----:B------:R-:W0:Y:S02]  /*11680*/  SHFL.IDX PT, R4, R2, 0x1f, 0x1f ;  /* 0x03e01f0002047f89 */ /* 0x000e2400000e0000 */
[----:B0-----:R-:W-:-:S04]  /*11690*/  IMAD R4, R4, UR5, RZ ;  /* 0x0000000504047c24 */ /* 0x001fc8000f8e02ff */
[----:B------:R-:W-:-:S05]  /*116a0*/  IMAD.IADD R7, R4, 0x1, R7 ;  /* 0x0000000104077824 */ /* 0x000fca00078e0207 */
[----:B------:R-:W-:-:S13]  /*116b0*/  ISETP.GT.AND P6, PT, R7, UR6, PT ;  /* 0x0000000607007c0c */ /* 0x000fda000bfc4270 */
[----:B------:R-:W-:Y:S05]  /*116c0*/  @!P6 BRA `(.L_x_221) ;  /* 0xfffffffc0064e947 */ /* 0x000fea000383ffff */
.L_x_219:
[----:B------:R-:W-:Y:S02]  /*116d0*/  IMAD.IADD R11, R7, 0x1, -R4 ;  /* 0x00000001070b7824 */ /* 0x000fe400078e0a04 */
[----:B------:R-:W-:Y:S02]  /*116e0*/  IMAD.MOV.U32 R12, RZ, RZ, RZ ;  /* 0x000000ffff0c7224 */ /* 0x000fe400078e00ff */
[----:B------:R-:W-:-:S05]  /*116f0*/  IMAD R3, R2, UR5, R11 ;  /* 0x0000000502037c24 */ /* 0x000fca000f8e020b */
[----:B------:R-:W-:-:S13]  /*11700*/  ISETP.GT.AND P0, PT, R3, UR6, PT ;  /* 0x0000000603007c0c */ /* 0x000fda000bf04270 */
[----:B------:R-:W-:-:S04]  /*11710*/  VOTE.ANY R10, PT, !P0 ;  /* 0x00000000000a7806 */ /* 0x000fc800040e0100 */
[----:B------:R-:W0:Y:S01]  /*11720*/  POPC R5, R10 ;  /* 0x0000000a00057309 */ /* 0x000e220000000000 */
[----:B------:R-:W-:Y:S01]  /*11730*/  ISETP.NE.AND P0, PT, R10, RZ, PT ;  /* 0x000000ff0a00720c */ /* 0x000fe20003f05270 */
[----:B0-----:R-:W0:Y:S04]  /*11740*/  SHFL.IDX PT, R6, R6, R5, 0x1f ;  /* 0x00001f0506067589 */ /* 0x001e2800000e0000 */
[----:B------:R-:W1:Y:S01]  /*11750*/  SHFL.IDX PT, R8, R9, R5, 0x1f ;  /* 0x00001f0509087589 */ /* 0x000e6200000e0000 */
[----:B0-----:R-:W-:-:S04]  /*11760*/  IABS R4, R6 ;  /* 0x0000000600047213 */ /* 0x001fc80000000000 */
[----:B------:R-:W0:Y:S01]  /*11770*/  I2F.RP R13, R4 ;  /* 0x00000004000d7306 */ /* 0x000e220000209400 */
[----:B-1----:R-:W-:-:S07]  /*11780*/  IABS R7, R8 ;  /* 0x0000000800077213 */ /* 0x002fce0000000000 */
[----:B------:R-:W-:Y:S08]  /*11790*/  I2F.RP R10, R7 ;  /* 0x00000007000a7306 */ /* 0x000ff00000209400 */
[----:B0-----:R-:W0:Y:S02]  /*117a0*/  MUFU.RCP R13, R13 ;  /* 0x0000000d000d7308 */ /* 0x001e240000001000 */
[----:B0-----:R-:W-:-:S06]  /*117b0*/  VIADD R3, R13, 0xffffffe ;  /* 0x0ffffffe0d037836 */ /* 0x001fcc0000000000 */
[----:B------:R-:W0:Y:S02]  /*117c0*/  F2I.FTZ.U32.TRUNC.NTZ R3, R3 ;  /* 0x0000000300037305 */ /* 0x000e24000021f000 */
[----:B0-----:R-:W-:Y:S01]  /*117d0*/  IMAD.MOV R15, RZ, RZ, -R3 ;  /* 0x000000ffff0f7224 */ /* 0x001fe200078e0a03 */
[----:B------:R-:W-:Y:S06]  /*117e0*/  @!P0 BRA `(.L_x_222) ;  /* 0x0000000000088947 */ /* 0x000fec0003800000 */
[----:B------:R-:W-:-:S05]  /*117f0*/  VIADD R9, R5, 0xffffffff ;  /* 0xffffffff05097836 */ /* 0x000fca0000000000 */
[----:B------:R0:W1:Y:S02]  /*11800*/  SHFL.IDX PT, R12, R2, R9, 0x1f ;  /* 0x00001f09020c7589 */ /* 0x00006400000e0000 */
.L_x_222:
[----:B-1----:R-:W-:Y:S01]  /*11810*/  IMAD R11, R12, UR5, R11 ;  /* 0x000000050c0b7c24 */ /* 0x002fe2000f8e020b */
[----:B------:R-:W1:Y:S01]  /*11820*/  MUFU.RCP R10, R10 ;  /* 0x0000000a000a7308 */ /* 0x000e620000001000 */
[----:B0-----:R-:W-:Y:S02]  /*11830*/  IMAD R9, R15, R4, RZ ;  /* 0x000000040f097224 */ /* 0x001fe400078e02ff */
[----:B------:R-:W-:Y:S01]  /*11840*/  IMAD.MOV.U32 R2, RZ, RZ, RZ ;  /* 0x000000ffff027224 */ /* 0x000fe200078e00ff */
[----:B------:R0:W-:Y:S03]  /*11850*/  STL [R1], R11 ;  /* 0x0000000b01007387 */ /* 0x0001e60000100800 */
[----:B------:R-:W-:Y:S01]  /*11860*/  IMAD.HI.U32 R2, R3, R9, R2 ;  /* 0x0000000903027227 */ /* 0x000fe200078e0002 */
[----:B------:R-:W-:Y:S02]  /*11870*/  IADD3 R9, -R11, UR6, RZ ;  /* 0x000000060b097c10 */ /* 0x000fe4000fffe1ff */
[----:B------:R-:W-:-:S02]  /*11880*/  IABS R3, R6 ;  /* 0x0000000600037213 */ /* 0x000fc40000000000 */
[----:B------:R-:W-:-:S03]  /*11890*/  IABS R13, R9 ;  /* 0x00000009000d7213 */ /* 0x000fc60000000000 */
[----:B------:R-:W-:Y:S02]  /*118a0*/  IMAD.MOV R12, RZ, RZ, -R3 ;  /* 0x000000ffff0c7224 */ /* 0x000fe400078e0a03 */
[----:B0-----:R-:W-:Y:S01]  /*118b0*/  IMAD.HI.U32 R11, R2, R13, RZ ;  /* 0x0000000d020b7227 */ /* 0x001fe200078e00ff */
[----:B-1----:R-:W-:-:S03]  /*118c0*/  IADD3 R3, R10, 0xffffffe, RZ ;  /* 0x0ffffffe0a037810 */ /* 0x002fc60007ffe0ff */
[----:B------:R-:W-:-:S03]  /*118d0*/  IMAD R13, R11, R12, R13 ;  /* 0x0000000c0b0d7224 */ /* 0x000fc600078e020d */
[----:B------:R-:W0:Y:S02]  /*118e0*/  F2I.FTZ.U32.TRUNC.NTZ R3, R3 ;  /* 0x0000000300037305 */ /* 0x000e24000021f000 */
[----:B------:R-:W-:-:S13]  /*118f0*/  ISETP.GT.U32.AND P1, PT, R4, R13, PT ;  /* 0x0000000d0400720c */ /* 0x000fda0003f24070 */
[----:B------:R-:W-:Y:S02]  /*11900*/  @!P1 IMAD.IADD R13, R13, 0x1, -R4 ;  /* 0x000000010d0d9824 */ /* 0x000fe400078e0a04 */
[----:B0-----:R-:W-:Y:S02]  /*11910*/  IMAD.MOV R2, RZ, RZ, -R3 ;  /* 0x000000ffff027224 */ /* 0x001fe400078e0a03 */
[----:B------:R-:W-:Y:S01]  /*11920*/  @!P1 VIADD R11, R11, 0x1 ;  /* 0x000000010b0b9836 */ /* 0x000fe20000000000 */
[----:B------:R-:W-:Y:S01]  /*11930*/  ISETP.GE.U32.AND P0, PT, R13, R4, PT ;  /* 0x000000040d00720c */ /* 0x000fe20003f06070 */
[----:B------:R-:W-:Y:S01]  /*11940*/  IMAD R13, R2, R7, RZ ;  /* 0x00000007020d7224 */ /* 0x000fe200078e02ff */
[----:B------:R-:W-:Y:S01]  /*11950*/  ISETP.NE.AND P1, PT, R6, RZ, PT ;  /* 0x000000ff0600720c */ /* 0x000fe20003f25270 */
[----:B------:R-:W-:-:S04]  /*11960*/  IMAD.MOV.U32 R2, RZ, RZ, RZ ;  /* 0x000000ffff027224 */ /* 0x000fc800078e00ff */
[----:B------:R-:W-:Y:S01]  /*11970*/  IMAD.HI.U32 R4, R3, R13, R2 ;  /* 0x0000000d03047227 */ /* 0x000fe200078e0002 */
[----:B------:R-:W-:-:S04]  /*11980*/  LOP3.LUT R2, R9, R6, RZ, 0x3c, !PT ;  /* 0x0000000609027212 */ /* 0x000fc800078e3cff */
[----:B------:R-:W-:Y:S01]  /*11990*/  ISETP.GE.AND P2, PT, R2, RZ, PT ;  /* 0x000000ff0200720c */ /* 0x000fe20003f46270 */
[----:B------:R-:W-:Y:S01]  /*119a0*/  @P0 VIADD R11, R11, 0x1 ;  /* 0x000000010b0b0836 */ /* 0x000fe20000000000 */
[----:B------:R-:W-:-:S05]  /*119b0*/  IABS R2, R8 ;  /* 0x0000000800027213 */ /* 0x000fca0000000000 */
[----:B------:R-:W-:-:S06]  /*119c0*/  IMAD.MOV R2, RZ, RZ, -R2 ;  /* 0x000000ffff027224 */ /* 0x000fcc00078e0a02 */
[----:B------:R-:W-:Y:S01]  /*119d0*/  @!P2 IMAD.MOV R11, RZ, RZ, -R11 ;  /* 0x000000ffff0ba224 */ /* 0x000fe200078e0a0b */
[----:B------:R-:W-:-:S04]  /*119e0*/  @!P1 LOP3.LUT R11, RZ, R6, RZ, 0x33, !PT ;  /* 0x00000006ff0b9212 */ /* 0x000fc800078e33ff */
[-C--:B------:R-:W-:Y:S01]  /*119f0*/  IABS R3, R11.reuse ;  /* 0x0000000b00037213 */ /* 0x080fe20000000000 */
[----:B------:R-:W-:-:S04]  /*11a00*/  IMAD R6, R6, R11, RZ ;  /* 0x0000000b06067224 */ /* 0x000fc800078e02ff */
[----:B------:R-:W-:-:S04]  /*11a10*/  IMAD.HI.U32 R4, R4, R3, RZ ;  /* 0x0000000304047227 */ /* 0x000fc800078e00ff */
[----:B------:R-:W-:Y:S02]  /*11a20*/  IMAD R2, R4, R2, R3 ;  /* 0x0000000204027224 */ /* 0x000fe400078e0203 */
[----:B------:R-:W-:-:S03]  /*11a30*/  IMAD.IADD R6, R9, 0x1, -R6 ;  /* 0x0000000109067824 */ /* 0x000fc600078e0a06 */
[----:B------:R-:W-:Y:S02]  /*11a40*/  ISETP.GT.U32.AND P1, PT, R7, R2, PT ;  /* 0x000000020700720c */ /* 0x000fe40003f24070 */
[----:B------:R1:W-:Y:S11]  /*11a50*/  STL [R1+0x4], R6 ;  /* 0x0000040601007387 */ /* 0x0003f60000100800 */
[----:B------:R-:W-:-:S02]  /*11a60*/  @!P1 IMAD.IADD R2, R2, 0x1, -R7 ;  /* 0x0000000102029824 */ /* 0x000fc400078e0a07 */
[----:B------:R-:W-:Y:S01]  /*11a70*/  @!P1 VIADD R4, R4, 0x1 ;  /* 0x0000000104049836 */ /* 0x000fe20000000000 */
[----:B------:R-:W-:Y:S02]  /*11a80*/  ISETP.NE.AND P1, PT, R8, RZ, PT ;  /* 0x000000ff0800720c */ /* 0x000fe40003f25270 */
[----:B------:R-:W-:Y:S02]  /*11a90*/  ISETP.GE.U32.AND P0, PT, R2, R7, PT ;  /* 0x000000070200720c */ /* 0x000fe40003f06070 */
[----:B------:R-:W-:-:S04]  /*11aa0*/  LOP3.LUT R2, R11, R8, RZ, 0x3c, !PT ;  /* 0x000000080b027212 */ /* 0x000fc800078e3cff */
[----:B------:R-:W-:-:S07]  /*11ab0*/  ISETP.GE.AND P2, PT, R2, RZ, PT ;  /* 0x000000ff0200720c */ /* 0x000fce0003f46270 */
[----:B------:R-:W-:-:S06]  /*11ac0*/  @P0 VIADD R4, R4, 0x1 ;  /* 0x0000000104040836 */ /* 0x000fcc0000000000 */
[----:B------:R-:W-:Y:S01]  /*11ad0*/  @!P2 IMAD.MOV R4, RZ, RZ, -R4 ;  /* 0x000000ffff04a224 */ /* 0x000fe200078e0a04 */
[----:B------:R-:W-:-:S05]  /*11ae0*/  @!P1 LOP3.LUT R4, RZ, R8, RZ, 0x33, !PT ;  /* 0x00000008ff049212 */ /* 0x000fca00078e33ff */
[--C-:B------:R-:W-:Y:S02]  /*11af0*/  IMAD.MOV R2, RZ, RZ, -R4.reuse ;  /* 0x000000ffff027224 */ /* 0x100fe400078e0a04 */
[C---:B------:R-:W-:Y:S02]  /*11b00*/  IMAD R4, R8.reuse, 0x1000000, R4 ;  /* 0x0100000008047824 */ /* 0x040fe400078e0204 */
[----:B------:R-:W-:Y:S02]  /*11b10*/  IMAD R11, R8, R2, R11 ;  /* 0x00000002080b7224 */ /* 0x000fe400078e020b */
[----:B------:R-:W-:Y:S02]  /*11b20*/  VIADD R2, R5, UR4 ;  /* 0x0000000405027c36 */ /* 0x000fe40008000000 */
[----:B------:R-:W-:-:S03]  /*11b30*/  IMAD R3, R11, 0x10000, R4 ;  /* 0x000100000b037824 */ /* 0x000fc600078e0204 */
[----:B------:R1:W-:Y:S04]  /*11b40*/  STL [R1+0xc], R2 ;  /* 0x00000c0201007387 */ /* 0x0003e80000100800 */
[----:B------:R1:W-:Y:S01]  /*11b50*/  STL [R1+0x8], R3 ;  /* 0x0000080301007387 */ /* 0x0003e20000100800 */
[----:B------:R-:W-:Y:S05]  /*11b60*/  BRA `(.L_x_223) ;  /* 0x0000000000107947 */ /* 0x000fea0003800000 */
.L_x_220:
[----:B------:R-:W-:Y:S01]  /*11b70*/  IMAD.U32 R2, RZ, RZ, UR6 ;  /* 0x00000006ff027e24 */ /* 0x000fe2000f8e00ff */
[----:B------:R0:W-:Y:S04]  /*11b80*/  STL [R1+0x4], RZ ;  /* 0x000004ff01007387 */ /* 0x0001e80000100800 */
[----:B------:R0:W-:Y:S04]  /*11b90*/  STL [R1+0x8], RZ ;  /* 0x000008ff01007387 */ /* 0x0001e80000100800 */
[----:B------:R0:W-:Y:S02]  /*11ba0*/  STL [R1], R2 ;  /* 0x0000000201007387 */ /* 0x0001e40000100800 */
.L_x_223:
[----:B------:R-:W2:Y:S04]  /*11bb0*/  LDL R4, [R1] ;  /* 0x0000000001047983 */ /* 0x000ea80000100800 */
[----:B------:R-:W2:Y:S04]  /*11bc0*/  LDL R5, [R1+0x4] ;  /* 0x0000040001057983 */ /* 0x000ea80000100800 */
[----:B-1----:R-:W2:Y:S04]  /*11bd0*/  LDL R6, [R1+0x8] ;  /* 0x0000080001067983 */ /* 0x002ea80000100800 */
[----:B------:R-:W2:Y:S01]  /*11be0*/  LDL R7, [R1+0xc] ;  /* 0x00000c0001077983 */ /* 0x000ea20000100800 */
[----:B------:R-:W-:-:S13]  /*11bf0*/  ISETP.NE.AND P0, PT, R0, RZ, PT ;  /* 0x000000ff0000720c */ /* 0x000fda0003f05270 */
[----:B------:R-:W1:Y:S01]  /*11c00*/  @!P0 S2R R3, SR_CgaCtaId ;  /* 0x0000000000038919 */ /* 0x000e620000008800 */
[----:B------:R-:W-:-:S04]  /*11c10*/  @!P0 MOV R0, 0x400 ;  /* 0x0000040000008802 */ /* 0x000fc80000000f00 */
[----:B-1----:R-:W-:-:S05]  /*11c20*/  @!P0 LEA R0, R3, R0, 0x18 ;  /* 0x0000000003008211 */ /* 0x002fca00078ec0ff */
[----:B--2---:R1:W-:Y:S01]  /*11c30*/  @!P0 STS.128 [R0+0x348d0], R4 ;  /* 0x0348d00400008388 */ /* 0x0043e20000000c00 */
[----:B------:R-:W-:Y:S06]  /*11c40*/  BAR.ARV 0x5, 0x180 ;  /* 0x0146000000007b1d */ /* 0x000fec0000002000 */
.L_x_218:
[----:B01----:R-:W3:Y:S01]  /*11c50*/  LDL R0, [R1+0xc] ;  /* 0x00000c0001007983 */ /* 0x003ee20000100800 */
[----:B------:R-:W-:Y:S01]  /*11c60*/  ULDC UR4, c[0x0][0xc3c] ;  /* 0x00030f0000047ab9 */ /* 0x000fe20000000800 */
[----:B------:R-:W-:Y:S02]  /*11c70*/  IMAD.MOV.U32 R19, RZ, RZ, RZ ;  /* 0x000000ffff137224 */ /* 0x000fe400078e00ff */
[----:B------:R0:W-:Y:S01]  /*11c80*/  STL [R1+0x48], RZ ;  /* 0x000048ff01007387 */ /* 0x0001e20000100800 */
[----:B---3--:R-:W-:Y:S01]  /*11c90*/  ISETP.GE.AND P0, PT, R0, UR4, PT ;  /* 0x0000000400007c0c */ /* 0x008fe2000bf06270 */
[----:B------:R-:W-:-:S05]  /*11ca0*/  IMAD.MOV.U32 R0, RZ, RZ, 0x1 ;  /* 0x00000001ff007424 */ /* 0x000fca00078e00ff */
[----:B------:R0:W-:Y:S07]  /*11cb0*/  STL [R1+0x14], R0 ;  /* 0x0000140001007387 */ /* 0x0001ee0000100800 */
[----:B------:R-:W-:Y:S05]  /*11cc0*/  @P0 BRA `(.L_x_224) ;  /* 0x0000005400300947 */ /* 0x000fea0003800000 */
[----:B--2---:R-:W1:Y:S01]  /*11cd0*/  S2R R5, SR_TID.X ;  /* 0x0000000000057919 */ /* 0x004e620000002100 */
[----:B------:R-:W2:Y:S01]  /*11ce0*/  S2UR UR5, SR_CgaCtaId ;  /* 0x00000000000579c3 */ /* 0x000ea20000008800 */
[----:B------:R-:W-:Y:S01]  /*11cf0*/  UMOV UR4, 0x400 ;  /* 0x0000040000047882 */ /* 0x000fe20000000000 */
[----:B------:R-:W-:Y:S01]  /*11d00*/  BSSY B8, `(.L_x_224) ;  /* 0x0000548000087945 */ /* 0x000fe20003800000 */
[----:B------:R-:W-:Y:S01]  /*11d10*/  IMAD.MOV.U32 R19, RZ, RZ, RZ ;  /* 0x000000ffff137224 */ /* 0x000fe200078e00ff */
[----:B------:R-:W-:Y:S01]  /*11d20*/  ULDC UR38, c[0x0][0xc] ;  /* 0x0000030000267ab9 */ /* 0x000fe20000000800 */
[----:B------:R-:W-:Y:S01]  /*11d30*/  ULDC.64 UR36, c[0x0][0x198] ;  /* 0x0000660000247ab9 */ /* 0x000fe20000000a00 */
[----:B--2---:R-:W-:-:S06]  /*11d40*/  ULEA UR4, UR5, UR4, 0x18 ;  /* 0x0000000405047291 */ /* 0x004fcc000f8ec03f */
[----:B------:R-:W-:Y:S01]  /*11d50*/  IMAD.U32 R18, RZ, RZ, UR4 ;  /* 0x00000004ff127e24 */ /* 0x000fe2000f8e00ff */
[C---:B-1----:R-:W-:Y:S01]  /*11d60*/  LOP3.LUT R4, R5.reuse, 0x7f, RZ, 0xc0, !PT ;  /* 0x0000007f05047812 */ /* 0x042fe200078ec0ff */
[----:B0-----:R-:W-:-:S05]  /*11d70*/  IMAD.SHL.U32 R0, R5, 0x8, RZ ;  /* 0x0000000805007824 */ /* 0x001fca00078e00ff */
[C---:B------:R-:W-:Y:S02]  /*11d80*/  LOP3.LUT R2, R0.reuse, 0x1f8, RZ, 0xc0, !PT ;  /* 0x000001f800027812 */ /* 0x040fe400078ec0ff */
[----:B------:R-:W-:Y:S02]  /*11d90*/  LOP3.LUT R0, R0, 0x38, RZ, 0xc0, !PT ;  /* 0x0000003800007812 */ /* 0x000fe400078ec0ff */
[----:B------:R-:W-:Y:S01]  /*11da0*/  LOP3.LUT R3, R2, 0x38, R5, 0x78, !PT ;  /* 0x0000003802037812 */ /* 0x000fe200078e7805 */
[----:B------:R-:W-:Y:S01]  /*11db0*/  IMAD.SHL.U32 R2, R4, 0x8, RZ ;  /* 0x0000000804027824 */ /* 0x000fe200078e00ff */
[----:B------:R-:W-:Y:S02]  /*11dc0*/  SHF.R.U32.HI R4, RZ, 0x3, R4 ;  /* 0x00000003ff047819 */ /* 0x000fe40000011604 */
[----:B------:R-:W-:Y:S02]  /*11dd0*/  LOP3.LUT R0, R0, 0x40, RZ, 0xfc, !PT ;  /* 0x0000004000007812 */ /* 0x000fe400078efcff */
[----:B------:R-:W-:Y:S01]  /*11de0*/  LOP3.LUT R3, R3, 0x200, R2, 0xf8, !PT ;  /* 0x0000020003037812 */ /* 0x000fe200078ef802 */
[----:B------:R-:W-:-:S04]  /*11df0*/  IMAD.SHL.U32 R2, R5, 0x10, RZ ;  /* 0x0000001005027824 */ /* 0x000fc800078e00ff */
[----:B------:R-:W-:Y:S01]  /*11e00*/  IMAD R3, R3, 0x2, R18 ;  /* 0x0000000203037824 */ /* 0x000fe200078e0212 */
[----:B------:R-:W-:Y:S01]  /*11e10*/  LOP3.LUT R4, R4, 0x70, R2, 0xf8, !PT ;  /* 0x0000007004047812 */ /* 0x000fe200078ef802 */
[----:B------:R-:W-:-:S03]  /*11e20*/  IMAD.MOV.U32 R2, RZ, RZ, 0x1 ;  /* 0x00000001ff027424 */ /* 0x000fc600078e00ff */
[----:B------:R0:W-:Y:S04]  /*11e30*/  STL [R1+0x28], R3 ;  /* 0x0000280301007387 */ /* 0x0001e80000100800 */
[----:B------:R0:W-:Y:S04]  /*11e40*/  STL [R1+0x14], R2 ;  /* 0x0000140201007387 */ /* 0x0001e80000100800 */
[----:B------:R0:W-:Y:S02]  /*11e50*/  STL [R1+0x48], RZ ;  /* 0x000048ff01007387 */ /* 0x0001e40000100800 */
.L_x_323:
[----:B--2---:R-:W2:Y:S01]  /*11e60*/  LDL R0, [R1+0xc] ;  /* 0x00000c0001007983 */ /* 0x004ea20000100800 */
[----:B0-----:R-:W2:Y:S01]  /*11e70*/  LDC.64 R2, c[0x0][0xc88] ;  /* 0x00032200ff027b82 */ /* 0x001ea20000000a00 */
[----:B------:R-:W-:Y:S01]  /*11e80*/  ULDC.64 UR4, c[0x0][0x208] ;  /* 0x0000820000047ab9 */ /* 0x000fe20000000a00 */
[----:B--2---:R-:W-:-:S05]  /*11e90*/  IMAD.WIDE R2, R0, 0x4, R2 ;  /* 0x0000000400027825 */ /* 0x004fca00078e0202 */
[----:B------:R-:W2:Y:S01]  /*11ea0*/  LDG.E R10, desc[UR4][R2.64] ;  /* 0x00000004020a7981 */ /* 0x000ea2000c1e1900 */
[----:B------:R-:W-:Y:S05]  /*11eb0*/  YIELD ;  /* 0x0000000000007946 */ /* 0x000fea0003800000 */
[----:B------:R-:W-:Y:S01]  /*11ec0*/  ULDC.64 UR4, c[0x0][0xa28] ;  /* 0x00028a0000047ab9 */ /* 0x000fe20000000a00 */
[----:B------:R-:W-:Y:S01]  /*11ed0*/  IMAD.MOV.U32 R0, RZ, RZ, RZ ;  /* 0x000000ffff007224 */ /* 0x000fe200078e00ff */
[----:B------:R-:W-:Y:S01]  /*11ee0*/  ISETP.NE.U32.AND P0, PT, RZ, UR4, PT ;  /* 0x00000004ff007c0c */ /* 0x000fe2000bf05070 */
[----:B------:R-:W-:Y:S01]  /*11ef0*/  ULDC.64 UR10, c[0x0][0x208] ;  /* 0x00008200000a7ab9 */ /* 0x000fe20000000a00 */
[----:B-1----:R-:W-:Y:S01]  /*11f00*/  IMAD.MOV.U32 R6, RZ, RZ, RZ ;  /* 0x000000ffff067224 */ /* 0x002fe200078e00ff */
[----:B------:R-:W-:Y:S01]  /*11f10*/  ULDC.64 UR6, c[0x0][0xa18] ;  /* 0x0002860000067ab9 */ /* 0x000fe20000000a00 */
[----:B------:R-:W-:Y:S01]  /*11f20*/  ISETP.NE.AND.EX P0, PT, RZ, UR5, PT, P0 ;  /* 0x00000005ff007c0c */ /* 0x000fe2000bf05300 */
[----:B------:R-:W-:Y:S01]  /*11f30*/  ULDC.64 UR8, c[0x0][0xa08] ;  /* 0x0002820000087ab9 */ /* 0x000fe20000000a00 */
[----:B--2---:R-:W-:Y:S01]  /*11f40*/  SHF.R.S32.HI R4, RZ, 0x1f, R10 ;  /* 0x0000001fff047819 */ /* 0x004fe2000001140a */
[----:B------:R-:W-:-:S10]  /*11f50*/  IMAD.SHL.U32 R17, R10, 0x4, RZ ;  /* 0x000000040a117824 */ /* 0x000fd400078e00ff */
[C---:B------:R-:W-:Y:S01]  /*11f60*/  @P0 LEA R2, P1, R10.reuse, UR4, 0x2 ;  /* 0x000000040a020c11 */ /* 0x040fe2000f8210ff */
[----:B------:R-:W-:Y:S03]  /*11f70*/  STL [R1+0x2c], R10 ;  /* 0x00002c0a01007387 */ /* 0x000fe60000100800 */
[C-C-:B------:R-:W-:Y:S01]  /*11f80*/  @P0 LEA.HI.X R3, R10.reuse, UR5, R4.reuse, 0x2, P1 ;  /* 0x000000050a030c11 */ /* 0x140fe200088f1404 */
[----:B------:R-:W-:Y:S01]  /*11f90*/  ULDC.64 UR4, c[0x0][0xa00] ;  /* 0x0002800000047ab9 */ /* 0x000fe20000000a00 */
[----:B------:R-:W-:Y:S01]  /*11fa0*/  SHF.L.U64.HI R9, R10, 0x2, R4 ;  /* 0x000000020a097819 */ /* 0x000fe20000010204 */
[----:B------:R0:W-:Y:S01]  /*11fb0*/  STL [R1+0x3c], R4 ;  /* 0x00003c0401007387 */ /* 0x0001e20000100800 */
[----:B------:R-:W-:-:S03]  /*11fc0*/  ISETP.NE.U32.AND P1, PT, RZ, UR4, PT ;  /* 0x00000004ff007c0c */ /* 0x000fc6000bf25070 */
[----:B------:R1:W5:Y:S01]  /*11fd0*/  @P0 LDG.E R0, desc[UR10][R2.64] ;  /* 0x0000000a02000981 */ /* 0x000362000c1e1900 */
[----:B------:R-:W-:Y:S01]  /*11fe0*/  ISETP.NE.AND.EX P1, PT, RZ, UR5, PT, P1 ;  /* 0x00000005ff007c0c */ /* 0x000fe2000bf25310 */
[----:B------:R-:W-:Y:S01]  /*11ff0*/  IMAD.MOV.U32 R8, RZ, RZ, RZ ;  /* 0x000000ffff087224 */ /* 0x000fe200078e00ff */
[----:B------:R-:W-:Y:S01]  /*12000*/  ISETP.NE.U32.AND P2, PT, RZ, UR6, PT ;  /* 0x00000006ff007c0c */ /* 0x000fe2000bf45070 */
[----:B------:R-:W-:Y:S01]  /*12010*/  STL [R1+0x1c], R9 ;  /* 0x00001c0901007387 */ /* 0x000fe20000100800 */
[----:B------:R-:W-:Y:S02]  /*12020*/  ISETP.NE.U32.AND P0, PT, RZ, UR8, PT ;  /* 0x00000008ff007c0c */ /* 0x000fe4000bf05070 */
[C---:B0-----:R-:W-:Y:S02]  /*12030*/  IADD3 R4, P4, R17.reuse, UR8, RZ ;  /* 0x0000000811047c10 */ /* 0x041fe4000ff9e0ff */
[----:B-1----:R-:W-:Y:S02]  /*12040*/  IADD3 R2, P3, R17, UR4, RZ ;  /* 0x0000000411027c10 */ /* 0x002fe4000ff7e0ff */
[----:B------:R-:W-:-:S02]  /*12050*/  ISETP.NE.AND.EX P2, PT, RZ, UR7, PT, P2 ;  /* 0x00000007ff007c0c */ /* 0x000fc4000bf45320 */
[C---:B------:R-:W-:Y:S02]  /*12060*/  IADD3.X R3, R9.reuse, UR5, RZ, P3, !PT ;  /* 0x0000000509037c10 */ /* 0x040fe40009ffe4ff */
[----:B------:R-:W-:Y:S02]  /*12070*/  ISETP.NE.AND.EX P0, PT, RZ, UR9, PT, P0 ;  /* 0x00000009ff007c0c */ /* 0x000fe4000bf05300 */
[----:B------:R-:W-:Y:S01]  /*12080*/  IADD3.X R5, R9, UR9, RZ, P4, !PT ;  /* 0x0000000909057c10 */ /* 0x000fe2000a7fe4ff */
[----:B------:R-:W2:Y:S01]  /*12090*/  @P1 LDG.E R6, desc[UR10][R2.64] ;  /* 0x0000000a02061981 */ /* 0x000ea2000c1e1900 */
[----:B------:R-:W-:Y:S02]  /*120a0*/  ULDC UR4, c[0x0][0x288] ;  /* 0x0000a20000047ab9 */ /* 0x000fe40000000800 */
[----:B------:R-:W-:Y:S01]  /*120b0*/  IMAD.U32 R11, RZ, RZ, UR4 ;  /* 0x00000004ff0b7e24 */ /* 0x000fe2000f8e00ff */
[----:B------:R-:W-:-:S06]  /*120c0*/  ULDC.64 UR4, c[0x0][0x418] ;  /* 0x0001060000047ab9 */ /* 0x000fcc0000000a00 */
[----:B------:R-:W5:Y:S04]  /*120d0*/  @P0 LDG.E R8, desc[UR10][R4.64] ;  /* 0x0000000a04080981 */ /* 0x000f68000c1e1900 */
[----:B--2---:R0:W-:Y:S02]  /*120e0*/  STL [R1+0x34], R6 ;  /* 0x0000340601007387 */ /* 0x0041e40000100800 */
[----:B0-----:R-:W-:-:S04]  /*120f0*/  @P2 IADD3 R6, P3, R17, UR6, RZ ;  /* 0x0000000611062c10 */ /* 0x001fc8000ff7e0ff */
[----:B------:R-:W-:-:S05]  /*12100*/  @P2 IADD3.X R7, R9, UR7, RZ, P3, !PT ;  /* 0x0000000709072c10 */ /* 0x000fca0009ffe4ff */
[----:B------:R0:W2:Y:S01]  /*12110*/  @P2 LDG.E R11, desc[UR10][R6.64] ;  /* 0x0000000a060b2981 */ /* 0x0000a2000c1e1900 */
[----:B------:R-:W-:-:S03]  /*12120*/  UISETP.NE.U32.AND UP0, UPT, UR4, URZ, UPT ;  /* 0x0000003f0400728c */ /* 0x000fc6000bf05070 */
[----:B------:R-:W-:Y:S01]  /*12130*/  ULDC UR4, c[0x0][0x424] ;  /* 0x0001090000047ab9 */ /* 0x000fe20000000800 */
[----:B------:R-:W-:-:S03]  /*12140*/  UISETP.NE.AND.EX UP0, UPT, UR5, URZ, UPT, UP0 ;  /* 0x0000003f0500728c */ /* 0x000fc6000bf05300 */
[----:B------:R-:W-:Y:S01]  /*12150*/  ULDC UR5, c[0x0][0x2f0] ;  /* 0x0000bc0000057ab9 */ /* 0x000fe20000000800 */
[----:B------:R-:W-:-:S04]  /*12160*/  USEL UR4, UR4, 0x1, UP0 ;  /* 0x0000000104047887 */ /* 0x000fc80008000000 */
[----:B------:R-:W-:-:S06]  /*12170*/  UIMAD UR4, UR4, UR5, URZ ;  /* 0x00000005040472a4 */ /* 0x000fcc000f8e023f */
[----:B0-----:R-:W-:Y:S01]  /*12180*/  IMAD.U32 R6, RZ, RZ, UR4 ;  /* 0x00000004ff067e24 */ /* 0x001fe2000f8e00ff */
[----:B--2---:R0:W-:Y:S01]  /*12190*/  STL [R1+0x44], R11 ;  /* 0x0000440b01007387 */ /* 0x0041e20000100800 */
[----:B------:R-:W-:Y:S05]  /*121a0*/  @P2 BRA `(.L_x_225) ;  /* 0x0000000000182947 */ /* 0x000fea0003800000 */
[----:B------:R-:W-:Y:S05]  /*121b0*/  @!P1 BRA `(.L_x_225) ;  /* 0x0000000000149947 */ /* 0x000fea0003800000 */
[----:B------:R-:W-:Y:S02]  /*121c0*/  ULDC.64 UR4, c[0x0][0x208] ;  /* 0x0000820000047ab9 */ /* 0x000fe40000000a00 */
[----:B------:R-:W2:Y:S04]  /*121d0*/  LDG.E R7, desc[UR4][R2.64] ;  /* 0x0000000402077981 */ /* 0x000ea8000c1e1900 */
[----:B------:R-:W2:Y:S02]  /*121e0*/  LDG.E R2, desc[UR4][R2.64+0x4] ;  /* 0x0000040402027981 */ /* 0x000ea4000c1e1900 */
[----:B--2---:R-:W-:-:S05]  /*121f0*/  IMAD.IADD R2, R2, 0x1, -R7 ;  /* 0x0000000102027824 */ /* 0x004fca00078e0a07 */
[----:B------:R1:W-:Y:S02]  /*12200*/  STL [R1+0x44], R2 ;  /* 0x0000440201007387 */ /* 0x0003e40000100800 */
.L_x_225:
[----:B------:R-:W1:Y:S01]  /*12210*/  LDL.LU R7, [R1+0x8] ;  /* 0x0000080001077983 */ /* 0x000e620000300800 */
[----:B------:R-:W-:Y:S02]  /*12220*/  ULDC.64 UR4, c[0x0][0xa20] ;  /* 0x0002880000047ab9 */ /* 0x000fe40000000a00 */
[----:B------:R-:W-:-:S04]  /*12230*/  ISETP.NE.U32.AND P1, PT, RZ, UR4, PT ;  /* 0x00000004ff007c0c */ /* 0x000fc8000bf25070 */
[----:B------:R-:W-:Y:S02]  /*12240*/  ISETP.NE.AND.EX P1, PT, RZ, UR5, PT, P1 ;  /* 0x00000005ff007c0c */ /* 0x000fe4000bf25310 */
[C---:B-1----:R-:W-:Y:S02]  /*12250*/  LOP3.LUT R2, R7.reuse, 0xff000000, RZ, 0xc0, !PT ;  /* 0xff00000007027812 */ /* 0x042fe400078ec0ff */
[C---:B------:R-:W-:Y:S02]  /*12260*/  LOP3.LUT R3, R7.reuse, 0xff0000, RZ, 0xc0, !PT ;  /* 0x00ff000007037812 */ /* 0x040fe400078ec0ff */
[----:B------:R-:W-:Y:S02]  /*12270*/  SHF.R.U32.HI R2, RZ, 0x8, R2 ;  /* 0x00000008ff027819 */ /* 0x000fe40000011602 */
[----:B------:R-:W-:Y:S01]  /*12280*/  LOP3.LUT R16, R7, 0xffff, RZ, 0xc0, !PT ;  /* 0x0000ffff07107812 */ /* 0x000fe200078ec0ff */
[----:B-----5:R-:W-:Y:S01]  /*12290*/  IMAD.IADD R7, R8, 0x1, R0 ;  /* 0x0000000108077824 */ /* 0x020fe200078e0200 */
[----:B------:R-:W-:Y:S01]  /*122a0*/  LEA.HI R2, R3, R2, RZ, 0x10 ;  /* 0x0000000203027211 */ /* 0x000fe200078f80ff */
[----:B------:R-:W-:-:S05]  /*122b0*/  IMAD.MOV.U32 R3, RZ, RZ, R10 ;  /* 0x000000ffff037224 */ /* 0x000fca00078e000a */
[----:B------:R1:W-:Y:S04]  /*122c0*/  STL [R1+0x10], R3 ;  /* 0x0000100301007387 */ /* 0x0003e80000100800 */
[----:B------:R1:W-:Y:S01]  /*122d0*/  STL [R1+0x18], R7 ;  /* 0x0000180701007387 */ /* 0x0003e20000100800 */
[----:B------:R-:W-:Y:S05]  /*122e0*/  @!P1 BRA `(.L_x_226) ;  /* 0x0000000000149947 */ /* 0x000fea0003800000 */
[----:B------:R-:W-:Y:S01]  /*122f0*/  IADD3 R6, P0, R17, UR4, RZ ;  /* 0x0000000411067c10 */ /* 0x000fe2000ff1e0ff */
[----:B------:R-:W-:-:S03]  /*12300*/  ULDC.64 UR6, c[0x0][0x208] ;  /* 0x0000820000067ab9 */ /* 0x000fc60000000a00 */
[----:B-1----:R-:W-:-:S05]  /*12310*/  IADD3.X R7, R9, UR5, RZ, P0, !PT ;  /* 0x0000000509077c10 */ /* 0x002fca00087fe4ff */
[----:B------:R2:W5:Y:S01]  /*12320*/  LDG.E R6, desc[UR6][R6.64] ;  /* 0x0000000606067981 */ /* 0x000562000c1e1900 */
[----:B------:R-:W-:Y:S05]  /*12330*/  BRA `(.L_x_227) ;  /* 0x0000000000147947 */ /* 0x000fea0003800000 */
.L_x_226:
[----:B------:R-:W-:Y:S05]  /*12340*/  @!P0 BRA `(.L_x_227) ;  /* 0x0000000000108947 */ /* 0x000fea0003800000 */
[----:B------:R-:W-:Y:S02]  /*12350*/  ULDC.64 UR4, c[0x0][0x208] ;  /* 0x0000820000047ab9 */ /* 0x000fe40000000a00 */
[----:B------:R-:W2:Y:S04]  /*12360*/  LDG.E R6, desc[UR4][R4.64] ;  /* 0x0000000404067981 */ /* 0x000ea8000c1e1900 */
[----:B------:R-:W2:Y:S02]  /*12370*/  LDG.E R4, desc[UR4][R4.64+0x4] ;  /* 0x0000040404047981 */ /* 0x000ea4000c1e1900 */
[----:B--2---:R-:W-:-:S07]  /*12380*/  IMAD.IADD R6, R4, 0x1, -R6 ;  /* 0x0000000104067824 */ /* 0x004fce00078e0a06 */
.L_x_227:
[----:B-----5:R-:W-:Y:S01]  /*12390*/  IMAD.IADD R6, R6, 0x1, -R0 ;  /* 0x0000000106067824 */ /* 0x020fe200078e0a00 */
[----:B------:R-:W-:Y:S01]  /*123a0*/  LOP3.LUT R9, R2, 0xff, RZ, 0xc0, !PT ;  /* 0x000000ff02097812 */ /* 0x000fe200078ec0ff */
[----:B------:R-:W-:Y:S01]  /*123b0*/  IMAD.MOV.U32 R4, RZ, RZ, RZ ;  /* 0x000000ffff047224 */ /* 0x000fe200078e00ff */
[----:B------:R-:W-:Y:S01]  /*123c0*/  BSSY B0, `(.L_x_228) ;  /* 0x000002a000007945 */ /* 0x000fe20003800000 */
[C---:B------:R-:W-:Y:S01]  /*123d0*/  VIADD R0, R6.reuse, 0xaf ;  /* 0x000000af06007836 */ /* 0x040fe20000000000 */
[----:B------:R-:W-:Y:S01]  /*123e0*/  ISETP.GE.AND P0, PT, R6, 0x1, PT ;  /* 0x000000010600780c */ /* 0x000fe20003f06270 */
[----:B------:R-:W-:Y:S01]  /*123f0*/  IMAD.MOV.U32 R10, RZ, RZ, R4 ;  /* 0x000000ffff0a7224 */ /* 0x000fe200078e0004 */
[----:B------:R3:W-:Y:S01]  /*12400*/  STL [R1+0x38], R4 ;  /* 0x0000380401007387 */ /* 0x0007e20000100800 */
[----:B------:R-:W-:-:S05]  /*12410*/  IMAD.HI R0, R0, 0x2e8ba2e9, RZ ;  /* 0x2e8ba2e900007827 */ /* 0x000fca00078e02ff */
[----:B-1----:R-:W-:-:S04]  /*12420*/  SHF.R.U32.HI R3, RZ, 0x1f, R0 ;  /* 0x0000001fff037819 */ /* 0x002fc80000011600 */
[----:B------:R-:W-:-:S05]  /*12430*/  LEA.HI.SX32 R8, R0, R3, 0x1b ;  /* 0x0000000300087211 */ /* 0x000fca00078fdaff */
[----:B------:R3:W-:Y:S04]  /*12440*/  STL [R1+0x40], R8 ;  /* 0x0000400801007387 */ /* 0x0007e80000100800 */
[----:B------:R3:W-:Y:S01]  /*12450*/  STL [R1+0x58], R9 ;  /* 0x0000580901007387 */ /* 0x0007e20000100800 */
[----:B------:R-:W-:Y:S05]  /*12460*/  @!P0 BRA `(.L_x_229) ;  /* 0x00000000007c8947 */ /* 0x000fea0003800000 */
[----:B------:R-:W-:-:S04]  /*12470*/  SHF.R.U32.HI R0, RZ, 0x10, R2 ;  /* 0x00000010ff007819 */ /* 0x000fc80000011602 */
[----:B------:R-:W-:-:S13]  /*12480*/  ISETP.NE.AND P0, PT, R0, RZ, PT ;  /* 0x000000ff0000720c */ /* 0x000fda0003f05270 */
[----:B------:R-:W3:Y:S02]  /*12490*/  @!P0 LDC R0, c[0x0][0x9f0] ;  /* 0x00027c00ff008b82 */ /* 0x000ee40000000800 */
[----:B---3--:R-:W-:-:S04]  /*124a0*/  IABS R4, R0 ;  /* 0x0000000000047213 */ /* 0x008fc80000000000 */
[----:B------:R-:W1:Y:S08]  /*124b0*/  I2F.RP R2, R4 ;  /* 0x0000000400027306 */ /* 0x000e700000209400 */
[----:B-1----:R-:W1:Y:S02]  /*124c0*/  MUFU.RCP R2, R2 ;  /* 0x0000000200027308 */ /* 0x002e640000001000 */
[----:B-1----:R-:W-:-:S06]  /*124d0*/  VIADD R2, R2, 0xffffffe ;  /* 0x0ffffffe02027836 */ /* 0x002fcc0000000000 */
[----:B------:R-:W1:Y:S02]  /*124e0*/  F2I.FTZ.U32.TRUNC.NTZ R3, R2 ;  /* 0x0000000200037305 */ /* 0x000e64000021f000 */
[----:B-1----:R-:W-:-:S04]  /*124f0*/  IMAD.MOV R2, RZ, RZ, -R3 ;  /* 0x000000ffff027224 */ /* 0x002fc800078e0a03 */
[----:B------:R-:W-:Y:S02]  /*12500*/  IMAD R5, R2, R4, RZ ;  /* 0x0000000402057224 */ /* 0x000fe400078e02ff */
[----:B------:R-:W-:-:S04]  /*12510*/  IMAD.MOV.U32 R2, RZ, RZ, RZ ;  /* 0x000000ffff027224 */ /* 0x000fc800078e00ff */
[----:B--2---:R-:W-:Y:S01]  /*12520*/  IMAD.HI.U32 R7, R3, R5, R2 ;  /* 0x0000000503077227 */ /* 0x004fe200078e0002 */
[----:B------:R-:W-:Y:S02]  /*12530*/  IABS R2, R0 ;  /* 0x0000000000027213 */ /* 0x000fe40000000000 */
[----:B------:R-:W-:-:S03]  /*12540*/  IADD3 R3, R0, -0x1, R8 ;  /* 0xffffffff00037810 */ /* 0x000fc60007ffe008 */
[----:B------:R-:W-:Y:S01]  /*12550*/  IMAD.MOV R2, RZ, RZ, -R2 ;  /* 0x000000ffff027224 */ /* 0x000fe200078e0a02 */
[----:B------:R-:W-:Y:S02]  /*12560*/  IABS R5, R3 ;  /* 0x0000000300057213 */ /* 0x000fe40000000000 */
[----:B------:R-:W-:Y:S02]  /*12570*/  LOP3.LUT R3, R3, R0, RZ, 0x3c, !PT ;  /* 0x0000000003037212 */ /* 0x000fe400078e3cff */
[----:B------:R-:W-:Y:S01]  /*12580*/  MOV R6, R2 ;  /* 0x0000000200067202 */ /* 0x000fe20000000f00 */
[----:B------:R-:W-:Y:S01]  /*12590*/  IMAD.HI.U32 R2, R7, R5, RZ ;  /* 0x0000000507027227 */ /* 0x000fe200078e00ff */
[----:B------:R-:W-:-:S03]  /*125a0*/  ISETP.GE.AND P2, PT, R3, RZ, PT ;  /* 0x000000ff0300720c */ /* 0x000fc60003f46270 */
[----:B------:R-:W-:-:S05]  /*125b0*/  IMAD R5, R2, R6, R5 ;  /* 0x0000000602057224 */ /* 0x000fca00078e0205 */
[----:B------:R-:W-:-:S13]  /*125c0*/  ISETP.GT.U32.AND P1, PT, R4, R5, PT ;  /* 0x000000050400720c */ /* 0x000fda0003f24070 */
[----:B------:R-:W-:Y:S02]  /*125d0*/  @!P1 IMAD.IADD R5, R5, 0x1, -R4 ;  /* 0x0000000105059824 */ /* 0x000fe400078e0a04 */
[----:B------:R-:W-:Y:S01]  /*125e0*/  @!P1 VIADD R2, R2, 0x1 ;  /* 0x0000000102029836 */ /* 0x000fe20000000000 */
[----:B------:R-:W-:Y:S02]  /*125f0*/  ISETP.NE.AND P1, PT, R0, RZ, PT ;  /* 0x000000ff0000720c */ /* 0x000fe40003f25270 */
[----:B------:R-:W-:-:S13]  /*12600*/  ISETP.GE.U32.AND P0, PT, R5, R4, PT ;  /* 0x000000040500720c */ /* 0x000fda0003f06070 */
[----:B------:R-:W-:-:S04]  /*12610*/  @P0 VIADD R2, R2, 0x1 ;  /* 0x0000000102020836 */ /* 0x000fc80000000000 */
[----:B------:R-:W-:Y:S01]  /*12620*/  @!P2 IMAD.MOV R2, RZ, RZ, -R2 ;  /* 0x000000ffff02a224 */ /* 0x000fe200078e0a02 */
[----:B------:R-:W-:-:S05]  /*12630*/  @!P1 LOP3.LUT R2, RZ, R0, RZ, 0x33, !PT ;  /* 0x00000000ff029212 */ /* 0x000fca00078e33ff */
[----:B------:R-:W-:-:S05]  /*12640*/  IMAD.MOV.U32 R10, RZ, RZ, R2 ;  /* 0x000000ffff0a7224 */ /* 0x000fca00078e0002 */
[----:B------:R1:W-:Y:S02]  /*12650*/  STL [R1+0x38], R10 ;  /* 0x0000380a01007387 */ /* 0x0003e40000100800 */
.L_x_229:
[----:B------:R-:W-:Y:S05]  /*12660*/  BSYNC B0 ;  /* 0x0000000000007941 */ /* 0x000fea0003800000 */
.L_x_228:
[----:B------:R-:W-:Y:S01]  /*12670*/  IMAD.MOV.U32 R0, RZ, RZ, R10 ;  /* 0x000000ffff007224 */ /* 0x000fe200078e000a */
[----:B------:R-:W-:Y:S03]  /*12680*/  BSSY B7, `(.L_x_230) ;  /* 0x00003d3000077945 */ /* 0x000fe60003800000 */
[----:B------:R-:W-:-:S05]  /*12690*/  IMAD R2, R9, R0, RZ ;  /* 0x0000000009027224 */ /* 0x000fca00078e02ff */
[----:B------:R-:W-:Y:S01]  /*126a0*/  VIADDMNMX R0, R2, R0, R8, PT ;  /* 0x0000000002007246 */ /* 0x000fe20003800108 */
[----:B------:R4:W-:Y:S03]  /*126b0*/  STL [R1+0x24], R2 ;  /* 0x0000240201007387 */ /* 0x0009e60000100800 */
[----:B------:R-:W-:Y:S01]  /*126c0*/  ISETP.GT.AND P0, PT, R0, R2, PT ;  /* 0x000000020000720c */ /* 0x000fe20003f04270 */
[----:B------:R4:W-:-:S12]  /*126d0*/  STL [R1+0x30], R0 ;  /* 0x0000300001007387 */ /* 0x0009d80000100800 */
[----:B----4-:R-:W-:Y:S05]  /*126e0*/  @P0 BRA `(.L_x_231) ;  /* 0x00000000004c0947 */ /* 0x010fea0003800000 */
[----:B------:R-:W4:Y:S02]  /*126f0*/  S2R R0, SR_TID.X ;  /* 0x0000000000007919 */ /* 0x000f240000002100 */
[----:B----4-:R-:W-:-:S04]  /*12700*/  LOP3.LUT R0, R0, 0x7f, RZ, 0xc0, !PT ;  /* 0x0000007f00007812 */ /* 0x010fc800078ec0ff */
[----:B------:R-:W-:-:S13]  /*12710*/  ISETP.NE.AND P0, PT, R0, RZ, PT ;  /* 0x000000ff0000720c */ /* 0x000fda0003f05270 */
[----:B------:R-:W-:Y:S05]  /*12720*/  @P0 BRA `(.L_x_232) ;  /* 0x0000003c00200947 */ /* 0x000fea0003800000 */
[----:B------:R-:W4:Y:S01]  /*12730*/  S2R R5, SR_LANEID ;  /* 0x0000000000057919 */ /* 0x000f220000000000 */
[----:B------:R-:W-:Y:S01]  /*12740*/  VOTEU.ANY UR4, UPT, PT ;  /* 0x0000000000047886 */ /* 0x000fe200038e0100 */
[----:B------:R-:W5:Y:S01]  /*12750*/  LDC.64 R2, c[0x0][0xc60] ;  /* 0x00031800ff027b82 */ /* 0x000f620000000a00 */
[----:B------:R-:W4:Y:S01]  /*12760*/  FLO.U32 R0, UR4 ;  /* 0x0000000400007d00 */ /* 0x000f2200080e0000 */
[----:B------:R-:W-:Y:S01]  /*12770*/  ULDC.64 UR6, c[0x0][0x208] ;  /* 0x0000820000067ab9 */ /* 0x000fe20000000a00 */
[----:B----4-:R-:W-:-:S06]  /*12780*/  ISETP.EQ.U32.AND P0, PT, R0, R5, PT ;  /* 0x000000050000720c */ /* 0x010fcc0003f02070 */
[----:B------:R-:W5:Y:S07]  /*12790*/  POPC R5, UR4 ;  /* 0x0000000400057d09 */ /* 0x000f6e0008000000 */
[----:B-----5:R-:W4:Y:S01]  /*127a0*/  @P0 ATOMG.E.ADD.STRONG.GPU PT, R3, desc[UR6][R2.64], R5 ;  /* 0x00000005020309a8 */ /* 0x020f2200081ee1c6 */
[----:B---3--:R-:W3:Y:S02]  /*127b0*/  S2R R4, SR_LTMASK ;  /* 0x0000000000047919 */ /* 0x008ee40000003900 */
[----:B---3--:R-:W-:-:S04]  /*127c0*/  LOP3.LUT R4, R4, UR4, RZ, 0xc0, !PT ;  /* 0x0000000404047c12 */ /* 0x008fc8000f8ec0ff */
[----:B--2---:R-:W2:Y:S01]  /*127d0*/  POPC R7, R4 ;  /* 0x0000000400077309 */ /* 0x004ea20000000000 */
[----:B----4-:R-:W2:Y:S02]  /*127e0*/  SHFL.IDX PT, R0, R3, R0, 0x1f ;  /* 0x00001f0003007589 */ /* 0x010ea400000e0000 */
[----:B--2---:R-:W-:-:S05]  /*127f0*/  IADD3 R0, R0, UR38, R7 ;  /* 0x0000002600007c10 */ /* 0x004fca000fffe007 */
[----:B------:R4:W-:Y:S01]  /*12800*/  STL [R1], R0 ;  /* 0x0000000001007387 */ /* 0x0009e20000100800 */
[----:B------:R-:W-:Y:S05]  /*12810*/  BRA `(.L_x_232) ;  /* 0x0000003800e47947 */ /* 0x000fea0003800000 */
.L_x_231:
[----:B------:R-:W-:Y:S01]  /*12820*/  VIADD R0, R18, 0x1e400 ;  /* 0x0001e40012007836 */ /* 0x000fe20000000000 */
[----:B------:R-:W-:Y:S04]  /*12830*/  BSSY B6, `(.L_x_233) ;  /* 0x0000013000067945 */ /* 0x000fe80003800000 */
[----:B------:R-:W-:-:S13]  /*12840*/  LOP3.LUT P0, RZ, R0, 0x3ff, RZ, 0xc0, !PT ;  /* 0x000003ff00ff7812 */ /* 0x000fda000780c0ff */
[----:B------:R-:W-:Y:S05]  /*12850*/  @!P0 BRA `(.L_x_234) ;  /* 0x0000000000408947 */ /* 0x000fea0003800000 */
[----:B------:R-:W-:Y:S01]  /*12860*/  MOV R2, 0x0 ;  /* 0x0000000000027802 */ /* 0x000fe20000000f00 */
[----:B------:R-:W-:Y:S01]  /*12870*/  ULDC.64 UR6, c[0x4][0xa0] ;  /* 0x0100280000067ab9 */ /* 0x000fe20000000a00 */
[----:B------:R-:W-:Y:S01]  /*12880*/  ULDC.64 UR8, c[0x4][0xa8] ;  /* 0x01002a0000087ab9 */ /* 0x000fe20000000a00 */
[----:B------:R-:W-:Y:S01]  /*12890*/  ULDC.64 UR4, c[0x4][0x28] ;  /* 0x01000a0000047ab9 */ /* 0x000fe20000000a00 */
[----:B---3--:R-:W-:Y:S02]  /*128a0*/  IMAD.U32 R4, RZ, RZ, UR6 ;  /* 0x00000006ff047e24 */ /* 0x008fe4000f8e00ff */
[----:B------:R-:W3:Y:S01]  /*128b0*/  LDC.64 R2, c[0x4][R2] ;  /* 0x0100000002027b82 */ /* 0x000ee20000000a00 */
[----:B------:R-:W-:Y:S02]  /*128c0*/  IMAD.U32 R5, RZ, RZ, UR7 ;  /* 0x00000007ff057e24 */ /* 0x000fe4000f8e00ff */
[----:B------:R-:W-:Y:S02]  /*128d0*/  IMAD.U32 R6, RZ, RZ, UR8 ;  /* 0x00000008ff067e24 */ /* 0x000fe4000f8e00ff */
[----:B--2---:R-:W-:-:S02]  /*128e0*/  IMAD.U32 R7, RZ, RZ, UR9 ;  /* 0x00000009ff077e24 */ /* 0x004fc4000f8e00ff */
[----:B-1----:R-:W-:Y:S02]  /*128f0*/  IMAD.U32 R10, RZ, RZ, UR4 ;  /* 0x00000004ff0a7e24 */ /* 0x002fe4000f8e00ff */
[----:B0-----:R-:W-:Y:S02]  /*12900*/  IMAD.U32 R11, RZ, RZ, UR5 ;  /* 0x00000005ff0b7e24 */ /* 0x001fe4000f8e00ff */
[----:B------:R-:W-:Y:S02]  /*12910*/  IMAD.MOV.U32 R8, RZ, RZ, 0x70 ;  /* 0x00000070ff087424 */ /* 0x000fe400078e00ff */
[----:B------:R-:W-:Y:S02]  /*12920*/  IMAD.MOV.U32 R12, RZ, RZ, 0x1 ;  /* 0x00000001ff0c7424 */ /* 0x000fe400078e00ff */
[----:B------:R-:W-:-:S07]  /*12930*/  IMAD.MOV.U32 R13, RZ, RZ, RZ ;  /* 0x000000ffff0d7224 */ /* 0x000fce00078e00ff */
[----:B------:R-:W-:-:S07]  /*12940*/  LEPC R20, `(.L_x_234) ;  /* 0x000000001014794e */ /* 0x000fce0000000000 */
[----:B---3--:R-:W-:Y:S05]  /*12950*/  CALL.ABS.NOINC R2 ;  /* 0x0000000002007343 */ /* 0x008fea0003c00000 */
.L_x_234:
[----:B------:R-:W-:Y:S05]  /*12960*/  BSYNC B6 ;  /* 0x0000000000067941 */ /* 0x000fea0003800000 */
.L_x_233:
        /* <DEDUP_REMOVED lines=8> */
[----:B------:R4:W4:Y:S01]  /*129f0*/  LDC.64 R2, c[0x4][R0] ;  /* 0x0100000000027b82 */ /* 0x0009220000000a00 */
[----:B---3--:R-:W-:Y:S02]  /*12a00*/  IMAD.U32 R4, RZ, RZ, UR6 ;  /* 0x00000006ff047e24 */ /* 0x008fe4000f8e00ff */
        /* <DEDUP_REMOVED lines=9> */
[----:B----4-:R-:W-:Y:S05]  /*12aa0*/  CALL.ABS.NOINC R2 ;  /* 0x0000000002007343 */ /* 0x010fea0003c00000 */
.L_x_237:
[----:B------:R-:W-:Y:S01]  /*12ab0*/  MOV R2, 0x0 ;  /* 0x0000000000027802 */ /* 0x000fe20000000f00 */
[----:B------:R-:W-:Y:S01]  /*12ac0*/  ULDC.64 UR6, c[0x4][0xa0] ;  /* 0x0100280000067ab9 */ /* 0x000fe20000000a00 */
[----:B------:R-:W-:Y:S01]  /*12ad0*/  ULDC.64 UR8, c[0x4][0xa8] ;  /* 0x01002a0000087ab9 */ /* 0x000fe20000000a00 */
[----:B------:R-:W-:Y:S01]  /*12ae0*/  ULDC.64 UR4, c[0x4][0x38] ;  /* 0x01000e0000047ab9 */ /* 0x000fe20000000a00 */
[----:B------:R-:W-:Y:S02]  /*12af0*/  IMAD.U32 R4, RZ, RZ, UR6 ;  /* 0x00000006ff047e24 */ /* 0x000fe4000f8e00ff */
[----:B------:R-:W0:Y:S01]  /*12b00*/  LDC.64 R2, c[0x4][R2] ;  /* 0x0100000002027b82 */ /* 0x000e220000000a00 */
[----:B------:R-:W-:Y:S02]  /*12b10*/  IMAD.U32 R5, RZ, RZ, UR7 ;  /* 0x00000007ff057e24 */ /* 0x000fe4000f8e00ff */
[----:B------:R-:W-:Y:S02]  /*12b20*/  IMAD.U32 R6, RZ, RZ, UR8 ;  /* 0x00000008ff067e24 */ /* 0x000fe4000f8e00ff */
[----:B------:R-:W-:-:S02]  /*12b30*/  IMAD.U32 R7, RZ, RZ, UR9 ;  /* 0x00000009ff077e24 */ /* 0x000fc4000f8e00ff */
[----:B------:R-:W-:Y:S02]  /*12b40*/  IMAD.U32 R10, RZ, RZ, UR4 ;  /* 0x00000004ff0a7e24 */ /* 0x000fe4000f8e00ff */
[----:B------:R-:W-:Y:S02]  /*12b50*/  IMAD.U32 R11, RZ, RZ, UR5 ;  /* 0x00000005ff0b7e24 */ /* 0x000fe4000f8e00ff */
[----:B------:R-:W-:Y:S02]  /*12b60*/  IMAD.MOV.U32 R8, RZ, RZ, 0x70 ;  /* 0x00000070ff087424 */ /* 0x000fe400078e00ff */
[----:B------:R-:W-:Y:S02]  /*12b70*/  IMAD.MOV.U32 R12, RZ, RZ, 0x1 ;  /* 0x00000001ff0c7424 */ /* 0x000fe400078e00ff */
[----:B------:R-:W-:-:S07]  /*12b80*/  IMAD.MOV.U32 R13, RZ, RZ, RZ ;  /* 0x000000ffff0d7224 */ /* 0x000fce00078e00ff */
[----:B------:R-:W-:-:S07]  /*12b90*/  LEPC R20, `(.L_x_236) ;  /* 0x000000001014794e */ /* 0x000fce0000000000 */
[----:B0-----:R-:W-:Y:S05]  /*12ba0*/  CALL.ABS.NOINC R2 ;  /* 0x0000000002007343 */ /* 0x001fea0003c00000 */
.L_x_236:
[----:B------:R-:W-:Y:S05]  /*12bb0*/  BSYNC B6 ;  /* 0x0000000000067941 */ /* 0x000fea0003800000 */
.L_x_235:
[----:B---3--:R-:W3:Y:S01]  /*12bc0*/  LDL.LU R4, [R1+0x1c] ;  /* 0x00001c0001047983 */ /* 0x008ee20000300800 */
[----:B------:R-:W-:-:S03]  /*12bd0*/  ULDC.64 UR4, c[0x0][0x9f8] ;  /* 0x00027e0000047ab9 */ /* 0x000fc60000000a00 */
[----:B--2---:R-:W2:Y:S01]  /*12be0*/  LDL R7, [R1+0x10] ;  /* 0x0000100001077983 */ /* 0x004ea20000100800 */
[----:B------:R-:W-:Y:S01]  /*12bf0*/  ISETP.NE.U32.AND P0, PT, RZ, UR4, PT ;  /* 0x00000004ff007c0c */ /* 0x000fe2000bf05070 */
[----:B------:R-:W-:Y:S02]  /*12c00*/  ULDC.64 UR6, c[0x0][0x208] ;  /* 0x0000820000067ab9 */ /* 0x000fe40000000a00 */
[----:B------:R-:W4:Y:S01]  /*12c10*/  LDL R0, [R1+0x30] ;  /* 0x0000300001007983 */ /* 0x000f220000100800 */
[----:B------:R-:W-:-:S13]  /*12c20*/  ISETP.NE.AND.EX P0, PT, RZ, UR5, PT, P0 ;  /* 0x00000005ff007c0c */ /* 0x000fda000bf05300 */
[----:B------:R-:W-:-:S04]  /*12c30*/  @P0 IADD3 R2, P1, R17, UR4, RZ ;  /* 0x0000000411020c10 */ /* 0x000fc8000ff3e0ff */
[----:B---3--:R-:W-:Y:S01]  /*12c40*/  @P0 IADD3.X R3, R4, UR5, RZ, P1, !PT ;  /* 0x0000000504030c10 */ /* 0x008fe20008ffe4ff */
[----:B------:R-:W-:-:S04]  /*12c50*/  ULDC.64 UR4, c[0x0][0xa08] ;  /* 0x0002820000047ab9 */ /* 0x000fc80000000a00 */
[----:B--2---:R2:W3:Y:S02]  /*12c60*/  @P0 LDG.E R7, desc[UR6][R2.64] ;  /* 0x0000000602070981 */ /* 0x0044e4000c1e1900 */
[----:B--2---:R-:W2:Y:S01]  /*12c70*/  LDC.64 R2, c[0x0][0x418] ;  /* 0x00010600ff027b82 */ /* 0x004ea20000000a00 */
[----:B----4-:R-:W-:Y:S01]  /*12c80*/  VIADD R0, R0, 0xffffffff ;  /* 0xffffffff00007836 */ /* 0x010fe20000000000 */
[----:B---3--:R-:W-:Y:S01]  /*12c90*/  SHF.R.S32.HI R8, RZ, 0x1f, R7 ;  /* 0x0000001fff087819 */ /* 0x008fe20000011407 */
[----:B------:R3:W-:Y:S04]  /*12ca0*/  @P0 STL [R1+0x10], R7 ;  /* 0x0000100701000387 */ /* 0x0007e80000100800 */
[----:B------:R3:W-:Y:S01]  /*12cb0*/  STL [R1+0x1c], R8 ;  /* 0x00001c0801007387 */ /* 0x0007e20000100800 */
[----:B--2---:R-:W-:Y:S01]  /*12cc0*/  LOP3.LUT P0, RZ, R2, UR4, RZ, 0xfc, !PT ;  /* 0x0000000402ff7c12 */ /* 0x004fe2000f80fcff */
[----:B------:R-:W-:-:S03]  /*12cd0*/  UMOV UR4, 0xffffffff ;  /* 0xffffffff00047882 */ /* 0x000fc60000000000 */
[----:B------:R-:W-:-:S04]  /*12ce0*/  LOP3.LUT P0, RZ, R3, UR5, RZ, 0xfc, P0 ;  /* 0x0000000503ff7c12 */ /* 0x000fc8000800fcff */
[----:B------:R-:W-:Y:S01]  /*12cf0*/  SEL R17, R7, RZ, !P0 ;  /* 0x000000ff07117207 */ /* 0x000fe20004000000 */
[----:B---3--:R-:W-:Y:S08]  /*12d00*/  BRA.DIV UR4, `(.L_x_238) ;  /* 0x0000004a047c7947 */ /* 0x008ff0000b800000 */
[----:B------:R-:W2:Y:S02]  /*12d10*/  S2R R4, SR_TID.X ;  /* 0x0000000000047919 */ /* 0x000ea40000002100 */
[----:B--2---:R-:W-:-:S04]  /*12d20*/  SHF.R.U32.HI R4, RZ, 0x5, R4 ;  /* 0x00000005ff047819 */ /* 0x004fc80000011604 */
[----:B------:R-:W-:-:S05]  /*12d30*/  LOP3.LUT R4, R4, 0x3, RZ, 0xc0, !PT ;  /* 0x0000000304047812 */ /* 0x000fca00078ec0ff */
[----:B------:R2:W3:Y:S02]  /*12d40*/  SHFL.IDX PT, R14, R4, RZ, 0x1f ;  /* 0x00001fff040e7589 */ /* 0x0004e400000e0000 */
.L_x_339:
[----:B------:R-:W-:Y:S01]  /*12d50*/  PLOP3.LUT P1, PT, PT, PT, PT, 0x8, 0x0 ;  /* 0x000000000000781c */ /* 0x000fe20003f2e170 */
[----:B------:R4:W-:Y:S01]  /*12d60*/  STL [R1+0x8], R0 ;  /* 0x0000080001007387 */ /* 0x0009e20000100800 */
[----:B---3--:R-:W-:Y:S02]  /*12d70*/  ISETP.NE.AND P0, PT, R14, RZ, PT ;  /* 0x000000ff0e00720c */ /* 0x008fe40003f05270 */
[----:B--2---:R-:W-:-:S05]  /*12d80*/  P2R R4, PR, RZ, 0x2 ;  /* 0x00000002ff047803 */ /* 0x004fca0000000000 */
[----:B------:R4:W-:Y:S06]  /*12d90*/  STL [R1+0x20], R4 ;  /* 0x0000200401007387 */ /* 0x0009ec0000100800 */
[----:B------:R-:W-:Y:S05]  /*12da0*/  @P0 BRA `(.L_x_239) ;  /* 0x00000004001c0947 */ /* 0x000fea0003800000 */
[----:B------:R-:W-:-:S03]  /*12db0*/  UMOV UR4, 0xffffffff ;  /* 0xffffffff00047882 */ /* 0x000fc60000000000 */
[----:B------:R-:W-:Y:S05]  /*12dc0*/  BRA.DIV UR4, `(.L_x_240) ;  /* 0x0000004a04807947 */ /* 0x000fea000b800000 */
[----:B------:R-:W-:-:S13]  /*12dd0*/  ELECT P6, URZ, PT ;  /* 0x00000000003f782f */ /* 0x000fda00038c0000 */
.L_x_342:
[----:B------:R-:W-:Y:S05]  /*12de0*/  @!P6 BRA `(.L_x_239) ;  /* 0x00000004000ce947 */ /* 0x000fea0003800000 */
[----:B------:R-:W-:-:S04]  /*12df0*/  ISETP.NE.U32.AND P0, PT, R2, RZ, PT ;  /* 0x000000ff0200720c */ /* 0x000fc80003f05070 */
[----:B------:R-:W-:-:S13]  /*12e00*/  ISETP.NE.AND.EX P0, PT, R3, RZ, PT, P0 ;  /* 0x000000ff0300720c */ /* 0x000fda0003f05300 */
[----:B------:R-:W-:Y:S05]  /*12e10*/  @!P0 BRA `(.L_x_241) ;  /* 0x0000000000548947 */ /* 0x000fea0003800000 */
[----:B------:R-:W2:Y:S01]  /*12e20*/  LDC R6, c[0x0][0x43c] ;  /* 0x00010f00ff067b82 */ /* 0x000ea20000000800 */
[----:B------:R-:W-:Y:S01]  /*12e30*/  IMAD.MOV.U32 R9, RZ, RZ, R0 ;  /* 0x000000ffff097224 */ /* 0x000fe200078e0000 */
[----:B------:R-:W-:Y:S01]  /*12e40*/  ULDC.64 UR4, c[0x0][0x428] ;  /* 0x00010a0000047ab9 */ /* 0x000fe20000000a00 */
[----:B------:R-:W-:Y:S02]  /*12e50*/  ULDC.64 UR6, c[0x0][0x208] ;  /* 0x0000820000067ab9 */ /* 0x000fe40000000a00 */
[----:B----4-:R-:W-:Y:S01]  /*12e60*/  IMAD.MOV.U32 R0, RZ, RZ, R9 ;  /* 0x000000ffff007224 */ /* 0x010fe200078e0009 */
[----:B--2---:R-:W-:-:S13]  /*12e70*/  ISETP.NE.AND P0, PT, R6, 0x1, PT ;  /* 0x000000010600780c */ /* 0x004fda0003f05270 */
[----:B------:R-:W2:Y:S02]  /*12e80*/  @P0 LDC.64 R4, c[0x0][0x440] ;  /* 0x00011000ff040b82 */ /* 0x000ea40000000a00 */
[----:B--2---:R-:W-:-:S05]  /*12e90*/  @P0 IMAD.HI.U32 R4, R9, R4, RZ ;  /* 0x0000000409040227 */ /* 0x004fca00078e00ff */
[----:B------:R-:W-:-:S04]  /*12ea0*/  @P0 SHF.R.U32.HI R0, RZ, R5, R4 ;  /* 0x00000005ff000219 */ /* 0x000fc80000011604 */
[--C-:B------:R-:W-:Y:S01]  /*12eb0*/  SHF.R.S32.HI R5, RZ, 0x1f, R0.reuse ;  /* 0x0000001fff057819 */ /* 0x100fe20000011400 */
[----:B------:R-:W-:-:S04]  /*12ec0*/  IMAD.MOV R4, RZ, RZ, -R0 ;  /* 0x000000ffff047224 */ /* 0x000fc800078e0a00 */
[----:B------:R-:W-:Y:S02]  /*12ed0*/  IMAD R9, R6, R4, R9 ;  /* 0x0000000406097224 */ /* 0x000fe400078e0209 */
[----:B------:R-:W-:Y:S02]  /*12ee0*/  IMAD R6, R8, UR4, RZ ;  /* 0x0000000408067c24 */ /* 0x000fe4000f8e02ff */
[----:B------:R-:W-:Y:S01]  /*12ef0*/  IMAD.MOV.U32 R4, RZ, RZ, R0 ;  /* 0x000000ffff047224 */ /* 0x000fe200078e0000 */
[----:B------:R2:W-:Y:S01]  /*12f00*/  STL [R1+0x8], R9 ;  /* 0x0000080901007387 */ /* 0x0005e20000100800 */
[C---:B------:R-:W-:Y:S02]  /*12f10*/  IMAD R0, R7.reuse, UR5, R6 ;  /* 0x0000000507007c24 */ /* 0x040fe4000f8e0206 */
[----:B------:R-:W-:-:S04]  /*12f20*/  IMAD.WIDE.U32 R4, R7, UR4, R4 ;  /* 0x0000000407047c25 */ /* 0x000fc8000f8e0004 */
[----:B------:R-:W-:Y:S01]  /*12f30*/  IMAD.IADD R0, R5, 0x1, R0 ;  /* 0x0000000105007824 */ /* 0x000fe200078e0200 */
[----:B------:R-:W-:-:S04]  /*12f40*/  LEA R2, P0, R4, R2, 0x2 ;  /* 0x0000000204027211 */ /* 0x000fc800078010ff */
[----:B------:R-:W-:-:S05]  /*12f50*/  LEA.HI.X R3, R4, R3, R0, 0x2, P0 ;  /* 0x0000000304037211 */ /* 0x000fca00000f1400 */
[----:B------:R2:W5:Y:S04]  /*12f60*/  LDG.E R17, desc[UR6][R2.64] ;  /* 0x0000000602117981 */ /* 0x000568000c1e1900 */
.L_x_241:
[----:B--2---:R-:W2:Y:S01]  /*12f70*/  LDL R2, [R1+0x14] ;  /* 0x0000140001027983 */ /* 0x004ea20000100800 */
[----:B----4-:R-:W-:Y:S01]  /*12f80*/  IMAD R0, R19, 0x8, R18 ;  /* 0x0000000813007824 */ /* 0x010fe200078e0212 */
[----:B--2---:R-:W-:-:S04]  /*12f90*/  SHF.L.U32 R2, R2, 0x1f, RZ ;  /* 0x0000001f02027819 */ /* 0x004fc800000006ff */
[----:B------:R-:W2:Y:S02]  /*12fa0*/  SYNCS.PHASECHK.TRANS64.TRYWAIT P0, [R0+URZ+0x34840], R2 ;  /* 0x03484002000075a7 */ /* 0x000ea4000800017f */
[----:B--2---:R-:W-:Y:S05]  /*12fb0*/  @!P0 BRA `(.L_x_242) ;  /* 0x0000004800248947 */ /* 0x004fea0003800000 */
.L_x_343:
[----:B------:R-:W3:Y:S02]  /*12fc0*/  S2R R3, SR_TID.X ;  /* 0x0000000000037919 */ /* 0x000ee40000002100 */
[----:B---3--:R-:W-:-:S04]  /*12fd0*/  LOP3.LUT R3, R3, 0x7f, RZ, 0xc0, !PT ;  /* 0x0000007f03037812 */ /* 0x008fc800078ec0ff */
[----:B------:R-:W-:-:S13]  /*12fe0*/  ISETP.NE.AND P0, PT, R3, RZ, PT ;  /* 0x000000ff0300720c */ /* 0x000fda0003f05270 */
[----:B------:R-:W-:Y:S05]  /*12ff0*/  @P0 BRA `(.L_x_243) ;  /* 0x00000000001c0947 */ /* 0x000fea0003800000 */
[----:B------:R-:W3:Y:S01]  /*13000*/  S2R R3, SR_TID.X ;  /* 0x0000000000037919 */ /* 0x000ee20000002100 */
[----:B--2---:R-:W-:-:S04]  /*13010*/  IMAD.MOV.U32 R2, RZ, RZ, 0xb000 ;  /* 0x0000b000ff027424 */ /* 0x004fc800078e00ff */
[----:B------:R4:W-:Y:S01]  /*13020*/  SYNCS.ARRIVE.TRANS64 RZ, [R0+URZ+0x34830], R2 ;  /* 0x0348300200ff79a7 */ /* 0x0009e2000800003f */
[----:B---3--:R-:W-:-:S04]  /*13030*/  LOP3.LUT R3, R3, 0x1f, RZ, 0xc0, !PT ;  /* 0x0000001f03037812 */ /* 0x008fc800078ec0ff */
[----:B------:R-:W-:-:S13]  /*13040*/  ISETP.NE.AND P0, PT, R3, RZ, PT ;  /* 0x000000ff0300720c */ /* 0x000fda0003f05270 */
[----:B----4-:R-:W-:Y:S05]  /*13050*/  @!P0 BRA `(.L_x_243) ;  /* 0x0000000000048947 */ /* 0x010fea0003800000 */
[----:B------:R-:W-:Y:S01]  /*13060*/  BPT.TRAP 0x1 ;  /* 0x000000040000795c */ /* 0x000fe20000300000 */
.L_x_243:
[----:B------:R-:W3:Y:S04]  /*13070*/  LDL R3, [R1+0x8] ;  /* 0x0000080001037983 */ /* 0x000ee80000100800 */
[----:B--2---:R-:W2:Y:S01]  /*13080*/  LDL R2, [R1+0x18] ;  /* 0x0000180001027983 */ /* 0x004ea20000100800 */
[----:B------:R-:W-:Y:S01]  /*13090*/  R2UR UR9, R0 ;  /* 0x00000000000972ca */ /* 0x000fe200000e0000 */
[----:B------:R-:W-:Y:S01]  /*130a0*/  IMAD R0, R19, 0xb000, R18 ;  /* 0x0000b00013007824 */ /* 0x000fe200078e0212 */
[----:B------:R-:W-:Y:S01]  /*130b0*/  UIADD3 UR4, UP0, UR36, 0x370, URZ ;  /* 0x0000037024047890 */ /* 0x000fe2000ff1e03f */
[----:B------:R-:W-:Y:S01]  /*130c0*/  R2UR UR12, R16 ;  /* 0x00000000100c72ca */ /* 0x000fe200000e0000 */
[----:B------:R-:W-:Y:S01]  /*130d0*/  UMOV UR10, URZ ;  /* 0x0000003f000a7c82 */ /* 0x000fe20008000000 */
[----:B-----5:R-:W-:Y:S01]  /*130e0*/  R2UR UR13, R17 ;  /* 0x00000000110d72ca */ /* 0x020fe200000e0000 */
[----:B------:R-:W-:Y:S01]  /*130f0*/  UMOV UR7, 0x14f00000 ;  /* 0x14f0000000077882 */ /* 0x000fe20000000000 */
[----:B------:R-:W-:Y:S01]  /*13100*/  R2UR UR6, R0 ;  /* 0x00000000000672ca */ /* 0x000fe200000e0000 */
[----:B------:R-:W-:Y:S01]  /*13110*/  UMOV UR15, 0x40 ;  /* 0x00000040000f7882 */ /* 0x000fe20000000000 */
[----:B------:R-:W-:-:S04]  /*13120*/  PLOP3.LUT P0, PT, PT, PT, PT, 0x80, 0x0 ;  /* 0x000000000000781c */ /* 0x000fc80003f0f070 */
[----:B------:R-:W-:Y:S01]  /*13130*/  UIADD3 UR9, UR9, 0x34830, URZ ;  /* 0x0003483009097890 */ /* 0x000fe2000fffe03f */
[----:B------:R-:W-:-:S05]  /*13140*/  P2R R0, PR, RZ, 0x1 ;  /* 0x00000001ff007803 */ /* 0x000fca0000000000 */
[----:B------:R4:W-:Y:S01]  /*13150*/  STL [R1+0x20], R0 ;  /* 0x0000200001007387 */ /* 0x0009e20000100800 */
[----:B------:R-:W-:Y:S02]  /*13160*/  UIADD3 UR8, UR6, 0x1e400, URZ ;  /* 0x0001e40006087890 */ /* 0x000fe4000fffe03f */
[----:B------:R-:W-:-:S03]  /*13170*/  UIADD3 UR14, UR6, 0x23c00, URZ ;  /* 0x00023c00060e7890 */ /* 0x000fc6000fffe03f */
[----:B------:R-:W-:Y:S01]  /*13180*/  UMOV UR6, 0x0 ;  /* 0x0000000000067882 */ /* 0x000fe20000000000 */
[----:B---3--:R-:W-:Y:S02]  /*13190*/  R2UR UR11, R3 ;  /* 0x00000000030b72ca */ /* 0x008fe400000e0000 */
[----:B--2---:R-:W-:-:S13]  /*131a0*/  R2UR UR5, R2 ;  /* 0x00000000020572ca */ /* 0x004fda00000e0000 */
[----:B------:R-:W-:Y:S02]  /*131b0*/  UIMAD UR11, UR11, 0xb0, UR5 ;  /* 0x000000b00b0b78a4 */ /* 0x000fe4000f8e0205 */
[----:B------:R-:W-:-:S09]  /*131c0*/  UIADD3.X UR5, URZ, UR37, URZ, UP0, !UPT ;  /* 0x000000253f057290 */ /* 0x000fd200087fe43f */
[----:B------:R2:W-:Y:S02]  /*131d0*/  UTMALDG.4D [UR8], [UR4], desc[UR6] ;  /* 0x00000608040075b4 */ /* 0x0005e40008019000 */
[----:B--2---:R-:W-:Y:S01]  /*131e0*/  UMOV UR8, UR14 ;  /* 0x0000000e00087c82 */ /* 0x004fe20008000000 */
[----:B------:R-:W-:Y:S02]  /*131f0*/  UMOV UR10, UR15 ;  /* 0x0000000f000a7c82 */ /* 0x000fe40008000000 */
[----:B------:R4:W-:Y:S02]  /*13200*/  UTMALDG.4D [UR8], [UR4], desc[UR6] ;  /* 0x00000608040075b4 */ /* 0x0009e40008019000 */
[----:B----4-:R-:W-:Y:S01]  /*13210*/  NOP ;  /* 0x0000000000007918 */ /* 0x010fe20000000000 */
.L_x_239:
[----:B------:R-:W2:Y:S04]  /*13220*/  LDL.LU R3, [R1+0x34] ;  /* 0x0000340001037983 */ /* 0x000ea80000300800 */
[----:B------:R-:W3:Y:S04]  /*13230*/  LDL.LU R5, [R1+0x2c] ;  /* 0x00002c0001057983 */ /* 0x000ee80000300800 */
[----:B----4-:R-:W4:Y:S01]  /*13240*/  LDL.LU R4, [R1+0x3c] ;  /* 0x00003c0001047983 */ /* 0x010f220000300800 */
[----:B------:R-:W-:Y:S05]  /*13250*/  WARPSYNC.ALL ;  /* 0x0000000000007948 */ /* 0x000fea0003800000 */
[----:B------:R-:W-:Y:S01]  /*13260*/  ULDC.64 UR4, c[0x0][0x298] ;  /* 0x0000a60000047ab9 */ /* 0x000fe20000000a00 */
[----:B------:R-:W-:Y:S01]  /*13270*/  ULDC.64 UR6, c[0x0][0xa00] ;  /* 0x0002800000067ab9 */ /* 0x000fe20000000a00 */
[----:B------:R-:W-:Y:S01]  /*13280*/  VIADD R2, R18, 0x16400 ;  /* 0x0001640012027836 */ /* 0x000fe20000000000 */
[----:B------:R-:W-:Y:S01]  /*13290*/  BAR.SYNC.DEFER_BLOCKING 0x8, 0x180 ;  /* 0x0206000000007b1d */ /* 0x000fe20000010000 */
[----:B------:R-:W-:-:S03]  /*132a0*/  ISETP.NE.U32.AND P0, PT, RZ, UR6, PT ;  /* 0x00000006ff007c0c */ /* 0x000fc6000bf05070 */
[----:B------:R-:W-:Y:S02]  /*132b0*/  LOP3.LUT P1, RZ, R2, 0x3ff, RZ, 0xc0, !PT ;  /* 0x000003ff02ff7812 */ /* 0x000fe4000782c0ff */
[----:B------:R-:W-:Y:S01]  /*132c0*/  ISETP.NE.AND.EX P0, PT, RZ, UR7, PT, P0 ;  /* 0x00000007ff007c0c */ /* 0x000fe2000bf05300 */
[----:B------:R-:W-:Y:S01]  /*132d0*/  BSSY B6, `(.L_x_244) ;  /* 0x000001d000067945 */ /* 0x000fe20003800000 */
[----:B--2---:R-:W-:Y:S02]  /*132e0*/  SHF.R.S32.HI R0, RZ, 0x1f, R3 ;  /* 0x0000001fff007819 */ /* 0x004fe40000011403 */
[----:B---3--:R-:W-:-:S03]  /*132f0*/  SEL R5, R5, RZ, !P0 ;  /* 0x000000ff05057207 */ /* 0x008fc60004000000 */
[----:B------:R-:W-:Y:S01]  /*13300*/  IMAD R0, R0, UR4, RZ ;  /* 0x0000000400007c24 */ /* 0x000fe2000f8e02ff */
[----:B----4-:R-:W-:-:S03]  /*13310*/  SEL R4, R4, RZ, !P0 ;  /* 0x000000ff04047207 */ /* 0x010fc60004000000 */
[C---:B------:R-:W-:Y:S02]  /*13320*/  IMAD R0, R3.reuse, UR5, R0 ;  /* 0x0000000503007c24 */ /* 0x040fe4000f8e0200 */
[----:B------:R-:W-:-:S05]  /*13330*/  IMAD.WIDE.U32 R2, R3, UR4, RZ ;  /* 0x0000000403027c25 */ /* 0x000fca000f8e00ff */
[----:B------:R-:W-:Y:S01]  /*13340*/  IADD3 R0, R3, R0, RZ ;  /* 0x0000000003007210 */ /* 0x000fe20007ffe0ff */
[----:B------:R2:W-:Y:S04]  /*13350*/  STL.64 [R1+0x50], R2 ;  /* 0x0000500201007387 */ /* 0x0005e80000100a00 */
[----:B------:R2:W-:Y:S04]  /*13360*/  STL [R1+0x2c], R5 ;  /* 0x00002c0501007387 */ /* 0x0005e80000100800 */
[----:B------:R2:W-:Y:S04]  /*13370*/  STL [R1+0x3c], R4 ;  /* 0x00003c0401007387 */ /* 0x0005e80000100800 */
[----:B------:R2:W-:Y:S01]  /*13380*/  STL [R1+0x34], R0 ;  /* 0x0000340001007387 */ /* 0x0005e20000100800 */
[----:B------:R-:W-:Y:S05]  /*13390*/  @!P1 BRA `(.L_x_245) ;  /* 0x0000000000409947 */ /* 0x000fea0003800000 */
[----:B--2---:R-:W-:Y:S01]  /*133a0*/  MOV R2, 0x0 ;  /* 0x0000000000027802 */ /* 0x004fe20000000f00 */
[----:B------:R-:W-:Y:S01]  /*133b0*/  ULDC.64 UR6, c[0x4][0xa0] ;  /* 0x0100280000067ab9 */ /* 0x000fe20000000a00 */
[----:B------:R-:W-:Y:S01]  /*133c0*/  ULDC.64 UR8, c[0x4][0xa8] ;  /* 0x01002a0000087ab9 */ /* 0x000fe20000000a00 */
[----:B------:R-:W-:Y:S01]  /*133d0*/  ULDC.64 UR4, c[0x4][0x20] ;  /* 0x0100080000047ab9 */ /* 0x000fe20000000a00 */
[----:B------:R-:W-:Y:S02]  /*133e0*/  IMAD.U32 R4, RZ, RZ, UR6 ;  /* 0x00000006ff047e24 */ /* 0x000fe4000f8e00ff */
[----:B------:R-:W2:Y:S01]  /*133f0*/  LDC.64 R2, c[0x4][R2] ;  /* 0x0100000002027b82 */ /* 0x000ea20000000a00 */
[----:B------:R-:W-:Y:S02]  /*13400*/  IMAD.U32 R5, RZ, RZ, UR7 ;  /* 0x00000007ff057e24 */ /* 0x000fe4000f8e00ff */
[----:B------:R-:W-:Y:S02]  /*13410*/  IMAD.U32 R6, RZ, RZ, UR8 ;  /* 0x00000008ff067e24 */ /* 0x000fe4000f8e00ff */
[----:B------:R-:W-:-:S02]  /*13420*/  IMAD.U32 R7, RZ, RZ, UR9 ;  /* 0x00000009ff077e24 */ /* 0x000fc4000f8e00ff */
[----:B-1----:R-:W-:Y:S02]  /*13430*/  IMAD.U32 R10, RZ, RZ, UR4 ;  /* 0x00000004ff0a7e24 */ /* 0x002fe4000f8e00ff */
[----:B0-----:R-:W-:Y:S02]  /*13440*/  IMAD.U32 R11, RZ, RZ, UR5 ;  /* 0x00000005ff0b7e24 */ /* 0x001fe4000f8e00ff */
[----:B------:R-:W-:Y:S02]  /*13450*/  IMAD.MOV.U32 R8, RZ, RZ, 0x70 ;  /* 0x00000070ff087424 */ /* 0x000fe400078e00ff */
[----:B------:R-:W-:Y:S02]  /*13460*/  IMAD.MOV.U32 R12, RZ, RZ, 0x1 ;  /* 0x00000001ff0c7424 */ /* 0x000fe400078e00ff */
[----:B------:R-:W-:-:S07]  /*13470*/  IMAD.MOV.U32 R13, RZ, RZ, RZ ;  /* 0x000000ffff0d7224 */ /* 0x000fce00078e00ff */
[----:B------:R-:W-:-:S07]  /*13480*/  LEPC R20, `(.L_x_245) ;  /* 0x000000001014794e */ /* 0x000fce0000000000 */
[----:B--2---:R-:W-:Y:S05]  /*13490*/  CALL.ABS.NOINC R2 ;  /* 0x0000000002007343 */ /* 0x004fea0003c00000 */
.L_x_245:
[----:B------:R-:W-:Y:S05]  /*134a0*/  BSYNC B6 ;  /* 0x0000000000067941 */ /* 0x000fea0003800000 */
.L_x_244:
[----:B--2---:R-:W2:Y:S01]  /*134b0*/  LDL.LU R0, [R1+0x3c] ;  /* 0x00003c0001007983 */ /* 0x004ea20000300800 */
[----:B------:R-:W3:Y:S01]  /*134c0*/  LDC R8, c[0x0][0x448] ;  /* 0x00011200ff087b82 */ /* 0x000ee20000000800 */
[----:B------:R-:W-:Y:S01]  /*134d0*/  ULDC.64 UR4, c[0x0][0x2d8] ;  /* 0x0000b60000047ab9 */ /* 0x000fe20000000a00 */
[----:B------:R-:W-:Y:S01]  /*134e0*/  ULDC.64 UR6, c[0x0][0x280] ;  /* 0x0000a00000067ab9 */ /* 0x000fe20000000a00 */
[----:B------:R-:W4:Y:S04]  /*134f0*/  LDL.LU R4, [R1+0x34] ;  /* 0x0000340001047983 */ /* 0x000f280000300800 */
[----:B------:R-:W4:Y:S04]  /*13500*/  LDL.LU.64 R2, [R1+0x50] ;  /* 0x0000500001027983 */ /* 0x000f280000300a00 */
[----:B------:R-:W2:Y:S04]  /*13510*/  LDL.LU R6, [R1+0x2c] ;  /* 0x00002c0001067983 */ /* 0x000ea80000300800 */
[----:B------:R-:W2:Y:S01]  /*13520*/  LDL.LU R5, [R1+0x4] ;  /* 0x0000040001057983 */ /* 0x000ea20000300800 */
[----:B---3--:R-:W-:Y:S01]  /*13530*/  ISETP.NE.AND P0, PT, R8, 0x1, PT ;  /* 0x000000010800780c */ /* 0x008fe20003f05270 */
[----:B------:R-:W3:-:S12]  /*13540*/  S2R R9, SR_TID.X ;  /* 0x0000000000097919 */ /* 0x000ed80000002100 */
[----:B------:R-:W0:Y:S01]  /*13550*/  @P0 LDC R7, c[0x0][0x450] ;  /* 0x00011400ff070b82 */ /* 0x000e220000000800 */
[----:B---3--:R-:W-:-:S05]  /*13560*/  IMAD.SHL.U32 R9, R9, 0x8, RZ ;  /* 0x0000000809097824 */ /* 0x008fca00078e00ff */
[----:B------:R-:W-:-:S04]  /*13570*/  LOP3.LUT R9, R9, 0x38, RZ, 0xc0, !PT ;  /* 0x0000003809097812 */ /* 0x000fc800078ec0ff */
[----:B------:R-:W-:Y:S01]  /*13580*/  LOP3.LUT R9, R9, 0x40, RZ, 0xfc, !PT ;  /* 0x0000004009097812 */ /* 0x000fe200078efcff */
[----:B----4-:R-:W-:Y:S02]  /*13590*/  IMAD.MOV.U32 R3, RZ, RZ, R4 ;  /* 0x000000ffff037224 */ /* 0x010fe400078e0004 */
[----:B------:R-:W3:Y:S01]  /*135a0*/  S2R R4, SR_TID.X ;  /* 0x0000000000047919 */ /* 0x000ee20000002100 */
[----:B------:R-:W-:-:S04]  /*135b0*/  IMAD.WIDE.U32 R2, R16, UR4, R2 ;  /* 0x0000000410027c25 */ /* 0x000fc8000f8e0002 */
[----:B------:R-:W-:Y:S01]  /*135c0*/  IMAD R3, R16, UR5, R3 ;  /* 0x0000000510037c24 */ /* 0x000fe2000f8e0203 */
[----:B------:R-:W-:Y:S02]  /*135d0*/  ULDC.64 UR4, c[0x0][0x2e0] ;  /* 0x0000b80000047ab9 */ /* 0x000fe40000000a00 */
[----:B--2---:R-:W-:Y:S02]  /*135e0*/  IMAD R0, R0, UR4, RZ ;  /* 0x0000000400007c24 */ /* 0x004fe4000f8e02ff */
[----:B------:R-:W-:-:S04]  /*135f0*/  IMAD.WIDE.U32 R2, R6, UR4, R2 ;  /* 0x0000000406027c25 */ /* 0x000fc8000f8e0002 */
[----:B------:R-:W-:Y:S01]  /*13600*/  IMAD R0, R6, UR5, R0 ;  /* 0x0000000506007c24 */ /* 0x000fe2000f8e0200 */
[----:B------:R-:W-:Y:S01]  /*13610*/  ULDC.64 UR4, c[0x0][0x2d0] ;  /* 0x0000b40000047ab9 */ /* 0x000fe20000000a00 */
[C---:B---3--:R-:W-:Y:S01]  /*13620*/  LOP3.LUT R6, R4.reuse, 0x7f, RZ, 0xc0, !PT ;  /* 0x0000007f04067812 */ /* 0x048fe200078ec0ff */
[----:B------:R-:W-:-:S03]  /*13630*/  IMAD.SHL.U32 R4, R4, 0x10, RZ ;  /* 0x0000001004047824 */ /* 0x000fc600078e00ff */
[----:B------:R-:W-:-:S04]  /*13640*/  SHF.R.U32.HI R6, RZ, 0x3, R6 ;  /* 0x00000003ff067819 */ /* 0x000fc80000011606 */
[----:B------:R-:W-:Y:S02]  /*13650*/  LOP3.LUT R4, R6, 0x70, R4, 0xf8, !PT ;  /* 0x0000007006047812 */ /* 0x000fe400078ef804 */
[----:B------:R-:W2:Y:S01]  /*13660*/  @P0 LDC R6, c[0x0][0x44c] ;  /* 0x00011300ff060b82 */ /* 0x000ea20000000800 */
[----:B------:R-:W-:Y:S02]  /*13670*/  IMAD.SHL.U32 R5, R5, 0x80, RZ ;  /* 0x0000008005057824 */ /* 0x000fe400078e00ff */
[----:B------:R-:W-:-:S03]  /*13680*/  IMAD.IADD R3, R3, 0x1, R0 ;  /* 0x0000000103037824 */ /* 0x000fc600078e0200 */
[----:B------:R-:W-:-:S05]  /*13690*/  LOP3.LUT R0, R4, R5, RZ, 0xfc, !PT ;  /* 0x0000000504007212 */ /* 0x000fca00078efcff */
[----:B------:R-:W-:Y:S02]  /*136a0*/  IMAD.MOV.U32 R4, RZ, RZ, R0 ;  /* 0x000000ffff047224 */ /* 0x000fe400078e0000 */
[----:B--2---:R-:W-:-:S05]  /*136b0*/  @P0 IMAD.HI.U32 R6, R0, R6, RZ ;  /* 0x0000000600060227 */ /* 0x004fca00078e00ff */
[----:B0-----:R-:W-:-:S05]  /*136c0*/  @P0 SHF.R.U32.HI R4, RZ, R7, R6 ;  /* 0x00000007ff040219 */ /* 0x001fca0000011606 */
[----:B------:R-:W-:-:S04]  /*136d0*/  IMAD.MOV R6, RZ, RZ, -R4 ;  /* 0x000000ffff067224 */ /* 0x000fc800078e0a04 */
[----:B------:R-:W-:Y:S01]  /*136e0*/  IMAD R0, R8, R6, R0 ;  /* 0x0000000608007224 */ /* 0x000fe200078e0200 */
[----:B------:R-:W-:Y:S01]  /*136f0*/  SHF.R.S32.HI R6, RZ, 0x1f, R4 ;  /* 0x0000001fff067819 */ /* 0x000fe20000011404 */
[----:B------:R-:W-:-:S04]  /*13700*/  IMAD.WIDE.U32 R2, R4, UR4, R2 ;  /* 0x0000000404027c25 */ /* 0x000fc8000f8e0002 */
[----:B------:R-:W-:-:S04]  /*13710*/  IMAD R6, R6, UR4, RZ ;  /* 0x0000000406067c24 */ /* 0x000fc8000f8e02ff */
[----:B------:R-:W-:Y:S01]  /*13720*/  IMAD R4, R4, UR5, R6 ;  /* 0x0000000504047c24 */ /* 0x000fe2000f8e0206 */
[----:B------:R-:W-:-:S03]  /*13730*/  ULDC.64 UR4, c[0x0][0x2c8] ;  /* 0x0000b20000047ab9 */ /* 0x000fc60000000a00 */
[----:B------:R-:W-:Y:S01]  /*13740*/  IMAD.IADD R3, R3, 0x1, R4 ;  /* 0x0000000103037824 */ /* 0x000fe200078e0204 */
[----:B------:R-:W-:Y:S01]  /*13750*/  SHF.R.S32.HI R4, RZ, 0x1f, R0 ;  /* 0x0000001fff047819 */ /* 0x000fe20000011400 */
[----:B------:R-:W-:-:S04]  /*13760*/  IMAD.WIDE.U32 R2, R0, UR4, R2 ;  /* 0x0000000400027c25 */ /* 0x000fc8000f8e0002 */
[----:B------:R-:W-:Y:S01]  /*13770*/  IMAD R4, R4, UR4, RZ ;  /* 0x0000000404047c24 */ /* 0x000fe2000f8e02ff */
[----:B------:R-:W-:Y:S02]  /*13780*/  ULDC UR4, c[0x0][0x2b8] ;  /* 0x0000ae0000047ab9 */ /* 0x000fe40000000800 */
[----:B------:R-:W-:Y:S02]  /*13790*/  ISETP.GE.AND P1, PT, R9, UR4, PT ;  /* 0x0000000409007c0c */ /* 0x000fe4000bf26270 */
[----:B------:R0:W5:Y:S01]  /*137a0*/  LDL R9, [R1+0x28] ;  /* 0x0000280001097983 */ /* 0x0001620000100800 */
[----:B------:R-:W1:Y:S01]  /*137b0*/  S2R R7, SR_TID.X ;  /* 0x0000000000077919 */ /* 0x000e620000002100 */
[----:B------:R-:W-:Y:S01]  /*137c0*/  IMAD R0, R0, UR5, R4 ;  /* 0x0000000500007c24 */ /* 0x000fe2000f8e0204 */
[----:B------:R-:W-:-:S03]  /*137d0*/  LEA R4, P2, R2, UR6, 0x1 ;  /* 0x0000000602047c11 */ /* 0x000fc6000f8408ff */
[----:B------:R-:W-:-:S05]  /*137e0*/  IMAD.IADD R0, R3, 0x1, R0 ;  /* 0x0000000103007824 */ /* 0x000fca00078e0200 */
[----:B------:R-:W-:Y:S01]  /*137f0*/  LEA.HI.X R3, R2, UR7, R0, 0x1, P2 ;  /* 0x0000000702037c11 */ /* 0x000fe200090f0c00 */
[----:B-1----:R-:W-:-:S05]  /*13800*/  IMAD.SHL.U32 R10, R7, 0x8, RZ ;  /* 0x00000008070a7824 */ /* 0x002fca00078e00ff */
[----:B------:R-:W-:-:S04]  /*13810*/  LOP3.LUT R10, R10, 0x38, RZ, 0xc0, !PT ;  /* 0x000000380a0a7812 */ /* 0x000fc800078ec0ff */
[----:B------:R-:W-:Y:S01]  /*13820*/  ISETP.GE.AND P0, PT, R10, UR4, PT ;  /* 0x000000040a007c0c */ /* 0x000fe2000bf06270 */
[----:B------:R-:W-:-:S03]  /*13830*/  UMOV UR4, 0xffffffff ;  /* 0xffffffff00047882 */ /* 0x000fc60000000000 */
[----:B0-----:R-:W-:Y:S09]  /*13840*/  BRA.DIV UR4, `(.L_x_246) ;  /* 0x0000004204147947 */ /* 0x001ff2000b800000 */
[----:B------:R-:W0:Y:S02]  /*13850*/  S2R R6, SR_TID.X ;  /* 0x0000000000067919 */ /* 0x000e240000002100 */
[----:B0-----:R-:W-:-:S04]  /*13860*/  LOP3.LUT R6, R6, 0x7f, RZ, 0xc0, !PT ;  /* 0x0000007f06067812 */ /* 0x001fc800078ec0ff */
[----:B------:R-:W-:Y:S02]  /*13870*/  SHF.R.U32.HI R7, RZ, 0x3, R6 ;  /* 0x00000003ff077819 */ /* 0x000fe40000011606 */
[----:B------:R-:W2:Y:S01]  /*13880*/  LDL.LU R6, [R1+0x44] ;  /* 0x0000440001067983 */ /* 0x000ea20000300800 */
[----:B------:R-:W-:Y:S02]  /*13890*/  ULDC.64 UR4, c[0x0][0x208] ;  /* 0x0000820000047ab9 */ /* 0x000fe40000000a00 */
[----:B------:R-:W-:Y:S02]  /*138a0*/  IMAD.IADD R0, R7, 0x1, R5 ;  /* 0x0000000107007824 */ /* 0x000fe400078e0205 */
[----:B------:R-:W0:Y:S02]  /*138b0*/  SHFL.IDX PT, R7, R4, RZ, 0x181f ;  /* 0x00181fff04077589 */ /* 0x000e2400000e0000 */
[----:B------:R-:W-:Y:S02]  /*138c0*/  VIADD R5, R0, 0x10 ;  /* 0x0000001000057836 */ /* 0x000fe40000000000 */
[----:B--2---:R-:W-:-:S02]  /*138d0*/  IMAD R2, R6, R8, RZ ;  /* 0x0000000806027224 */ /* 0x004fc400078e02ff */
[----:B------:R-:W1:Y:S03]  /*138e0*/  SHFL.IDX PT, R6, R3, RZ, 0x181f ;  /* 0x00181fff03067589 */ /* 0x000e6600000e0000 */
[-C--:B------:R-:W-:Y:S01]  /*138f0*/  ISETP.GE.AND P4, PT, R0, R2.reuse, PT ;  /* 0x000000020000720c */ /* 0x080fe20003f86270 */
[----:B------:R-:W-:Y:S01]  /*13900*/  SHFL.IDX PT, R8, R3, 0x1, 0x181f ;  /* 0x00381f0003087f89 */ /* 0x000fe200000e0000 */
[----:B------:R-:W-:-:S03]  /*13910*/  ISETP.GE.AND P2, PT, R5, R2, PT ;  /* 0x000000020500720c */ /* 0x000fc60003f46270 */
[----:B------:R-:W2:Y:S08]  /*13920*/  SHFL.IDX PT, R5, R4, 0x1, 0x181f ;  /* 0x00381f0004057f89 */ /* 0x000eb000000e0000 */
[----:B0-----:R-:W-:-:S05]  /*13930*/  @!P4 LEA R7, P3, R10, R7, 0x1 ;  /* 0x000000070a07c211 */ /* 0x001fca00078608ff */
[----:B-1----:R-:W-:-:S05]  /*13940*/  @!P4 IMAD.X R6, RZ, RZ, R6, P3 ;  /* 0x000000ffff06c224 */ /* 0x002fca00018e0606 */
[----:B------:R-:W-:-:S04]  /*13950*/  @!P4 LOP3.LUT R7, R7, R6, RZ, 0x3c, !PT ;  /* 0x000000060707c212 */ /* 0x000fc800078e3cff */
[----:B------:R-:W-:-:S04]  /*13960*/  @!P4 LOP3.LUT R6, R7, R6, RZ, 0x3c, !PT ;  /* 0x000000060706c212 */ /* 0x000fc800078e3cff */
[----:B------:R-:W-:-:S05]  /*13970*/  @!P4 LOP3.LUT R7, R7, R6, RZ, 0x3c, !PT ;  /* 0x000000060707c212 */ /* 0x000fca00078e3cff */
[----:B-----5:R-:W-:Y:S04]  /*13980*/  @!P4 LDGSTS.E.BYPASS.LTC128B.128 [R9+0x16400], desc[UR4][R6.64], !P0 ;  /* 0x164000000609cfae */ /* 0x020fe8000c101d44 */
[----:B------:R2:W-:Y:S02]  /*13990*/  @!P4 LDGSTS.E.BYPASS.LTC128B.128 [R9+0x1a400], desc[UR4][R6.64+0x80], !P1 ;  /* 0x1a4000800609cfae */ /* 0x0005e4000c901d44 */
[----:B--2---:R-:W-:Y:S01]  /*139a0*/  @!P2 LEA R7, P3, R10, R5, 0x1 ;  /* 0x000000050a07a211 */ /* 0x004fe200078608ff */
[----:B------:R-:W-:-:S04]  /*139b0*/  VIADD R5, R0, 0x20 ;  /* 0x0000002000057836 */ /* 0x000fc80000000000 */
[----:B------:R-:W-:-:S05]  /*139c0*/  @!P2 IMAD.X R6, RZ, RZ, R8, P3 ;  /* 0x000000ffff06a224 */ /* 0x000fca00018e0608 */
[----:B------:R-:W-:-:S04]  /*139d0*/  @!P2 LOP3.LUT R7, R7, R6, RZ, 0x3c, !PT ;  /* 0x000000060707a212 */ /* 0x000fc800078e3cff */
[----:B------:R-:W-:-:S04]  /*139e0*/  @!P2 LOP3.LUT R6, R7, R6, RZ, 0x3c, !PT ;  /* 0x000000060706a212 */ /* 0x000fc800078e3cff */
[----:B------:R-:W-:-:S05]  /*139f0*/  @!P2 LOP3.LUT R7, R7, R6, RZ, 0x3c, !PT ;  /* 0x000000060707a212 */ /* 0x000fca00078e3cff */
[----:B------:R-:W-:Y:S04]  /*13a00*/  @!P2 LDGSTS.E.BYPASS.LTC128B.128 [R9+0x16c00], desc[UR4][R6.64], !P0 ;  /* 0x16c000000609afae */ /* 0x000fe8000c101d44 */
[----:B------:R0:W-:Y:S01]  /*13a10*/  @!P2 LDGSTS.E.BYPASS.LTC128B.128 [R9+0x1ac00], desc[UR4][R6.64+0x80], !P1 ;  /* 0x1ac000800609afae */ /* 0x0001e2000c901d44 */
[----:B------:R-:W-:-:S03]  /*13a20*/  ISETP.GE.AND P2, PT, R5, R2, PT ;  /* 0x000000020500720c */ /* 0x000fc60003f46270 */
[----:B------:R-:W1:Y:S04]  /*13a30*/  SHFL.IDX PT, R5, R4, 0x2, 0x181f ;  /* 0x00581f0004057f89 */ /* 0x000e6800000e0000 */
[----:B0-----:R-:W0:Y:S06]  /*13a40*/  SHFL.IDX PT, R6, R3, 0x2, 0x181f ;  /* 0x00581f0003067f89 */ /* 0x001e2c00000e0000 */
[----:B-1----:R-:W-:-:S05]  /*13a50*/  @!P2 LEA R5, P3, R10, R5, 0x1 ;  /* 0x000000050a05a211 */ /* 0x002fca00078608ff */
[----:B0-----:R-:W-:-:S04]  /*13a60*/  @!P2 IMAD.X R6, RZ, RZ, R6, P3 ;  /* 0x000000ffff06a224 */ /* 0x001fc800018e0606 */
[----:B------:R-:W-:Y:S02]  /*13a70*/  @!P2 IMAD.MOV.U32 R7, RZ, RZ, R6 ;  /* 0x000000ffff07a224 */ /* 0x000fe400078e0006 */
[----:B------:R-:W-:Y:S02]  /*13a80*/  @!P2 IMAD.MOV.U32 R6, RZ, RZ, R5 ;  /* 0x000000ffff06a224 */ /* 0x000fe400078e0005 */
[----:B------:R-:W-:-:S03]  /*13a90*/  VIADD R5, R0, 0x30 ;  /* 0x0000003000057836 */ /* 0x000fc60000000000 */
        /* <DEDUP_REMOVED lines=39> */
[----:B------:R0:W1:Y:S04]  /*13d10*/  SHFL.IDX PT, R5, R3, 0x7, 0x181f ;  /* 0x00f81f0003057f89 */ /* 0x00006800000e0000 */
[----:B------:R0:W-:Y:S04]  /*13d20*/  @!P2 LDGSTS.E.BYPASS.LTC128B.128 [R9+0x19400], desc[UR4][R6.64], !P0 ;  /* 0x194000000609afae */ /* 0x0001e8000c101d44 */
[----:B------:R0:W-:Y:S04]  /*13d30*/  @!P2 LDGSTS.E.BYPASS.LTC128B.128 [R9+0x1d400], desc[UR4][R6.64+0x80], !P1 ;  /* 0x1d4000800609afae */ /* 0x0001e8000c901d44 */
[----:B------:R0:W2:Y:S02]  /*13d40*/  SHFL.IDX PT, R3, R4, 0x7, 0x181f ;  /* 0x00f81f0004037f89 */ /* 0x0000a400000e0000 */
.L_x_360:
[----:B------:R-:W-:Y:S01]  /*13d50*/  VIADD R0, R0, 0x70 ;  /* 0x0000007000007836 */ /* 0x000fe20000000000 */
[----:B------:R-:W-:Y:S04]  /*13d60*/  BSSY B0, `(.L_x_247) ;  /* 0x000000b000007945 */ /* 0x000fe80003800000 */
[----:B------:R-:W-:-:S13]  /*13d70*/  ISETP.GE.AND P2, PT, R0, R2, PT ;  /* 0x000000020000720c */ /* 0x000fda0003f46270 */
[----:B------:R-:W-:Y:S05]  /*13d80*/  @P2 BRA `(.L_x_248) ;  /* 0x0000000000202947 */ /* 0x000fea0003800000 */
[----:B--2---:R-:W-:Y:S01]  /*13d90*/  LEA R2, P2, R10, R3, 0x1 ;  /* 0x000000030a027211 */ /* 0x004fe200078408ff */
[----:B------:R-:W-:-:S03]  /*13da0*/  ULDC.64 UR4, c[0x0][0x208] ;  /* 0x0000820000047ab9 */ /* 0x000fc60000000a00 */
[----:B01----:R-:W-:-:S05]  /*13db0*/  IADD3.X R3, RZ, R5, RZ, P2, !PT ;  /* 0x00000005ff037210 */ /* 0x003fca00017fe4ff */
[----:B------:R-:W-:Y:S01]  /*13dc0*/  @!PT LDS RZ, [RZ] ;  /* 0x00000000fffff984 */ /* 0x000fe20000000800 */
[----:B------:R-:W-:Y:S01]  /*13dd0*/  @!PT LDS RZ, [RZ] ;  /* 0x00000000fffff984 */ /* 0x000fe20000000800 */
[----:B------:R-:W-:Y:S01]  /*13de0*/  @!PT LDS RZ, [RZ] ;  /* 0x00000000fffff984 */ /* 0x000fe20000000800 */
[----:B------:R3:W-:Y:S04]  /*13df0*/  LDGSTS.E.BYPASS.LTC128B.128 [R9+0x19c00], desc[UR4][R2.64], !P0 ;  /* 0x19c0000002097fae */ /* 0x0007e8000c101d44 */
[----:B------:R3:W-:Y:S02]  /*13e00*/  LDGSTS.E.BYPASS.LTC128B.128 [R9+0x1dc00], desc[UR4][R2.64+0x80], !P1 ;  /* 0x1dc0008002097fae */ /* 0x0007e4000c901d44 */
.L_x_248:
[----:B------:R-:W-:Y:S05]  /*13e10*/  BSYNC B0 ;  /* 0x0000000000007941 */ /* 0x000fea0003800000 */
.L_x_247:
[----:B------:R-:W-:Y:S01]  /*13e20*/  NOP ;  /* 0x0000000000007918 */ /* 0x000fe20000000000 */
[----:B------:R-:W-:Y:S01]  /*13e30*/  PLOP3.LUT P0, PT, PT, PT, PT, 0x80, 0x0 ;  /* 0x000000000000781c */ /* 0x000fe20003f0f070 */
[----:B0-----:R-:W-:-:S12]  /*13e40*/  VIADD R6, R18, 0x34800 ;  /* 0x0003480012067836 */ /* 0x001fd80000000000 */
.L_x_249:
[----:B------:R-:W-:Y:S02]  /*13e50*/  PLOP3.LUT P1, PT, P1, P0, PT, 0xa2, 0x0 ;  /* 0x000000000000781c */ /* 0x000fe40000f21472 */
[----:B------:R-:W-:-:S08]  /*13e60*/  @P0 R2UR P1, UR4, R18 ;  /* 0x00000000120402ca */ /* 0x000fd00000020000 */
[----:B------:R-:W-:-:S05]  /*13e70*/  @P0 PLOP3.LUT P0, PT, P1, PT, PT, 0x80, 0x0 ;  /* 0x000000000000081c */ /* 0x000fca0000f0f070 */
[----:B------:R-:W-:Y:S01]  /*13e80*/  @!P1 SYNCS.ARRIVE.TRANS64.RED.A0T1 RZ, [UR4+0x34800], RZ ;  /* 0x034800ffffff99a7 */ /* 0x000fe20008200404 */
[----:B------:R-:W-:Y:S07]  /*13e90*/  @!P1 ARRIVES.LDGSTSBAR.64.TRANSCNT [UR4+0x34800] ;  /* 0x03480000ff0099b0 */ /* 0x000fee0008000a84 */
[----:B------:R-:W-:Y:S05]  /*13ea0*/  @P0 BRA.U.ANY `(.L_x_249) ;  /* 0xfffffffd00e80947 */ /* 0x000fea000393ffff */
[----:B---3--:R-:W3:Y:S02]  /*13eb0*/  LDL.LU R2, [R1+0x48] ;  /* 0x0000480001027983 */ /* 0x008ee40000300800 */
[----:B---3--:R-:W-:-:S05]  /*13ec0*/  VIADD R2, R2, 0x1 ;  /* 0x0000000102027836 */ /* 0x008fca0000000000 */
[----:B------:R0:W-:Y:S01]  /*13ed0*/  STL [R1+0x48], R2 ;  /* 0x0000480201007387 */ /* 0x0001e20000100800 */
[----:B------:R-:W-:-:S04]  /*13ee0*/  LEA.HI R0, R2, R2, RZ, 0x1 ;  /* 0x0000000202007211 */ /* 0x000fc800078f08ff */
[----:B------:R-:W-:-:S05]  /*13ef0*/  LOP3.LUT R0, R0, 0xfffffffe, RZ, 0xc0, !PT ;  /* 0xfffffffe00007812 */ /* 0x000fca00078ec0ff */
[----:B------:R-:W-:-:S05]  /*13f00*/  IMAD.IADD R0, R2, 0x1, -R0 ;  /* 0x0000000102007824 */ /* 0x000fca00078e0a00 */
[----:B------:R-:W-:Y:S01]  /*13f10*/  SHF.L.U32 R0, R0, 0x1f, RZ ;  /* 0x0000001f00007819 */ /* 0x000fe200000006ff */
[----:B------:R-:W-:Y:S01]  /*13f20*/  NOP ;  /* 0x0000000000007918 */ /* 0x000fe20000000000 */
[----:B------:R0:W-:Y:S01]  /*13f30*/  SYNCS.ARRIVE.TRANS64.A1T0 RZ, [R18+URZ+0x34800], RZ ;  /* 0x034800ff12ff79a7 */ /* 0x0001e2000810003f */
[----:B------:R-:W-:Y:S01]  /*13f40*/  BSSY B0, `(.L_x_250) ;  /* 0x0000003000007945 */ /* 0x000fe20003800000 */
[----:B------:R-:W3:Y:S03]  /*13f50*/  SYNCS.PHASECHK.TRANS64.TRYWAIT P0, [R18+URZ+0x34820], R0 ;  /* 0x03482000120075a7 */ /* 0x000ee6000800017f */
[----:B0--3--:R-:W-:Y:S05]  /*13f60*/  @!P0 BRA `(.L_x_251) ;  /* 0x0000004400208947 */ /* 0x009fea0003800000 */
.L_x_361:
[----:B------:R-:W-:Y:S05]  /*13f70*/  BSYNC B0 ;  /* 0x0000000000007941 */ /* 0x000fea0003800000 */
.L_x_250:
[----:B------:R-:W0:Y:S04]  /*13f80*/  LDL R2, [R1+0x30] ;  /* 0x0000300001027983 */ /* 0x000e280000100800 */
[----:B--2---:R-:W2:Y:S01]  /*13f90*/  LDL R3, [R1+0x24] ;  /* 0x0000240001037983 */ /* 0x004ea20000100800 */
[----:B------:R-:W-:Y:S01]  /*13fa0*/  BSSY B0, `(.L_x_252) ;  /* 0x00001e9000007945 */ /* 0x000fe20003800000 */
[----:B0-----:R-:W-:-:S05]  /*13fb0*/  VIADD R0, R2, 0xfffffffe ;  /* 0xfffffffe02007836 */ /* 0x001fca0000000000 */
[----:B--2---:R-:W-:-:S13]  /*13fc0*/  ISETP.GE.AND P0, PT, R0, R3, PT ;  /* 0x000000030000720c */ /* 0x004fda0003f06270 */
[----:B------:R-:W-:Y:S05]  /*13fd0*/  @!P0 BRA `(.L_x_253) ;  /* 0x0000001c00948947 */ /* 0x000fea0003800000 */
[----:B------:R-:W2:Y:S04]  /*13fe0*/  LDL.LU R2, [R1+0x58] ;  /* 0x0000580001027983 */ /* 0x000ea80000300800 */
[----:B-1----:R-:W3:Y:S04]  /*13ff0*/  LDL.LU R5, [R1+0x38] ;  /* 0x0000380001057983 */ /* 0x002ee80000300800 */
[----:B------:R-:W4:Y:S01]  /*14000*/  LDL.LU R4, [R1+0x40] ;  /* 0x0000400001047983 */ /* 0x000f220000300800 */
[----:B------:R-:W-:Y:S01]  /*14010*/  LOP3.LUT R10, RZ, R3, RZ, 0x33, !PT ;  /* 0x00000003ff0a7212 */ /* 0x000fe200078e33ff */
[----:B------:R-:W-:Y:S01]  /*14020*/  BSSY B2, `(.L_x_254) ;  /* 0x00000a7000027945 */ /* 0x000fe20003800000 */
[----:B--2---:R-:W-:-:S04]  /*14030*/  VIADD R2, R2, 0x1 ;  /* 0x0000000102027836 */ /* 0x004fc80000000000 */
[----:B---3--:R-:W-:-:S05]  /*14040*/  IMAD R2, R2, R5, RZ ;  /* 0x0000000502027224 */ /* 0x008fca00078e02ff */
[----:B----4-:R-:W-:-:S05]  /*14050*/  VIMNMX R7, R4, R2, PT ;  /* 0x0000000204077248 */ /* 0x010fca0003fe0100 */
[----:B------:R-:W-:-:S05]  /*14060*/  IMAD.MOV R2, RZ, RZ, -R7 ;  /* 0x000000ffff027224 */ /* 0x000fca00078e0a07 */
[----:B------:R-:W-:-:S05]  /*14070*/  VIADDMNMX R10, R2, 0x1, R10, !PT ;  /* 0x00000001020a7846 */ /* 0x000fca000780010a */
[----:B------:R-:W-:-:S05]  /*14080*/  IMAD.IADD R2, R7, 0x1, R10 ;  /* 0x0000000107027824 */ /* 0x000fca00078e020a */
[----:B------:R-:W-:-:S04]  /*14090*/  LOP3.LUT R2, R2, 0x1, RZ, 0xc0, !PT ;  /* 0x0000000102027812 */ /* 0x000fc800078ec0ff */
[----:B------:R-:W-:-:S13]  /*140a0*/  ISETP.NE.U32.AND P0, PT, R2, 0x1, PT ;  /* 0x000000010200780c */ /* 0x000fda0003f05070 */
[----:B------:R-:W-:Y:S05]  /*140b0*/  @P0 BRA `(.L_x_255) ;  /* 0x0000000800740947 */ /* 0x000fea0003800000 */
[----:B------:R-:W2:Y:S04]  /*140c0*/  LDL R4, [R1+0x20] ;  /* 0x0000200001047983 */ /* 0x000ea80000100800 */
[----:B------:R-:W3:Y:S01]  /*140d0*/  LDL R3, [R1+0x14] ;  /* 0x0000140001037983 */ /* 0x000ee20000100800 */
[----:B------:R-:W-:Y:S01]  /*140e0*/  VIADD R8, R19, 0x1 ;  /* 0x0000000113087836 */ /* 0x000fe20000000000 */
[----:B------:R-:W-:Y:S04]  /*140f0*/  BSSY B1, `(.L_x_256) ;  /* 0x0000095000017945 */ /* 0x000fe80003800000 */
[----:B------:R-:W-:-:S04]  /*14100*/  ISETP.NE.AND P0, PT, R8, 0x2, PT ;  /* 0x000000020800780c */ /* 0x000fc80003f05270 */
[----:B------:R-:W-:Y:S02]  /*14110*/  SEL R11, RZ, 0x1, P0 ;  /* 0x00000001ff0b7807 */ /* 0x000fe40000000000 */
[----:B------:R-:W-:Y:S02]  /*14120*/  SEL R8, R8, RZ, P0 ;  /* 0x000000ff08087207 */ /* 0x000fe40000000000 */
[----:B--2---:R-:W-:Y:S02]  /*14130*/  ISETP.NE.AND P1, PT, R4, RZ, PT ;  /* 0x000000ff0400720c */ /* 0x004fe40003f25270 */
[----:B---3--:R-:W-:-:S11]  /*14140*/  LOP3.LUT R11, R3, R11, RZ, 0x3c, !PT ;  /* 0x0000000b030b7212 */ /* 0x008fd600078e3cff */
[----:B------:R-:W-:Y:S05]  /*14150*/  @!P1 BRA `(.L_x_257) ;  /* 0x0000000800389947 */ /* 0x000fea0003800000 */
[----:B------:R-:W-:Y:S01]  /*14160*/  ULDC.64 UR4, c[0x0][0x418] ;  /* 0x0001060000047ab9 */ /* 0x000fe20000000a00 */
[----:B------:R-:W-:Y:S01]  /*14170*/  IMAD.MOV.U32 R4, RZ, RZ, R17 ;  /* 0x000000ffff047224 */ /* 0x000fe200078e0011 */
[----:B------:R-:W-:-:S04]  /*14180*/  ISETP.NE.U32.AND P0, PT, RZ, UR4, PT ;  /* 0x00000004ff007c0c */ /* 0x000fc8000bf05070 */
[----:B------:R-:W-:-:S13]  /*14190*/  ISETP.NE.AND.EX P0, PT, RZ, UR5, PT, P0 ;  /* 0x00000005ff007c0c */ /* 0x000fda000bf05300 */
[----:B------:R-:W-:Y:S05]  /*141a0*/  @!P0 BRA `(.L_x_258) ;  /* 0x0000000000508947 */ /* 0x000fea0003800000 */
[----:B------:R-:W2:Y:S01]  /*141b0*/  LDL R12, [R1+0x1c] ;  /* 0x00001c00010c7983 */ /* 0x000ea20000100800 */
[----:B------:R-:W0:Y:S01]  /*141c0*/  LDC R5, c[0x0][0x43c] ;  /* 0x00010f00ff057b82 */ /* 0x000e220000000800 */
[----:B------:R-:W-:Y:S02]  /*141d0*/  ULDC.64 UR6, c[0x0][0x428] ;  /* 0x00010a0000067ab9 */ /* 0x000fe40000000a00 */
[----:B------:R-:W3:Y:S01]  /*141e0*/  LDL R9, [R1+0x10] ;  /* 0x0000100001097983 */ /* 0x000ee20000100800 */
        /* <DEDUP_REMOVED lines=9> */
[----:B--2---:R-:W-:-:S04]  /*14280*/  IMAD R4, R12, UR6, RZ ;  /* 0x000000060c047c24 */ /* 0x004fc8000f8e02ff */
[C---:B---3--:R-:W-:Y:S02]  /*14290*/  IMAD R4, R9.reuse, UR7, R4 ;  /* 0x0000000709047c24 */ /* 0x048fe4000f8e0204 */
[----:B------:R-:W-:-:S04]  /*142a0*/  IMAD.WIDE.U32 R2, R9, UR6, R2 ;  /* 0x0000000609027c25 */ /* 0x000fc8000f8e0002 */
[----:B------:R-:W-:Y:S01]  /*142b0*/  IMAD.IADD R3, R4, 0x1, R3 ;  /* 0x0000000104037824 */ /* 0x000fe200078e0203 */
[----:B------:R-:W-:-:S04]  /*142c0*/  LEA R4, P0, R2, UR4, 0x2 ;  /* 0x0000000402047c11 */ /* 0x000fc8000f8010ff */
[----:B------:R-:W-:-:S05]  /*142d0*/  LEA.HI.X R5, R2, UR5, R3, 0x2, P0 ;  /* 0x0000000502057c11 */ /* 0x000fca00080f1403 */
[----:B------:R0:W5:Y:S04]  /*142e0*/  LDG.E R4, desc[UR8][R4.64] ;  /* 0x0000000804047981 */ /* 0x000168000c1e1900 */
.L_x_258:
[----:B------:R-:W-:Y:S01]  /*142f0*/  IMAD R3, R8, 0x8, R18 ;  /* 0x0000000808037824 */ /* 0x000fe200078e0212 */
[----:B------:R-:W-:Y:S01]  /*14300*/  SHF.L.U32 R2, R11, 0x1f, RZ ;  /* 0x0000001f0b027819 */ /* 0x000fe200000006ff */
[----:B------:R-:W-:Y:S03]  /*14310*/  BSSY B3, `(.L_x_259) ;  /* 0x0000003000037945 */ /* 0x000fe60003800000 */
[----:B------:R-:W1:Y:S02]  /*14320*/  SYNCS.PHASECHK.TRANS64.TRYWAIT P0, [R3+URZ+0x34840], R2 ;  /* 0x03484002030075a7 */ /* 0x000e64000800017f */
[----:B-1----:R-:W-:Y:S05]  /*14330*/  @!P0 BRA `(.L_x_260) ;  /* 0x0000004000408947 */ /* 0x002fea0003800000 */
.L_x_362:
[----:B------:R-:W-:Y:S05]  /*14340*/  BSYNC B3 ;  /* 0x0000000000037941 */ /* 0x000fea0003800000 */
.L_x_259:
[----:B0-----:R-:W0:Y:S01]  /*14350*/  S2R R5, SR_TID.X ;  /* 0x0000000000057919 */ /* 0x001e220000002100 */
[----:B------:R-:W-:Y:S01]  /*14360*/  BSSY B3, `(.L_x_261) ;  /* 0x000000b000037945 */ /* 0x000fe20003800000 */
[----:B0-----:R-:W-:-:S04]  /*14370*/  LOP3.LUT R5, R5, 0x7f, RZ, 0xc0, !PT ;  /* 0x0000007f05057812 */ /* 0x001fc800078ec0ff */
[----:B------:R-:W-:-:S13]  /*14380*/  ISETP.NE.AND P1, PT, R5, RZ, PT ;  /* 0x000000ff0500720c */ /* 0x000fda0003f25270 */
[----:B------:R-:W-:Y:S05]  /*14390*/  @P1 BRA `(.L_x_262) ;  /* 0x00000000001c1947 */ /* 0x000fea0003800000 */
[----:B------:R-:W0:Y:S01]  /*143a0*/  S2R R5, SR_TID.X ;  /* 0x0000000000057919 */ /* 0x000e220000002100 */
[----:B-1----:R-:W-:-:S04]  /*143b0*/  IMAD.MOV.U32 R2, RZ, RZ, 0xb000 ;  /* 0x0000b000ff027424 */ /* 0x002fc800078e00ff */
[----:B------:R2:W-:Y:S01]  /*143c0*/  SYNCS.ARRIVE.TRANS64 RZ, [R3+URZ+0x34830], R2 ;  /* 0x0348300203ff79a7 */ /* 0x0005e2000800003f */
[----:B0-----:R-:W-:-:S04]  /*143d0*/  LOP3.LUT R5, R5, 0x1f, RZ, 0xc0, !PT ;  /* 0x0000001f05057812 */ /* 0x001fc800078ec0ff */
[----:B------:R-:W-:-:S13]  /*143e0*/  ISETP.NE.AND P0, PT, R5, RZ, PT ;  /* 0x000000ff0500720c */ /* 0x000fda0003f05270 */
[----:B--2---:R-:W-:Y:S05]  /*143f0*/  @!P0 BRA `(.L_x_262) ;  /* 0x0000000000048947 */ /* 0x004fea0003800000 */
[----:B------:R-:W-:Y:S01]  /*14400*/  BPT.TRAP 0x1 ;  /* 0x000000040000795c */ /* 0x000fe20000300000 */
.L_x_262:
[----:B------:R-:W-:Y:S05]  /*14410*/  BSYNC B3 ;  /* 0x0000000000037941 */ /* 0x000fea0003800000 */
.L_x_261:
[----:B-1----:R-:W2:Y:S01]  /*14420*/  LDL R2, [R1+0x18] ;  /* 0x0000180001027983 */ /* 0x002ea20000100800 */
[----:B------:R-:W-:Y:S01]  /*14430*/  IMAD.MOV.U32 R14, RZ, RZ, RZ ;  /* 0x000000ffff0e7224 */ /* 0x000fe200078e00ff */
[----:B------:R-:W-:Y:S01]  /*14440*/  UIADD3 UR4, UP0, UR36, 0x370, URZ ;  /* 0x0000037024047890 */ /* 0x000fe2000ff1e03f */
[----:B------:R-:W-:Y:S01]  /*14450*/  IMAD R9, R8, 0xb000, R18 ;  /* 0x0000b00008097824 */ /* 0x000fe200078e0212 */
[----:B------:R-:W-:Y:S01]  /*14460*/  PLOP3.LUT P0, PT, PT, PT, PT, 0x80, 0x0 ;  /* 0x000000000000781c */ /* 0x000fe20003f0f070 */
[----:B------:R-:W-:Y:S01]  /*14470*/  VIADD R3, R3, 0x34830 ;  /* 0x0003483003037836 */ /* 0x000fe20000000000 */
[----:B------:R-:W-:Y:S01]  /*14480*/  R2UR UR10, R14 ;  /* 0x000000000e0a72ca */ /* 0x000fe200000e0000 */
[----:B------:R-:W-:Y:S01]  /*14490*/  VIADD R5, R9, 0x1e400 ;  /* 0x0001e40009057836 */ /* 0x000fe20000000000 */
[----:B------:R-:W-:Y:S01]  /*144a0*/  UIADD3.X UR5, URZ, UR37, URZ, UP0, !UPT ;  /* 0x000000253f057290 */ /* 0x000fe200087fe43f */
[----:B------:R-:W-:Y:S01]  /*144b0*/  UMOV UR6, 0x0 ;  /* 0x0000000000067882 */ /* 0x000fe20000000000 */
[----:B------:R-:W-:Y:S01]  /*144c0*/  UMOV UR7, 0x14f00000 ;  /* 0x14f0000000077882 */ /* 0x000fe20000000000 */
[----:B--2---:R-:W-:-:S10]  /*144d0*/  IMAD R2, R0, 0xb0, R2 ;  /* 0x000000b000027824 */ /* 0x004fd400078e0202 */
.L_x_263:
[----:B------:R-:W-:-:S13]  /*144e0*/  @P0 ELECT P2, URZ, PT ;  /* 0x00000000003f082f */ /* 0x000fda0003840000 */
[----:B-----5:R-:W-:Y:S02]  /*144f0*/  @P2 R2UR UR13, R4 ;  /* 0x00000000040d22ca */ /* 0x020fe400000e0000 */
[----:B------:R-:W-:Y:S02]  /*14500*/  @P2 R2UR UR12, R16 ;  /* 0x00000000100c22ca */ /* 0x000fe400000e0000 */
[----:B------:R-:W-:Y:S02]  /*14510*/  @P2 R2UR UR11, R2 ;  /* 0x00000000020b22ca */ /* 0x000fe400000e0000 */
[----:B------:R-:W-:Y:S02]  /*14520*/  @P2 R2UR UR9, R3 ;  /* 0x00000000030922ca */ /* 0x000fe400000e0000 */
[----:B------:R-:W-:Y:S02]  /*14530*/  @P2 R2UR UR8, R5 ;  /* 0x00000000050822ca */ /* 0x000fe400000e0000 */
[----:B------:R-:W-:-:S02]  /*14540*/  @P2 PLOP3.LUT P0, PT, P2, PT, PT, 0x8, 0x0 ;  /* 0x000000000000281c */ /* 0x000fc4000170e170 */
[----:B------:R-:W-:-:S09]  /*14550*/  PLOP3.LUT P2, PT, PT, PT, PT, 0x8, 0x0 ;  /* 0x000000000000781c */ /* 0x000fd20003f4e170 */
[----:B------:R0:W-:Y:S02]  /*14560*/  UTMALDG.4D [UR8], [UR4], desc[UR6] ;  /* 0x00000608040075b4 */ /* 0x0001e40008019000 */
[----:B0-----:R-:W-:Y:S05]  /*14570*/  @P0 BRA.U.ANY `(.L_x_263) ;  /* 0xfffffffd00d80947 */ /* 0x001fea000393ffff */
[----:B------:R-:W-:Y:S01]  /*14580*/  IMAD.MOV.U32 R15, RZ, RZ, 0x40 ;  /* 0x00000040ff0f7424 */ /* 0x000fe200078e00ff */
[----:B------:R-:W-:Y:S01]  /*14590*/  PLOP3.LUT P0, PT, PT, PT, PT, 0x80, 0x0 ;  /* 0x000000000000781c */ /* 0x000fe20003f0f070 */
[----:B------:R-:W-:Y:S01]  /*145a0*/  VIADD R5, R9, 0x23c00 ;  /* 0x00023c0009057836 */ /* 0x000fe20000000000 */
[----:B------:R-:W-:Y:S01]  /*145b0*/  UMOV UR6, 0x0 ;  /* 0x0000000000067882 */ /* 0x000fe20000000000 */
[----:B------:R-:W-:Y:S01]  /*145c0*/  UMOV UR7, 0x14f00000 ;  /* 0x14f0000000077882 */ /* 0x000fe20000000000 */
[----:B------:R-:W-:-:S15]  /*145d0*/  R2UR UR10, R15 ;  /* 0x000000000f0a72ca */ /* 0x000fde00000e0000 */
.L_x_264:
[----:B------:R-:W-:-:S13]  /*145e0*/  @P0 ELECT P2, URZ, PT ;  /* 0x00000000003f082f */ /* 0x000fda0003840000 */
[----:B------:R-:W-:Y:S02]  /*145f0*/  @P2 R2UR UR13, R4 ;  /* 0x00000000040d22ca */ /* 0x000fe400000e0000 */
        /* <DEDUP_REMOVED lines=8> */
[----:B------:R-:W2:Y:S01]  /*14680*/  LDL.LU R9, [R1+0x14] ;  /* 0x0000140001097983 */ /* 0x000ea20000300800 */
[----:B------:R-:W-:Y:S01]  /*14690*/  IMAD R3, R19, 0x8, R6 ;  /* 0x0000000813037824 */ /* 0x000fe200078e0206 */
[----:B------:R-:W-:Y:S01]  /*146a0*/  BSSY B3, `(.L_x_265) ;  /* 0x0000004000037945 */ /* 0x000fe20003800000 */
[----:B--2---:R-:W-:-:S04]  /*146b0*/  SHF.L.U32 R2, R9, 0x1f, RZ ;  /* 0x0000001f09027819 */ /* 0x004fc800000006ff */
[----:B------:R-:W0:Y:S02]  /*146c0*/  SYNCS.PHASECHK.TRANS64.TRYWAIT P0, [R3+URZ+0x60], R2 ;  /* 0x00006002030075a7 */ /* 0x000e24000800017f */
[----:B0-----:R-:W-:Y:S05]  /*146d0*/  @!P0 BRA `(.L_x_266) ;  /* 0x0000003c006c8947 */ /* 0x001fea0003800000 */
.L_x_363:
[----:B------:R-:W-:Y:S05]  /*146e0*/  BSYNC B3 ;  /* 0x0000000000037941 */ /* 0x000fea0003800000 */
.L_x_265:
[----:B------:R-:W-:Y:S01]  /*146f0*/  BSSY B3, `(.L_x_267) ;  /* 0x000000c000037945 */ /* 0x000fe20003800000 */
[----:B------:R-:W-:Y:S02]  /*14700*/  IMAD.MOV.U32 R12, RZ, RZ, 0x0 ;  /* 0x00000000ff0c7424 */ /* 0x000fe400078e00ff */
[----:B------:R-:W-:Y:S01]  /*14710*/  IMAD.MOV.U32 R13, RZ, RZ, 0x14f00000 ;  /* 0x14f00000ff0d7424 */ /* 0x000fe200078e00ff */
[----:B------:R-:W-:Y:S06]  /*14720*/  @P1 BRA `(.L_x_268) ;  /* 0x0000000000201947 */ /* 0x000fec0003800000 */
[----:B------:R-:W1:Y:S01]  /*14730*/  S2R R5, SR_TID.X ;  /* 0x0000000000057919 */ /* 0x000e620000002100 */
[----:B0-----:R-:W-:Y:S02]  /*14740*/  IMAD R2, R19, 0x8, R18 ;  /* 0x0000000813027824 */ /* 0x001fe400078e0212 */
[----:B------:R-:W-:-:S04]  /*14750*/  IMAD.MOV.U32 R3, RZ, RZ, 0xb000 ;  /* 0x0000b000ff037424 */ /* 0x000fc800078e00ff */
[----:B------:R2:W-:Y:S01]  /*14760*/  SYNCS.ARRIVE.TRANS64 RZ, [R2+URZ+0x34850], R3 ;  /* 0x0348500302ff79a7 */ /* 0x0005e2000800003f */
[----:B-1----:R-:W-:-:S04]  /*14770*/  LOP3.LUT R5, R5, 0x1f, RZ, 0xc0, !PT ;  /* 0x0000001f05057812 */ /* 0x002fc800078ec0ff */
[----:B------:R-:W-:-:S13]  /*14780*/  ISETP.NE.AND P0, PT, R5, RZ, PT ;  /* 0x000000ff0500720c */ /* 0x000fda0003f05270 */
[----:B--2---:R-:W-:Y:S05]  /*14790*/  @!P0 BRA `(.L_x_268) ;  /* 0x0000000000048947 */ /* 0x004fea0003800000 */
[----:B------:R-:W-:Y:S01]  /*147a0*/  BPT.TRAP 0x1 ;  /* 0x000000040000795c */ /* 0x000fe20000300000 */
.L_x_268:
[----:B------:R-:W-:Y:S05]  /*147b0*/  BSYNC B3 ;  /* 0x0000000000037941 */ /* 0x000fea0003800000 */
.L_x_267:
[----:B------:R-:W2:Y:S04]  /*147c0*/  LDL R5, [R1+0x18] ;  /* 0x0000180001057983 */ /* 0x000ea80000100800 */
[----:B0-----:R-:W2:Y:S01]  /*147d0*/  LDL.LU R2, [R1+0x8] ;  /* 0x0000080001027983 */ /* 0x001ea20000300800 */
[----:B------:R-:W-:Y:S01]  /*147e0*/  R2UR UR10, R14 ;  /* 0x000000000e0a72ca */ /* 0x000fe200000e0000 */
[C-C-:B------:R-:W-:Y:S01]  /*147f0*/  IMAD R3, R19.reuse, 0x8, R18.reuse ;  /* 0x0000000813037824 */ /* 0x140fe200078e0212 */
[----:B------:R-:W-:Y:S01]  /*14800*/  R2UR UR6, R12 ;  /* 0x000000000c0672ca */ /* 0x000fe200000e0000 */
[----:B------:R-:W-:Y:S01]  /*14810*/  IMAD R9, R19, 0xb000, R18 ;  /* 0x0000b00013097824 */ /* 0x000fe200078e0212 */
[----:B------:R-:W-:Y:S01]  /*14820*/  R2UR UR7, R13 ;  /* 0x000000000d0772ca */ /* 0x000fe200000e0000 */
[----:B------:R-:W-:Y:S01]  /*14830*/  UIADD3 UR4, UP0, UR36, 0x470, URZ ;  /* 0x0000047024047890 */ /* 0x000fe2000ff1e03f */
[----:B------:R-:W-:Y:S01]  /*14840*/  PLOP3.LUT P0, PT, PT, PT, PT, 0x80, 0x0 ;  /* 0x000000000000781c */ /* 0x000fe20003f0f070 */
[----:B------:R-:W-:-:S02]  /*14850*/  VIADD R3, R3, 0x34850 ;  /* 0x0003485003037836 */ /* 0x000fc40000000000 */
[----:B------:R-:W-:Y:S01]  /*14860*/  UIADD3.X UR5, URZ, UR37, URZ, UP0, !UPT ;  /* 0x000000253f057290 */ /* 0x000fe200087fe43f */
[----:B--2---:R-:W-:Y:S02]  /*14870*/  IMAD R2, R2, 0xb0, R5 ;  /* 0x000000b002027824 */ /* 0x004fe400078e0205 */
[----:B------:R-:W-:-:S09]  /*14880*/  VIADD R5, R9, 0x400 ;  /* 0x0000040009057836 */ /* 0x000fd20000000000 */
.L_x_269:
        /* <DEDUP_REMOVED lines=10> */
[----:B------:R-:W-:Y:S01]  /*14930*/  R2UR UR10, R15 ;  /* 0x000000000f0a72ca */ /* 0x000fe200000e0000 */
[----:B------:R-:W-:Y:S01]  /*14940*/  VIADD R9, R9, 0x5c00 ;  /* 0x00005c0009097836 */ /* 0x000fe20000000000 */
[----:B------:R-:W-:Y:S02]  /*14950*/  R2UR UR6, R12 ;  /* 0x000000000c0672ca */ /* 0x000fe400000e0000 */
[----:B------:R-:W-:Y:S02]  /*14960*/  R2UR UR7, R13 ;  /* 0x000000000d0772ca */ /* 0x000fe400000e0000 */
[----:B------:R-:W-:-:S13]  /*14970*/  PLOP3.LUT P0, PT, PT, PT, PT, 0x80, 0x0 ;  /* 0x000000000000781c */ /* 0x000fda0003f0f070 */
.L_x_270:
        /* <DEDUP_REMOVED lines=10> */
[----:B------:R0:W-:Y:S01]  /*14a20*/  STL [R1+0x8], R0 ;  /* 0x0000080001007387 */ /* 0x0001e20000100800 */
[----:B------:R-:W-:-:S07]  /*14a30*/  IMAD.MOV.U32 R17, RZ, RZ, R4 ;  /* 0x000000ffff117224 */ /* 0x000fce00078e0004 */
.L_x_257:
[----:B------:R-:W-:Y:S05]  /*14a40*/  BSYNC B1 ;  /* 0x0000000000017941 */ /* 0x000fea0003800000 */
.L_x_256:
[----:B0-----:R-:W2:Y:S01]  /*14a50*/  LDL.LU R0, [R1+0x30] ;  /* 0x0000300001007983 */ /* 0x001ea20000300800 */
[----:B------:R-:W-:-:S03]  /*14a60*/  IMAD.MOV.U32 R19, RZ, RZ, R8 ;  /* 0x000000ffff137224 */ /* 0x000fc600078e0008 */
[----:B------:R0:W-:Y:S02]  /*14a70*/  STL [R1+0x14], R11 ;  /* 0x0000140b01007387 */ /* 0x0001e40000100800 */
[----:B0-2---:R-:W-:-:S07]  /*14a80*/  VIADD R0, R0, 0xfffffffd ;  /* 0xfffffffd00007836 */ /* 0x005fce0000000000 */
.L_x_255:
[----:B------:R-:W-:Y:S05]  /*14a90*/  BSYNC B2 ;  /* 0x0000000000027941 */ /* 0x000fea0003800000 */
.L_x_254:
[----:B------:R-:W-:Y:S01]  /*14aa0*/  VIADD R10, R10, 0xfffffffe ;  /* 0xfffffffe0a0a7836 */ /* 0x000fe20000000000 */
[----:B------:R-:W-:-:S04]  /*14ab0*/  LOP3.LUT R7, RZ, R7, RZ, 0x33, !PT ;  /* 0x00000007ff077212 */ /* 0x000fc800078e33ff */
[----:B------:R-:W-:-:S13]  /*14ac0*/  ISETP.NE.AND P0, PT, R10, R7, PT ;  /* 0x000000070a00720c */ /* 0x000fda0003f05270 */
[----:B------:R-:W-:Y:S05]  /*14ad0*/  @!P0 BRA `(.L_x_253) ;  /* 0x0000001000d48947 */ /* 0x000fea0003800000 */
[----:B------:R-:W-:-:S07]  /*14ae0*/  IMAD.MOV.U32 R9, RZ, RZ, R17 ;  /* 0x000000ffff097224 */ /* 0x000fce00078e0011 */
.L_x_301:
[----:B------:R-:W2:Y:S04]  /*14af0*/  LDL R3, [R1+0x20] ;  /* 0x0000200001037983 */ /* 0x000ea80000100800 */
[----:B------:R-:W3:Y:S01]  /*14b00*/  LDL R2, [R1+0x14] ;  /* 0x0000140001027983 */ /* 0x000ee20000100800 */
[----:B------:R-:W-:Y:S01]  /*14b10*/  VIADD R4, R19, 0x1 ;  /* 0x0000000113047836 */ /* 0x000fe20000000000 */
[----:B------:R-:W-:Y:S05]  /*14b20*/  YIELD ;  /* 0x0000000000007946 */ /* 0x000fea0003800000 */
[----:B------:R-:W-:Y:S01]  /*14b30*/  ISETP.NE.AND P0, PT, R4, 0x2, PT ;  /* 0x000000020400780c */ /* 0x000fe20003f05270 */
[----:B------:R-:W-:Y:S03]  /*14b40*/  BSSY B1, `(.L_x_271) ;  /* 0x0000092000017945 */ /* 0x000fe60003800000 */
[----:B------:R-:W-:-:S02]  /*14b50*/  SEL R5, RZ, 0x1, P0 ;  /* 0x00000001ff057807 */ /* 0x000fc40000000000 */
[----:B------:R-:W-:Y:S02]  /*14b60*/  SEL R4, R4, RZ, P0 ;  /* 0x000000ff04047207 */ /* 0x000fe40000000000 */
[----:B--2---:R-:W-:Y:S02]  /*14b70*/  ISETP.NE.AND P1, PT, R3, RZ, PT ;  /* 0x000000ff0300720c */ /* 0x004fe40003f25270 */
[----:B---3--:R-:W-:-:S11]  /*14b80*/  LOP3.LUT R5, R2, R5, RZ, 0x3c, !PT ;  /* 0x0000000502057212 */ /* 0x008fd600078e3cff */
[----:B01----:R-:W-:Y:S05]  /*14b90*/  @!P1 BRA `(.L_x_272) ;  /* 0x0000000800309947 */ /* 0x003fea0003800000 */
        /* <DEDUP_REMOVED lines=14> */
[----:B------:R-:W-:-:S04]  /*14c80*/  @P0 SHF.R.U32.HI R2, RZ, R3, R7 ;  /* 0x00000003ff020219 */ /* 0x000fc80000011607 */
[--C-:B------:R-:W-:Y:S01]  /*14c90*/  SHF.R.S32.HI R3, RZ, 0x1f, R2.reuse ;  /* 0x0000001fff037819 */ /* 0x100fe20000011402 */
[----:B------:R-:W-:-:S04]  /*14ca0*/  IMAD.MOV R7, RZ, RZ, -R2 ;  /* 0x000000ffff077224 */ /* 0x000fc800078e0a02 */
[----:B------:R-:W-:Y:S02]  /*14cb0*/  IMAD R7, R8, R7, R0 ;  /* 0x0000000708077224 */ /* 0x000fe400078e0200 */
[----:B--2---:R-:W-:-:S04]  /*14cc0*/  IMAD R8, R11, UR6, RZ ;  /* 0x000000060b087c24 */ /* 0x004fc8000f8e02ff */
[C---:B---3--:R-:W-:Y:S02]  /*14cd0*/  IMAD R8, R10.reuse, UR7, R8 ;  /* 0x000000070a087c24 */ /* 0x048fe4000f8e0208 */
[----:B------:R-:W-:-:S04]  /*14ce0*/  IMAD.WIDE.U32 R2, R10, UR6, R2 ;  /* 0x000000060a027c25 */ /* 0x000fc8000f8e0002 */
[----:B------:R-:W-:Y:S01]  /*14cf0*/  IMAD.IADD R3, R8, 0x1, R3 ;  /* 0x0000000108037824 */ /* 0x000fe200078e0203 */
[----:B------:R-:W-:-:S04]  /*14d00*/  LEA R8, P0, R2, UR4, 0x2 ;  /* 0x0000000402087c11 */ /* 0x000fc8000f8010ff */
[----:B------:R-:W-:-:S06]  /*14d10*/  LEA.HI.X R9, R2, UR5, R3, 0x2, P0 ;  /* 0x0000000502097c11 */ /* 0x000fcc00080f1403 */
[----:B------:R0:W5:Y:S03]  /*14d20*/  LDG.E R9, desc[UR8][R8.64] ;  /* 0x0000000808097981 */ /* 0x000166000c1e1900 */
.L_x_273:
[----:B------:R-:W-:Y:S01]  /*14d30*/  IMAD R3, R4, 0x8, R18 ;  /* 0x0000000804037824 */ /* 0x000fe200078e0212 */
[----:B------:R-:W-:Y:S01]  /*14d40*/  SHF.L.U32 R2, R5, 0x1f, RZ ;  /* 0x0000001f05027819 */ /* 0x000fe200000006ff */
[----:B------:R-:W-:Y:S03]  /*14d50*/  BSSY B2, `(.L_x_274) ;  /* 0x0000003000027945 */ /* 0x000fe60003800000 */
[----:B------:R-:W1:Y:S02]  /*14d60*/  SYNCS.PHASECHK.TRANS64.TRYWAIT P0, [R3+URZ+0x34840], R2 ;  /* 0x03484002030075a7 */ /* 0x000e64000800017f */
[----:B-1----:R-:W-:Y:S05]  /*14d70*/  @!P0 BRA `(.L_x_275) ;  /* 0x0000003400d88947 */ /* 0x002fea0003800000 */
.L_x_364:
[----:B------:R-:W-:Y:S05]  /*14d80*/  BSYNC B2 ;  /* 0x0000000000027941 */ /* 0x000fea0003800000 */
.L_x_274:
        /* <DEDUP_REMOVED lines=12> */
.L_x_277:
[----:B------:R-:W-:Y:S05]  /*14e50*/  BSYNC B2 ;  /* 0x0000000000027941 */ /* 0x000fea0003800000 */
.L_x_276:
[----:B------:R-:W2:Y:S01]  /*14e60*/  LDL R8, [R1+0x18] ;  /* 0x0000180001087983 */ /* 0x000ea20000100800 */
[----:B------:R-:W-:Y:S01]  /*14e70*/  IMAD.MOV.U32 R12, RZ, RZ, RZ ;  /* 0x000000ffff0c7224 */ /* 0x000fe200078e00ff */
[----:B------:R-:W-:Y:S01]  /*14e80*/  UIADD3 UR4, UP0, UR36, 0x370, URZ ;  /* 0x0000037024047890 */ /* 0x000fe2000ff1e03f */
[----:B-1----:R-:W-:Y:S01]  /*14e90*/  IMAD R2, R4, 0xb000, R18 ;  /* 0x0000b00004027824 */ /* 0x002fe200078e0212 */
        /* <DEDUP_REMOVED lines=8> */
.L_x_278:
        /* <DEDUP_REMOVED lines=10> */
[----:B------:R-:W-:Y:S01]  /*14fc0*/  MOV R13, 0x40 ;  /* 0x00000040000d7802 */ /* 0x000fe20000000f00 */
[----:B------:R-:W-:Y:S01]  /*14fd0*/  VIADD R2, R2, 0x23c00 ;  /* 0x00023c0002027836 */ /* 0x000fe20000000000 */
[----:B------:R-:W-:Y:S01]  /*14fe0*/  PLOP3.LUT P0, PT, PT, PT, PT, 0x80, 0x0 ;  /* 0x000000000000781c */ /* 0x000fe20003f0f070 */
[----:B------:R-:W-:Y:S01]  /*14ff0*/  UMOV UR6, 0x0 ;  /* 0x0000000000067882 */ /* 0x000fe20000000000 */
[----:B------:R-:W-:Y:S01]  /*15000*/  R2UR UR10, R13 ;  /* 0x000000000d0a72ca */ /* 0x000fe200000e0000 */
[----:B------:R-:W-:-:S14]  /*15010*/  UMOV UR7, 0x14f00000 ;  /* 0x14f0000000077882 */ /* 0x000fdc0000000000 */
.L_x_279:
        /* <DEDUP_REMOVED lines=16> */
.L_x_365:
[----:B------:R-:W-:Y:S05]  /*15120*/  BSYNC B2 ;  /* 0x0000000000027941 */ /* 0x000fea0003800000 */
.L_x_280:
[----:B------:R-:W-:Y:S01]  /*15130*/  BSSY B2, `(.L_x_282) ;  /* 0x000000b000027945 */ /* 0x000fe20003800000 */
[----:B------:R-:W-:Y:S02]  /*15140*/  IMAD.MOV.U32 R10, RZ, RZ, 0x0 ;  /* 0x00000000ff0a7424 */ /* 0x000fe400078e00ff */
[----:B------:R-:W-:Y:S01]  /*15150*/  IMAD.MOV.U32 R11, RZ, RZ, 0x14f00000 ;  /* 0x14f00000ff0b7424 */ /* 0x000fe200078e00ff */
[----:B------:R-:W-:Y:S06]  /*15160*/  @P1 BRA `(.L_x_283) ;  /* 0x00000000001c1947 */ /* 0x000fec0003800000 */
[----:B------:R-:W1:Y:S01]  /*15170*/  S2R R8, SR_TID.X ;  /* 0x0000000000087919 */ /* 0x000e620000002100 */
[----:B0-----:R-:W-:-:S04]  /*15180*/  IMAD.MOV.U32 R3, RZ, RZ, 0xb000 ;  /* 0x0000b000ff037424 */ /* 0x001fc800078e00ff */
[----:B------:R2:W-:Y:S01]  /*15190*/  SYNCS.ARRIVE.TRANS64 RZ, [R2+URZ+0x50], R3 ;  /* 0x0000500302ff79a7 */ /* 0x0005e2000800003f */
[----:B-1----:R-:W-:-:S04]  /*151a0*/  LOP3.LUT R8, R8, 0x1f, RZ, 0xc0, !PT ;  /* 0x0000001f08087812 */ /* 0x002fc800078ec0ff */
[----:B------:R-:W-:-:S13]  /*151b0*/  ISETP.NE.AND P0, PT, R8, RZ, PT ;  /* 0x000000ff0800720c */ /* 0x000fda0003f05270 */
[----:B--2---:R-:W-:Y:S05]  /*151c0*/  @!P0 BRA `(.L_x_283) ;  /* 0x0000000000048947 */ /* 0x004fea0003800000 */
[----:B------:R-:W-:Y:S01]  /*151d0*/  BPT.TRAP 0x1 ;  /* 0x000000040000795c */ /* 0x000fe20000300000 */
.L_x_283:
[----:B------:R-:W-:Y:S05]  /*151e0*/  BSYNC B2 ;  /* 0x0000000000027941 */ /* 0x000fea0003800000 */
.L_x_282:
[----:B------:R-:W2:Y:S04]  /*151f0*/  LDL R8, [R1+0x18] ;  /* 0x0000180001087983 */ /* 0x000ea80000100800 */
[----:B0-----:R-:W2:Y:S01]  /*15200*/  LDL.LU R3, [R1+0x8] ;  /* 0x0000080001037983 */ /* 0x001ea20000300800 */
[----:B------:R-:W-:Y:S01]  /*15210*/  R2UR UR10, R12 ;  /* 0x000000000c0a72ca */ /* 0x000fe200000e0000 */
[----:B------:R-:W-:Y:S01]  /*15220*/  IMAD R19, R19, 0xb000, R18 ;  /* 0x0000b00013137824 */ /* 0x000fe200078e0212 */
[----:B------:R-:W-:Y:S01]  /*15230*/  R2UR UR6, R10 ;  /* 0x000000000a0672ca */ /* 0x000fe200000e0000 */
[----:B------:R-:W-:Y:S01]  /*15240*/  UIADD3 UR4, UP0, UR36, 0x470, URZ ;  /* 0x0000047024047890 */ /* 0x000fe2000ff1e03f */
[----:B------:R-:W-:Y:S01]  /*15250*/  R2UR UR7, R11 ;  /* 0x000000000b0772ca */ /* 0x000fe200000e0000 */
[----:B------:R-:W-:Y:S01]  /*15260*/  VIADD R2, R2, 0x50 ;  /* 0x0000005002027836 */ /* 0x000fe20000000000 */
[----:B------:R-:W-:Y:S01]  /*15270*/  PLOP3.LUT P0, PT, PT, PT, PT, 0x80, 0x0 ;  /* 0x000000000000781c */ /* 0x000fe20003f0f070 */
[----:B------:R-:W-:Y:S01]  /*15280*/  UIADD3.X UR5, URZ, UR37, URZ, UP0, !UPT ;  /* 0x000000253f057290 */ /* 0x000fe200087fe43f */
[----:B--2---:R-:W-:-:S02]  /*15290*/  IMAD R3, R3, 0xb0, R8 ;  /* 0x000000b003037824 */ /* 0x004fc400078e0208 */
[----:B------:R-:W-:-:S09]  /*152a0*/  VIADD R8, R19, 0x400 ;  /* 0x0000040013087836 */ /* 0x000fd20000000000 */
.L_x_284:
        /* <DEDUP_REMOVED lines=15> */
.L_x_285:
        /* <DEDUP_REMOVED lines=12> */
.L_x_272:
[----:B------:R-:W-:Y:S05]  /*15460*/  BSYNC B1 ;  /* 0x0000000000017941 */ /* 0x000fea0003800000 */
.L_x_271:
[----:B------:R-:W2:Y:S01]  /*15470*/  LDL R2, [R1+0x20] ;  /* 0x0000200001027983 */ /* 0x000ea20000100800 */
[----:B------:R-:W-:Y:S01]  /*15480*/  VIADD R19, R4, 0x1 ;  /* 0x0000000104137836 */ /* 0x000fe20000000000 */
[----:B------:R-:W-:Y:S01]  /*15490*/  BSSY B1, `(.L_x_286) ;  /* 0x0000095000017945 */ /* 0x000fe20003800000 */
[----:B0-----:R-:W-:-:S03]  /*154a0*/  VIADD R7, R0, 0xffffffff ;  /* 0xffffffff00077836 */ /* 0x001fc60000000000 */
[----:B------:R-:W-:-:S04]  /*154b0*/  ISETP.NE.AND P0, PT, R19, 0x2, PT ;  /* 0x000000021300780c */ /* 0x000fc80003f05270 */
[----:B------:R-:W-:Y:S02]  /*154c0*/  SEL R19, R19, RZ, P0 ;  /* 0x000000ff13137207 */ /* 0x000fe40000000000 */
[----:B--2---:R-:W-:Y:S02]  /*154d0*/  ISETP.NE.AND P1, PT, R2, RZ, PT ;  /* 0x000000ff0200720c */ /* 0x004fe40003f25270 */
[----:B------:R-:W-:-:S04]  /*154e0*/  SEL R2, RZ, 0x1, P0 ;  /* 0x00000001ff027807 */ /* 0x000fc80000000000 */
[----:B------:R-:W-:-:S05]  /*154f0*/  LOP3.LUT R12, R5, R2, RZ, 0x3c, !PT ;  /* 0x00000002050c7212 */ /* 0x000fca00078e3cff */
[----:B------:R0:W-:Y:S02]  /*15500*/  STL [R1+0x14], R12 ;  /* 0x0000140c01007387 */ /* 0x0001e40000100800 */
[----:B------:R-:W-:Y:S05]  /*15510*/  @!P1 BRA `(.L_x_287) ;  /* 0x0000000800309947 */ /* 0x000fea0003800000 */
[----:B------:R-:W-:Y:S01]  /*15520*/  ULDC.64 UR4, c[0x0][0x418] ;  /* 0x0001060000047ab9 */ /* 0x000fe20000000a00 */
[----:B------:R-:W-:Y:S01]  /*15530*/  IMAD.MOV.U32 R8, RZ, RZ, R7 ;  /* 0x000000ffff087224 */ /* 0x000fe200078e0007 */
[----:B------:R-:W-:-:S04]  /*15540*/  ISETP.NE.U32.AND P0, PT, RZ, UR4, PT ;  /* 0x00000004ff007c0c */ /* 0x000fc8000bf05070 */
[----:B------:R-:W-:-:S13]  /*15550*/  ISETP.NE.AND.EX P0, PT, RZ, UR5, PT, P0 ;  /* 0x00000005ff007c0c */ /* 0x000fda000bf05300 */
[----:B------:R-:W-:Y:S05]  /*15560*/  @!P0 BRA `(.L_x_288) ;  /* 0x0000000000508947 */ /* 0x000fea0003800000 */
[----:B------:R-:W2:Y:S01]  /*15570*/  LDL R11, [R1+0x1c] ;  /* 0x00001c00010b7983 */ /* 0x000ea20000100800 */
[----:B------:R-:W1:Y:S01]  /*15580*/  LDC R9, c[0x0][0x43c] ;  /* 0x00010f00ff097b82 */ /* 0x000e620000000800 */
[----:B------:R-:W-:Y:S02]  /*15590*/  ULDC.64 UR6, c[0x0][0x428] ;  /* 0x00010a0000067ab9 */ /* 0x000fe40000000a00 */
[----:B------:R-:W3:Y:S01]  /*155a0*/  LDL R10, [R1+0x10] ;  /* 0x00001000010a7983 */ /* 0x000ee20000100800 */
[----:B------:R-:W-:Y:S01]  /*155b0*/  ULDC.64 UR8, c[0x0][0x208] ;  /* 0x0000820000087ab9 */ /* 0x000fe20000000a00 */
[----:B-1----:R-:W-:-:S13]  /*155c0*/  ISETP.NE.AND P0, PT, R9, 0x1, PT ;  /* 0x000000010900780c */ /* 0x002fda0003f05270 */
[----:B------:R-:W1:Y:S02]  /*155d0*/  @P0 LDC.64 R2, c[0x0][0x440] ;  /* 0x00011000ff020b82 */ /* 0x000e640000000a00 */
[----:B-1----:R-:W-:-:S04]  /*155e0*/  @P0 IMAD.HI.U32 R8, R7, R2, RZ ;  /* 0x0000000207080227 */ /* 0x002fc800078e00ff */
        /* <DEDUP_REMOVED lines=10> */
[----:B------:R-:W-:-:S05]  /*15690*/  LEA.HI.X R11, R2, UR5, R9, 0x2, P0 ;  /* 0x00000005020b7c11 */ /* 0x000fca00080f1409 */
[----:B------:R1:W5:Y:S04]  /*156a0*/  LDG.E R9, desc[UR8][R10.64] ;  /* 0x000000080a097981 */ /* 0x000368000c1e1900 */
.L_x_288:
[----:B------:R-:W-:Y:S01]  /*156b0*/  IMAD R2, R19, 0x8, R18 ;  /* 0x0000000813027824 */ /* 0x000fe200078e0212 */
[----:B------:R-:W-:Y:S01]  /*156c0*/  SHF.L.U32 R3, R12, 0x1f, RZ ;  /* 0x0000001f0c037819 */ /* 0x000fe200000006ff */
[----:B------:R-:W-:Y:S03]  /*156d0*/  BSSY B2, `(.L_x_289) ;  /* 0x0000003000027945 */ /* 0x000fe60003800000 */
[----:B------:R-:W2:Y:S02]  /*156e0*/  SYNCS.PHASECHK.TRANS64.TRYWAIT P0, [R2+URZ+0x34840], R3 ;  /* 0x03484003020075a7 */ /* 0x000ea4000800017f */
[----:B--2---:R-:W-:Y:S05]  /*156f0*/  @!P0 BRA `(.L_x_290) ;  /* 0x0000002c00a08947 */ /* 0x004fea0003800000 */
.L_x_366:
[----:B------:R-:W-:Y:S05]  /*15700*/  BSYNC B2 ;  /* 0x0000000000027941 */ /* 0x000fea0003800000 */
.L_x_289:
[----:B-1----:R-:W1:Y:S01]  /*15710*/  S2R R10, SR_TID.X ;  /* 0x00000000000a7919 */ /* 0x002e620000002100 */
[----:B------:R-:W-:Y:S01]  /*15720*/  BSSY B2, `(.L_x_291) ;  /* 0x000000b000027945 */ /* 0x000fe20003800000 */
[----:B-1----:R-:W-:-:S04]  /*15730*/  LOP3.LUT R10, R10, 0x7f, RZ, 0xc0, !PT ;  /* 0x0000007f0a0a7812 */ /* 0x002fc800078ec0ff */
[----:B------:R-:W-:-:S13]  /*15740*/  ISETP.NE.AND P1, PT, R10, RZ, PT ;  /* 0x000000ff0a00720c */ /* 0x000fda0003f25270 */
[----:B------:R-:W-:Y:S05]  /*15750*/  @P1 BRA `(.L_x_292) ;  /* 0x00000000001c1947 */ /* 0x000fea0003800000 */
[----:B------:R-:W1:Y:S01]  /*15760*/  S2R R10, SR_TID.X ;  /* 0x00000000000a7919 */ /* 0x000e620000002100 */
[----:B--2---:R-:W-:-:S04]  /*15770*/  IMAD.MOV.U32 R3, RZ, RZ, 0xb000 ;  /* 0x0000b000ff037424 */ /* 0x004fc800078e00ff */
[----:B------:R3:W-:Y:S01]  /*15780*/  SYNCS.ARRIVE.TRANS64 RZ, [R2+URZ+0x34830], R3 ;  /* 0x0348300302ff79a7 */ /* 0x0007e2000800003f */
[----:B-1----:R-:W-:-:S04]  /*15790*/  LOP3.LUT R10, R10, 0x1f, RZ, 0xc0, !PT ;  /* 0x0000001f0a0a7812 */ /* 0x002fc800078ec0ff */
[----:B------:R-:W-:-:S13]  /*157a0*/  ISETP.NE.AND P0, PT, R10, RZ, PT ;  /* 0x000000ff0a00720c */ /* 0x000fda0003f05270 */
[----:B---3--:R-:W-:Y:S05]  /*157b0*/  @!P0 BRA `(.L_x_292) ;  /* 0x0000000000048947 */ /* 0x008fea0003800000 */
[----:B------:R-:W-:Y:S01]  /*157c0*/  BPT.TRAP 0x1 ;  /* 0x000000040000795c */ /* 0x000fe20000300000 */
.L_x_292:
[----:B------:R-:W-:Y:S05]  /*157d0*/  BSYNC B2 ;  /* 0x0000000000027941 */ /* 0x000fea0003800000 */
.L_x_291:
[----:B------:R-:W3:Y:S01]  /*157e0*/  LDL R10, [R1+0x18] ;  /* 0x00001800010a7983 */ /* 0x000ee20000100800 */
[----:B0-----:R-:W-:Y:S01]  /*157f0*/  IMAD.MOV.U32 R12, RZ, RZ, RZ ;  /* 0x000000ffff0c7224 */ /* 0x001fe200078e00ff */
[----:B------:R-:W-:Y:S01]  /*15800*/  UIADD3 UR4, UP0, UR36, 0x370, URZ ;  /* 0x0000037024047890 */ /* 0x000fe2000ff1e03f */
[C---:B--2---:R-:W-:Y:S01]  /*15810*/  IMAD R3, R19.reuse, 0x8, R6 ;  /* 0x0000000813037824 */ /* 0x044fe200078e0206 */
[----:B------:R-:W-:Y:S01]  /*15820*/  PLOP3.LUT P0, PT, PT, PT, PT, 0x80, 0x0 ;  /* 0x000000000000781c */ /* 0x000fe20003f0f070 */
[----:B------:R-:W-:Y:S01]  /*15830*/  IMAD R2, R19, 0xb000, R18 ;  /* 0x0000b00013027824 */ /* 0x000fe200078e0212 */
[----:B------:R-:W-:Y:S01]  /*15840*/  R2UR UR10, R12 ;  /* 0x000000000c0a72ca */ /* 0x000fe200000e0000 */
[----:B------:R-:W-:Y:S01]  /*15850*/  VIADD R3, R3, 0x30 ;  /* 0x0000003003037836 */ /* 0x000fe20000000000 */
[----:B------:R-:W-:Y:S01]  /*15860*/  UIADD3.X UR5, URZ, UR37, URZ, UP0, !UPT ;  /* 0x000000253f057290 */ /* 0x000fe200087fe43f */
[----:B------:R-:W-:Y:S01]  /*15870*/  VIADD R11, R2, 0x1e400 ;  /* 0x0001e400020b7836 */ /* 0x000fe20000000000 */
[----:B------:R-:W-:Y:S01]  /*15880*/  UMOV UR6, 0x0 ;  /* 0x0000000000067882 */ /* 0x000fe20000000000 */
[----:B------:R-:W-:Y:S01]  /*15890*/  UMOV UR7, 0x14f00000 ;  /* 0x14f0000000077882 */ /* 0x000fe20000000000 */
[----:B---3--:R-:W-:-:S09]  /*158a0*/  IMAD R10, R8, 0xb0, R10 ;  /* 0x000000b0080a7824 */ /* 0x008fd200078e020a */
.L_x_293:
        /* <DEDUP_REMOVED lines=16> */
.L_x_294:
        /* <DEDUP_REMOVED lines=10> */
[----:B------:R-:W-:Y:S01]  /*15a50*/  SHF.L.U32 R5, R5, 0x1f, RZ ;  /* 0x0000001f05057819 */ /* 0x000fe200000006ff */
[----:B------:R-:W-:Y:S01]  /*15a60*/  IMAD R2, R4, 0x8, R6 ;  /* 0x0000000804027824 */ /* 0x000fe200078e0206 */
[----:B------:R-:W-:Y:S03]  /*15a70*/  BSSY B2, `(.L_x_295) ;  /* 0x0000003000027945 */ /* 0x000fe60003800000 */
[----:B------:R-:W0:Y:S02]  /*15a80*/  SYNCS.PHASECHK.TRANS64.TRYWAIT P0, [R2+URZ+0x60], R5 ;  /* 0x00006005020075a7 */ /* 0x000e24000800017f */
[----:B0-----:R-:W-:Y:S05]  /*15a90*/  @!P0 BRA `(.L_x_296) ;  /* 0x0000002800cc8947 */ /* 0x001fea0003800000 */
.L_x_367:
[----:B------:R-:W-:Y:S05]  /*15aa0*/  BSYNC B2 ;  /* 0x0000000000027941 */ /* 0x000fea0003800000 */
.L_x_295:
[----:B------:R-:W-:Y:S01]  /*15ab0*/  BSSY B2, `(.L_x_297) ;  /* 0x000000b000027945 */ /* 0x000fe20003800000 */
[----:B------:R-:W-:Y:S02]  /*15ac0*/  IMAD.MOV.U32 R10, RZ, RZ, 0x0 ;  /* 0x00000000ff0a7424 */ /* 0x000fe400078e00ff */
[----:B------:R-:W-:Y:S01]  /*15ad0*/  IMAD.MOV.U32 R11, RZ, RZ, 0x14f00000 ;  /* 0x14f00000ff0b7424 */ /* 0x000fe200078e00ff */
[----:B------:R-:W-:Y:S06]  /*15ae0*/  @P1 BRA `(.L_x_298) ;  /* 0x00000000001c1947 */ /* 0x000fec0003800000 */
[----:B------:R-:W1:Y:S02]  /*15af0*/  S2R R3, SR_TID.X ;  /* 0x0000000000037919 */ /* 0x000e640000002100 */
[----:B-1----:R-:W-:Y:S01]  /*15b00*/  LOP3.LUT R14, R3, 0x1f, RZ, 0xc0, !PT ;  /* 0x0000001f030e7812 */ /* 0x002fe200078ec0ff */
[----:B------:R-:W-:-:S03]  /*15b10*/  IMAD.MOV.U32 R3, RZ, RZ, 0xb000 ;  /* 0x0000b000ff037424 */ /* 0x000fc600078e00ff */
[----:B------:R-:W-:Y:S01]  /*15b20*/  ISETP.NE.AND P0, PT, R14, RZ, PT ;  /* 0x000000ff0e00720c */ /* 0x000fe20003f05270 */
[----:B------:R1:W-:-:S12]  /*15b30*/  SYNCS.ARRIVE.TRANS64 RZ, [R2+URZ+0x50], R3 ;  /* 0x0000500302ff79a7 */ /* 0x0003d8000800003f */
[----:B-1----:R-:W-:Y:S05]  /*15b40*/  @!P0 BRA `(.L_x_298) ;  /* 0x0000000000048947 */ /* 0x002fea0003800000 */
[----:B------:R-:W-:Y:S01]  /*15b50*/  BPT.TRAP 0x1 ;  /* 0x000000040000795c */ /* 0x000fe20000300000 */
.L_x_298:
[----:B------:R-:W-:Y:S05]  /*15b60*/  BSYNC B2 ;  /* 0x0000000000027941 */ /* 0x000fea0003800000 */
.L_x_297:
[----:B0-----:R-:W2:Y:S04]  /*15b70*/  LDL R5, [R1+0x18] ;  /* 0x0000180001057983 */ /* 0x001ea80000100800 */
[----:B------:R-:W2:Y:S01]  /*15b80*/  LDL.LU R3, [R1+0x8] ;  /* 0x0000080001037983 */ /* 0x000ea20000300800 */
        /* <DEDUP_REMOVED lines=10> */
.L_x_299:
        /* <DEDUP_REMOVED lines=15> */
.L_x_300:
        /* <DEDUP_REMOVED lines=12> */
.L_x_287:
[----:B------:R-:W-:Y:S05]  /*15de0*/  BSYNC B1 ;  /* 0x0000000000017941 */ /* 0x000fea0003800000 */
.L_x_286:
[----:B------:R-:W2:Y:S01]  /*15df0*/  LDL R2, [R1+0x24] ;  /* 0x0000240001027983 */ /* 0x000ea20000100800 */
[----:B------:R-:W-:Y:S01]  /*15e00*/  VIADD R0, R0, 0xfffffffe ;  /* 0xfffffffe00007836 */ /* 0x000fe20000000000 */
[----:B--2---:R-:W-:-:S13]  /*15e10*/  ISETP.GT.AND P0, PT, R7, R2, PT ;  /* 0x000000020700720c */ /* 0x004fda0003f04270 */
[----:B------:R-:W-:Y:S05]  /*15e20*/  @P0 BRA `(.L_x_301) ;  /* 0xffffffec00300947 */ /* 0x000fea000383ffff */
.L_x_253:
[----:B------:R-:W-:Y:S05]  /*15e30*/  BSYNC B0 ;  /* 0x0000000000007941 */ /* 0x000fea0003800000 */
.L_x_252:
[----:B------:R-:W2:Y:S01]  /*15e40*/  S2R R2, SR_TID.X ;  /* 0x0000000000027919 */ /* 0x000ea20000002100 */
[----:B------:R-:W-:Y:S01]  /*15e50*/  BSSY B0, `(.L_x_302) ;  /* 0x0000012000007945 */ /* 0x000fe20003800000 */
[----:B--2---:R-:W-:-:S04]  /*15e60*/  LOP3.LUT R3, R2, 0x7f, RZ, 0xc0, !PT ;  /* 0x0000007f02037812 */ /* 0x004fc800078ec0ff */
[----:B------:R-:W-:-:S13]  /*15e70*/  ISETP.NE.AND P0, PT, R3, RZ, PT ;  /* 0x000000ff0300720c */ /* 0x000fda0003f05270 */
[----:B------:R-:W-:Y:S05]  /*15e80*/  @P0 BRA `(.L_x_303) ;  /* 0x0000000000380947 */ /* 0x000fea0003800000 */
[----:B------:R-:W2:Y:S01]  /*15e90*/  S2R R2, SR_LANEID ;  /* 0x0000000000027919 */ /* 0x000ea20000000000 */
[----:B------:R-:W-:Y:S01]  /*15ea0*/  VOTEU.ANY UR4, UPT, PT ;  /* 0x0000000000047886 */ /* 0x000fe200038e0100 */
[----:B-1----:R-:W1:Y:S01]  /*15eb0*/  LDC.64 R4, c[0x0][0xc60] ;  /* 0x00031800ff047b82 */ /* 0x002e620000000a00 */
[----:B------:R-:W2:Y:S01]  /*15ec0*/  FLO.U32 R0, UR4 ;  /* 0x0000000400007d00 */ /* 0x000ea200080e0000 */
[----:B------:R-:W-:Y:S01]  /*15ed0*/  ULDC.64 UR6, c[0x0][0x208] ;  /* 0x0000820000067ab9 */ /* 0x000fe20000000a00 */
[----:B--2---:R-:W-:-:S06]  /*15ee0*/  ISETP.EQ.U32.AND P0, PT, R0, R2, PT ;  /* 0x000000020000720c */ /* 0x004fcc0003f02070 */
[----:B------:R-:W1:Y:S07]  /*15ef0*/  POPC R2, UR4 ;  /* 0x0000000400027d09 */ /* 0x000e6e0008000000 */
[----:B-1----:R-:W2:Y:S04]  /*15f00*/  @P0 ATOMG.E.ADD.STRONG.GPU PT, R2, desc[UR6][R4.64], R2 ;  /* 0x00000002040209a8 */ /* 0x002ea800081ee1c6 */
[----:B--2---:R1:W2:Y:S02]  /*15f10*/  SHFL.IDX PT, R2, R2, R0, 0x1f ;  /* 0x00001f0002027589 */ /* 0x0042a400000e0000 */
[----:B-1----:R-:W1:Y:S02]  /*15f20*/  S2R R0, SR_LTMASK ;  /* 0x0000000000007919 */ /* 0x002e640000003900 */
[----:B-1----:R-:W-:-:S06]  /*15f30*/  LOP3.LUT R0, R0, UR4, RZ, 0xc0, !PT ;  /* 0x0000000400007c12 */ /* 0x002fcc000f8ec0ff */
[----:B------:R-:W2:Y:S02]  /*15f40*/  POPC R0, R0 ;  /* 0x0000000000007309 */ /* 0x000ea40000000000 */
[----:B--2---:R-:W-:-:S05]  /*15f50*/  IADD3 R0, R2, UR38, R0 ;  /* 0x0000002602007c10 */ /* 0x004fca000fffe000 */
[----:B------:R2:W-:Y:S02]  /*15f60*/  STL [R1], R0 ;  /* 0x0000000001007387 */ /* 0x0005e40000100800 */
.L_x_303:
[----:B------:R-:W-:Y:S05]  /*15f70*/  BSYNC B0 ;  /* 0x0000000000007941 */ /* 0x000fea0003800000 */
.L_x_302:
[----:B--2---:R-:W2:Y:S01]  /*15f80*/  LDL.LU R0, [R1+0x20] ;  /* 0x0000200001007983 */ /* 0x004ea20000300800 */
[----:B------:R-:W-:Y:S01]  /*15f90*/  BSSY B0, `(.L_x_304) ;  /* 0x000003a000007945 */ /* 0x000fe20003800000 */
[----:B--2---:R-:W-:-:S13]  /*15fa0*/  ISETP.NE.AND P0, PT, R0, RZ, PT ;  /* 0x000000ff0000720c */ /* 0x004fda0003f05270 */
[----:B------:R-:W-:Y:S05]  /*15fb0*/  @!P0 BRA `(.L_x_305) ;  /* 0x0000000000dc8947 */ /* 0x000fea0003800000 */
[----:B------:R-:W2:Y:S01]  /*15fc0*/  LDL R2, [R1+0x14] ;  /* 0x0000140001027983 */ /* 0x000ea20000100800 */
[----:B------:R-:W-:Y:S01]  /*15fd0*/  IMAD R0, R19, 0x8, R18 ;  /* 0x0000000813007824 */ /* 0x000fe200078e0212 */
[----:B------:R-:W-:Y:S01]  /*15fe0*/  BSSY B1, `(.L_x_306) ;  /* 0x0000005000017945 */ /* 0x000fe20003800000 */
[----:B------:R-:W-:Y:S02]  /*15ff0*/  ISETP.NE.AND P1, PT, R3, RZ, PT ;  /* 0x000000ff0300720c */ /* 0x000fe40003f25270 */
[----:B--2---:R-:W-:-:S04]  /*16000*/  SHF.L.U32 R2, R2, 0x1f, RZ ;  /* 0x0000001f02027819 */ /* 0x004fc800000006ff */
[----:B------:R-:W2:Y:S02]  /*16010*/  SYNCS.PHASECHK.TRANS64.TRYWAIT P0, [R0+URZ+0x34860], R2 ;  /* 0x03486002000075a7 */ /* 0x000ea4000800017f */
[----:B--2---:R-:W-:Y:S05]  /*16020*/  @!P0 BRA `(.L_x_307) ;  /* 0x00000024007c8947 */ /* 0x004fea0003800000 */
.L_x_368:
[----:B------:R-:W-:Y:S05]  /*16030*/  BSYNC B1 ;  /* 0x0000000000017941 */ /* 0x000fea0003800000 */
.L_x_306:
[----:B------:R-:W-:Y:S04]  /*16040*/  BSSY B1, `(.L_x_308) ;  /* 0x0000009000017945 */ /* 0x000fe80003800000 */
        /* <DEDUP_REMOVED lines=8> */
.L_x_309:
[----:B------:R-:W-:Y:S05]  /*160d0*/  BSYNC B1 ;  /* 0x0000000000017941 */ /* 0x000fea0003800000 */
.L_x_308:
[----:B------:R-:W3:Y:S04]  /*160e0*/  LDL.LU R3, [R1+0x18] ;  /* 0x0000180001037983 */ /* 0x000ee80000300800 */
[----:B--2---:R-:W3:Y:S01]  /*160f0*/  LDL.LU R2, [R1+0x8] ;  /* 0x0000080001027983 */ /* 0x004ee20000300800 */
[----:B------:R-:W-:Y:S01]  /*16100*/  UIADD3 UR4, UP0, UR36, 0x470, URZ ;  /* 0x0000047024047890 */ /* 0x000fe2000ff1e03f */
[----:B------:R-:W-:Y:S01]  /*16110*/  PLOP3.LUT P0, PT, PT, PT, PT, 0x80, 0x0 ;  /* 0x000000000000781c */ /* 0x000fe20003f0f070 */
[----:B------:R-:W-:Y:S01]  /*16120*/  VIADD R0, R0, 0x34850 ;  /* 0x0003485000007836 */ /* 0x000fe20000000000 */
[----:B------:R-:W-:Y:S01]  /*16130*/  UMOV UR6, 0x0 ;  /* 0x0000000000067882 */ /* 0x000fe20000000000 */
[----:B------:R-:W-:Y:S01]  /*16140*/  UIADD3.X UR5, URZ, UR37, URZ, UP0, !UPT ;  /* 0x000000253f057290 */ /* 0x000fe200087fe43f */
[----:B------:R-:W-:Y:S01]  /*16150*/  UMOV UR7, 0x14f00000 ;  /* 0x14f0000000077882 */ /* 0x000fe20000000000 */
[----:B------:R-:W-:Y:S01]  /*16160*/  UMOV UR10, URZ ;  /* 0x0000003f000a7c82 */ /* 0x000fe20008000000 */
[----:B---3--:R-:W-:-:S02]  /*16170*/  IMAD R3, R2, 0xb0, R3 ;  /* 0x000000b002037824 */ /* 0x008fc400078e0203 */
[----:B------:R-:W-:-:S04]  /*16180*/  IMAD R2, R19, 0xb000, R18 ;  /* 0x0000b00013027824 */ /* 0x000fc800078e0212 */
[----:B------:R-:W-:-:S07]  /*16190*/  VIADD R4, R2, 0x400 ;  /* 0x0000040002047836 */ /* 0x000fce0000000000 */
.L_x_310:
        /* <DEDUP_REMOVED lines=9> */
[----:B--2---:R-:W-:Y:S05]  /*16230*/  @P0 BRA.U.ANY `(.L_x_310) ;  /* 0xfffffffd00d80947 */ /* 0x004fea000393ffff */
[----:B------:R-:W-:Y:S01]  /*16240*/  PLOP3.LUT P0, PT, PT, PT, PT, 0x80, 0x0 ;  /* 0x000000000000781c */ /* 0x000fe20003f0f070 */
[----:B------:R-:W-:Y:S01]  /*16250*/  VIADD R2, R2, 0x5c00 ;  /* 0x00005c0002027836 */ /* 0x000fe20000000000 */
[----:B------:R-:W-:Y:S01]  /*16260*/  UMOV UR6, 0x0 ;  /* 0x0000000000067882 */ /* 0x000fe20000000000 */
[----:B------:R-:W-:Y:S01]  /*16270*/  UMOV UR7, 0x14f00000 ;  /* 0x14f0000000077882 */ /* 0x000fe20000000000 */
[----:B------:R-:W-:-:S09]  /*16280*/  UMOV UR10, 0x40 ;  /* 0x00000040000a7882 */ /* 0x000fd20000000000 */
.L_x_311:
        /* <DEDUP_REMOVED lines=10> */
.L_x_305:
[----:B------:R-:W-:Y:S05]  /*16330*/  BSYNC B0 ;  /* 0x0000000000007941 */ /* 0x000fea0003800000 */
.L_x_304:
[----:B------:R-:W2:Y:S01]  /*16340*/  LDL.LU R4, [R1+0x14] ;  /* 0x0000140001047983 */ /* 0x000ea20000300800 */
[----:B------:R-:W-:-:S05]  /*16350*/  VIADD R19, R19, 0x1 ;  /* 0x0000000113137836 */ /* 0x000fca0000000000 */
[----:B------:R-:W-:-:S04]  /*16360*/  ISETP.NE.AND P0, PT, R19, 0x2, PT ;  /* 0x000000021300780c */ /* 0x000fc80003f05270 */
[----:B------:R-:W-:Y:S02]  /*16370*/  SEL R0, RZ, 0x1, P0 ;  /* 0x00000001ff007807 */ /* 0x000fe40000000000 */
[----:B------:R-:W-:Y:S02]  /*16380*/  SEL R19, R19, RZ, P0 ;  /* 0x000000ff13137207 */ /* 0x000fe40000000000 */
[----:B--2---:R-:W-:-:S05]  /*16390*/  LOP3.LUT R4, R4, R0, RZ, 0x3c, !PT ;  /* 0x0000000004047212 */ /* 0x004fca00078e3cff */
[----:B------:R2:W-:Y:S02]  /*163a0*/  STL [R1+0x14], R4 ;  /* 0x0000140401007387 */ /* 0x0005e40000100800 */
.L_x_232:
[----:B------:R-:W-:Y:S05]  /*163b0*/  BSYNC B7 ;  /* 0x0000000000077941 */ /* 0x000fea0003800000 */
.L_x_230:
[----:B----4-:R-:W4:Y:S02]  /*163c0*/  LDL R0, [R1+0x64] ;  /* 0x0000640001007983 */ /* 0x010f240000100800 */
[----:B----4-:R-:W-:-:S13]  /*163d0*/  ISETP.NE.AND P0, PT, R0, RZ, PT ;  /* 0x000000ff0000720c */ /* 0x010fda0003f05270 */
[----:B------:R-:W-:Y:S05]  /*163e0*/  @!P0 BRA `(.L_x_312) ;  /* 0x00000000002c8947 */ /* 0x000fea0003800000 */
[----:B------:R-:W-:Y:S05]  /*163f0*/  WARPSYNC.ALL ;  /* 0x0000000000007948 */ /* 0x000fea0003800000 */
[----:B------:R-:W4:Y:S08]  /*16400*/  S2UR UR5, SR_CgaCtaId ;  /* 0x00000000000579c3 */ /* 0x000f300000008800 */
[----:B------:R-:W-:Y:S06]  /*16410*/  BAR.SYNC.DEFER_BLOCKING 0x5, 0x180 ;  /* 0x0146000000007b1d */ /* 0x000fec0000010000 */
[----:B------:R-:W-:-:S02]  /*16420*/  UMOV UR4, 0x400 ;  /* 0x0000040000047882 */ /* 0x000fc40000000000 */
[----:B----4-:R-:W-:-:S06]  /*16430*/  ULEA UR4, UR5, UR4, 0x18 ;  /* 0x0000000405047291 */ /* 0x010fcc000f8ec03f */
[----:B------:R-:W-:-:S05]  /*16440*/  IMAD.U32 R18, RZ, RZ, UR4 ;  /* 0x00000004ff127e24 */ /* 0x000fca000f8e00ff */
[----:B-123--:R-:W1:Y:S04]  /*16450*/  LDS.128 R4, [R18+0x348d0] ;  /* 0x0348d00012047984 */ /* 0x00ee680000000c00 */
[----:B-1----:R1:W-:Y:S04]  /*16460*/  STL.64 [R1], R4 ;  /* 0x0000000401007387 */ /* 0x0023e80000100a00 */
[----:B------:R1:W-:Y:S01]  /*16470*/  STL.64 [R1+0x8], R6 ;  /* 0x0000080601007387 */ /* 0x0003e20000100a00 */
[----:B------:R-:W-:Y:S06]  /*16480*/  BAR.ARV 0x4, 0x180 ;  /* 0x0106000000007b1d */ /* 0x000fec0000002000 */
[----:B------:R-:W-:Y:S05]  /*16490*/  BRA `(.L_x_313) ;  /* 0x0000000c00287947 */ /* 0x000fea0003800000 */
.L_x_312:
[----:B------:R-:W4:Y:S01]  /*164a0*/  S2R R0, SR_TID.X ;  /* 0x0000000000007919 */ /* 0x000f220000002100 */
[----:B------:R-:W-:Y:S01]  /*164b0*/  UMOV UR4, 0xffffffff ;  /* 0xffffffff00047882 */ /* 0x000fe20000000000 */
[----:B----4-:R-:W-:-:S04]  /*164c0*/  LOP3.LUT R16, R0, 0x1f, RZ, 0xc0, !PT ;  /* 0x0000001f00107812 */ /* 0x010fc800078ec0ff */
[----:B------:R-:W-:Y:S01]  /*164d0*/  ISETP.NE.AND P0, PT, R16, 0x1f, PT ;  /* 0x0000001f1000780c */ /* 0x000fe20003f05270 */
[----:B------:R-:W-:-:S12]  /*164e0*/  BRA.DIV UR4, `(.L_x_314) ;  /* 0x0000002204607947 */ /* 0x000fd8000b800000 */
[----:B------:R-:W4:Y:S01]  /*164f0*/  LDL.LU R3, [R1] ;  /* 0x0000000001037983 */ /* 0x000f220000300800 */
[----:B------:R-:W-:-:S03]  /*16500*/  ULDC UR4, c[0x0][0xc3c] ;  /* 0x00030f0000047ab9 */ /* 0x000fc60000000800 */
[----:B-1----:R-:W5:Y:S01]  /*16510*/  LDL R5, [R1+0xc] ;  /* 0x00000c0001057983 */ /* 0x002f620000100800 */
[----:B------:R-:W-:Y:S01]  /*16520*/  ULDC.64 UR6, c[0x0][0x208] ;  /* 0x0000820000067ab9 */ /* 0x000fe20000000a00 */
[----:B----4-:R-:W-:Y:S02]  /*16530*/  IMAD.MOV.U32 R10, RZ, RZ, R3 ;  /* 0x000000ffff0a7224 */ /* 0x010fe400078e0003 */
[----:B-----5:R-:W-:-:S05]  /*16540*/  IMAD.IADD R0, R5, 0x1, R16 ;  /* 0x0000000105007824 */ /* 0x020fca00078e0210 */
[----:B------:R-:W-:-:S13]  /*16550*/  ISETP.GE.OR P1, PT, R0, UR4, !P0 ;  /* 0x0000000400007c0c */ /* 0x000fda000c726670 */
[----:B------:R-:W1:Y:S08]  /*16560*/  @!P1 LDC.64 R2, c[0x0][0xc80] ;  /* 0x00032000ff029b82 */ /* 0x000e700000000a00 */
[----:B--23--:R-:W2:Y:S01]  /*16570*/  @!P1 LDC.64 R4, c[0x0][0xc78] ;  /* 0x00031e00ff049b82 */ /* 0x00cea20000000a00 */
[----:B-1----:R-:W-:-:S05]  /*16580*/  @!P1 IMAD.WIDE R2, R0, 0x4, R2 ;  /* 0x0000000400029825 */ /* 0x002fca00078e0202 */
[----:B------:R2:W3:Y:S02]  /*16590*/  @!P1 LDG.E R7, desc[UR6][R2.64] ;  /* 0x0000000602079981 */ /* 0x0004e4000c1e1900 */
[----:B--2---:R-:W-:-:S06]  /*165a0*/  @!P1 IMAD.WIDE R2, R0, 0x4, R4 ;  /* 0x0000000400029825 */ /* 0x004fcc00078e0204 */
[----:B------:R-:W2:Y:S01]  /*165b0*/  @!P1 LDG.E R2, desc[UR6][R2.64] ;  /* 0x0000000602029981 */ /* 0x000ea2000c1e1900 */
[----:B------:R-:W-:Y:S01]  /*165c0*/  IMAD.MOV.U32 R6, RZ, RZ, RZ ;  /* 0x000000ffff067224 */ /* 0x000fe200078e00ff */
[C---:B------:R-:W-:Y:S01]  /*165d0*/  ISETP.GE.U32.AND P2, PT, R16.reuse, 0x2, PT ;  /* 0x000000021000780c */ /* 0x040fe20003f46070 */
[----:B------:R-:W-:Y:S01]  /*165e0*/  IMAD.MOV.U32 R4, RZ, RZ, RZ ;  /* 0x000000ffff047224 */ /* 0x000fe200078e00ff */
[C---:B------:R-:W-:Y:S01]  /*165f0*/  ISETP.GE.U32.AND P3, PT, R16.reuse, 0x4, PT ;  /* 0x000000041000780c */ /* 0x040fe20003f66070 */
[----:B------:R-:W-:Y:S01]  /*16600*/  SHFL.IDX PT, R0, R10, RZ, 0x1f ;  /* 0x00001fff0a007589 */ /* 0x000fe200000e0000 */
[C---:B------:R-:W-:Y:S02]  /*16610*/  ISETP.GE.U32.AND P4, PT, R16.reuse, 0x8, PT ;  /* 0x000000081000780c */ /* 0x040fe40003f86070 */
[C---:B------:R-:W-:Y:S01]  /*16620*/  ISETP.GE.U32.AND P5, PT, R16.reuse, 0x10, PT ;  /* 0x000000101000780c */ /* 0x040fe20003fa6070 */
[----:B------:R-:W-:Y:S01]  /*16630*/  SHFL.IDX PT, R8, R10, 0x1, 0x1f ;  /* 0x00201f000a087f89 */ /* 0x000fe200000e0000 */
[----:B---3--:R-:W-:Y:S01]  /*16640*/  @!P1 IMAD.MOV.U32 R6, RZ, RZ, R7 ;  /* 0x000000ffff069224 */ /* 0x008fe200078e0007 */
[----:B------:R-:W-:Y:S01]  /*16650*/  MOV R7, RZ ;  /* 0x000000ff00077202 */ /* 0x000fe20000000f00 */
[----:B--2---:R-:W-:Y:S01]  /*16660*/  @!P1 IMAD.MOV.U32 R7, RZ, RZ, R2 ;  /* 0x000000ffff079224 */ /* 0x004fe200078e0002 */
[----:B------:R-:W-:-:S03]  /*16670*/  ISETP.NE.AND P1, PT, R16, RZ, PT ;  /* 0x000000ff1000720c */ /* 0x000fc60003f25270 */
[----:B------:R-:W-:-:S05]  /*16680*/  IMAD R2, R7, R6, RZ ;  /* 0x0000000607027224 */ /* 0x000fca00078e02ff */
        /* <DEDUP_REMOVED lines=15> */
[----:B------:R1:W2:Y:S02]  /*16780*/  SHFL.IDX PT, R9, R2, 0x1f, 0x1f ;  /* 0x03e01f0002097f89 */ /* 0x0002a400000e0000 */
.L_x_378:
[----:B------:R-:W-:Y:S02]  /*16790*/  ULDC UR4, c[0x0][0xc38] ;  /* 0x00030e0000047ab9 */ /* 0x000fe40000000800 */
[----:B------:R-:W-:-:S04]  /*167a0*/  IMAD.U32 R3, RZ, RZ, UR4 ;  /* 0x00000004ff037e24 */ /* 0x000fc8000f8e00ff */
[----:B--2---:R-:W-:-:S04]  /*167b0*/  IMAD R9, R9, R3, RZ ;  /* 0x0000000309097224 */ /* 0x004fc800078e02ff */
[----:B------:R-:W-:-:S05]  /*167c0*/  IMAD.IADD R5, R8, 0x1, R9 ;  /* 0x0000000108057824 */ /* 0x000fca00078e0209 */
[----:B------:R-:W-:-:S13]  /*167d0*/  ISETP.GT.AND P6, PT, R5, R0, PT ;  /* 0x000000000500720c */ /* 0x000fda0003fc4270 */
[----:B------:R-:W-:Y:S05]  /*167e0*/  @P6 BRA `(.L_x_315) ;  /* 0x0000000000b06947 */ /* 0x000fea0003800000 */
.L_x_318:
[----:B-1----:R-:W2:Y:S01]  /*167f0*/  LDL.LU R2, [R1+0xc] ;  /* 0x00000c0001027983 */ /* 0x002ea20000300800 */
[----:B------:R-:W1:Y:S01]  /*16800*/  LDC R3, c[0x0][0xc3c] ;  /* 0x00030f00ff037b82 */ /* 0x000e620000000800 */
[----:B--2---:R-:W-:-:S05]  /*16810*/  VIADD R2, R2, 0x1f ;  /* 0x0000001f02027836 */ /* 0x004fca0000000000 */
[----:B-1----:R-:W-:-:S13]  /*16820*/  ISETP.GE.AND P6, PT, R2, R3, PT ;  /* 0x000000030200720c */ /* 0x002fda0003fc6270 */
[----:B------:R-:W-:Y:S05]  /*16830*/  @P6 BRA `(.L_x_316) ;  /* 0x0000000400d86947 */ /* 0x000fea0003800000 */
[----:B------:R-:W1:Y:S01]  /*16840*/  S2R R6, SR_TID.X ;  /* 0x0000000000067919 */ /* 0x000e620000002100 */
[----:B------:R-:W-:Y:S01]  /*16850*/  ULDC.64 UR4, c[0x0][0x208] ;  /* 0x0000820000047ab9 */ /* 0x000fe20000000a00 */
[----:B------:R2:W-:Y:S01]  /*16860*/  STL [R1+0xc], R2 ;  /* 0x00000c0201007387 */ /* 0x0005e20000100800 */
[----:B-1----:R-:W-:-:S05]  /*16870*/  LOP3.LUT R6, R6, 0x1f, RZ, 0xc0, !PT ;  /* 0x0000001f06067812 */ /* 0x002fca00078ec0ff */
[----:B------:R-:W-:Y:S02]  /*16880*/  IMAD.IADD R7, R2, 0x1, R6 ;  /* 0x0000000102077824 */ /* 0x000fe400078e0206 */
[----:B------:R-:W-:-:S03]  /*16890*/  IMAD.MOV.U32 R6, RZ, RZ, RZ ;  /* 0x000000ffff067224 */ /* 0x000fc600078e00ff */
[----:B------:R-:W-:-:S13]  /*168a0*/  ISETP.GE.OR P6, PT, R7, R3, !P0 ;  /* 0x000000030700720c */ /* 0x000fda00047c6670 */
[----:B--2---:R-:W1:Y:S02]  /*168b0*/  @!P6 LDC.64 R2, c[0x0][0xc80] ;  /* 0x00032000ff02eb82 */ /* 0x004e640000000a00 */
[----:B-1----:R-:W-:-:S05]  /*168c0*/  @!P6 IMAD.WIDE R2, R7, 0x4, R2 ;  /* 0x000000040702e825 */ /* 0x002fca00078e0202 */
[----:B------:R1:W2:Y:S02]  /*168d0*/  @!P6 LDG.E R6, desc[UR4][R2.64] ;  /* 0x000000040206e981 */ /* 0x0002a4000c1e1900 */
[----:B-1----:R-:W1:Y:S02]  /*168e0*/  @!P6 LDC.64 R2, c[0x0][0xc78] ;  /* 0x00031e00ff02eb82 */ /* 0x002e640000000a00 */
[----:B-1----:R-:W-:-:S04]  /*168f0*/  @!P6 IMAD.WIDE R2, R7, 0x4, R2 ;  /* 0x000000040702e825 */ /* 0x002fc800078e0202 */
[----:B------:R-:W-:-:S06]  /*16900*/  IMAD.MOV.U32 R7, RZ, RZ, RZ ;  /* 0x000000ffff077224 */ /* 0x000fcc00078e00ff */
[----:B------:R-:W2:Y:S01]  /*16910*/  @!P6 LDG.E R7, desc[UR4][R2.64] ;  /* 0x000000040207e981 */ /* 0x000ea2000c1e1900 */
[----:B------:R-:W-:Y:S01]  /*16920*/  UMOV UR4, 0xffffffff ;  /* 0xffffffff00047882 */ /* 0x000fe20000000000 */
[----:B--2---:R-:W-:Y:S02]  /*16930*/  IMAD R2, R7, R6, RZ ;  /* 0x0000000607027224 */ /* 0x004fe400078e02ff */
[----:B------:R-:W-:Y:S05]  /*16940*/  BRA.DIV UR4, `(.L_x_317) ;  /* 0x0000002204ac7947 */ /* 0x000fea000b800000 */
        /* <DEDUP_REMOVED lines=16> */
.L_x_386:
[----:B------:R-:W-:Y:S02]  /*16a50*/  ULDC UR4, c[0x0][0xc38] ;  /* 0x00030e0000047ab9 */ /* 0x000fe40000000800 */
[----:B------:R-:W-:-:S04]  /*16a60*/  IMAD.U32 R3, RZ, RZ, UR4 ;  /* 0x00000004ff037e24 */ /* 0x000fc8000f8e00ff */
[----:B--2---:R-:W-:-:S04]  /*16a70*/  IMAD R9, R9, R3, RZ ;  /* 0x0000000309097224 */ /* 0x004fc800078e02ff */
[----:B------:R-:W-:-:S05]  /*16a80*/  IMAD.IADD R5, R9, 0x1, R5 ;  /* 0x0000000109057824 */ /* 0x000fca00078e0205 */
[----:B------:R-:W-:-:S13]  /*16a90*/  ISETP.GT.AND P6, PT, R5, R0, PT ;  /* 0x000000000500720c */ /* 0x000fda0003fc4270 */
[----:B------:R-:W-:Y:S05]  /*16aa0*/  @!P6 BRA `(.L_x_318) ;  /* 0xfffffffc0050e947 */ /* 0x000fea000383ffff */
.L_x_315:
[----:B------:R-:W-:Y:S01]  /*16ab0*/  IMAD.IADD R9, R5, 0x1, -R9 ;  /* 0x0000000105097824 */ /* 0x000fe200078e0a09 */
[----:B------:R-:W-:-:S03]  /*16ac0*/  UMOV UR4, 0xffffffff ;  /* 0xffffffff00047882 */ /* 0x000fc60000000000 */
[----:B------:R-:W-:-:S05]  /*16ad0*/  IMAD R5, R2, R3, R9 ;  /* 0x0000000302057224 */ /* 0x000fca00078e0209 */
[----:B------:R-:W-:Y:S01]  /*16ae0*/  ISETP.GT.AND P6, PT, R5, R0, PT ;  /* 0x000000000500720c */ /* 0x000fe20003fc4270 */
[----:B------:R-:W-:-:S12]  /*16af0*/  BRA.DIV UR4, `(.L_x_319) ;  /* 0x0000002604187947 */ /* 0x000fd8000b800000 */
[----:B------:R-:W-:-:S04]  /*16b00*/  VOTE.ANY R8, PT, !P6 ;  /* 0x0000000000087806 */ /* 0x000fc800070e0100 */
[----:B------:R-:W2:Y:S02]  /*16b10*/  POPC R5, R8 ;  /* 0x0000000800057309 */ /* 0x000ea40000000000 */
[----:B--2---:R2:W3:Y:S04]  /*16b20*/  SHFL.IDX PT, R6, R6, R5, 0x1f ;  /* 0x00001f0506067589 */ /* 0x0044e800000e0000 */
[----:B------:R2:W4:Y:S02]  /*16b30*/  SHFL.IDX PT, R7, R7, R5, 0x1f ;  /* 0x00001f0507077589 */ /* 0x00052400000e0000 */
.L_x_391:
[----:B------:R-:W-:-:S13]  /*16b40*/  ISETP.NE.AND P0, PT, R8, RZ, PT ;  /* 0x000000ff0800720c */ /* 0x000fda0003f05270 */
[----:B------:R-:W-:Y:S05]  /*16b50*/  @!P0 BRA `(.L_x_320) ;  /* 0x0000000000148947 */ /* 0x000fea0003800000 */
[----:B------:R-:W-:Y:S01]  /*16b60*/  UMOV UR4, 0xffffffff ;  /* 0xffffffff00047882 */ /* 0x000fe20000000000 */
[----:B0-----:R-:W-:Y:S02]  /*16b70*/  VIADD R12, R5, 0xffffffff ;  /* 0xffffffff050c7836 */ /* 0x001fe40000000000 */
[----:B------:R-:W-:Y:S05]  /*16b80*/  BRA.DIV UR4, `(.L_x_321) ;  /* 0x0000002604507947 */ /* 0x000fea000b800000 */
[----:B-1----:R0:W1:Y:S02]  /*16b90*/  SHFL.IDX PT, R2, R2, R12, 0x1f ;  /* 0x00001f0c02027589 */ /* 0x00206400000e0000 */
.L_x_394:
[----:B-1----:R-:W-:-:S07]  /*16ba0*/  IMAD.MOV.U32 R4, RZ, RZ, R2 ;  /* 0x000000ffff047224 */ /* 0x002fce00078e0002 */
.L_x_320:
[----:B------:R-:W5:Y:S01]  /*16bb0*/  LDL.LU R10, [R1+0xc] ;  /* 0x00000c00010a7983 */ /* 0x000f620000300800 */
[----:B------:R-:W-:Y:S01]  /*16bc0*/  IMAD R9, R4, R3, R9 ;  /* 0x0000000304097224 */ /* 0x000fe200078e0209 */
[----:B---3--:R-:W-:-:S03]  /*16bd0*/  IABS R4, R6 ;  /* 0x0000000600047213 */ /* 0x008fc60000000000 */
[----:B------:R-:W-:Y:S01]  /*16be0*/  IMAD.IADD R0, R0, 0x1, -R9 ;  /* 0x0000000100007824 */ /* 0x000fe200078e0a09 */
[----:B-1----:R-:W1:Y:S01]  /*16bf0*/  I2F.RP R2, R4 ;  /* 0x0000000400027306 */ /* 0x002e620000209400 */
[----:B------:R3:W-:Y:S02]  /*16c00*/  STL [R1], R9 ;  /* 0x0000000901007387 */ /* 0x0007e40000100800 */
[----:B---3--:R-:W-:-:S05]  /*16c10*/  IABS R9, R6 ;  /* 0x0000000600097213 */ /* 0x008fca0000000000 */
[----:B-1----:R-:W1:Y:S01]  /*16c20*/  MUFU.RCP R2, R2 ;  /* 0x0000000200027308 */ /* 0x002e620000001000 */
[----:B------:R-:W-:Y:S02]  /*16c30*/  IMAD.MOV R9, RZ, RZ, -R9 ;  /* 0x000000ffff097224 */ /* 0x000fe400078e0a09 */
[----:B-1----:R-:W-:-:S05]  /*16c40*/  VIADD R2, R2, 0xffffffe ;  /* 0x0ffffffe02027836 */ /* 0x002fca0000000000 */
[----:B------:R-:W1:Y:S02]  /*16c50*/  F2I.FTZ.U32.TRUNC.NTZ R3, R2 ;  /* 0x0000000200037305 */ /* 0x000e64000021f000 */
[----:B-1----:R-:W-:-:S04]  /*16c60*/  IMAD.MOV R2, RZ, RZ, -R3 ;  /* 0x000000ffff027224 */ /* 0x002fc800078e0a03 */
[----:B------:R-:W-:Y:S02]  /*16c70*/  IMAD R8, R2, R4, RZ ;  /* 0x0000000402087224 */ /* 0x000fe400078e02ff */
[----:B------:R-:W-:-:S04]  /*16c80*/  IMAD.MOV.U32 R2, RZ, RZ, RZ ;  /* 0x000000ffff027224 */ /* 0x000fc800078e00ff */
[----:B------:R-:W-:Y:S01]  /*16c90*/  IMAD.HI.U32 R2, R3, R8, R2 ;  /* 0x0000000803027227 */ /* 0x000fe200078e0002 */
[----:B------:R-:W-:-:S05]  /*16ca0*/  IABS R3, R0 ;  /* 0x0000000000037213 */ /* 0x000fca0000000000 */
[----:B------:R-:W-:-:S04]  /*16cb0*/  IMAD.HI.U32 R8, R2, R3, RZ ;  /* 0x0000000302087227 */ /* 0x000fc800078e00ff */
[----:B------:R-:W-:-:S05]  /*16cc0*/  IMAD R3, R8, R9, R3 ;  /* 0x0000000908037224 */ /* 0x000fca00078e0203 */
[----:B------:R-:W-:-:S13]  /*16cd0*/  ISETP.GT.U32.AND P1, PT, R4, R3, PT ;  /* 0x000000030400720c */ /* 0x000fda0003f24070 */
[----:B------:R-:W-:Y:S02]  /*16ce0*/  @!P1 IMAD.IADD R3, R3, 0x1, -R4 ;  /* 0x0000000103039824 */ /* 0x000fe400078e0a04 */
[----:B------:R-:W-:Y:S01]  /*16cf0*/  @!P1 VIADD R8, R8, 0x1 ;  /* 0x0000000108089836 */ /* 0x000fe20000000000 */
[----:B------:R-:W-:Y:S02]  /*16d00*/  ISETP.NE.AND P1, PT, R6, RZ, PT ;  /* 0x000000ff0600720c */ /* 0x000fe40003f25270 */
[----:B------:R-:W-:Y:S02]  /*16d10*/  ISETP.GE.U32.AND P0, PT, R3, R4, PT ;  /* 0x000000040300720c */ /* 0x000fe40003f06070 */
[----:B----4-:R-:W-:-:S04]  /*16d20*/  IABS R4, R7 ;  /* 0x0000000700047213 */ /* 0x010fc80000000000 */
[----:B------:R-:W1:Y:S07]  /*16d30*/  I2F.RP R2, R4 ;  /* 0x0000000400027306 */ /* 0x000e6e0000209400 */
[----:B------:R-:W-:Y:S01]  /*16d40*/  @P0 VIADD R8, R8, 0x1 ;  /* 0x0000000108080836 */ /* 0x000fe20000000000 */
[----:B-1----:R-:W1:Y:S02]  /*16d50*/  MUFU.RCP R2, R2 ;  /* 0x0000000200027308 */ /* 0x002e640000001000 */
[----:B-1----:R-:W-:-:S06]  /*16d60*/  VIADD R2, R2, 0xffffffe ;  /* 0x0ffffffe02027836 */ /* 0x002fcc0000000000 */
[----:B------:R-:W1:Y:S02]  /*16d70*/  F2I.FTZ.U32.TRUNC.NTZ R3, R2 ;  /* 0x0000000200037305 */ /* 0x000e64000021f000 */
[----:B-1----:R-:W-:-:S04]  /*16d80*/  IMAD.MOV R2, RZ, RZ, -R3 ;  /* 0x000000ffff027224 */ /* 0x002fc800078e0a03 */
[----:B------:R-:W-:Y:S02]  /*16d90*/  IMAD R9, R2, R4, RZ ;  /* 0x0000000402097224 */ /* 0x000fe400078e02ff */
[----:B------:R-:W-:-:S04]  /*16da0*/  IMAD.MOV.U32 R2, RZ, RZ, RZ ;  /* 0x000000ffff027224 */ /* 0x000fc800078e00ff */
[----:B------:R-:W-:Y:S01]  /*16db0*/  IMAD.HI.U32 R2, R3, R9, R2 ;  /* 0x0000000903027227 */ /* 0x000fe200078e0002 */
[----:B------:R-:W-:Y:S02]  /*16dc0*/  LOP3.LUT R3, R0, R6, RZ, 0x3c, !PT ;  /* 0x0000000600037212 */ /* 0x000fe400078e3cff */
[----:B------:R-:W-:Y:S02]  /*16dd0*/  IABS R9, R7 ;  /* 0x0000000700097213 */ /* 0x000fe40000000000 */
[----:B------:R-:W-:-:S03]  /*16de0*/  ISETP.GE.AND P2, PT, R3, RZ, PT ;  /* 0x000000ff0300720c */ /* 0x000fc60003f46270 */
[----:B------:R-:W-:-:S10]  /*16df0*/  IMAD.MOV R9, RZ, RZ, -R9 ;  /* 0x000000ffff097224 */ /* 0x000fd400078e0a09 */
[----:B------:R-:W-:Y:S01]  /*16e00*/  @!P2 IMAD.MOV R8, RZ, RZ, -R8 ;  /* 0x000000ffff08a224 */ /* 0x000fe200078e0a08 */
[----:B------:R-:W-:-:S04]  /*16e10*/  @!P1 LOP3.LUT R8, RZ, R6, RZ, 0x33, !PT ;  /* 0x00000006ff089212 */ /* 0x000fc800078e33ff */
[-C--:B------:R-:W-:Y:S01]  /*16e20*/  IABS R3, R8.reuse ;  /* 0x0000000800037213 */ /* 0x080fe20000000000 */
[----:B------:R-:W-:-:S04]  /*16e30*/  IMAD R6, R6, R8, RZ ;  /* 0x0000000806067224 */ /* 0x000fc800078e02ff */
[----:B------:R-:W-:-:S04]  /*16e40*/  IMAD.HI.U32 R2, R2, R3, RZ ;  /* 0x0000000302027227 */ /* 0x000fc800078e00ff */
[----:B------:R-:W-:-:S05]  /*16e50*/  IMAD R3, R2, R9, R3 ;  /* 0x0000000902037224 */ /* 0x000fca00078e0203 */
[----:B------:R-:W-:-:S13]  /*16e60*/  ISETP.GT.U32.AND P1, PT, R4, R3, PT ;  /* 0x000000030400720c */ /* 0x000fda0003f24070 */
[----:B------:R-:W-:Y:S02]  /*16e70*/  @!P1 IMAD.IADD R3, R3, 0x1, -R4 ;  /* 0x0000000103039824 */ /* 0x000fe400078e0a04 */
[----:B------:R-:W-:Y:S01]  /*16e80*/  @!P1 VIADD R2, R2, 0x1 ;  /* 0x0000000102029836 */ /* 0x000fe20000000000 */
[----:B------:R-:W-:Y:S02]  /*16e90*/  ISETP.NE.AND P1, PT, R7, RZ, PT ;  /* 0x000000ff0700720c */ /* 0x000fe40003f25270 */
[----:B------:R-:W-:Y:S02]  /*16ea0*/  ISETP.GE.U32.AND P0, PT, R3, R4, PT ;  /* 0x000000040300720c */ /* 0x000fe40003f06070 */
[----:B------:R-:W-:Y:S02]  /*16eb0*/  LOP3.LUT R3, R8, R7, RZ, 0x3c, !PT ;  /* 0x0000000708037212 */ /* 0x000fe400078e3cff */
[----:B------:R-:W-:Y:S02]  /*16ec0*/  IADD3 R4, R0, -R6, RZ ;  /* 0x8000000600047210 */ /* 0x000fe40007ffe0ff */
[----:B------:R-:W-:-:S07]  /*16ed0*/  ISETP.GE.AND P2, PT, R3, RZ, PT ;  /* 0x000000ff0300720c */ /* 0x000fce0003f46270 */
[----:B------:R-:W-:-:S06]  /*16ee0*/  @P0 VIADD R2, R2, 0x1 ;  /* 0x0000000102020836 */ /* 0x000fcc0000000000 */
[----:B------:R-:W-:Y:S01]  /*16ef0*/  @!P2 IMAD.MOV R2, RZ, RZ, -R2 ;  /* 0x000000ffff02a224 */ /* 0x000fe200078e0a02 */
[----:B------:R-:W-:-:S05]  /*16f00*/  @!P1 LOP3.LUT R2, RZ, R7, RZ, 0x33, !PT ;  /* 0x00000007ff029212 */ /* 0x000fca00078e33ff */
[--C-:B------:R-:W-:Y:S02]  /*16f10*/  IMAD.MOV R3, RZ, RZ, -R2.reuse ;  /* 0x000000ffff037224 */ /* 0x100fe400078e0a02 */
[C---:B------:R-:W-:Y:S02]  /*16f20*/  IMAD R2, R7.reuse, 0x1000000, R2 ;  /* 0x0100000007027824 */ /* 0x040fe400078e0202 */
[----:B------:R-:W-:-:S04]  /*16f30*/  IMAD R3, R7, R3, R8 ;  /* 0x0000000307037224 */ /* 0x000fc800078e0208 */
[----:B------:R-:W-:-:S05]  /*16f40*/  IMAD R0, R3, 0x10000, R2 ;  /* 0x0001000003007824 */ /* 0x000fca00078e0202 */
[----:B------:R1:W-:Y:S01]  /*16f50*/  STL [R1+0x8], R0 ;  /* 0x0000080001007387 */ /* 0x0003e20000100800 */
[----:B-----5:R-:W-:-:S05]  /*16f60*/  IMAD.IADD R10, R5, 0x1, R10 ;  /* 0x00000001050a7824 */ /* 0x020fca00078e020a */
[----:B------:R1:W-:Y:S04]  /*16f70*/  STL [R1+0xc], R10 ;  /* 0x00000c0a01007387 */ /* 0x0003e80000100800 */
[----:B------:R1:W-:Y:S01]  /*16f80*/  STL [R1+0x4], R4 ;  /* 0x0000040401007387 */ /* 0x0003e20000100800 */
[----:B------:R-:W-:Y:S05]  /*16f90*/  BRA `(.L_x_322) ;  /* 0x0000000000287947 */ /* 0x000fea0003800000 */
.L_x_316:
[----:B------:R-:W-:Y:S01]  /*16fa0*/  UMOV UR4, URZ ;  /* 0x0000003f00047c82 */ /* 0x000fe20008000000 */
[----:B------:R-:W-:Y:S01]  /*16fb0*/  ULDC UR6, c[0x0][0xc3c] ;  /* 0x00030f0000067ab9 */ /* 0x000fe20000000800 */
[----:B------:R-:W-:Y:S01]  /*16fc0*/  UMOV UR5, URZ ;  /* 0x0000003f00057c82 */ /* 0x000fe20008000000 */
[----:B------:R1:W-:Y:S01]  /*16fd0*/  STL [R1], R0 ;  /* 0x0000000001007387 */ /* 0x0003e20000100800 */
[----:B------:R-:W-:Y:S02]  /*16fe0*/  IMAD.U32 R3, RZ, RZ, UR4 ;  /* 0x00000004ff037e24 */ /* 0x000fe4000f8e00ff */
[----:B------:R-:W-:-:S03]  /*16ff0*/  IMAD.U32 R2, RZ, RZ, UR5 ;  /* 0x00000005ff027e24 */ /* 0x000fc6000f8e00ff */
[----:B------:R3:W-:Y:S01]  /*17000*/  STL [R1+0x4], R3 ;  /* 0x0000040301007387 */ /* 0x0007e20000100800 */
[----:B-1----:R-:W-:-:S05]  /*17010*/  IMAD.U32 R0, RZ, RZ, UR6 ;  /* 0x00000006ff007e24 */ /* 0x002fca000f8e00ff */
[----:B------:R3:W-:Y:S04]  /*17020*/  STL [R1+0xc], R0 ;  /* 0x00000c0001007387 */ /* 0x0007e80000100800 */
[----:B------:R3:W-:Y:S02]  /*17030*/  STL [R1+0x8], R2 ;  /* 0x0000080201007387 */ /* 0x0007e40000100800 */
.L_x_322:
[----:B---3--:R-:W3:Y:S04]  /*17040*/  LDL R3, [R1+0x8] ;  /* 0x0000080001037983 */ /* 0x008ee80000100800 */
[----:B------:R-:W4:Y:S04]  /*17050*/  LDL R2, [R1+0xc] ;  /* 0x00000c0001027983 */ /* 0x000f280000100800 */
[----:B-1----:R-:W5:Y:S04]  /*17060*/  LDL R4, [R1] ;  /* 0x0000000001047983 */ /* 0x002f680000100800 */
[----:B--2---:R-:W5:Y:S01]  /*17070*/  LDL R5, [R1+0x4] ;  /* 0x0000040001057983 */ /* 0x004f620000100800 */
[----:B------:R-:W-:Y:S05]  /*17080*/  WARPSYNC.ALL ;  /* 0x0000000000007948 */ /* 0x000fea0003800000 */
[----:B------:R-:W1:Y:S02]  /*17090*/  S2R R0, SR_TID.X ;  /* 0x0000000000007919 */ /* 0x000e640000002100 */
[----:B-1----:R-:W-:Y:S01]  /*170a0*/  LOP3.LUT R0, R0, 0x1f, RZ, 0xc0, !PT ;  /* 0x0000001f00007812 */ /* 0x002fe200078ec0ff */
[----:B------:R-:W-:Y:S03]  /*170b0*/  BAR.SYNC.DEFER_BLOCKING 0x4, 0x180 ;  /* 0x0106000000007b1d */ /* 0x000fe60000010000 */
[----:B------:R-:W-:-:S13]  /*170c0*/  ISETP.NE.AND P0, PT, R0, RZ, PT ;  /* 0x000000ff0000720c */ /* 0x000fda0003f05270 */
[----:B------:R-:W-:Y:S01]  /*170d0*/  @!P0 MOV R0, 0x400 ;  /* 0x0000040000008802 */ /* 0x000fe20000000f00 */
[----:B---3--:R-:W-:Y:S02]  /*170e0*/  IMAD.MOV.U32 R6, RZ, RZ, R3 ;  /* 0x000000ffff067224 */ /* 0x008fe400078e0003 */
[----:B------:R-:W1:Y:S01]  /*170f0*/  @!P0 S2R R3, SR_CgaCtaId ;  /* 0x0000000000038919 */ /* 0x000e620000008800 */
[----:B----4-:R-:W-:Y:S01]  /*17100*/  IMAD.MOV.U32 R7, RZ, RZ, R2 ;  /* 0x000000ffff077224 */ /* 0x010fe200078e0002 */
[----:B-1----:R-:W-:-:S05]  /*17110*/  @!P0 LEA R18, R3, R0, 0x18 ;  /* 0x0000000003128211 */ /* 0x002fca00078ec0ff */
[----:B-----5:R2:W-:Y:S01]  /*17120*/  @!P0 STS.128 [R18+0x348d0], R4 ;  /* 0x0348d00412008388 */ /* 0x0205e20000000c00 */
[----:B------:R-:W-:Y:S06]  /*17130*/  BAR.ARV 0x5, 0x180 ;  /* 0x0146000000007b1d */ /* 0x000fec0000002000 */
.L_x_313:
[----:B------:R-:W3:Y:S01]  /*17140*/  LDL R0, [R1+0xc] ;  /* 0x00000c0001007983 */ /* 0x000ee20000100800 */
[----:B------:R-:W-:Y:S02]  /*17150*/  ULDC UR4, c[0x0][0xc3c] ;  /* 0x00030f0000047ab9 */ /* 0x000fe40000000800 */
[----:B---3--:R-:W-:-:S13]  /*17160*/  ISETP.GE.AND P0, PT, R0, UR4, PT ;  /* 0x0000000400007c0c */ /* 0x008fda000bf06270 */
[----:B------:R-:W-:Y:S05]  /*17170*/  @!P0 BRA `(.L_x_323) ;  /* 0xffffffac00388947 */ /* 0x000fea000383ffff */
[----:B------:R-:W-:Y:S05]  /*17180*/  BSYNC B8 ;  /* 0x0000000000087941 */ /* 0x000fea0003800000 */
.L_x_224:
[----:B0-----:R-:W3:Y:S01]  /*17190*/  LDL.LU R0, [R1+0x48] ;  /* 0x0000480001007983 */ /* 0x001ee20000300800 */
[----:B------:R-:W-:Y:S01]  /*171a0*/  BSSY B0, `(.L_x_324) ;  /* 0x000000b000007945 */ /* 0x000fe20003800000 */
[----:B-12---:R-:W0:Y:S01]  /*171b0*/  S2R R5, SR_CgaCtaId ;  /* 0x0000000000057919 */ /* 0x006e220000008800 */
[----:B---3--:R-:W-:-:S05]  /*171c0*/  VIADD R0, R0, 0x1 ;  /* 0x0000000100007836 */ /* 0x008fca0000000000 */
[----:B------:R-:W-:-:S04]  /*171d0*/  LEA.HI R2, R0, R0, RZ, 0x1 ;  /* 0x0000000000027211 */ /* 0x000fc800078f08ff */
[----:B------:R-:W-:-:S05]  /*171e0*/  LOP3.LUT R3, R2, 0xfffffffe, RZ, 0xc0, !PT ;  /* 0xfffffffe02037812 */ /* 0x000fca00078ec0ff */
[----:B------:R-:W-:Y:S01]  /*171f0*/  IMAD.IADD R3, R0, 0x1, -R3 ;  /* 0x0000000100037824 */ /* 0x000fe200078e0a03 */
[----:B------:R-:W-:-:S04]  /*17200*/  MOV R0, 0x400 ;  /* 0x0000040000007802 */ /* 0x000fc80000000f00 */
[----:B0-----:R-:W-:Y:S02]  /*17210*/  LEA R0, R5, R0, 0x18 ;  /* 0x0000000005007211 */ /* 0x001fe400078ec0ff */
[----:B------:R-:W-:-:S04]  /*17220*/  SHF.L.U32 R3, R3, 0x1f, RZ ;  /* 0x0000001f03037819 */ /* 0x000fc800000006ff */
[----:B------:R-:W0:Y:S02]  /*17230*/  SYNCS.PHASECHK.TRANS64.TRYWAIT P0, [R0+URZ+0x34820], R3 ;  /* 0x03482003000075a7 */ /* 0x000e24000800017f */
[----:B0-----:R-:W-:Y:S05]  /*17240*/  @!P0 BRA `(.L_x_325) ;  /* 0x0000001c00c88947 */ /* 0x001fea0003800000 */
.L_x_395:
[----:B------:R-:W-:Y:S05]  /*17250*/  BSYNC B0 ;  /* 0x0000000000007941 */ /* 0x000fea0003800000 */
.L_x_324:
[----:B------:R-:W-:-:S03]  /*17260*/  UMOV UR4, 0xffffffff ;  /* 0xffffffff00047882 */ /* 0x000fc60000000000 */
[----:B------:R-:W-:Y:S05]  /*17270*/  BRA.DIV UR4, `(.L_x_326) ;  /* 0x0000001e04d07947 */ /* 0x000fea000b800000 */
[----:B------:R-:W1:Y:S02]  /*17280*/  S2R R2, SR_TID.X ;  /* 0x0000000000027919 */ /* 0x000e640000002100 */
[----:B-1----:R-:W-:-:S04]  /*17290*/  SHF.R.U32.HI R2, RZ, 0x5, R2 ;  /* 0x00000005ff027819 */ /* 0x002fc80000011602 */
[----:B------:R-:W-:-:S05]  /*172a0*/  LOP3.LUT R2, R2, 0x3, RZ, 0xc0, !PT ;  /* 0x0000000302027812 */ /* 0x000fca00078ec0ff */
[----:B------:R1:W2:Y:S02]  /*172b0*/  SHFL.IDX PT, R14, R2, RZ, 0x1f ;  /* 0x00001fff020e7589 */ /* 0x0002a400000e0000 */
.L_x_398:
[----:B--2---:R-:W-:Y:S01]  /*172c0*/  ISETP.NE.AND P0, PT, R14, RZ, PT ;  /* 0x000000ff0e00720c */ /* 0x004fe20003f05270 */
[----:B------:R-:W-:-:S12]  /*172d0*/  BSSY B0, `(.L_x_327) ;  /* 0x0000027000007945 */ /* 0x000fd80003800000 */
[----:B------:R-:W-:Y:S05]  /*172e0*/  @P0 BRA `(.L_x_328) ;  /* 0x0000000000940947 */ /* 0x000fea0003800000 */
[----:B------:R-:W-:-:S03]  /*172f0*/  UMOV UR4, 0xffffffff ;  /* 0xffffffff00047882 */ /* 0x000fc60000000000 */
[----:B------:R-:W-:Y:S05]  /*17300*/  BRA.DIV UR4, `(.L_x_329) ;  /* 0x0000001e04e07947 */ /* 0x000fea000b800000 */
[----:B------:R-:W-:-:S13]  /*17310*/  ELECT P6, URZ, PT ;  /* 0x00000000003f782f */ /* 0x000fda00038c0000 */
.L_x_401:
[----:B------:R-:W-:Y:S05]  /*17320*/  @!P6 BRA `(.L_x_328) ;  /* 0x000000000084e947 */ /* 0x000fea0003800000 */
[----:B-1----:R-:W2:Y:S02]  /*17330*/  LDL R2, [R1+0x6c] ;  /* 0x00006c0001027983 */ /* 0x002ea40000100800 */
[----:B--2---:R-:W-:-:S13]  /*17340*/  R2UR UR4, R2 ;  /* 0x00000000020472ca */ /* 0x004fda00000e0000 */
[----:B------:R-:W-:-:S06]  /*17350*/  ULOP3.LUT UR4, UR4, 0x2, URZ, 0xfc, !UPT ;  /* 0x0000000204047892 */ /* 0x000fcc000f8efc3f */
[----:B------:R-:W-:-:S05]  /*17360*/  IMAD.U32 R2, RZ, RZ, UR4 ;  /* 0x00000004ff027e24 */ /* 0x000fca000f8e00ff */
[----:B------:R-:W-:-:S13]  /*17370*/  ISETP.NE.AND P2, PT, R2, 0x3, PT ;  /* 0x000000030200780c */ /* 0x000fda0003f45270 */
[----:B------:R-:W-:Y:S05]  /*17380*/  @!P2 BRA `(.L_x_330) ;  /* 0x000000000004a947 */ /* 0x000fea0003800000 */
[----:B------:R-:W-:Y:S01]  /*17390*/  BPT.TRAP 0x1 ;  /* 0x000000040000795c */ /* 0x000fe20000300000 */
.L_x_330:
[----:B------:R-:W2:Y:S01]  /*173a0*/  LDL.LU R7, [R1+0x14] ;  /* 0x0000140001077983 */ /* 0x000ea20000300800 */
[----:B------:R-:W-:Y:S02]  /*173b0*/  VIADD R2, R0, 0x34840 ;  /* 0x0003484000027836 */ /* 0x000fe40000000000 */
[C---:B0-----:R-:W-:Y:S02]  /*173c0*/  VIADD R3, R19.reuse, 0x1 ;  /* 0x0000000113037836 */ /* 0x041fe40000000000 */
[----:B------:R-:W-:-:S03]  /*173d0*/  IMAD R6, R19, 0x8, R2 ;  /* 0x0000000813067824 */ /* 0x000fc600078e0202 */
[----:B------:R-:W-:-:S04]  /*173e0*/  ISETP.NE.AND P1, PT, R3, 0x2, PT ;  /* 0x000000020300780c */ /* 0x000fc80003f25270 */
[----:B------:R-:W-:Y:S02]  /*173f0*/  SEL R4, RZ, 0x1, P1 ;  /* 0x00000001ff047807 */ /* 0x000fe40000800000 */
[----:B------:R-:W-:Y:S02]  /*17400*/  SEL R3, R3, RZ, P1 ;  /* 0x000000ff03037207 */ /* 0x000fe40000800000 */
[C---:B--2---:R-:W-:Y:S02]  /*17410*/  SHF.L.U32 R5, R7.reuse, 0x1f, RZ ;  /* 0x0000001f07057819 */ /* 0x044fe400000006ff */
[----:B------:R-:W-:Y:S01]  /*17420*/  LOP3.LUT R4, R7, R4, RZ, 0x3c, !PT ;  /* 0x0000000407047212 */ /* 0x000fe200078e3cff */
[----:B------:R-:W-:Y:S01]  /*17430*/  IMAD R7, R3, 0x8, R2 ;  /* 0x0000000803077824 */ /* 0x000fe200078e0202 */
[----:B------:R-:W0:Y:S02]  /*17440*/  SYNCS.PHASECHK.TRANS64.TRYWAIT P0, [R6+URZ], R5 ;  /* 0x00000005060075a7 */ /* 0x000e24000800017f */
[----:B------:R-:W-:Y:S01]  /*17450*/  SHF.L.U32 R2, R4, 0x1f, RZ ;  /* 0x0000001f04027819 */ /* 0x000fe200000006ff */
[----:B0-----:R-:W-:Y:S06]  /*17460*/  @!P0 BRA `(.L_x_331) ;  /* 0x0000001c00a88947 */ /* 0x001fec0003800000 */
.L_x_402:
[----:B------:R-:W1:Y:S02]  /*17470*/  SYNCS.PHASECHK.TRANS64.TRYWAIT P0, [R7+URZ], R2 ;  /* 0x00000002070075a7 */ /* 0x000e64000800017f */
[----:B-1----:R-:W-:Y:S05]  /*17480*/  @!P0 BRA `(.L_x_332) ;  /* 0x0000001c00b48947 */ /* 0x002fea0003800000 */
.L_x_403:
[----:B------:R-:W-:Y:S05]  /*17490*/  @!P2 BRA `(.L_x_333) ;  /* 0x000000000004a947 */ /* 0x000fea0003800000 */
[----:B------:R-:W-:Y:S01]  /*174a0*/  BPT.TRAP 0x1 ;  /* 0x000000040000795c */ /* 0x000fe20000300000 */
.L_x_333:
[----:B------:R-:W-:-:S04]  /*174b0*/  VIADD R0, R0, 0x34860 ;  /* 0x0003486000007836 */ /* 0x000fc80000000000 */
[----:B------:R-:W-:-:S04]  /*174c0*/  IMAD R4, R19, 0x8, R0 ;  /* 0x0000000813047824 */ /* 0x000fc800078e0200 */
[----:B------:R-:W2:Y:S02]  /*174d0*/  SYNCS.PHASECHK.TRANS64.TRYWAIT P0, [R4+URZ], R5 ;  /* 0x00000005040075a7 */ /* 0x000ea4000800017f */
[----:B--2---:R-:W-:Y:S05]  /*174e0*/  @!P0 BRA `(.L_x_334) ;  /* 0x0000001c00b08947 */ /* 0x004fea0003800000 */
.L_x_404:
[----:B------:R-:W-:-:S07]  /*174f0*/  IMAD R3, R3, 0x8, R0 ;  /* 0x0000000803037824 */ /* 0x000fce00078e0200 */
.L_x_335:
[----:B---3--:R3:W4:Y:S02]  /*17500*/  SYNCS.PHASECHK.TRANS64.TRYWAIT P0, [R3+URZ], R2 ;  /* 0x00000002030075a7 */ /* 0x008724000800017f */
[----:B----4-:R-:W-:Y:S05]  /*17510*/  @!P0 NANOSLEEP.SYNCS 0x989680 ;  /* 0x009896800000895d */ /* 0x010fea0003900000 */
[----:B------:R-:W4:Y:S02]  /*17520*/  @!P0 SYNCS.PHASECHK.TRANS64 P0, [R3+URZ], R2 ;  /* 0x00000002030085a7 */ /* 0x000f24000800007f */
[----:B----4-:R-:W-:Y:S05]  /*17530*/  @!P0 BRA `(.L_x_335) ;  /* 0xfffffffc00f08947 */ /* 0x010fea000383ffff */
.L_x_328:
[----:B------:R-:W-:Y:S05]  /*17540*/  BSYNC B0 ;  /* 0x0000000000007941 */ /* 0x000fea0003800000 */
.L_x_327:
[----:B------:R-:W-:Y:S05]  /*17550*/  EXIT ;  /* 0x000000000000794d */ /* 0x000fea0003800000 */
.L_x_175:
[----:B0-----:R0:W1:Y:S02]  /*17560*/  SYNCS.PHASECHK.TRANS64.TRYWAIT P1, [R0+URZ+0x34800], R3 ;  /* 0x03480003000075a7 */ /* 0x001064000802017f */
[----:B-1----:R-:W-:Y:S05]  /*17570*/  @!P1 NANOSLEEP.SYNCS 0x989680 ;  /* 0x009896800000995d */ /* 0x002fea0003900000 */
[----:B------:R-:W1:Y:S02]  /*17580*/  @!P1 SYNCS.PHASECHK.TRANS64 P1, [R0+URZ+0x34800], R3 ;  /* 0x03480003000095a7 */ /* 0x000e64000802007f */
[----:B-1----:R-:W-:Y:S05]  /*17590*/  @!P1 BRA `(.L_x_175) ;  /* 0xfffffffc00f09947 */ /* 0x002fea000383ffff */
[----:B------:R-:W-:Y:S05]  /*175a0*/  BRA `(.L_x_336) ;  /* 0xfffffea800007947 */ /* 0x000fea000383ffff */
.L_x_179:
[----:B-1----:R1:W2:Y:S02]  /*175b0*/  SYNCS.PHASECHK.TRANS64.TRYWAIT P2, [R10+URZ+0x34830], R3 ;  /* 0x034830030a0075a7 */ /* 0x0022a4000804017f */
[----:B--2---:R-:W-:Y:S05]  /*175c0*/  @!P2 NANOSLEEP.SYNCS 0x989680 ;  /* 0x009896800000a95d */ /* 0x004fea0003900000 */
[----:B------:R-:W2:Y:S02]  /*175d0*/  @!P2 SYNCS.PHASECHK.TRANS64 P2, [R10+URZ+0x34830], R3 ;  /* 0x034830030a00a5a7 */ /* 0x000ea4000804007f */
[----:B--2---:R-:W-:Y:S05]  /*175e0*/  @!P2 BRA `(.L_x_179) ;  /* 0xfffffffc00f0a947 */ /* 0x004fea000383ffff */
[----:B------:R-:W-:Y:S05]  /*175f0*/  BRA `(.L_x_178) ;  /* 0xfffffea800247947 */ /* 0x000fea000383ffff */
.L_x_184:
[----:B-1----:R1:W2:Y:S02]  /*17600*/  SYNCS.PHASECHK.TRANS64.TRYWAIT P2, [R0+URZ+0x34830], R21 ;  /* 0x03483015000075a7 */ /* 0x0022a4000804017f */
[----:B--2---:R-:W-:Y:S05]  /*17610*/  @!P2 NANOSLEEP.SYNCS 0x989680 ;  /* 0x009896800000a95d */ /* 0x004fea0003900000 */
[----:B------:R-:W2:Y:S02]  /*17620*/  @!P2 SYNCS.PHASECHK.TRANS64 P2, [R0+URZ+0x34830], R21 ;  /* 0x034830150000a5a7 */ /* 0x000ea4000804007f */
[----:B--2---:R-:W-:Y:S05]  /*17630*/  @!P2 BRA `(.L_x_184) ;  /* 0xfffffffc00f0a947 */ /* 0x004fea000383ffff */
[----:B------:R-:W-:Y:S05]  /*17640*/  BRA `(.L_x_181) ;  /* 0xffffff0000fc7947 */ /* 0x000fea000383ffff */
.L_x_188:
[----:B-1----:R-:W-:-:S04]  /*17650*/  IMAD.U32 R15, RZ, RZ, UR6 ;  /* 0x00000006ff0f7e24 */ /* 0x002fc8000f8e00ff */
[----:B------:R1:W2:Y:S03]  /*17660*/  SYNCS.PHASECHK.TRANS64.TRYWAIT P2, [R15+URZ+0x34850], R0 ;  /* 0x034850000f0075a7 */ /* 0x0002a6000804017f */
[----:B--2---:R-:W-:Y:S05]  /*17670*/  @!P2 NANOSLEEP.SYNCS 0x989680 ;  /* 0x009896800000a95d */ /* 0x004fea0003900000 */
[----:B------:R-:W2:Y:S02]  /*17680*/  @!P2 SYNCS.PHASECHK.TRANS64 P2, [R15+URZ+0x34850], R0 ;  /* 0x034850000f00a5a7 */ /* 0x000ea4000804007f */
[----:B--2---:R-:W-:Y:S05]  /*17690*/  @!P2 BRA `(.L_x_188) ;  /* 0xfffffffc00eca947 */ /* 0x004fea000383ffff */
[----:B------:R-:W-:Y:S05]  /*176a0*/  BRA `(.L_x_185) ;  /* 0xffffff2800a87947 */ /* 0x000fea000383ffff */
.L_x_193:
[----:B-1----:R1:W2:Y:S02]  /*176b0*/  SYNCS.PHASECHK.TRANS64.TRYWAIT P0, [R8+URZ+0x34850], R3 ;  /* 0x03485003080075a7 */ /* 0x0022a4000800017f */
[----:B--2---:R-:W-:Y:S05]  /*176c0*/  @!P0 NANOSLEEP.SYNCS 0x989680 ;  /* 0x009896800000895d */ /* 0x004fea0003900000 */
[----:B------:R-:W2:Y:S02]  /*176d0*/  @!P0 SYNCS.PHASECHK.TRANS64 P0, [R8+URZ+0x34850], R3 ;  /* 0x03485003080085a7 */ /* 0x000ea4000800007f */
[----:B--2---:R-:W-:Y:S05]  /*176e0*/  @!P0 BRA `(.L_x_193) ;  /* 0xfffffffc00f08947 */ /* 0x004fea000383ffff */
[----:B------:R-:W-:Y:S05]  /*176f0*/  BRA `(.L_x_192) ;  /* 0xffffff5800587947 */ /* 0x000fea000383ffff */
.L_x_238:
[----:B------:R-:W2:Y:S01]  /*17700*/  S2R R4, SR_TID.X ;  /* 0x0000000000047919 */ /* 0x000ea20000002100 */
[----:B------:R-:W-:Y:S01]  /*17710*/  BSSY B0, `(.L_x_337) ;  /* 0x000000a000007945 */ /* 0x000fe20003800000 */
[----:B------:R-:W-:Y:S02]  /*17720*/  IMAD.MOV.U32 R12, RZ, RZ, RZ ;  /* 0x000000ffff0c7224 */ /* 0x000fe400078e00ff */
[----:B0-----:R-:W-:Y:S02]  /*17730*/  IMAD.MOV.U32 R11, RZ, RZ, 0x1f ;  /* 0x0000001fff0b7424 */ /* 0x001fe400078e00ff */
[----:B------:R-:W-:Y:S01]  /*17740*/  IMAD.MOV.U32 R15, RZ, RZ, -0x1 ;  /* 0xffffffffff0f7424 */ /* 0x000fe200078e00ff */
[----:B--2---:R-:W-:-:S04]  /*17750*/  SHF.R.U32.HI R4, RZ, 0x5, R4 ;  /* 0x00000005ff047819 */ /* 0x004fc80000011604 */
[----:B------:R-:W-:-:S05]  /*17760*/  LOP3.LUT R4, R4, 0x3, RZ, 0xc0, !PT ;  /* 0x0000000304047812 */ /* 0x000fca00078ec0ff */
[----:B------:R-:W-:-:S07]  /*17770*/  IMAD.MOV.U32 R13, RZ, RZ, R4 ;  /* 0x000000ffff0d7224 */ /* 0x000fce00078e0004 */
[----:B-1----:R-:W-:Y:S05]  /*17780*/  WARPSYNC.COLLECTIVE R15, `(.L_x_338) ;  /* 0x000000000f087348 */ /* 0x002fea0003c00000 */
[----:B------:R0:W2:Y:S02]  /*17790*/  SHFL.IDX P6, R14, R13, R12, R11 ;  /* 0x0000000c0d0e7389 */ /* 0x0000a400000c000b */
[----:B012---:R-:W-:Y:S01]  /*177a0*/  ENDCOLLECTIVE ;  /* 0x000000000000791b */ /* 0x007fe20003800000 */
.L_x_338:
[----:B------:R-:W-:Y:S05]  /*177b0*/  BSYNC B0 ;  /* 0x0000000000007941 */ /* 0x000fea0003800000 */
.L_x_337:
[----:B------:R-:W-:Y:S05]  /*177c0*/  BRA `(.L_x_339) ;  /* 0xffffffb400607947 */ /* 0x000fea000383ffff */
.L_x_240:
[----:B------:R-:W-:Y:S01]  /*177d0*/  BSSY B0, `(.L_x_340) ;  /* 0x0000006000007945 */ /* 0x000fe20003800000 */
[----:B------:R-:W-:-:S07]  /*177e0*/  IMAD.MOV.U32 R15, RZ, RZ, -0x1 ;  /* 0xffffffffff0f7424 */ /* 0x000fce00078e00ff */
[----:B01--4-:R-:W-:Y:S05]  /*177f0*/  WARPSYNC.COLLECTIVE R15, `(.L_x_341) ;  /* 0x000000000f0c7348 */ /* 0x013fea0003c00000 */
[----:B------:R-:W-:Y:S02]  /*17800*/  ELECT P6, UR62, PT ;  /* 0x00000000003e782f */ /* 0x000fe400038c0000 */
[----:B------:R-:W-:Y:S01]  /*17810*/  MOV R14, UR62 ;  /* 0x0000003e000e7c02 */ /* 0x000fe20008000f00 */
[----:B01--4-:R-:W-:Y:S10]  /*17820*/  ENDCOLLECTIVE ;  /* 0x000000000000791b */ /* 0x013ff40003800000 */
.L_x_341:
[----:B------:R-:W-:Y:S05]  /*17830*/  BSYNC B0 ;  /* 0x0000000000007941 */ /* 0x000fea0003800000 */
.L_x_340:
[----:B------:R-:W-:Y:S05]  /*17840*/  BRA `(.L_x_342) ;  /* 0xffffffb400647947 */ /* 0x000fea000383ffff */
.L_x_242:
[----:B--2---:R2:W3:Y:S02]  /*17850*/  SYNCS.PHASECHK.TRANS64.TRYWAIT P0, [R0+URZ+0x34840], R2 ;  /* 0x03484002000075a7 */ /* 0x0044e4000800017f */
[----:B---3--:R-:W-:Y:S05]  /*17860*/  @!P0 NANOSLEEP.SYNCS 0x989680 ;  /* 0x009896800000895d */ /* 0x008fea0003900000 */
[----:B------:R-:W3:Y:S02]  /*17870*/  @!P0 SYNCS.PHASECHK.TRANS64 P0, [R0+URZ+0x34840], R2 ;  /* 0x03484002000085a7 */ /* 0x000ee4000800007f */
[----:B---3--:R-:W-:Y:S05]  /*17880*/  @!P0 BRA `(.L_x_242) ;  /* 0xfffffffc00f08947 */ /* 0x008fea000383ffff */
[----:B------:R-:W-:Y:S05]  /*17890*/  BRA `(.L_x_343) ;  /* 0xffffffb400c87947 */ /* 0x000fea000383ffff */
.L_x_246:
[----:B------:R-:W2:Y:S01]  /*178a0*/  LDL.LU R11, [R1+0x44] ;  /* 0x00004400010b7983 */ /* 0x000ea20000300800 */
[----:B------:R-:W-:Y:S01]  /*178b0*/  IMAD.MOV.U32 R13, RZ, RZ, R3 ;  /* 0x000000ffff0d7224 */ /* 0x000fe200078e0003 */
[----:B------:R-:W-:Y:S01]  /*178c0*/  LOP3.LUT R7, R7, 0x7f, RZ, 0xc0, !PT ;  /* 0x0000007f07077812 */ /* 0x000fe200078ec0ff */
[----:B------:R-:W-:Y:S02]  /*178d0*/  IMAD.MOV.U32 R12, RZ, RZ, RZ ;  /* 0x000000ffff0c7224 */ /* 0x000fe400078e00ff */
[----:B------:R-:W-:Y:S01]  /*178e0*/  IMAD.MOV.U32 R15, RZ, RZ, -0x1 ;  /* 0xffffffffff0f7424 */ /* 0x000fe200078e00ff */
[----:B------:R-:W-:-:S05]  /*178f0*/  SHF.R.U32.HI R0, RZ, 0x3, R7 ;  /* 0x00000003ff007819 */ /* 0x000fca0000011607 */
[----:B------:R-:W-:-:S04]  /*17900*/  IMAD.IADD R0, R0, 0x1, R5 ;  /* 0x0000000100007824 */ /* 0x000fc800078e0205 */
[----:B------:R-:W-:Y:S02]  /*17910*/  VIADD R5, R0, 0x10 ;  /* 0x0000001000057836 */ /* 0x000fe40000000000 */
[----:B--2---:R-:W-:Y:S02]  /*17920*/  IMAD R2, R11, R8, RZ ;  /* 0x000000080b027224 */ /* 0x004fe400078e02ff */
[----:B------:R-:W-:-:S03]  /*17930*/  IMAD.MOV.U32 R11, RZ, RZ, 0x181f ;  /* 0x0000181fff0b7424 */ /* 0x000fc600078e00ff */
[----:B------:R-:W-:-:S13]  /*17940*/  ISETP.GE.AND P2, PT, R0, R2, PT ;  /* 0x000000020000720c */ /* 0x000fda0003f46270 */
[----:B-----5:R-:W-:Y:S05]  /*17950*/  WARPSYNC.COLLECTIVE R15, `(.L_x_344) ;  /* 0x000000000f087348 */ /* 0x020fea0003c00000 */
[----:B------:R0:W1:Y:S02]  /*17960*/  SHFL.IDX P6, R14, R13, R12, R11 ;  /* 0x0000000c0d0e7389 */ /* 0x00006400000c000b */
[----:B01---5:R-:W-:Y:S01]  /*17970*/  ENDCOLLECTIVE ;  /* 0x000000000000791b */ /* 0x023fe20003800000 */
.L_x_344:
[----:B------:R-:W-:Y:S02]  /*17980*/  IMAD.MOV.U32 R13, RZ, RZ, R4 ;  /* 0x000000ffff0d7224 */ /* 0x000fe400078e0004 */
[----:B------:R-:W-:-:S07]  /*17990*/  IMAD.MOV.U32 R6, RZ, RZ, R14 ;  /* 0x000000ffff067224 */ /* 0x000fce00078e000e */
[----:B------:R-:W-:Y:S05]  /*179a0*/  WARPSYNC.COLLECTIVE R15, `(.L_x_345) ;  /* 0x000000000f087348 */ /* 0x000fea0003c00000 */
[----:B------:R0:W1:Y:S02]  /*179b0*/  SHFL.IDX P6, R14, R13, R12, R11 ;  /* 0x0000000c0d0e7389 */ /* 0x00006400000c000b */
[----:B01----:R-:W-:Y:S01]  /*179c0*/  ENDCOLLECTIVE ;  /* 0x000000000000791b */ /* 0x003fe20003800000 */
.L_x_345:
[----:B------:R-:W-:Y:S01]  /*179d0*/  ULDC.64 UR4, c[0x0][0x208] ;  /* 0x0000820000047ab9 */ /* 0x000fe20000000a00 */
[----:B------:R-:W-:Y:S02]  /*179e0*/  IMAD.MOV.U32 R13, RZ, RZ, R3 ;  /* 0x000000ffff0d7224 */ /* 0x000fe400078e0003 */
[----:B------:R-:W-:Y:S02]  /*179f0*/  IMAD.MOV.U32 R12, RZ, RZ, 0x1 ;  /* 0x00000001ff0c7424 */ /* 0x000fe400078e00ff */
[----:B------:R-:W-:-:S05]  /*17a00*/  IMAD.MOV.U32 R7, RZ, RZ, R14 ;  /* 0x000000ffff077224 */ /* 0x000fca00078e000e */
[----:B------:R-:W-:-:S05]  /*17a10*/  @!P2 LEA R7, P3, R10, R7, 0x1 ;  /* 0x000000070a07a211 */ /* 0x000fca00078608ff */
[----:B------:R-:W-:-:S05]  /*17a20*/  @!P2 IMAD.X R6, RZ, RZ, R6, P3 ;  /* 0x000000ffff06a224 */ /* 0x000fca00018e0606 */
[----:B------:R-:W-:-:S04]  /*17a30*/  @!P2 LOP3.LUT R7, R7, R6, RZ, 0x3c, !PT ;  /* 0x000000060707a212 */ /* 0x000fc800078e3cff */
[----:B------:R-:W-:-:S04]  /*17a40*/  @!P2 LOP3.LUT R6, R7, R6, RZ, 0x3c, !PT ;  /* 0x000000060706a212 */ /* 0x000fc800078e3cff */
[----:B------:R-:W-:-:S05]  /*17a50*/  @!P2 LOP3.LUT R7, R7, R6, RZ, 0x3c, !PT ;  /* 0x000000060707a212 */ /* 0x000fca00078e3cff */
        /* <DEDUP_REMOVED lines=9> */
.L_x_346:
[----:B------:R-:W-:Y:S02]  /*17af0*/  IMAD.MOV.U32 R13, RZ, RZ, R4 ;  /* 0x000000ffff0d7224 */ /* 0x000fe400078e0004 */
[----:B------:R-:W-:-:S07]  /*17b00*/  IMAD.MOV.U32 R8, RZ, RZ, R14 ;  /* 0x000000ffff087224 */ /* 0x000fce00078e000e */
[----:B------:R-:W-:Y:S05]  /*17b10*/  WARPSYNC.COLLECTIVE R15, `(.L_x_347) ;  /* 0x000000000f087348 */ /* 0x000fea0003c00000 */
[----:B------:R0:W1:Y:S02]  /*17b20*/  SHFL.IDX P6, R14, R13, R12, R11 ;  /* 0x0000000c0d0e7389 */ /* 0x00006400000c000b */
[----:B01----:R-:W-:Y:S01]  /*17b30*/  ENDCOLLECTIVE ;  /* 0x000000000000791b */ /* 0x003fe20003800000 */
.L_x_347:
[----:B------:R-:W-:Y:S01]  /*17b40*/  ULDC.64 UR4, c[0x0][0x208] ;  /* 0x0000820000047ab9 */ /* 0x000fe20000000a00 */
[----:B------:R-:W-:Y:S02]  /*17b50*/  IMAD.MOV.U32 R13, RZ, RZ, R3 ;  /* 0x000000ffff0d7224 */ /* 0x000fe400078e0003 */
[----:B------:R-:W-:Y:S02]  /*17b60*/  IMAD.MOV.U32 R12, RZ, RZ, 0x2 ;  /* 0x00000002ff0c7424 */ /* 0x000fe400078e00ff */
[----:B------:R-:W-:-:S05]  /*17b70*/  IMAD.MOV.U32 R5, RZ, RZ, R14 ;  /* 0x000000ffff057224 */ /* 0x000fca00078e000e */
[----:B------:R-:W-:Y:S01]  /*17b80*/  @!P2 LEA R7, P3, R10, R5, 0x1 ;  /* 0x000000050a07a211 */ /* 0x000fe200078608ff */
[----:B------:R-:W-:-:S04]  /*17b90*/  VIADD R5, R0, 0x20 ;  /* 0x0000002000057836 */ /* 0x000fc80000000000 */
        /* <DEDUP_REMOVED lines=13> */
.L_x_348:
[----:B------:R-:W-:Y:S02]  /*17c70*/  IMAD.MOV.U32 R13, RZ, RZ, R4 ;  /* 0x000000ffff0d7224 */ /* 0x000fe400078e0004 */
[----:B------:R-:W-:-:S07]  /*17c80*/  IMAD.MOV.U32 R6, RZ, RZ, R14 ;  /* 0x000000ffff067224 */ /* 0x000fce00078e000e */
[----:B------:R-:W-:Y:S05]  /*17c90*/  WARPSYNC.COLLECTIVE R15, `(.L_x_349) ;  /* 0x000000000f087348 */ /* 0x000fea0003c00000 */
[----:B------:R0:W1:Y:S02]  /*17ca0*/  SHFL.IDX P6, R14, R13, R12, R11 ;  /* 0x0000000c0d0e7389 */ /* 0x00006400000c000b */
[----:B01----:R-:W-:Y:S01]  /*17cb0*/  ENDCOLLECTIVE ;  /* 0x000000000000791b */ /* 0x003fe20003800000 */
.L_x_349:
[----:B------:R-:W-:Y:S01]  /*17cc0*/  ULDC.64 UR4, c[0x0][0x208] ;  /* 0x0000820000047ab9 */ /* 0x000fe20000000a00 */
[----:B------:R-:W-:Y:S02]  /*17cd0*/  IMAD.MOV.U32 R13, RZ, RZ, R3 ;  /* 0x000000ffff0d7224 */ /* 0x000fe400078e0003 */
[----:B------:R-:W-:Y:S01]  /*17ce0*/  IMAD.MOV.U32 R12, RZ, RZ, 0x3 ;  /* 0x00000003ff0c7424 */ /* 0x000fe200078e00ff */
[----:B------:R-:W-:-:S04]  /*17cf0*/  MOV R5, R14 ;  /* 0x0000000e00057202 */ /* 0x000fc80000000f00 */
[----:B------:R-:W-:-:S05]  /*17d00*/  @!P2 LEA R5, P3, R10, R5, 0x1 ;  /* 0x000000050a05a211 */ /* 0x000fca00078608ff */
[----:B------:R-:W-:-:S04]  /*17d10*/  @!P2 IMAD.X R6, RZ, RZ, R6, P3 ;  /* 0x000000ffff06a224 */ /* 0x000fc800018e0606 */
[----:B------:R-:W-:Y:S02]  /*17d20*/  @!P2 IMAD.MOV.U32 R7, RZ, RZ, R6 ;  /* 0x000000ffff07a224 */ /* 0x000fe400078e0006 */
[----:B------:R-:W-:Y:S02]  /*17d30*/  @!P2 IMAD.MOV.U32 R6, RZ, RZ, R5 ;  /* 0x000000ffff06a224 */ /* 0x000fe400078e0005 */
[----:B------:R-:W-:-:S03]  /*17d40*/  VIADD R5, R0, 0x30 ;  /* 0x0000003000057836 */ /* 0x000fc60000000000 */
        /* <DEDUP_REMOVED lines=9> */
.L_x_350:
[----:B------:R-:W-:Y:S02]  /*17de0*/  IMAD.MOV.U32 R13, RZ, RZ, R4 ;  /* 0x000000ffff0d7224 */ /* 0x000fe400078e0004 */
[----:B------:R-:W-:-:S07]  /*17df0*/  IMAD.MOV.U32 R6, RZ, RZ, R14 ;  /* 0x000000ffff067224 */ /* 0x000fce00078e000e */
[----:B------:R-:W-:Y:S05]  /*17e00*/  WARPSYNC.COLLECTIVE R15, `(.L_x_351) ;  /* 0x000000000f087348 */ /* 0x000fea0003c00000 */
[----:B------:R0:W1:Y:S02]  /*17e10*/  SHFL.IDX P6, R14, R13, R12, R11 ;  /* 0x0000000c0d0e7389 */ /* 0x00006400000c000b */
[----:B01----:R-:W-:Y:S01]  /*17e20*/  ENDCOLLECTIVE ;  /* 0x000000000000791b */ /* 0x003fe20003800000 */
.L_x_351:
[----:B------:R-:W-:Y:S01]  /*17e30*/  ULDC.64 UR4, c[0x0][0x208] ;  /* 0x0000820000047ab9 */ /* 0x000fe20000000a00 */
[----:B------:R-:W-:Y:S02]  /*17e40*/  IMAD.MOV.U32 R13, RZ, RZ, R3 ;  /* 0x000000ffff0d7224 */ /* 0x000fe400078e0003 */
[----:B------:R-:W-:Y:S02]  /*17e50*/  IMAD.MOV.U32 R12, RZ, RZ, 0x4 ;  /* 0x00000004ff0c7424 */ /* 0x000fe400078e00ff */
[----:B------:R-:W-:-:S05]  /*17e60*/  IMAD.MOV.U32 R5, RZ, RZ, R14 ;  /* 0x000000ffff057224 */ /* 0x000fca00078e000e */
        /* <DEDUP_REMOVED lines=14> */
.L_x_352:
[----:B------:R-:W-:Y:S02]  /*17f50*/  IMAD.MOV.U32 R13, RZ, RZ, R4 ;  /* 0x000000ffff0d7224 */ /* 0x000fe400078e0004 */
[----:B------:R-:W-:-:S07]  /*17f60*/  IMAD.MOV.U32 R6, RZ, RZ, R14 ;  /* 0x000000ffff067224 */ /* 0x000fce00078e000e */
[----:B------:R-:W-:Y:S05]  /*17f70*/  WARPSYNC.COLLECTIVE R15, `(.L_x_353) ;  /* 0x000000000f087348 */ /* 0x000fea0003c00000 */
[----:B------:R0:W1:Y:S02]  /*17f80*/  SHFL.IDX P6, R14, R13, R12, R11 ;  /* 0x0000000c0d0e7389 */ /* 0x00006400000c000b */
[----:B01----:R-:W-:Y:S01]  /*17f90*/  ENDCOLLECTIVE ;  /* 0x000000000000791b */ /* 0x003fe20003800000 */
.L_x_353:
        /* <DEDUP_REMOVED lines=18> */
.L_x_354:
[----:B------:R-:W-:Y:S02]  /*180c0*/  IMAD.MOV.U32 R13, RZ, RZ, R4 ;  /* 0x000000ffff0d7224 */ /* 0x000fe400078e0004 */
[----:B------:R-:W-:-:S07]  /*180d0*/  IMAD.MOV.U32 R6, RZ, RZ, R14 ;  /* 0x000000ffff067224 */ /* 0x000fce00078e000e */
[----:B------:R-:W-:Y:S05]  /*180e0*/  WARPSYNC.COLLECTIVE R15, `(.L_x_355) ;  /* 0x000000000f087348 */ /* 0x000fea0003c00000 */
[----:B------:R0:W1:Y:S02]  /*180f0*/  SHFL.IDX P6, R14, R13, R12, R11 ;  /* 0x0000000c0d0e7389 */ /* 0x00006400000c000b */
[----:B01----:R-:W-:Y:S01]  /*18100*/  ENDCOLLECTIVE ;  /* 0x000000000000791b */ /* 0x003fe20003800000 */
.L_x_355:
[----:B------:R-:W-:Y:S01]  /*18110*/  ULDC.64 UR4, c[0x0][0x208] ;  /* 0x0000820000047ab9 */ /* 0x000fe20000000a00 */
[----:B------:R-:W-:Y:S02]  /*18120*/  IMAD.MOV.U32 R13, RZ, RZ, R3 ;  /* 0x000000ffff0d7224 */ /* 0x000fe400078e0003 */
[----:B------:R-:W-:Y:S02]  /*18130*/  IMAD.MOV.U32 R12, RZ, RZ, 0x6 ;  /* 0x00000006ff0c7424 */ /* 0x000fe400078e00ff */
[----:B------:R-:W-:-:S05]  /*18140*/  IMAD.MOV.U32 R5, RZ, RZ, R14 ;  /* 0x000000ffff057224 */ /* 0x000fca00078e000e */
[----:B------:R-:W-:-:S05]  /*18150*/  @!P2 LEA R5, P3, R10, R5, 0x1 ;  /* 0x000000050a05a211 */ /* 0x000fca00078608ff */
[----:B------:R-:W-:-:S04]  /*18160*/  @!P2 IMAD.X R6, RZ, RZ, R6, P3 ;  /* 0x000000ffff06a224 */ /* 0x000fc800018e0606 */
[----:B------:R-:W-:Y:S02]  /*18170*/  @!P2 IMAD.MOV.U32 R7, RZ, RZ, R6 ;  /* 0x000000ffff07a224 */ /* 0x000fe400078e0006 */
[----:B------:R-:W-:-:S05]  /*18180*/  @!P2 IMAD.MOV.U32 R6, RZ, RZ, R5 ;  /* 0x000000ffff06a224 */ /* 0x000fca00078e0005 */
        /* <DEDUP_REMOVED lines=8> */
.L_x_356:
[----:B------:R-:W-:-:S05]  /*18210*/  VIADD R7, R0, 0x60 ;  /* 0x0000006000077836 */ /* 0x000fca0000000000 */
[----:B------:R-:W-:Y:S01]  /*18220*/  ISETP.GE.AND P2, PT, R7, R2, PT ;  /* 0x000000020700720c */ /* 0x000fe20003f46270 */
[----:B------:R-:W-:Y:S02]  /*18230*/  IMAD.MOV.U32 R13, RZ, RZ, R4 ;  /* 0x000000ffff0d7224 */ /* 0x000fe400078e0004 */
[----:B------:R-:W-:-:S10]  /*18240*/  IMAD.MOV.U32 R6, RZ, RZ, R14 ;  /* 0x000000ffff067224 */ /* 0x000fd400078e000e */
[----:B------:R-:W-:Y:S05]  /*18250*/  WARPSYNC.COLLECTIVE R15, `(.L_x_357) ;  /* 0x000000000f087348 */ /* 0x000fea0003c00000 */
[----:B------:R0:W1:Y:S02]  /*18260*/  SHFL.IDX P6, R14, R13, R12, R11 ;  /* 0x0000000c0d0e7389 */ /* 0x00006400000c000b */
[----:B01----:R-:W-:Y:S01]  /*18270*/  ENDCOLLECTIVE ;  /* 0x000000000000791b */ /* 0x003fe20003800000 */
.L_x_357:
        /* <DEDUP_REMOVED lines=16> */
.L_x_358:
[----:B------:R-:W-:Y:S02]  /*18380*/  IMAD.MOV.U32 R13, RZ, RZ, R4 ;  /* 0x000000ffff0d7224 */ /* 0x000fe400078e0004 */
[----:B------:R-:W-:-:S07]  /*18390*/  IMAD.MOV.U32 R5, RZ, RZ, R14 ;  /* 0x000000ffff057224 */ /* 0x000fce00078e000e */
[----:B------:R-:W-:Y:S05]  /*183a0*/  WARPSYNC.COLLECTIVE R15, `(.L_x_359) ;  /* 0x000000000f087348 */ /* 0x000fea0003c00000 */
[----:B------:R0:W1:Y:S02]  /*183b0*/  SHFL.IDX P6, R14, R13, R12, R11 ;  /* 0x0000000c0d0e7389 */ /* 0x00006400000c000b */
[----:B01----:R-:W-:Y:S01]  /*183c0*/  ENDCOLLECTIVE ;  /* 0x000000000000791b */ /* 0x003fe20003800000 */
.L_x_359:
[----:B------:R-:W-:Y:S01]  /*183d0*/  MOV R3, R14 ;  /* 0x0000000e00037202 */ /* 0x000fe20000000f00 */
[----:B------:R-:W-:Y:S06]  /*183e0*/  BRA `(.L_x_360) ;  /* 0xffffffb800587947 */ /* 0x000fec000383ffff */
.L_x_251:
[----:B0-----:R0:W3:Y:S02]  /*183f0*/  SYNCS.PHASECHK.TRANS64.TRYWAIT P0, [R18+URZ+0x34820], R0 ;  /* 0x03482000120075a7 */ /* 0x0010e4000800017f */
[----:B---3--:R-:W-:Y:S05]  /*18400*/  @!P0 NANOSLEEP.SYNCS 0x989680 ;  /* 0x009896800000895d */ /* 0x008fea0003900000 */
[----:B------:R-:W3:Y:S02]  /*18410*/  @!P0 SYNCS.PHASECHK.TRANS64 P0, [R18+URZ+0x34820], R0 ;  /* 0x03482000120085a7 */ /* 0x000ee4000800007f */
[----:B---3--:R-:W-:Y:S05]  /*18420*/  @!P0 BRA `(.L_x_251) ;  /* 0xfffffffc00f08947 */ /* 0x008fea000383ffff */
[----:B------:R-:W-:Y:S05]  /*18430*/  BRA `(.L_x_361) ;  /* 0xffffffb800cc7947 */ /* 0x000fea000383ffff */
.L_x_260:
[----:B-1----:R1:W2:Y:S02]  /*18440*/  SYNCS.PHASECHK.TRANS64.TRYWAIT P0, [R3+URZ+0x34840], R2 ;  /* 0x03484002030075a7 */ /* 0x0022a4000800017f */
[----:B--2---:R-:W-:Y:S05]  /*18450*/  @!P0 NANOSLEEP.SYNCS 0x989680 ;  /* 0x009896800000895d */ /* 0x004fea0003900000 */
[----:B------:R-:W2:Y:S02]  /*18460*/  @!P0 SYNCS.PHASECHK.TRANS64 P0, [R3+URZ+0x34840], R2 ;  /* 0x03484002030085a7 */ /* 0x000ea4000800007f */
[----:B--2---:R-:W-:Y:S05]  /*18470*/  @!P0 BRA `(.L_x_260) ;  /* 0xfffffffc00f08947 */ /* 0x004fea000383ffff */
[----:B------:R-:W-:Y:S05]  /*18480*/  BRA `(.L_x_362) ;  /* 0xffffffbc00ac7947 */ /* 0x000fea000383ffff */
.L_x_266:
[----:B0-----:R0:W1:Y:S02]  /*18490*/  SYNCS.PHASECHK.TRANS64.TRYWAIT P0, [R3+URZ+0x60], R2 ;  /* 0x00006002030075a7 */ /* 0x001064000800017f */
[----:B-1----:R-:W-:Y:S05]  /*184a0*/  @!P0 NANOSLEEP.SYNCS 0x989680 ;  /* 0x009896800000895d */ /* 0x002fea0003900000 */
[----:B------:R-:W1:Y:S02]  /*184b0*/  @!P0 SYNCS.PHASECHK.TRANS64 P0, [R3+URZ+0x60], R2 ;  /* 0x00006002030085a7 */ /* 0x000e64000800007f */
[----:B-1----:R-:W-:Y:S05]  /*184c0*/  @!P0 BRA `(.L_x_266) ;  /* 0xfffffffc00f08947 */ /* 0x002fea000383ffff */
[----:B------:R-:W-:Y:S05]  /*184d0*/  BRA `(.L_x_363) ;  /* 0xffffffc000807947 */ /* 0x000fea000383ffff */
.L_x_275:
[----:B-1----:R1:W2:Y:S02]  /*184e0*/  SYNCS.PHASECHK.TRANS64.TRYWAIT P0, [R3+URZ+0x34840], R2 ;  /* 0x03484002030075a7 */ /* 0x0022a4000800017f */
[----:B--2---:R-:W-:Y:S05]  /*184f0*/  @!P0 NANOSLEEP.SYNCS 0x989680 ;  /* 0x009896800000895d */ /* 0x004fea0003900000 */
[----:B------:R-:W2:Y:S02]  /*18500*/  @!P0 SYNCS.PHASECHK.TRANS64 P0, [R3+URZ+0x34840], R2 ;  /* 0x03484002030085a7 */ /* 0x000ea4000800007f */
[----:B--2---:R-:W-:Y:S05]  /*18510*/  @!P0 BRA `(.L_x_275) ;  /* 0xfffffffc00f08947 */ /* 0x004fea000383ffff */
[----:B------:R-:W-:Y:S05]  /*18520*/  BRA `(.L_x_364) ;  /* 0xffffffc800147947 */ /* 0x000fea000383ffff */
.L_x_281:
[----:B0-----:R0:W1:Y:S02]  /*18530*/  SYNCS.PHASECHK.TRANS64.TRYWAIT P0, [R2+URZ+0x60], R3 ;  /* 0x00006003020075a7 */ /* 0x001064000800017f */
[----:B-1----:R-:W-:Y:S05]  /*18540*/  @!P0 NANOSLEEP.SYNCS 0x989680 ;  /* 0x009896800000895d */ /* 0x002fea0003900000 */
[----:B------:R-:W1:Y:S02]  /*18550*/  @!P0 SYNCS.PHASECHK.TRANS64 P0, [R2+URZ+0x60], R3 ;  /* 0x00006003020085a7 */ /* 0x000e64000800007f */
[----:B-1----:R-:W-:Y:S05]  /*18560*/  @!P0 BRA `(.L_x_281) ;  /* 0xfffffffc00f08947 */ /* 0x002fea000383ffff */
[----:B------:R-:W-:Y:S05]  /*18570*/  BRA `(.L_x_365) ;  /* 0xffffffc800e87947 */ /* 0x000fea000383ffff */
.L_x_290:
[----:B--2---:R2:W3:Y:S02]  /*18580*/  SYNCS.PHASECHK.TRANS64.TRYWAIT P0, [R2+URZ+0x34840], R3 ;  /* 0x03484003020075a7 */ /* 0x0044e4000800017f */
[----:B---3--:R-:W-:Y:S05]  /*18590*/  @!P0 NANOSLEEP.SYNCS 0x989680 ;  /* 0x009896800000895d */ /* 0x008fea0003900000 */
[----:B------:R-:W3:Y:S02]  /*185a0*/  @!P0 SYNCS.PHASECHK.TRANS64 P0, [R2+URZ+0x34840], R3 ;  /* 0x03484003020085a7 */ /* 0x000ee4000800007f */
[----:B---3--:R-:W-:Y:S05]  /*185b0*/  @!P0 BRA `(.L_x_290) ;  /* 0xfffffffc00f08947 */ /* 0x008fea000383ffff */
[----:B------:R-:W-:Y:S05]  /*185c0*/  BRA `(.L_x_366) ;  /* 0xffffffd0004c7947 */ /* 0x000fea000383ffff */
.L_x_296:
[----:B0-----:R0:W1:Y:S02]  /*185d0*/  SYNCS.PHASECHK.TRANS64.TRYWAIT P0, [R2+URZ+0x60], R5 ;  /* 0x00006005020075a7 */ /* 0x001064000800017f */
[----:B-1----:R-:W-:Y:S05]  /*185e0*/  @!P0 NANOSLEEP.SYNCS 0x989680 ;  /* 0x009896800000895d */ /* 0x002fea0003900000 */
[----:B------:R-:W1:Y:S02]  /*185f0*/  @!P0 SYNCS.PHASECHK.TRANS64 P0, [R2+URZ+0x60], R5 ;  /* 0x00006005020085a7 */ /* 0x000e64000800007f */
[----:B-1----:R-:W-:Y:S05]  /*18600*/  @!P0 BRA `(.L_x_296) ;  /* 0xfffffffc00f08947 */ /* 0x002fea000383ffff */
[----:B------:R-:W-:Y:S05]  /*18610*/  BRA `(.L_x_367) ;  /* 0xffffffd400207947 */ /* 0x000fea000383ffff */
.L_x_307:
[----:B--2---:R2:W3:Y:S02]  /*18620*/  SYNCS.PHASECHK.TRANS64.TRYWAIT P0, [R0+URZ+0x34860], R2 ;  /* 0x03486002000075a7 */ /* 0x0044e4000800017f */
[----:B---3--:R-:W-:Y:S05]  /*18630*/  @!P0 NANOSLEEP.SYNCS 0x989680 ;  /* 0x009896800000895d */ /* 0x008fea0003900000 */
[----:B------:R-:W3:Y:S02]  /*18640*/  @!P0 SYNCS.PHASECHK.TRANS64 P0, [R0+URZ+0x34860], R2 ;  /* 0x03486002000085a7 */ /* 0x000ee4000800007f */
[----:B---3--:R-:W-:Y:S05]  /*18650*/  @!P0 BRA `(.L_x_307) ;  /* 0xfffffffc00f08947 */ /* 0x008fea000383ffff */
[----:B------:R-:W-:Y:S05]  /*18660*/  BRA `(.L_x_368) ;  /* 0xffffffd800707947 */ /* 0x000fea000383ffff */
.L_x_314:
[----:B------:R-:W4:Y:S01]  /*18670*/  LDL R3, [R1] ;  /* 0x0000000001037983 */ /* 0x000f220000100800 */
[----:B------:R-:W-:Y:S01]  /*18680*/  BSSY B0, `(.L_x_369) ;  /* 0x0000008000007945 */ /* 0x000fe20003800000 */
[----:B0-----:R-:W-:Y:S02]  /*18690*/  IMAD.MOV.U32 R12, RZ, RZ, RZ ;  /* 0x000000ffff0c7224 */ /* 0x001fe400078e00ff */
[----:B------:R-:W-:Y:S02]  /*186a0*/  IMAD.MOV.U32 R11, RZ, RZ, 0x1f ;  /* 0x0000001fff0b7424 */ /* 0x000fe400078e00ff */
[----:B------:R-:W-:Y:S02]  /*186b0*/  IMAD.MOV.U32 R15, RZ, RZ, -0x1 ;  /* 0xffffffffff0f7424 */ /* 0x000fe400078e00ff */
[----:B----4-:R-:W-:-:S07]  /*186c0*/  IMAD.MOV.U32 R13, RZ, RZ, R3 ;  /* 0x000000ffff0d7224 */ /* 0x010fce00078e0003 */
[----:B-123--:R-:W-:Y:S05]  /*186d0*/  WARPSYNC.COLLECTIVE R15, `(.L_x_370) ;  /* 0x000000000f087348 */ /* 0x00efea0003c00000 */
[----:B------:R0:W4:Y:S02]  /*186e0*/  SHFL.IDX P6, R14, R13, R12, R11 ;  /* 0x0000000c0d0e7389 */ /* 0x00012400000c000b */
[----:B01234-:R-:W-:Y:S01]  /*186f0*/  ENDCOLLECTIVE ;  /* 0x000000000000791b */ /* 0x01ffe20003800000 */
.L_x_370:
[----:B------:R-:W-:Y:S05]  /*18700*/  BSYNC B0 ;  /* 0x0000000000007941 */ /* 0x000fea0003800000 */
.L_x_369:
[----:B------:R0:W5:Y:S01]  /*18710*/  LDL R2, [R1+0xc] ;  /* 0x00000c0001027983 */ /* 0x0001620000100800 */
[----:B------:R-:W-:Y:S02]  /*18720*/  IMAD.MOV.U32 R13, RZ, RZ, R3 ;  /* 0x000000ffff0d7224 */ /* 0x000fe400078e0003 */
[----:B------:R-:W-:Y:S02]  /*18730*/  IMAD.MOV.U32 R12, RZ, RZ, 0x1 ;  /* 0x00000001ff0c7424 */ /* 0x000fe400078e00ff */
[----:B------:R-:W-:Y:S02]  /*18740*/  IMAD.MOV.U32 R11, RZ, RZ, 0x1f ;  /* 0x0000001fff0b7424 */ /* 0x000fe400078e00ff */
[----:B------:R-:W-:Y:S02]  /*18750*/  IMAD.MOV.U32 R15, RZ, RZ, -0x1 ;  /* 0xffffffffff0f7424 */ /* 0x000fe400078e00ff */
[----:B0-----:R-:W-:-:S07]  /*18760*/  IMAD.MOV.U32 R0, RZ, RZ, R14 ;  /* 0x000000ffff007224 */ /* 0x001fce00078e000e */
[----:B-----5:R-:W-:Y:S05]  /*18770*/  WARPSYNC.COLLECTIVE R15, `(.L_x_371) ;  /* 0x000000000f087348 */ /* 0x020fea0003c00000 */
[----:B------:R0:W1:Y:S02]  /*18780*/  SHFL.IDX P6, R14, R13, R12, R11 ;  /* 0x0000000c0d0e7389 */ /* 0x00006400000c000b */
[----:B01---5:R-:W-:Y:S01]  /*18790*/  ENDCOLLECTIVE ;  /* 0x000000000000791b */ /* 0x023fe20003800000 */
.L_x_371:
[----:B------:R-:W-:Y:S01]  /*187a0*/  ULDC UR4, c[0x0][0xc3c] ;  /* 0x00030f0000047ab9 */ /* 0x000fe20000000800 */
[----:B------:R-:W-:Y:S01]  /*187b0*/  ULDC.64 UR6, c[0x0][0x208] ;  /* 0x0000820000067ab9 */ /* 0x000fe20000000a00 */
[----:B------:R-:W-:Y:S02]  /*187c0*/  IMAD.IADD R6, R2, 0x1, R16 ;  /* 0x0000000102067824 */ /* 0x000fe400078e0210 */
[----:B------:R-:W-:Y:S02]  /*187d0*/  IMAD.MOV.U32 R11, RZ, RZ, RZ ;  /* 0x000000ffff0b7224 */ /* 0x000fe400078e00ff */
[----:B------:R-:W-:Y:S01]  /*187e0*/  IMAD.MOV.U32 R8, RZ, RZ, R14 ;  /* 0x000000ffff087224 */ /* 0x000fe200078e000e */
[----:B------:R-:W-:-:S13]  /*187f0*/  ISETP.GE.OR P1, PT, R6, UR4, !P0 ;  /* 0x0000000406007c0c */ /* 0x000fda000c726670 */
[----:B------:R-:W0:Y:S08]  /*18800*/  @!P1 LDC.64 R2, c[0x0][0xc80] ;  /* 0x00032000ff029b82 */ /* 0x000e300000000a00 */
[----:B------:R-:W1:Y:S01]  /*18810*/  @!P1 LDC.64 R4, c[0x0][0xc78] ;  /* 0x00031e00ff049b82 */ /* 0x000e620000000a00 */
[----:B0-----:R-:W-:-:S05]  /*18820*/  @!P1 IMAD.WIDE R2, R6, 0x4, R2 ;  /* 0x0000000406029825 */ /* 0x001fca00078e0202 */
[----:B------:R1:W2:Y:S02]  /*18830*/  @!P1 LDG.E R7, desc[UR6][R2.64] ;  /* 0x0000000602079981 */ /* 0x0002a4000c1e1900 */
[----:B-1----:R-:W-:-:S06]  /*18840*/  @!P1 IMAD.WIDE R2, R6, 0x4, R4 ;  /* 0x0000000406029825 */ /* 0x002fcc00078e0204 */
[----:B------:R-:W3:Y:S01]  /*18850*/  @!P1 LDG.E R2, desc[UR6][R2.64] ;  /* 0x0000000602029981 */ /* 0x000ee2000c1e1900 */
[----:B------:R-:W-:Y:S01]  /*18860*/  IMAD.MOV.U32 R6, RZ, RZ, RZ ;  /* 0x000000ffff067224 */ /* 0x000fe200078e00ff */
[C---:B------:R-:W-:Y:S01]  /*18870*/  ISETP.GE.U32.AND P2, PT, R16.reuse, 0x2, PT ;  /* 0x000000021000780c */ /* 0x040fe20003f46070 */
[----:B------:R-:W-:Y:S01]  /*18880*/  IMAD.MOV.U32 R4, RZ, RZ, RZ ;  /* 0x000000ffff047224 */ /* 0x000fe200078e00ff */
[C---:B------:R-:W-:Y:S02]  /*18890*/  ISETP.GE.U32.AND P3, PT, R16.reuse, 0x4, PT ;  /* 0x000000041000780c */ /* 0x040fe40003f66070 */
[C---:B------:R-:W-:Y:S02]  /*188a0*/  ISETP.GE.U32.AND P4, PT, R16.reuse, 0x8, PT ;  /* 0x000000081000780c */ /* 0x040fe40003f86070 */
[----:B------:R-:W-:Y:S01]  /*188b0*/  ISETP.GE.U32.AND P5, PT, R16, 0x10, PT ;  /* 0x000000101000780c */ /* 0x000fe20003fa6070 */
[----:B--2---:R-:W-:Y:S02]  /*188c0*/  @!P1 IMAD.MOV.U32 R6, RZ, RZ, R7 ;  /* 0x000000ffff069224 */ /* 0x004fe400078e0007 */
[----:B------:R-:W-:-:S02]  /*188d0*/  IMAD.MOV.U32 R7, RZ, RZ, RZ ;  /* 0x000000ffff077224 */ /* 0x000fc400078e00ff */
[----:B---3--:R-:W-:Y:S01]  /*188e0*/  @!P1 IMAD.MOV.U32 R7, RZ, RZ, R2 ;  /* 0x000000ffff079224 */ /* 0x008fe200078e0002 */
[----:B------:R-:W-:-:S03]  /*188f0*/  ISETP.NE.AND P1, PT, R16, RZ, PT ;  /* 0x000000ff1000720c */ /* 0x000fc60003f25270 */
[----:B------:R-:W-:-:S04]  /*18900*/  IMAD R2, R7, R6, RZ ;  /* 0x0000000607027224 */ /* 0x000fc800078e02ff */
[----:B------:R-:W-:-:S07]  /*18910*/  IMAD.MOV.U32 R13, RZ, RZ, R2 ;  /* 0x000000ffff0d7224 */ /* 0x000fce00078e0002 */
[----:B------:R-:W-:Y:S05]  /*18920*/  WARPSYNC.COLLECTIVE R15, `(.L_x_372) ;  /* 0x000000000f087348 */ /* 0x000fea0003c00000 */
[----:B------:R0:W1:Y:S02]  /*18930*/  SHFL.UP P6, R14, R13, R12, R11 ;  /* 0x0400000c0d0e7389 */ /* 0x00006400000c000b */
[----:B01----:R-:W-:Y:S01]  /*18940*/  ENDCOLLECTIVE ;  /* 0x000000000000791b */ /* 0x003fe20003800000 */
.L_x_372:
[----:B------:R-:W-:Y:S02]  /*18950*/  IMAD.MOV.U32 R12, RZ, RZ, 0x2 ;  /* 0x00000002ff0c7424 */ /* 0x000fe400078e00ff */
[----:B------:R-:W-:-:S05]  /*18960*/  IMAD.MOV.U32 R3, RZ, RZ, R14 ;  /* 0x000000ffff037224 */ /* 0x000fca00078e000e */
[----:B------:R-:W-:-:S05]  /*18970*/  SEL R3, R3, RZ, P1 ;  /* 0x000000ff03037207 */ /* 0x000fca0000800000 */
[----:B------:R-:W-:-:S04]  /*18980*/  IMAD.IADD R2, R2, 0x1, R3 ;  /* 0x0000000102027824 */ /* 0x000fc800078e0203 */
[----:B------:R-:W-:-:S07]  /*18990*/  IMAD.MOV.U32 R13, RZ, RZ, R2 ;  /* 0x000000ffff0d7224 */ /* 0x000fce00078e0002 */
[----:B------:R-:W-:Y:S05]  /*189a0*/  WARPSYNC.COLLECTIVE R15, `(.L_x_373) ;  /* 0x000000000f087348 */ /* 0x000fea0003c00000 */
[----:B------:R0:W1:Y:S02]  /*189b0*/  SHFL.UP P6, R14, R13, R12, R11 ;  /* 0x0400000c0d0e7389 */ /* 0x00006400000c000b */
[----:B01----:R-:W-:Y:S01]  /*189c0*/  ENDCOLLECTIVE ;  /* 0x000000000000791b */ /* 0x003fe20003800000 */
.L_x_373:
        /* <DEDUP_REMOVED lines=8> */
.L_x_374:
        /* <DEDUP_REMOVED lines=8> */
.L_x_375:
        /* <DEDUP_REMOVED lines=8> */
.L_x_376:
[----:B------:R-:W-:Y:S02]  /*18b50*/  IMAD.MOV.U32 R12, RZ, RZ, 0x1f ;  /* 0x0000001fff0c7424 */ /* 0x000fe400078e00ff */
[----:B------:R-:W-:Y:S02]  /*18b60*/  IMAD.MOV.U32 R11, RZ, RZ, 0x1f ;  /* 0x0000001fff0b7424 */ /* 0x000fe400078e00ff */
[----:B------:R-:W-:-:S05]  /*18b70*/  IMAD.MOV.U32 R3, RZ, RZ, R14 ;  /* 0x000000ffff037224 */ /* 0x000fca00078e000e */
[----:B------:R-:W-:-:S05]  /*18b80*/  SEL R3, R3, RZ, P5 ;  /* 0x000000ff03037207 */ /* 0x000fca0002800000 */
[----:B------:R-:W-:-:S04]  /*18b90*/  IMAD.IADD R2, R2, 0x1, R3 ;  /* 0x0000000102027824 */ /* 0x000fc800078e0203 */
[----:B------:R-:W-:-:S07]  /*18ba0*/  IMAD.MOV.U32 R13, RZ, RZ, R2 ;  /* 0x000000ffff0d7224 */ /* 0x000fce00078e0002 */
[----:B------:R-:W-:Y:S05]  /*18bb0*/  WARPSYNC.COLLECTIVE R15, `(.L_x_377) ;  /* 0x000000000f087348 */ /* 0x000fea0003c00000 */
[----:B------:R0:W1:Y:S02]  /*18bc0*/  SHFL.IDX P6, R14, R13, R12, R11 ;  /* 0x0000000c0d0e7389 */ /* 0x00006400000c000b */
[----:B01----:R-:W-:Y:S01]  /*18bd0*/  ENDCOLLECTIVE ;  /* 0x000000000000791b */ /* 0x003fe20003800000 */
.L_x_377:
[----:B------:R-:W-:Y:S01]  /*18be0*/  IMAD.MOV.U32 R9, RZ, RZ, R14 ;  /* 0x000000ffff097224 */ /* 0x000fe200078e000e */
[----:B------:R-:W-:Y:S06]  /*18bf0*/  BRA `(.L_x_378) ;  /* 0xffffffd800e47947 */ /* 0x000fec000383ffff */
.L_x_317:
[----:B------:R-:W-:Y:S01]  /*18c00*/  BSSY B0, `(.L_x_379) ;  /* 0x0000008000007945 */ /* 0x000fe20003800000 */
[----:B------:R-:W-:Y:S01]  /*18c10*/  IMAD.MOV.U32 R13, RZ, RZ, R2 ;  /* 0x000000ffff0d7224 */ /* 0x000fe200078e0002 */
[----:B------:R-:W-:Y:S01]  /*18c20*/  MOV R15, 0xffffffff ;  /* 0xffffffff000f7802 */ /* 0x000fe20000000f00 */
[----:B0-----:R-:W-:Y:S02]  /*18c30*/  IMAD.MOV.U32 R12, RZ, RZ, 0x1 ;  /* 0x00000001ff0c7424 */ /* 0x001fe400078e00ff */
[----:B------:R-:W-:-:S07]  /*18c40*/  IMAD.MOV.U32 R11, RZ, RZ, RZ ;  /* 0x000000ffff0b7224 */ /* 0x000fce00078e00ff */
[----:B------:R-:W-:Y:S05]  /*18c50*/  WARPSYNC.COLLECTIVE R15, `(.L_x_380) ;  /* 0x000000000f087348 */ /* 0x000fea0003c00000 */
[----:B------:R0:W1:Y:S02]  /*18c60*/  SHFL.UP P6, R14, R13, R12, R11 ;  /* 0x0400000c0d0e7389 */ /* 0x00006400000c000b */
[----:B01----:R-:W-:Y:S01]  /*18c70*/  ENDCOLLECTIVE ;  /* 0x000000000000791b */ /* 0x003fe20003800000 */
.L_x_380:
[----:B------:R-:W-:Y:S05]  /*18c80*/  BSYNC B0 ;  /* 0x0000000000007941 */ /* 0x000fea0003800000 */
.L_x_379:
[----:B------:R-:W-:Y:S02]  /*18c90*/  IMAD.MOV.U32 R3, RZ, RZ, R14 ;  /* 0x000000ffff037224 */ /* 0x000fe400078e000e */
[----:B------:R-:W-:Y:S02]  /*18ca0*/  IMAD.MOV.U32 R12, RZ, RZ, 0x2 ;  /* 0x00000002ff0c7424 */ /* 0x000fe400078e00ff */
[----:B------:R-:W-:Y:S01]  /*18cb0*/  IMAD.MOV.U32 R11, RZ, RZ, RZ ;  /* 0x000000ffff0b7224 */ /* 0x000fe200078e00ff */
[----:B------:R-:W-:Y:S01]  /*18cc0*/  SEL R3, R3, RZ, P1 ;  /* 0x000000ff03037207 */ /* 0x000fe20000800000 */
[----:B------:R-:W-:-:S04]  /*18cd0*/  IMAD.MOV.U32 R15, RZ, RZ, -0x1 ;  /* 0xffffffffff0f7424 */ /* 0x000fc800078e00ff */
[----:B------:R-:W-:-:S04]  /*18ce0*/  IMAD.IADD R2, R2, 0x1, R3 ;  /* 0x0000000102027824 */ /* 0x000fc800078e0203 */
[----:B------:R-:W-:-:S07]  /*18cf0*/  IMAD.MOV.U32 R13, RZ, RZ, R2 ;  /* 0x000000ffff0d7224 */ /* 0x000fce00078e0002 */
[----:B------:R-:W-:Y:S05]  /*18d00*/  WARPSYNC.COLLECTIVE R15, `(.L_x_381) ;  /* 0x000000000f087348 */ /* 0x000fea0003c00000 */
[----:B------:R0:W1:Y:S02]  /*18d10*/  SHFL.UP P6, R14, R13, R12, R11 ;  /* 0x0400000c0d0e7389 */ /* 0x00006400000c000b */
[----:B01----:R-:W-:Y:S01]  /*18d20*/  ENDCOLLECTIVE ;  /* 0x000000000000791b */ /* 0x003fe20003800000 */
.L_x_381:
        /* <DEDUP_REMOVED lines=8> */
.L_x_382:
        /* <DEDUP_REMOVED lines=8> */
.L_x_383:
        /* <DEDUP_REMOVED lines=8> */
.L_x_384:
        /* <DEDUP_REMOVED lines=9> */
.L_x_385:
[----:B------:R-:W-:Y:S01]  /*18f40*/  IMAD.MOV.U32 R9, RZ, RZ, R14 ;  /* 0x000000ffff097224 */ /* 0x000fe200078e000e */
[----:B------:R-:W-:Y:S06]  /*18f50*/  BRA `(.L_x_386) ;  /* 0xffffffd800bc7947 */ /* 0x000fec000383ffff */
.L_x_319:
[----:B------:R-:W-:Y:S01]  /*18f60*/  BSSY B0, `(.L_x_387) ;  /* 0x0000006000007945 */ /* 0x000fe20003800000 */
[----:B------:R-:W-:Y:S01]  /*18f70*/  PLOP3.LUT P6, PT, P6, PT, PT, 0x8, 0x0 ;  /* 0x000000000000781c */ /* 0x000fe200037ce170 */
[----:B------:R-:W-:-:S12]  /*18f80*/  IMAD.MOV.U32 R15, RZ, RZ, -0x1 ;  /* 0xffffffffff0f7424 */ /* 0x000fd800078e00ff */
[----:B01----:R-:W-:Y:S05]  /*18f90*/  WARPSYNC.COLLECTIVE R15, `(.L_x_388) ;  /* 0x000000000f087348 */ /* 0x003fea0003c00000 */
[----:B------:R-:W-:Y:S01]  /*18fa0*/  VOTE.ANY R14, PT, P6 ;  /* 0x00000000000e7806 */ /* 0x000fe200030e0100 */
[----:B01----:R-:W-:Y:S06]  /*18fb0*/  ENDCOLLECTIVE ;  /* 0x000000000000791b */ /* 0x003fec0003800000 */
.L_x_388:
[----:B------:R-:W-:Y:S05]  /*18fc0*/  BSYNC B0 ;  /* 0x0000000000007941 */ /* 0x000fea0003800000 */
.L_x_387:
[----:B------:R-:W-:Y:S02]  /*18fd0*/  IMAD.MOV.U32 R8, RZ, RZ, R14 ;  /* 0x000000ffff087224 */ /* 0x000fe400078e000e */
[----:B------:R-:W-:Y:S02]  /*18fe0*/  IMAD.MOV.U32 R13, RZ, RZ, R6 ;  /* 0x000000ffff0d7224 */ /* 0x000fe400078e0006 */
[----:B------:R-:W0:Y:S01]  /*18ff0*/  POPC R5, R8 ;  /* 0x0000000800057309 */ /* 0x000e220000000000 */
[----:B------:R-:W-:Y:S02]  /*19000*/  IMAD.MOV.U32 R11, RZ, RZ, 0x1f ;  /* 0x0000001fff0b7424 */ /* 0x000fe400078e00ff */
[----:B------:R-:W-:Y:S02]  /*19010*/  IMAD.MOV.U32 R15, RZ, RZ, -0x1 ;  /* 0xffffffffff0f7424 */ /* 0x000fe400078e00ff */
[----:B0-----:R-:W-:-:S07]  /*19020*/  IMAD.MOV.U32 R12, RZ, RZ, R5 ;  /* 0x000000ffff0c7224 */ /* 0x001fce00078e0005 */
[----:B------:R-:W-:Y:S05]  /*19030*/  WARPSYNC.COLLECTIVE R15, `(.L_x_389) ;  /* 0x000000000f087348 */ /* 0x000fea0003c00000 */
[----:B------:R0:W1:Y:S02]  /*19040*/  SHFL.IDX P6, R14, R13, R12, R11 ;  /* 0x0000000c0d0e7389 */ /* 0x00006400000c000b */
[----:B01----:R-:W-:Y:S01]  /*19050*/  ENDCOLLECTIVE ;  /* 0x000000000000791b */ /* 0x003fe20003800000 */
.L_x_389:
[----:B------:R-:W-:Y:S02]  /*19060*/  IMAD.MOV.U32 R13, RZ, RZ, R7 ;  /* 0x000000ffff0d7224 */ /* 0x000fe400078e0007 */
[----:B------:R-:W-:-:S07]  /*19070*/  IMAD.MOV.U32 R6, RZ, RZ, R14 ;  /* 0x000000ffff067224 */ /* 0x000fce00078e000e */
[----:B------:R-:W-:Y:S05]  /*19080*/  WARPSYNC.COLLECTIVE R15, `(.L_x_390) ;  /* 0x000000000f087348 */ /* 0x000fea0003c00000 */
[----:B------:R0:W1:Y:S02]  /*19090*/  SHFL.IDX P6, R14, R13, R12, R11 ;  /* 0x0000000c0d0e7389 */ /* 0x00006400000c000b */
[----:B01----:R-:W-:Y:S01]  /*190a0*/  ENDCOLLECTIVE ;  /* 0x000000000000791b */ /* 0x003fe20003800000 */
.L_x_390:
[----:B------:R-:W-:Y:S01]  /*190b0*/  IMAD.MOV.U32 R7, RZ, RZ, R14 ;  /* 0x000000ffff077224 */ /* 0x000fe200078e000e */
[----:B------:R-:W-:Y:S06]  /*190c0*/  BRA `(.L_x_391) ;  /* 0xffffffd8009c7947 */ /* 0x000fec000383ffff */
.L_x_321:
[----:B------:R-:W-:Y:S01]  /*190d0*/  BSSY B0, `(.L_x_392) ;  /* 0x0000007000007945 */ /* 0x000fe20003800000 */
[----:B------:R-:W-:Y:S02]  /*190e0*/  IMAD.MOV.U32 R13, RZ, RZ, R2 ;  /* 0x000000ffff0d7224 */ /* 0x000fe400078e0002 */
[----:B------:R-:W-:Y:S02]  /*190f0*/  IMAD.MOV.U32 R11, RZ, RZ, 0x1f ;  /* 0x0000001fff0b7424 */ /* 0x000fe400078e00ff */
[----:B------:R-:W-:-:S07]  /*19100*/  IMAD.MOV.U32 R15, RZ, RZ, -0x1 ;  /* 0xffffffffff0f7424 */ /* 0x000fce00078e00ff */
[----:B-1234-:R-:W-:Y:S05]  /*19110*/  WARPSYNC.COLLECTIVE R15, `(.L_x_393) ;  /* 0x000000000f087348 */ /* 0x01efea0003c00000 */
[----:B------:R0:W0:Y:S02]  /*19120*/  SHFL.IDX P6, R14, R13, R12, R11 ;  /* 0x0000000c0d0e7389 */ /* 0x00002400000c000b */
[----:B01234-:R-:W-:Y:S01]  /*19130*/  ENDCOLLECTIVE ;  /* 0x000000000000791b */ /* 0x01ffe20003800000 */
.L_x_393:
[----:B------:R-:W-:Y:S05]  /*19140*/  BSYNC B0 ;  /* 0x0000000000007941 */ /* 0x000fea0003800000 */
.L_x_392:
[----:B------:R-:W-:Y:S01]  /*19150*/  IMAD.MOV.U32 R2, RZ, RZ, R14 ;  /* 0x000000ffff027224 */ /* 0x000fe200078e000e */
[----:B------:R-:W-:Y:S06]  /*19160*/  BRA `(.L_x_394) ;  /* 0xffffffd8008c7947 */ /* 0x000fec000383ffff */
.L_x_325:
[----:B0-----:R0:W1:Y:S02]  /*19170*/  SYNCS.PHASECHK.TRANS64.TRYWAIT P0, [R0+URZ+0x34820], R3 ;  /* 0x03482003000075a7 */ /* 0x001064000800017f */
[----:B-1----:R-:W-:Y:S05]  /*19180*/  @!P0 NANOSLEEP.SYNCS 0x989680 ;  /* 0x009896800000895d */ /* 0x002fea0003900000 */
[----:B------:R-:W1:Y:S02]  /*19190*/  @!P0 SYNCS.PHASECHK.TRANS64 P0, [R0+URZ+0x34820], R3 ;  /* 0x03482003000085a7 */ /* 0x000e64000800007f */
[----:B-1----:R-:W-:Y:S05]  /*191a0*/  @!P0 BRA `(.L_x_325) ;  /* 0xfffffffc00f08947 */ /* 0x002fea000383ffff */
[----:B------:R-:W-:Y:S05]  /*191b0*/  BRA `(.L_x_395) ;  /* 0xffffffe000247947 */ /* 0x000fea000383ffff */
.L_x_326:
[----:B------:R-:W1:Y:S01]  /*191c0*/  S2R R2, SR_TID.X ;  /* 0x0000000000027919 */ /* 0x000e620000002100 */
[----:B------:R-:W-:Y:S01]  /*191d0*/  BSSY B0, `(.L_x_396) ;  /* 0x000000a000007945 */ /* 0x000fe20003800000 */
[----:B------:R-:W-:Y:S02]  /*191e0*/  IMAD.MOV.U32 R12, RZ, RZ, RZ ;  /* 0x000000ffff0c7224 */ /* 0x000fe400078e00ff */
[----:B------:R-:W-:Y:S02]  /*191f0*/  IMAD.MOV.U32 R11, RZ, RZ, 0x1f ;  /* 0x0000001fff0b7424 */ /* 0x000fe400078e00ff */
[----:B------:R-:W-:Y:S01]  /*19200*/  IMAD.MOV.U32 R15, RZ, RZ, -0x1 ;  /* 0xffffffffff0f7424 */ /* 0x000fe200078e00ff */
[----:B-1----:R-:W-:-:S04]  /*19210*/  SHF.R.U32.HI R2, RZ, 0x5, R2 ;  /* 0x00000005ff027819 */ /* 0x002fc80000011602 */
[----:B------:R-:W-:-:S05]  /*19220*/  LOP3.LUT R2, R2, 0x3, RZ, 0xc0, !PT ;  /* 0x0000000302027812 */ /* 0x000fca00078ec0ff */
[----:B------:R-:W-:-:S07]  /*19230*/  IMAD.MOV.U32 R13, RZ, RZ, R2 ;  /* 0x000000ffff0d7224 */ /* 0x000fce00078e0002 */
[----:B0-----:R-:W-:Y:S05]  /*19240*/  WARPSYNC.COLLECTIVE R15, `(.L_x_397) ;  /* 0x000000000f087348 */ /* 0x001fea0003c00000 */
[----:B------:R1:W2:Y:S02]  /*19250*/  SHFL.IDX P6, R14, R13, R12, R11 ;  /* 0x0000000c0d0e7389 */ /* 0x0002a400000c000b */
[----:B012---:R-:W-:Y:S01]  /*19260*/  ENDCOLLECTIVE ;  /* 0x000000000000791b */ /* 0x007fe20003800000 */
.L_x_397:
[----:B------:R-:W-:Y:S05]  /*19270*/  BSYNC B0 ;  /* 0x0000000000007941 */ /* 0x000fea0003800000 */
.L_x_396:
[----:B------:R-:W-:Y:S05]  /*19280*/  BRA `(.L_x_398) ;  /* 0xffffffe0000c7947 */ /* 0x000fea000383ffff */
.L_x_329:
[----:B------:R-:W-:Y:S01]  /*19290*/  BSSY B1, `(.L_x_399) ;  /* 0x0000006000017945 */ /* 0x000fe20003800000 */
[----:B------:R-:W-:-:S07]  /*192a0*/  IMAD.MOV.U32 R15, RZ, RZ, -0x1 ;  /* 0xffffffffff0f7424 */ /* 0x000fce00078e00ff */
[----:B01----:R-:W-:Y:S05]  /*192b0*/  WARPSYNC.COLLECTIVE R15, `(.L_x_400) ;  /* 0x000000000f0c7348 */ /* 0x003fea0003c00000 */
[----:B------:R-:W-:Y:S02]  /*192c0*/  ELECT P6, UR62, PT ;  /* 0x00000000003e782f */ /* 0x000fe400038c0000 */
[----:B------:R-:W-:Y:S01]  /*192d0*/  MOV R14, UR62 ;  /* 0x0000003e000e7c02 */ /* 0x000fe20008000f00 */
[----:B01----:R-:W-:Y:S10]  /*192e0*/  ENDCOLLECTIVE ;  /* 0x000000000000791b */ /* 0x003ff40003800000 */
.L_x_400:
[----:B------:R-:W-:Y:S05]  /*192f0*/  BSYNC B1 ;  /* 0x0000000000017941 */ /* 0x000fea0003800000 */
.L_x_399:
[----:B------:R-:W-:Y:S05]  /*19300*/  BRA `(.L_x_401) ;  /* 0xffffffe000047947 */ /* 0x000fea000383ffff */
.L_x_331:
[----:B0-----:R0:W1:Y:S02]  /*19310*/  SYNCS.PHASECHK.TRANS64.TRYWAIT P0, [R6+URZ], R5 ;  /* 0x00000005060075a7 */ /* 0x001064000800017f */
[----:B-1----:R-:W-:Y:S05]  /*19320*/  @!P0 NANOSLEEP.SYNCS 0x989680 ;  /* 0x009896800000895d */ /* 0x002fea0003900000 */
[----:B------:R-:W1:Y:S02]  /*19330*/  @!P0 SYNCS.PHASECHK.TRANS64 P0, [R6+URZ], R5 ;  /* 0x00000005060085a7 */ /* 0x000e64000800007f */
[----:B-1----:R-:W-:Y:S05]  /*19340*/  @!P0 BRA `(.L_x_331) ;  /* 0xfffffffc00f08947 */ /* 0x002fea000383ffff */
[----:B------:R-:W-:Y:S05]  /*19350*/  BRA `(.L_x_402) ;  /* 0xffffffe000447947 */ /* 0x000fea000383ffff */
.L_x_332:
[----:B-1----:R1:W2:Y:S02]  /*19360*/  SYNCS.PHASECHK.TRANS64.TRYWAIT P0, [R7+URZ], R2 ;  /* 0x00000002070075a7 */ /* 0x0022a4000800017f */
[----:B--2---:R-:W-:Y:S05]  /*19370*/  @!P0 NANOSLEEP.SYNCS 0x989680 ;  /* 0x009896800000895d */ /* 0x004fea0003900000 */
[----:B------:R-:W2:Y:S02]  /*19380*/  @!P0 SYNCS.PHASECHK.TRANS64 P0, [R7+URZ], R2 ;  /* 0x00000002070085a7 */ /* 0x000ea4000800007f */
[----:B--2---:R-:W-:Y:S05]  /*19390*/  @!P0 BRA `(.L_x_332) ;  /* 0xfffffffc00f08947 */ /* 0x004fea000383ffff */
[----:B------:R-:W-:Y:S05]  /*193a0*/  BRA `(.L_x_403) ;  /* 0xffffffe000387947 */ /* 0x000fea000383ffff */
.L_x_334:
[----:B--2---:R2:W3:Y:S02]  /*193b0*/  SYNCS.PHASECHK.TRANS64.TRYWAIT P0, [R4+URZ], R5 ;  /* 0x00000005040075a7 */ /* 0x0044e4000800017f */
[----:B---3--:R-:W-:Y:S05]  /*193c0*/  @!P0 NANOSLEEP.SYNCS 0x989680 ;  /* 0x009896800000895d */ /* 0x008fea0003900000 */
[----:B------:R-:W3:Y:S02]  /*193d0*/  @!P0 SYNCS.PHASECHK.TRANS64 P0, [R4+URZ], R5 ;  /* 0x00000005040085a7 */ /* 0x000ee4000800007f */
[----:B---3--:R-:W-:Y:S05]  /*193e0*/  @!P0 BRA `(.L_x_334) ;  /* 0xfffffffc00f08947 */ /* 0x008fea000383ffff */
[----:B------:R-:W-:Y:S05]  /*193f0*/  BRA `(.L_x_404) ;  /* 0xffffffe0003c7947 */ /* 0x000fea000383ffff */
.L_x_405:
        /* <DEDUP_REMOVED lines=16> */
.L_x_3092:


//--------------------- .text._ZN7cutlass13device_kernelIN5flash11enable_sm90INS1_16FlashAttnFwdSm90INS1_25CollectiveMainloopFwdSm90ILi2EN4cute5tupleIJNS5_1CILi1EEES8_S8_EEENS6_IJNS7_ILi128EEENS7_ILi176EEESA_EEELi128ENS_6half_tEfNS_4arch4Sm90ELb0ELb0ELb1ELb1ELb0ELb1ELb0ELb1ELb1ELb1ELb1ELb0EEENS1_21CollectiveEpilogueFwdINS6_IJSA_SA_SB_EEES9_SD_SF_Li256ELb1ELb1ELb1ELb0EEENS1_36VarlenDynamicPersistentTileSchedulerILi128ELi176ELi256ELi128ELb1ELb1ELb1ELb0ELb1ELb1EEEEEEEEEvNT_6ParamsE --------------------------
	.section	.text._ZN7cutlass13device_kernelIN5flash11enable_sm90INS1_16FlashAttnFwdSm90INS1_25CollectiveMainloopFwdSm90ILi2EN4cute5tupleIJNS5_1CILi1EEES8_S8_EEENS6_IJNS7_ILi128EEENS7_ILi176EEESA_EEELi128ENS_6half_tEfNS_4arch4Sm90ELb0ELb0ELb1ELb1ELb0ELb1ELb0ELb1ELb1ELb1ELb1ELb0EEENS1_21CollectiveEpilogueFwdINS6_IJSA_SA_SB_EEES9_SD_SF_Li256ELb1ELb1ELb1ELb0EEENS1_36VarlenDynamicPersistentTileSchedulerILi128ELi176ELi256ELi128ELb1ELb1ELb1ELb0ELb1ELb1EEEEEEEEEvNT_6ParamsE,"ax",@progbits
	.align	128
.text._ZN7cutlass13device_kernelIN5flash11enable_sm90INS1_16FlashAttnFwdSm90INS1_25CollectiveMainloopFwdSm90ILi2EN4cute5tupleIJNS5_1CILi1EEES8_S8_EEENS6_IJNS7_ILi128EEENS7_ILi176EEESA_EEELi128ENS_6half_tEfNS_4arch4Sm90ELb0ELb0ELb1ELb1ELb0ELb1ELb0ELb1ELb1ELb1ELb1ELb0EEENS1_21CollectiveEpilogueFwdINS6_IJSA_SA_SB_EEES9_SD_SF_Li256ELb1ELb1ELb1ELb0EEENS1_36VarlenDynamicPersistentTileSchedulerILi128ELi176ELi256ELi128ELb1ELb1ELb1ELb0ELb1ELb1EEEEEEEEEvNT_6ParamsE:
        .type           _ZN7cutlass13device_kernelIN5flash11enable_sm90INS1_16FlashAttnFwdSm90INS1_25CollectiveMainloopFwdSm90ILi2EN4cute5tupleIJNS5_1CILi1EEES8_S8_EEENS6_IJNS7_ILi128EEENS7_ILi176EEESA_EEELi128ENS_6half_tEfNS_4arch4Sm90ELb0ELb0ELb1ELb1ELb0ELb1ELb0ELb1ELb1ELb1ELb1ELb0EEENS1_21CollectiveEpilogueFwdINS6_IJSA_SA_SB_EEES9_SD_SF_Li256ELb1ELb1ELb1ELb0EEENS1_36VarlenDynamicPersistentTileSchedulerILi128ELi176ELi256ELi128ELb1ELb1ELb1ELb0ELb1ELb1EEEEEEEEEvNT_6ParamsE,@function
        .size           _ZN7cutlass13device_kernelIN5flash11enable_sm90INS1_16FlashAttnFwdSm90INS1_25CollectiveMainloopFwdSm90ILi2EN4cute5tupleIJNS5_1CILi1EEES8_S8_EEENS6_IJNS7_ILi128EEENS7_ILi176EEESA_EEELi128ENS_6half_tEfNS_4arch4Sm90ELb0ELb0ELb1ELb1ELb0ELb1ELb0ELb1ELb1ELb1ELb1ELb0EEENS1_21CollectiveEpilogueFwdINS6_IJSA_SA_SB_EEES9_SD_SF_Li256ELb1ELb1ELb1ELb0EEENS1_36VarlenDynamicPersistentTileSchedulerILi128ELi176ELi256ELi128ELb1ELb1ELb1ELb0ELb1ELb1EEEEEEEEEvNT_6ParamsE,(.L_x_3093 - _ZN7cutlass13device_kernelIN5flash11enable_sm90INS1_16FlashAttnFwdSm90INS1_25CollectiveMainloopFwdSm90ILi2EN4cute5tupleIJNS5_1CILi1EEES8_S8_EEENS6_IJNS7_ILi128EEENS7_ILi176EEESA_EEELi128ENS_6half_tEfNS_4arch4Sm90ELb0ELb0ELb1ELb1ELb0ELb1ELb0ELb1ELb1ELb1ELb1ELb0EEENS1_21CollectiveEpilogueFwdINS6_IJSA_SA_SB_EEES9_SD_SF_Li256ELb1ELb1ELb1ELb0EEENS1_36VarlenDynamicPersistentTileSchedulerILi128ELi176ELi256ELi128ELb1ELb1ELb1ELb0ELb1ELb1EEEEEEEEEvNT_6ParamsE)
        .other          _ZN7cutlass13device_kernelIN5flash11enable_sm90INS1_16FlashAttnFwdSm90INS1_25CollectiveMainloopFwdSm90ILi2EN4cute5tupleIJNS5_1CILi1EEES8_S8_EEENS6_IJNS7_ILi128EEENS7_ILi176EEESA_EEELi128ENS_6half_tEfNS_4arch4Sm90ELb0ELb0ELb1ELb1ELb0ELb1ELb0ELb1ELb1ELb1ELb1ELb0EEENS1_21CollectiveEpilogueFwdINS6_IJSA_SA_SB_EEES9_SD_SF_Li256ELb1ELb1ELb1ELb0EEENS1_36VarlenDynamicPersistentTileSchedulerILi128ELi176ELi256ELi128ELb1ELb1ELb1ELb0ELb1ELb1EEEEEEEEEvNT_6ParamsE,@"STO_CUDA_ENTRY STV_DEFAULT"
_ZN7cutlass13device_kernelIN5flash11enable_sm90INS1_16FlashAttnFwdSm90INS1_25CollectiveMainloopFwdSm90ILi2EN4cute5tupleIJNS5_1CILi1EEES8_S8_EEENS6_IJNS7_ILi128EEENS7_ILi176EEESA_EEELi128ENS_6half_tEfNS_4arch4Sm90ELb0ELb0ELb1ELb1ELb0ELb1ELb0ELb1ELb1ELb1ELb1ELb0EEENS1_21CollectiveEpilogueFwdINS6_IJSA_SA_SB_EEES9_SD_SF_Li256ELb1ELb1ELb1ELb0EEENS1_36VarlenDynamicPersistentTileSchedulerILi128ELi176ELi256ELi128ELb1ELb1ELb1ELb0ELb1ELb1EEEEEEEEEvNT_6ParamsE:
[----:B------:R-:W0:Y:S02]  /*0000*/  LDC R1, c[0x0][0x28] ;  /* 0x00000a00ff017b82 */ /* 0x000e240000000800 */
[----:B0-----:R-:W-:Y:S01]  /*0010*/  VIADD R1, R1, 0xffffff70 ;  /* 0xffffff7001017836 */ /* 0x001fe20000000000 */
[----:B------:R-:W0:Y:S01]  /*0020*/  S2R R6, SR_TID.X ;  /* 0x0000000000067919 */ /* 0x000e220000002100 */
[----:B------:R-:W-:Y:S01]  /*0030*/  ELECT P0, URZ, PT ;  /* 0x00000000003f782f */ /* 0x000fe20003800000 */
[----:B------:R-:W-:Y:S01]  /*0040*/  BSSY B0, `(.L_x_406) ;  /* 0x0000013000007945 */ /* 0x000fe20003800000 */
[----:B0-----:R-:W-:-:S05]  /*0050*/  SHF.R.U32.HI R0, RZ, 0x5, R6 ;  /* 0x00000005ff007819 */ /* 0x001fca0000011606 */
[----:B------:R-:W0:Y:S02]  /*0060*/  SHFL.IDX PT, R2, R0, RZ, 0x1f ;  /* 0x00001fff00027589 */ /* 0x000e2400000e0000 */
[----:B0-----:R-:W-:-:S13]  /*0070*/  ISETP.EQ.AND P0, PT, R2, RZ, P0 ;  /* 0x000000ff0200720c */ /* 0x001fda0000702270 */
[----:B------:R-:W-:Y:S05]  /*0080*/  @!P0 BRA `(.L_x_407) ;  /* 0x0000000000388947 */ /* 0x000fea0003800000 */
[----:B------:R-:W-:Y:S02]  /*0090*/  ULDC.64 UR4, c[0x0][0x198] ;  /* 0x0000660000047ab9 */ /* 0x000fe40000000a00 */
[----:B------:R-:W-:Y:S02]  /*00a0*/  UIADD3 UR6, UP0, UR4, 0x370, URZ ;  /* 0x0000037004067890 */ /* 0x000fe4000ff1e03f */
[----:B------:R-:W-:Y:S02]  /*00b0*/  UIADD3 UR8, UP1, UR4, 0x470, URZ ;  /* 0x0000047004087890 */ /* 0x000fe4000ff3e03f */
[----:B------:R-:W-:Y:S02]  /*00c0*/  UIADD3 UR10, UP2, UR4, 0x570, URZ ;  /* 0x00000570040a7890 */ /* 0x000fe4000ff5e03f */
[----:B------:R-:W-:Y:S02]  /*00d0*/  UIADD3 UR4, UP3, UR4, 0x670, URZ ;  /* 0x0000067004047890 */ /* 0x000fe4000ff7e03f */
[----:B------:R-:W-:-:S02]  /*00e0*/  UIADD3.X UR7, URZ, UR5, URZ, UP0, !UPT ;  /* 0x000000053f077290 */ /* 0x000fc400087fe43f */
[----:B------:R-:W-:Y:S02]  /*00f0*/  UIADD3.X UR9, URZ, UR5, URZ, UP1, !UPT ;  /* 0x000000053f097290 */ /* 0x000fe40008ffe43f */
[----:B------:R-:W-:Y:S02]  /*0100*/  UIADD3.X UR11, URZ, UR5, URZ, UP2, !UPT ;  /* 0x000000053f0b7290 */ /* 0x000fe400097fe43f */
[----:B------:R-:W-:-:S03]  /*0110*/  UIADD3.X UR5, URZ, UR5, URZ, UP3, !UPT ;  /* 0x000000053f057290 */ /* 0x000fc60009ffe43f */
[----:B------:R0:W-:Y:S02]  /*0120*/  UTMACCTL.PF [UR6] ;  /* 0x00000000060079b9 */ /* 0x0001e40008040000 */
[----:B------:R0:W-:Y:S02]  /*0130*/  UTMACCTL.PF [UR8] ;  /* 0x00000000080079b9 */ /* 0x0001e40008040000 */
[----:B------:R0:W-:Y:S02]  /*0140*/  UTMACCTL.PF [UR10] ;  /* 0x000000000a0079b9 */ /* 0x0001e40008040000 */
[----:B------:R0:W-:Y:S02]  /*0150*/  UTMACCTL.PF [UR4] ;  /* 0x00000000040079b9 */ /* 0x0001e40008040000 */
[----:B0-----:R-:W-:Y:S01]  /*0160*/  NOP ;  /* 0x0000000000007918 */ /* 0x001fe20000000000 */
.L_x_407:
[----:B------:R-:W-:Y:S05]  /*0170*/  BSYNC B0 ;  /* 0x0000000000007941 */ /* 0x000fea0003800000 */
.L_x_406:
[----:B------:R-:W-:Y:S01]  /*0180*/  VOTEU.ANY UP0, P0 ;  /* 0x00000000003f7886 */ /* 0x000fe20000000100 */
[----:B------:R-:W0:Y:S01]  /*0190*/  SHFL.IDX PT, R2, R0, RZ, 0x1f ;  /* 0x00001fff00027589 */ /* 0x000e2200000e0000 */
[----:B------:R-:W-:Y:S01]  /*01a0*/  UMOV UR4, 0x80 ;  /* 0x0000008000047882 */ /* 0x000fe20000000000 */
[----:B------:R-:W-:Y:S01]  /*01b0*/  UMOV UR7, 0x100 ;  /* 0x0000010000077882 */ /* 0x000fe20000000000 */
[----:B------:R-:W-:Y:S01]  /*01c0*/  SHF.R.U32.HI R3, RZ, 0x7, R6 ;  /* 0x00000007ff037819 */ /* 0x000fe20000011606 */
[----:B------:R-:W1:Y:S01]  /*01d0*/  @UP0 S2UR UR8, SR_CgaCtaId ;  /* 0x00000000000809c3 */ /* 0x000e620000008800 */
[----:B------:R-:W-:Y:S01]  /*01e0*/  @UP0 UMOV UR6, 0x400 ;  /* 0x0000040000060882 */ /* 0x000fe20000000000 */
[----:B------:R-:W-:-:S04]  /*01f0*/  @UP0 UIADD3 UR4, -UR4, 0x100000, URZ ;  /* 0x0010000004040890 */ /* 0x000fc8000fffe13f */
[----:B------:R-:W-:Y:S02]  /*0200*/  @UP0 USHF.L.U32 UR5, UR4, 0xb, URZ ;  /* 0x0000000b04050899 */ /* 0x000fe4000800063f */
[----:B------:R-:W-:Y:S01]  /*0210*/  @UP0 USHF.L.U32 UR4, UR4, 0x1, URZ ;  /* 0x0000000104040899 */ /* 0x000fe2000800063f */
[----:B------:R-:W-:Y:S01]  /*0220*/  VOTEU.ANY UP1, P0 ;  /* 0x00000000003f7886 */ /* 0x000fe20000020100 */
[----:B0-----:R-:W-:Y:S02]  /*0230*/  ISETP.NE.AND P1, PT, R2, RZ, PT ;  /* 0x000000ff0200720c */ /* 0x001fe40003f25270 */
[----:B------:R0:W2:Y:S01]  /*0240*/  SHFL.IDX PT, R2, R3, RZ, 0x1f ;  /* 0x00001fff03027589 */ /* 0x0000a200000e0000 */
[----:B-1----:R-:W-:Y:S02]  /*0250*/  @UP0 ULEA UR8, UR8, UR6, 0x18 ;  /* 0x0000000608080291 */ /* 0x002fe4000f8ec03f */
[----:B------:R-:W-:-:S04]  /*0260*/  @UP0 UIADD3 UR6, -UR7, 0x100000, URZ ;  /* 0x0010000007060890 */ /* 0x000fc8000fffe13f */
[----:B------:R-:W-:Y:S02]  /*0270*/  @UP0 USHF.L.U32 UR7, UR6, 0xb, URZ ;  /* 0x0000000b06070899 */ /* 0x000fe4000800063f */
[----:B------:R-:W-:Y:S01]  /*0280*/  @UP0 USHF.L.U32 UR6, UR6, 0x1, URZ ;  /* 0x0000000106060899 */ /* 0x000fe2000800063f */
[----:B------:R-:W-:Y:S01]  /*0290*/  VOTEU.ANY UP0, P0 ;  /* 0x00000000003f7886 */ /* 0x000fe20000000100 */
[----:B------:R-:W1:Y:S04]  /*02a0*/  FENCE.VIEW.ASYNC.S ;  /* 0x00000000000073c6 */ /* 0x000e680000000000 */
[----:B-1----:R0:W1:Y:S06]  /*02b0*/  @UP0 SYNCS.EXCH.64 URZ, [UR8+0x34800], UR4 ;  /* 0x03480004083f05b2 */ /* 0x00206c0008000100 */
[----:B------:R0:W3:Y:S02]  /*02c0*/  @UP1 SYNCS.EXCH.64 URZ, [UR8+0x34820], UR6 ;  /* 0x03482006083f15b2 */ /* 0x0000e40008000100 */
[----:B0-----:R-:W-:Y:S05]  /*02d0*/  @P1 BRA `(.L_x_408) ;  /* 0x0000000000481947 */ /* 0x001fea0003800000 */
[----:B------:R-:W0:Y:S01]  /*02e0*/  S2UR UR5, SR_CgaCtaId ;  /* 0x00000000000579c3 */ /* 0x000e220000008800 */
        /* <DEDUP_REMOVED lines=15> */
[----:B------:R0:W0:Y:S01]  /*03e0*/  SYNCS.EXCH.64 URZ, [UR8+0x34848], UR6 ;  /* 0x03484806083f75b2 */ /* 0x0000220008000100 */
[----:B------:R-:W-:Y:S01]  /*03f0*/  NOP ;  /* 0x0000000000007918 */ /* 0x000fe20000000000 */
.L_x_408:
[----:B------:R-:W5:Y:S01]  /*0400*/  SHFL.IDX PT, R3, R0, RZ, 0x1f ;  /* 0x00001fff00037589 */ /* 0x000f6200000e0000 */
[----:B------:R-:W-:Y:S01]  /*0410*/  NOP ;  /* 0x0000000000007918 */ /* 0x000fe20000000000 */
[----:B-----5:R-:W-:-:S13]  /*0420*/  ISETP.NE.AND P0, PT, R3, RZ, PT ;  /* 0x000000ff0300720c */ /* 0x020fda0003f05270 */
        /* <DEDUP_REMOVED lines=17> */
[----:B------:R0:W0:Y:S01]  /*0540*/  SYNCS.EXCH.64 URZ, [UR8+0x34868], UR6 ;  /* 0x03486806083f75b2 */ /* 0x0000220008000100 */
[----:B------:R-:W-:Y:S01]  /*0550*/  NOP ;  /* 0x0000000000007918 */ /* 0x000fe20000000000 */
.L_x_409:
[----:B------:R-:W5:Y:S01]  /*0560*/  SHFL.IDX PT, R3, R0, RZ, 0x1f ;  /* 0x00001fff00037589 */ /* 0x000f6200000e0000 */
[----:B------:R-:W-:Y:S01]  /*0570*/  NOP ;  /* 0x0000000000007918 */ /* 0x000fe20000000000 */
[----:B-----5:R-:W-:-:S13]  /*0580*/  ISETP.NE.AND P0, PT, R3, RZ, PT ;  /* 0x000000ff0300720c */ /* 0x020fda0003f05270 */
        /* <DEDUP_REMOVED lines=13> */
[----:B------:R0:W0:Y:S01]  /*0660*/  SYNCS.EXCH.64 URZ, [UR6+0x34888], UR4 ;  /* 0x03488804063f75b2 */ /* 0x0000220008000100 */
[----:B------:R-:W-:Y:S01]  /*0670*/  NOP ;  /* 0x0000000000007918 */ /* 0x000fe20000000000 */
.L_x_410:
        /* <DEDUP_REMOVED lines=22> */
.L_x_411:
        /* <DEDUP_REMOVED lines=22> */
.L_x_412:
[----:B--2---:R-:W-:Y:S01]  /*0940*/  ISETP.NE.AND P0, PT, R2, RZ, PT ;  /* 0x000000ff0200720c */ /* 0x004fe20003f05270 */
[----:B------:R-:W-:Y:S01]  /*0950*/  IMAD.MOV.U32 R2, RZ, RZ, 0x1 ;  /* 0x00000001ff027424 */ /* 0x000fe200078e00ff */
[----:B------:R-:W-:Y:S01]  /*0960*/  NOP ;  /* 0x0000000000007918 */ /* 0x000fe20000000000 */
[----:B------:R-:W-:Y:S03]  /*0970*/  BSSY B9, `(.L_x_413) ;  /* 0x000287a000097945 */ /* 0x000fe60003800000 */
[----:B------:R-:W-:-:S05]  /*0980*/  SEL R2, R2, 0x2, !P0 ;  /* 0x0000000202027807 */ /* 0x000fca0004000000 */
[----:B------:R2:W-:Y:S01]  /*0990*/  STL [R1+0x68], R2 ;  /* 0x0000680201007387 */ /* 0x0005e20000100800 */
[----:B01-34-:R-:W-:Y:S06]  /*09a0*/  BAR.SYNC.DEFER_BLOCKING 0x0 ;  /* 0x0000000000007b1d */ /* 0x01bfec0000010000 */
[----:B------:R-:W-:Y:S05]  /*09b0*/  @!P0 BRA `(.L_x_414) ;  /* 0x0000020c00448947 */ /* 0x000fea0003800000 */
.L_x_415:
[----:B------:R-:W-:-:S08]  /*09c0*/  NOP ;  /* 0x0000000000007918 */ /* 0x000fd00000000000 */
[----:B------:R-:W0:Y:S02]  /*09d0*/  USETMAXREG.TRY_ALLOC.CTAPOOL UP0, 0xf0 ;  /* 0x000000f0000079c8 */ /* 0x000e240008000600 */
[----:B0-----:R-:W-:-:S13]  /*09e0*/  PLOP3.LUT P0, PT, PT, PT, UP0, 0x80, 0x0 ;  /* 0x000000000000781c */ /* 0x001fda0003f0f008 */
[----:B------:R-:W-:Y:S05]  /*09f0*/  @!P0 BRA `(.L_x_415) ;  /* 0xfffffffc00f08947 */ /* 0x000fea000383ffff */
[----:B------:R-:W3:Y:S01]  /*0a00*/  LDL.LU R0, [R1] ;  /* 0x0000000001007983 */ /* 0x000ee20000300800 */
[----:B--2---:R-:W-:Y:S01]  /*0a10*/  SHF.R.U32.HI R2, RZ, 0x7, R6 ;  /* 0x00000007ff027819 */ /* 0x004fe20000011606 */
[----:B------:R-:W0:Y:S01]  /*0a20*/  S2UR UR5, SR_CgaCtaId ;  /* 0x00000000000579c3 */ /* 0x000e220000008800 */
[----:B------:R-:W-:-:S07]  /*0a30*/  UMOV UR4, 0x400 ;  /* 0x0000040000047882 */ /* 0x000fce0000000000 */
[----:B------:R-:W-:Y:S06]  /*0a40*/  BAR.ARV 0x8, 0x180 ;  /* 0x0206000000007b1d */ /* 0x000fec0000002000 */
[----:B------:R-:W-:-:S13]  /*0a50*/  ISETP.NE.AND P0, PT, R2, 0x1, PT ;  /* 0x000000010200780c */ /* 0x000fda0003f05270 */
[----:B------:R-:W-:Y:S06]  /*0a60*/  @!P0 BAR.ARV 0x9, 0x100 ;  /* 0x0244000000008b1d */ /* 0x000fec0000002000 */
[----:B0-----:R-:W-:Y:S02]  /*0a70*/  ULEA UR4, UR5, UR4, 0x18 ;  /* 0x0000000405047291 */ /* 0x001fe4000f8ec03f */
[----:B------:R-:W-:Y:S04]  /*0a80*/  BAR.SYNC.DEFER_BLOCKING 0x5, 0x180 ;  /* 0x0146000000007b1d */ /* 0x000fe80000010000 */
[----:B------:R-:W-:-:S02]  /*0a90*/  IMAD.U32 R2, RZ, RZ, UR4 ;  /* 0x00000004ff027e24 */ /* 0x000fc4000f8e00ff */
[----:B------:R-:W-:-:S03]  /*0aa0*/  ULDC UR4, c[0x0][0xc3c] ;  /* 0x00030f0000047ab9 */ /* 0x000fc60000000800 */
[----:B------:R-:W0:Y:S01]  /*0ab0*/  LDS.128 R148, [R2+0x348d0] ;  /* 0x0348d00002947984 */ /* 0x000e220000000c00 */
[----:B------:R-:W-:Y:S06]  /*0ac0*/  BAR.ARV 0x4, 0x180 ;  /* 0x0106000000007b1d */ /* 0x000fec0000002000 */
[----:B---3--:R-:W-:-:S04]  /*0ad0*/  LOP3.LUT R0, R0, 0xffffffdf, RZ, 0xc0, !PT ;  /* 0xffffffdf00007812 */ /* 0x008fc800078ec0ff */
[----:B------:R-:W-:Y:S02]  /*0ae0*/  @P0 LOP3.LUT R0, R0, 0x20, RZ, 0xfc, !PT ;  /* 0x0000002000000812 */ /* 0x000fe400078efcff */
[----:B0-----:R-:W-:-:S03]  /*0af0*/  ISETP.GE.AND P0, PT, R151, UR4, PT ;  /* 0x0000000497007c0c */ /* 0x001fc6000bf06270 */
[----:B------:R0:W-:Y:S10]  /*0b00*/  STL [R1], R0 ;  /* 0x0000000001007387 */ /* 0x0001f40000100800 */
[----:B0-----:R-:W-:Y:S05]  /*0b10*/  @P0 BRA `(.L_x_416) ;  /* 0x00000284007c0947 */ /* 0x001fea0003800000 */
[----:B------:R-:W2:Y:S01]  /*0b20*/  LDL R16, [R1+0x68] ;  /* 0x0000680001107983 */ /* 0x000ea20000100800 */
[----:B------:R-:W-:Y:S01]  /*0b30*/  VIADD R14, R6, 0xffffff80 ;  /* 0xffffff80060e7836 */ /* 0x000fe20000000000 */
[----:B------:R-:W-:Y:S01]  /*0b40*/  CS2R R222, SRZ ;  /* 0x0000000000de7805 */ /* 0x000fe2000001ff00 */
[----:B------:R-:W-:Y:S02]  /*0b50*/  VIADD R20, R2, 0x16400 ;  /* 0x0001640002147836 */ /* 0x000fe40000000000 */
[----:B------:R-:W-:Y:S01]  /*0b60*/  IMAD.MOV.U32 R23, RZ, RZ, RZ ;  /* 0x000000ffff177224 */ /* 0x000fe200078e00ff */
[----:B------:R-:W-:-:S04]  /*0b70*/  SHF.R.S32.HI R0, RZ, 0x1f, R14 ;  /* 0x0000001fff007819 */ /* 0x000fc8000001140e */
[CC--:B------:R-:W-:Y:S02]  /*0b80*/  LEA.HI R3, R0.reuse, R14.reuse, RZ, 0x7 ;  /* 0x0000000e00037211 */ /* 0x0c0fe400078f38ff */
[CC--:B------:R-:W-:Y:S02]  /*0b90*/  LEA.HI R5, R0.reuse, R14.reuse, RZ, 0x4 ;  /* 0x0000000e00057211 */ /* 0x0c0fe400078f20ff */
[----:B------:R-:W-:Y:S02]  /*0ba0*/  LOP3.LUT R4, R3, 0xffffff80, RZ, 0xc0, !PT ;  /* 0xffffff8003047812 */ /* 0x000fe400078ec0ff */
[----:B------:R-:W-:Y:S02]  /*0bb0*/  LEA.HI R13, R0, R14, RZ, 0x2 ;  /* 0x0000000e000d7211 */ /* 0x000fe400078f10ff */
[----:B------:R-:W-:Y:S02]  /*0bc0*/  IADD3 R21, R14, -R4, RZ ;  /* 0x800000040e157210 */ /* 0x000fe40007ffe0ff */
[----:B------:R-:W-:-:S02]  /*0bd0*/  LEA.HI R4, R0, R14, RZ, 0x5 ;  /* 0x0000000e00047211 */ /* 0x000fc400078f28ff */
[----:B------:R-:W-:Y:S02]  /*0be0*/  SHF.R.S32.HI R9, RZ, 0x1f, R21 ;  /* 0x0000001fff097819 */ /* 0x000fe40000011415 */
[----:B------:R-:W-:Y:S01]  /*0bf0*/  LEA.HI R22, R0, R14, RZ, 0x3 ;  /* 0x0000000e00167211 */ /* 0x000fe200078f18ff */
[----:B------:R-:W-:Y:S01]  /*0c00*/  IMAD.SHL.U32 R6, R4, 0x20, RZ ;  /* 0x0000002004067824 */ /* 0x000fe200078e00ff */
[----:B------:R-:W-:Y:S02]  /*0c10*/  LEA.HI R10, R9, R21, RZ, 0x2 ;  /* 0x00000015090a7211 */ /* 0x000fe400078f10ff */
[----:B------:R-:W-:Y:S02]  /*0c20*/  LOP3.LUT R4, R5, 0x3fffff0, RZ, 0xc0, !PT ;  /* 0x03fffff005047812 */ /* 0x000fe400078ec0ff */
[--C-:B------:R-:W-:Y:S02]  /*0c30*/  SHF.R.S32.HI R11, RZ, 0x2, R10.reuse ;  /* 0x00000002ff0b7819 */ /* 0x100fe4000001140a */
[----:B------:R-:W-:Y:S01]  /*0c40*/  SHF.R.S32.HI R8, RZ, 0x1f, R10 ;  /* 0x0000001fff087819 */ /* 0x000fe2000001140a */
[----:B------:R-:W-:Y:S01]  /*0c50*/  IMAD.IADD R4, R14, 0x1, -R4 ;  /* 0x000000010e047824 */ /* 0x000fe200078e0a04 */
[----:B------:R-:W-:-:S02]  /*0c60*/  LOP3.LUT R7, R6, 0xfffffc00, RZ, 0xc0, !PT ;  /* 0xfffffc0006077812 */ /* 0x000fc400078ec0ff */
[----:B------:R-:W-:Y:S02]  /*0c70*/  LEA.HI R6, R8, R11, RZ, 0x3 ;  /* 0x0000000b08067211 */ /* 0x000fe400078f18ff */
[----:B------:R-:W-:Y:S01]  /*0c80*/  LEA.HI R9, R9, R21, RZ, 0x5 ;  /* 0x0000001509097211 */ /* 0x000fe200078f28ff */
[----:B------:R-:W-:Y:S01]  /*0c90*/  IMAD R8, R4, 0x40, R7 ;  /* 0x0000004004087824 */ /* 0x000fe200078e0207 */
[----:B------:R-:W-:Y:S02]  /*0ca0*/  SHF.R.S32.HI R4, RZ, 0x7, R3 ;  /* 0x00000007ff047819 */ /* 0x000fe40000011403 */
[----:B------:R-:W-:Y:S02]  /*0cb0*/  LOP3.LUT R12, R6, 0xfffffff8, RZ, 0xc0, !PT ;  /* 0xfffffff8060c7812 */ /* 0x000fe400078ec0ff */
[----:B------:R-:W-:Y:S02]  /*0cc0*/  SHF.R.S32.HI R6, RZ, 0x4, R5 ;  /* 0x00000004ff067819 */ /* 0x000fe40000011405 */
[----:B------:R-:W-:Y:S01]  /*0cd0*/  LEA.HI R3, R3, R4, RZ, 0x1 ;  /* 0x0000000403037211 */ /* 0x000fe200078f08ff */
[----:B------:R-:W-:Y:S01]  /*0ce0*/  IMAD.IADD R12, R11, 0x1, -R12 ;  /* 0x000000010b0c7824 */ /* 0x000fe200078e0a0c */
[----:B------:R-:W-:-:S02]  /*0cf0*/  LEA.HI R5, R5, R6, RZ, 0x1 ;  /* 0x0000000605057211 */ /* 0x000fc400078f08ff */
[----:B------:R-:W-:Y:S02]  /*0d00*/  LOP3.LUT R3, R3, 0x3fffffe, RZ, 0xc0, !PT ;  /* 0x03fffffe03037812 */ /* 0x000fe400078ec0ff */
[----:B------:R-:W-:Y:S02]  /*0d10*/  SHF.R.S32.HI R9, RZ, 0x5, R9 ;  /* 0x00000005ff097819 */ /* 0x000fe40000011409 */
[----:B------:R-:W-:Y:S01]  /*0d20*/  LOP3.LUT R5, R5, 0x1ffffffe, RZ, 0xc0, !PT ;  /* 0x1ffffffe05057812 */ /* 0x000fe200078ec0ff */
[----:B------:R-:W-:Y:S01]  /*0d30*/  IMAD.IADD R3, R4, 0x1, -R3 ;  /* 0x0000000104037824 */ /* 0x000fe200078e0a03 */
[----:B------:R-:W-:Y:S01]  /*0d40*/  LOP3.LUT R13, R13, 0xfffffffc, RZ, 0xc0, !PT ;  /* 0xfffffffc0d0d7812 */ /* 0x000fe200078ec0ff */
[----:B------:R-:W-:Y:S01]  /*0d50*/  IMAD R12, R9, 0x10, R12 ;  /* 0x00000010090c7824 */ /* 0x000fe200078e020c */
[----:B------:R-:W-:Y:S01]  /*0d60*/  LOP3.LUT R10, R10, 0x7ffffffc, RZ, 0xc0, !PT ;  /* 0x7ffffffc0a0a7812 */ /* 0x000fe200078ec0ff */
[----:B------:R-:W-:Y:S01]  /*0d70*/  IMAD.IADD R5, R6, 0x1, -R5 ;  /* 0x0000000106057824 */ /* 0x000fe200078e0a05 */
[----:B------:R-:W-:Y:S01]  /*0d80*/  IADD3 R13, R14, -R13, RZ ;  /* 0x8000000d0e0d7210 */ /* 0x000fe20007ffe0ff */
[----:B------:R-:W-:Y:S01]  /*0d90*/  IMAD R15, R3, 0x40, R12 ;  /* 0x00000040030f7824 */ /* 0x000fe200078e020c */
[----:B------:R-:W-:Y:S01]  /*0da0*/  LEA.HI R3, R0, R14, RZ, 0x6 ;  /* 0x0000000e00037211 */ /* 0x000fe200078f30ff */
[----:B------:R-:W-:Y:S01]  /*0db0*/  IMAD R5, R5, 0x8, R8 ;  /* 0x0000000805057824 */ /* 0x000fe200078e0208 */
[----:B------:R-:W-:Y:S01]  /*0dc0*/  LOP3.LUT R0, R22, 0xfffffff8, RZ, 0xc0, !PT ;  /* 0xfffffff816007812 */ /* 0x000fe200078ec0ff */
[----:B------:R-:W-:Y:S01]  /*0dd0*/  IMAD.IADD R10, R21, 0x1, -R10 ;  /* 0x00000001150a7824 */ /* 0x000fe200078e0a0a */
[----:B------:R-:W-:Y:S01]  /*0de0*/  SHF.R.S32.HI R22, RZ, 0x3, R22 ;  /* 0x00000003ff167819 */ /* 0x000fe20000011416 */
[----:B------:R-:W-:Y:S01]  /*0df0*/  IMAD.SHL.U32 R3, R3, 0x8, RZ ;  /* 0x0000000803037824 */ /* 0x000fe200078e00ff */
[----:B------:R-:W-:Y:S01]  /*0e00*/  LEA.HI R7, R13, R13, RZ, 0x1 ;  /* 0x0000000d0d077211 */ /* 0x000fe200078f08ff */
[----:B------:R0:W-:Y:S01]  /*0e10*/  STL [R1+0x8c], R5 ;  /* 0x00008c0501007387 */ /* 0x0001e20000100800 */
[----:B------:R-:W-:Y:S01]  /*0e20*/  IADD3 R18, R14, -R0, RZ ;  /* 0x800000000e127210 */ /* 0x000fe20007ffe0ff */
[C---:B------:R-:W-:Y:S01]  /*0e30*/  VIADD R24, R22.reuse, 0xa0 ;  /* 0x000000a016187836 */ /* 0x040fe20000000000 */
[----:B------:R-:W-:Y:S01]  /*0e40*/  LOP3.LUT R4, R7, 0x1ffffffe, RZ, 0xc0, !PT ;  /* 0x1ffffffe07047812 */ /* 0x000fe200078ec0ff */
[C---:B------:R-:W-:Y:S01]  /*0e50*/  VIADD R30, R22.reuse, 0x20 ;  /* 0x00000020161e7836 */ /* 0x040fe20000000000 */
[----:B------:R-:W-:Y:S01]  /*0e60*/  LOP3.LUT R26, R3, 0xfffffe00, RZ, 0xc0, !PT ;  /* 0xfffffe00031a7812 */ /* 0x000fe200078ec0ff */
[C---:B------:R-:W-:Y:S01]  /*0e70*/  VIADD R29, R22.reuse, 0x40 ;  /* 0x00000040161d7836 */ /* 0x040fe20000000000 */
[C---:B------:R-:W-:Y:S01]  /*0e80*/  IADD3 R25, R22.reuse, 0x80, RZ ;  /* 0x0000008016197810 */ /* 0x040fe20007ffe0ff */
[C---:B------:R-:W-:Y:S01]  /*0e90*/  VIADD R28, R22.reuse, 0x60 ;  /* 0x00000060161c7836 */ /* 0x040fe20000000000 */
[----:B------:R-:W-:Y:S01]  /*0ea0*/  IADD3 R4, R13, -R4, RZ ;  /* 0x800000040d047210 */ /* 0x000fe20007ffe0ff */
[----:B0-----:R-:W-:Y:S01]  /*0eb0*/  IMAD.SHL.U32 R5, R22, 0x40, RZ ;  /* 0x0000004016057824 */ /* 0x001fe200078e00ff */
[----:B------:R-:W-:Y:S01]  /*0ec0*/  SHF.R.S32.HI R0, RZ, 0x1f, R22 ;  /* 0x0000001fff007819 */ /* 0x000fe20000011416 */
[----:B------:R-:W-:Y:S01]  /*0ed0*/  IMAD.SHL.U32 R13, R24, 0x40, RZ ;  /* 0x00000040180d7824 */ /* 0x000fe200078e00ff */
[----:B------:R-:W-:Y:S01]  /*0ee0*/  SHF.R.S32.HI R14, RZ, 0x1f, R24 ;  /* 0x0000001fff0e7819 */ /* 0x000fe20000011418 */
[----:B------:R-:W-:Y:S01]  /*0ef0*/  IMAD.SHL.U32 R6, R29, 0x40, RZ ;  /* 0x000000401d067824 */ /* 0x000fe200078e00ff */
[----:B------:R-:W-:Y:S01]  /*0f00*/  LOP3.LUT R3, R5, 0x1c0, RZ, 0xc0, !PT ;  /* 0x000001c005037812 */ /* 0x000fe200078ec0ff */
[----:B------:R-:W-:Y:S01]  /*0f10*/  IMAD.SHL.U32 R8, R28, 0x40, RZ ;  /* 0x000000401c087824 */ /* 0x000fe200078e00ff */
[----:B------:R-:W-:Y:S01]  /*0f20*/  SHF.R.S32.HI R7, RZ, 0x1f, R29 ;  /* 0x0000001fff077819 */ /* 0x000fe2000001141d */
[----:B------:R-:W-:Y:S01]  /*0f30*/  IMAD.SHL.U32 R11, R25, 0x40, RZ ;  /* 0x00000040190b7824 */ /* 0x000fe200078e00ff */
[----:B------:R-:W-:Y:S01]  /*0f40*/  SHF.R.S32.HI R9, RZ, 0x1f, R28 ;  /* 0x0000001fff097819 */ /* 0x000fe2000001141c */
[----:B------:R-:W-:Y:S01]  /*0f50*/  STL [R1+0x84], R15 ;  /* 0x0000840f01007387 */ /* 0x000fe20000100800 */
[----:B------:R-:W-:-:S02]  /*0f60*/  SHF.L.U32 R0, R30, 0x6, RZ ;  /* 0x000000061e007819 */ /* 0x000fc400000006ff */
[----:B------:R-:W-:Y:S01]  /*0f70*/  SHF.R.S32.HI R5, RZ, 0x1f, R30 ;  /* 0x0000001fff057819 */ /* 0x000fe2000001141e */
[----:B------:R-:W-:Y:S01]  /*0f80*/  STL [R1+0x6c], RZ ;  /* 0x00006cff01007387 */ /* 0x000fe20000100800 */
[----:B------:R-:W-:Y:S02]  /*0f90*/  SHF.R.U32.HI R27, RZ, 0x3, R3 ;  /* 0x00000003ff1b7819 */ /* 0x000fe40000011603 */
[----:B------:R-:W-:Y:S01]  /*0fa0*/  SHF.R.S32.HI R12, RZ, 0x1f, R25 ;  /* 0x0000001fff0c7819 */ /* 0x000fe20000011419 */
[----:B------:R-:W-:Y:S01]  /*0fb0*/  STL [R1+0x78], R20 ;  /* 0x0000781401007387 */ /* 0x000fe20000100800 */
[----:B------:R-:W-:Y:S02]  /*0fc0*/  LEA.HI R14, R14, R24, RZ, 0x3 ;  /* 0x000000180e0e7211 */ /* 0x000fe400078f18ff */
[----:B------:R-:W-:Y:S01]  /*0fd0*/  LEA.HI R7, R7, R29, RZ, 0x3 ;  /* 0x0000001d07077211 */ /* 0x000fe200078f18ff */
[----:B------:R-:W-:Y:S01]  /*0fe0*/  STL [R1+0x4], RZ ;  /* 0x000004ff01007387 */ /* 0x000fe20000100800 */
[----:B------:R-:W-:-:S02]  /*0ff0*/  LEA.HI R9, R9, R28, RZ, 0x3 ;  /* 0x0000001c09097211 */ /* 0x000fc400078f18ff */
[----:B------:R-:W-:Y:S01]  /*1000*/  LOP3.LUT R24, R0, 0x1c0, RZ, 0xc0, !PT ;  /* 0x000001c000187812 */ /* 0x000fe200078ec0ff */
[----:B------:R-:W-:Y:S01]  /*1010*/  IMAD.SHL.U32 R7, R7, 0x40, RZ ;  /* 0x0000004007077824 */ /* 0x000fe200078e00ff */
[----:B------:R-:W-:Y:S01]  /*1020*/  LEA.HI R5, R5, R30, RZ, 0x3 ;  /* 0x0000001e05057211 */ /* 0x000fe200078f18ff */
[----:B------:R-:W-:Y:S01]  /*1030*/  IMAD.SHL.U32 R9, R9, 0x40, RZ ;  /* 0x0000004009097824 */ /* 0x000fe200078e00ff */
[----:B------:R-:W-:Y:S02]  /*1040*/  LOP3.LUT R0, R13, 0x1c0, RZ, 0xc0, !PT ;  /* 0x000001c00d007812 */ /* 0x000fe400078ec0ff */
[----:B------:R-:W-:Y:S01]  /*1050*/  LEA.HI R12, R12, R25, RZ, 0x3 ;  /* 0x000000190c0c7211 */ /* 0x000fe200078f18ff */
[----:B------:R-:W-:Y:S01]  /*1060*/  IMAD.SHL.U32 R5, R5, 0x40, RZ ;  /* 0x0000004005057824 */ /* 0x000fe200078e00ff */
[----:B------:R-:W-:Y:S02]  /*1070*/  LOP3.LUT R6, R6, 0x1c0, RZ, 0xc0, !PT ;  /* 0x000001c006067812 */ /* 0x000fe400078ec0ff */
[----:B------:R-:W-:Y:S01]  /*1080*/  LOP3.LUT R25, R8, 0x1c0, RZ, 0xc0, !PT ;  /* 0x000001c008197812 */ /* 0x000fe200078ec0ff */
[----:B------:R-:W-:Y:S01]  /*1090*/  IMAD.SHL.U32 R12, R12, 0x40, RZ ;  /* 0x000000400c0c7824 */ /* 0x000fe200078e00ff */
[----:B------:R-:W-:-:S02]  /*10a0*/  LOP3.LUT R8, R11, 0x1c0, RZ, 0xc0, !PT ;  /* 0x000001c00b087812 */ /* 0x000fc400078ec0ff */
[----:B------:R-:W-:Y:S02]  /*10b0*/  SHF.R.U32.HI R11, RZ, 0x3, R6 ;  /* 0x00000003ff0b7819 */ /* 0x000fe40000011606 */
[----:B------:R-:W-:Y:S02]  /*10c0*/  LOP3.LUT R7, R7, 0xfffffe00, RZ, 0xc0, !PT ;  /* 0xfffffe0007077812 */ /* 0x000fe400078ec0ff */
[----:B------:R-:W-:Y:S02]  /*10d0*/  SHF.R.U32.HI R8, RZ, 0x3, R25 ;  /* 0x00000003ff087819 */ /* 0x000fe40000011619 */
[----:B------:R-:W-:Y:S02]  /*10e0*/  SHF.L.U32 R14, R14, 0x6, RZ ;  /* 0x000000060e0e7819 */ /* 0x000fe400000006ff */
[----:B--2---:R-:W-:Y:S01]  /*10f0*/  LOP3.LUT R224, R16, 0x1, RZ, 0xfc, !PT ;  /* 0x0000000110e07812 */ /* 0x004fe200078efcff */
[C---:B------:R-:W-:Y:S02]  /*1100*/  IMAD.SHL.U32 R16, R18.reuse, 0x8, RZ ;  /* 0x0000000812107824 */ /* 0x040fe400078e00ff */
[----:B------:R-:W-:-:S03]  /*1110*/  IMAD.SHL.U32 R18, R18, 0x4, RZ ;  /* 0x0000000412127824 */ /* 0x000fc600078e00ff */
[--C-:B------:R-:W-:Y:S01]  /*1120*/  LOP3.LUT R3, R3, 0x38, R16.reuse, 0xf8, !PT ;  /* 0x0000003803037812 */ /* 0x100fe200078ef810 */
[----:B------:R-:W-:Y:S01]  /*1130*/  VIADD R220, R18, 0x20 ;  /* 0x0000002012dc7836 */ /* 0x000fe20000000000 */
[--C-:B------:R-:W-:Y:S02]  /*1140*/  SHF.R.S32.HI R17, RZ, 0x1f, R16.reuse ;  /* 0x0000001fff117819 */ /* 0x100fe40000011410 */
[----:B------:R-:W-:Y:S02]  /*1150*/  LOP3.LUT R0, R26, R3, R27, 0xf6, !PT ;  /* 0x000000031a007212 */ /* 0x000fe400078ef61b */
[--C-:B------:R-:W-:Y:S02]  /*1160*/  LOP3.LUT R3, R25, 0x38, R16.reuse, 0xf8, !PT ;  /* 0x0000003819037812 */ /* 0x100fe400078ef810 */
[----:B------:R-:W-:Y:S01]  /*1170*/  IADD3 R221, R16, 0x40, RZ ;  /* 0x0000004010dd7810 */ /* 0x000fe20007ffe0ff */
[----:B------:R0:W-:Y:S04]  /*1180*/  STL [R1+0x40], R0 ;  /* 0x0000400001007387 */ /* 0x0001e80000100800 */
[----:B------:R1:W-:Y:S01]  /*1190*/  STL [R1+0x48], R7 ;  /* 0x0000480701007387 */ /* 0x0003e20000100800 */
[----:B0-----:R-:W-:-:S02]  /*11a0*/  LOP3.LUT R0, R6, 0x38, R16, 0xf8, !PT ;  /* 0x0000003806007812 */ /* 0x001fc400078ef810 */
[----:B------:R-:W-:Y:S02]  /*11b0*/  SHF.R.U32.HI R6, RZ, 0x3, R24 ;  /* 0x00000003ff067819 */ /* 0x000fe40000011618 */
[----:B------:R-:W-:Y:S02]  /*11c0*/  LOP3.LUT R6, R9, 0xfffffe00, RZ, 0xc0, !PT ;  /* 0xfffffe0009067812 */ /* 0x000fe400078ec0ff */
[----:B------:R-:W-:Y:S02]  /*11d0*/  LOP3.LUT R9, R5, 0xfffffe00, RZ, 0xc0, !PT ;  /* 0xfffffe0005097812 */ /* 0x000fe400078ec0ff */
[----:B------:R-:W-:Y:S02]  /*11e0*/  LOP3.LUT R5, R12, 0xfffffe00, RZ, 0xc0, !PT ;  /* 0xfffffe000c057812 */ /* 0x000fe400078ec0ff */
[----:B------:R-:W-:Y:S01]  /*11f0*/  LOP3.LUT R0, R7, R0, R11, 0xf6, !PT ;  /* 0x0000000007007212 */ /* 0x000fe200078ef60b */
[----:B------:R-:W-:Y:S01]  /*1200*/  STL [R1+0x3c], R9 ;  /* 0x00003c0901007387 */ /* 0x000fe20000100800 */
[----:B------:R-:W-:-:S02]  /*1210*/  LOP3.LUT R3, R6, R3, R8, 0xf6, !PT ;  /* 0x0000000306037212 */ /* 0x000fc400078ef608 */
[----:B-1----:R-:W-:Y:S01]  /*1220*/  LOP3.LUT R7, R14, 0xfffffe00, RZ, 0xc0, !PT ;  /* 0xfffffe000e077812 */ /* 0x002fe200078ec0ff */
[----:B------:R0:W-:Y:S02]  /*1230*/  STL [R1+0x5c], R5 ;  /* 0x00005c0501007387 */ /* 0x0001e40000100800 */
[--C-:B------:R-:W-:Y:S02]  /*1240*/  IMAD R3, R3, 0x2, R20.reuse ;  /* 0x0000000203037824 */ /* 0x100fe400078e0214 */
[----:B------:R1:W-:Y:S04]  /*1250*/  STL [R1+0x44], R6 ;  /* 0x0000440601007387 */ /* 0x0003e80000100800 */
[----:B------:R2:W-:Y:S01]  /*1260*/  STL [R1+0x58], R7 ;  /* 0x0000580701007387 */ /* 0x0005e20000100800 */
[----:B0-----:R-:W-:Y:S01]  /*1270*/  IMAD R5, R0, 0x2, R20 ;  /* 0x0000000200057824 */ /* 0x001fe200078e0214 */
[----:B------:R-:W-:Y:S01]  /*1280*/  LEA R0, R4, R15, 0x3 ;  /* 0x0000000f04007211 */ /* 0x000fe200078e18ff */
[----:B-1----:R-:W-:-:S05]  /*1290*/  IMAD.SHL.U32 R6, R10, 0x2, RZ ;  /* 0x000000020a067824 */ /* 0x002fca00078e00ff */
[----:B------:R2:W-:Y:S04]  /*12a0*/  STL [R1+0x38], R6 ;  /* 0x0000380601007387 */ /* 0x0005e80000100800 */
[----:B------:R2:W-:Y:S04]  /*12b0*/  STL [R1+0x80], R5 ;  /* 0x0000800501007387 */ /* 0x0005e80000100800 */
[----:B------:R2:W-:Y:S04]  /*12c0*/  STL [R1+0x88], R0 ;  /* 0x0000880001007387 */ /* 0x0005e80000100800 */
[----:B------:R2:W-:Y:S02]  /*12d0*/  STL [R1+0x7c], R3 ;  /* 0x00007c0301007387 */ /* 0x0005e40000100800 */
.L_x_647:
[----:B01234-:R-:W0:Y:S01]  /*12e0*/  LDC.64 R4, c[0x0][0xc88] ;  /* 0x00032200ff047b82 */ /* 0x01fe220000000a00 */
[----:B------:R-:W-:Y:S01]  /*12f0*/  ULDC.64 UR4, c[0x0][0x208] ;  /* 0x0000820000047ab9 */ /* 0x000fe20000000a00 */
[----:B0-----:R-:W-:-:S05]  /*1300*/  IMAD.WIDE R4, R151, 0x4, R4 ;  /* 0x0000000497047825 */ /* 0x001fca00078e0204 */
[----:B------:R-:W2:Y:S01]  /*1310*/  LDG.E R32, desc[UR4][R4.64] ;  /* 0x0000000404207981 */ /* 0x000ea2000c1e1900 */
[----:B------:R-:W-:Y:S05]  /*1320*/  YIELD ;  /* 0x0000000000007946 */ /* 0x000fea0003800000 */
[----:B------:R-:W-:Y:S01]  /*1330*/  ULDC.64 UR4, c[0x0][0xa28] ;  /* 0x00028a0000047ab9 */ /* 0x000fe20000000a00 */
[----:B------:R-:W-:Y:S01]  /*1340*/  ULDC.64 UR8, c[0x0][0xa18] ;  /* 0x0002860000087ab9 */ /* 0x000fe20000000a00 */
[----:B------:R-:W-:Y:S01]  /*1350*/  ISETP.NE.U32.AND P1, PT, RZ, UR4, PT ;  /* 0x00000004ff007c0c */ /* 0x000fe2000bf25070 */
[----:B------:R-:W-:Y:S01]  /*1360*/  ULDC.64 UR6, c[0x0][0xa08] ;  /* 0x0002820000067ab9 */ /* 0x000fe20000000a00 */
[----:B------:R-:W-:Y:S01]  /*1370*/  IMAD.MOV.U32 R11, RZ, RZ, RZ ;  /* 0x000000ffff0b7224 */ /* 0x000fe200078e00ff */
[----:B------:R-:W-:Y:S01]  /*1380*/  ISETP.NE.U32.AND P0, PT, RZ, UR6, PT ;  /* 0x00000006ff007c0c */ /* 0x000fe2000bf05070 */
[----:B------:R-:W-:Y:S01]  /*1390*/  ULDC.64 UR10, c[0x0][0x208] ;  /* 0x00008200000a7ab9 */ /* 0x000fe20000000a00 */
[----:B------:R-:W-:Y:S01]  /*13a0*/  ISETP.NE.AND.EX P1, PT, RZ, UR5, PT, P1 ;  /* 0x00000005ff007c0c */ /* 0x000fe2000bf25310 */
[----:B------:R-:W-:Y:S01]  /*13b0*/  IMAD.MOV.U32 R27, RZ, RZ, RZ ;  /* 0x000000ffff1b7224 */ /* 0x000fe200078e00ff */
[----:B------:R-:W-:-:S02]  /*13c0*/  ISETP.NE.AND.EX P0, PT, RZ, UR7, PT, P0 ;  /* 0x00000007ff007c0c */ /* 0x000fc4000bf05300 */
[----:B--2---:R-:W-:Y:S01]  /*13d0*/  SHF.R.S32.HI R0, RZ, 0x1f, R32 ;  /* 0x0000001fff007819 */ /* 0x004fe20000011420 */
[----:B------:R0:W-:Y:S08]  /*13e0*/  STL [R1+0x54], R32 ;  /* 0x0000542001007387 */ /* 0x0001f00000100800 */
[C---:B------:R-:W-:Y:S01]  /*13f0*/  @P1 LEA R6, P2, R32.reuse, UR4, 0x2 ;  /* 0x0000000420061c11 */ /* 0x040fe2000f8410ff */
[C---:B------:R-:W-:Y:S01]  /*1400*/  IMAD.SHL.U32 R28, R32.reuse, 0x4, RZ ;  /* 0x00000004201c7824 */ /* 0x040fe200078e00ff */
[----:B------:R-:W-:-:S02]  /*1410*/  SHF.L.U64.HI R29, R32, 0x2, R0 ;  /* 0x00000002201d7819 */ /* 0x000fc40000010200 */
[----:B------:R-:W-:Y:S02]  /*1420*/  @P1 LEA.HI.X R7, R32, UR5, R0, 0x2, P2 ;  /* 0x0000000520071c11 */ /* 0x000fe400090f1400 */
[----:B------:R-:W-:Y:S01]  /*1430*/  ISETP.NE.U32.AND P2, PT, RZ, UR8, PT ;  /* 0x00000008ff007c0c */ /* 0x000fe2000bf45070 */
[----:B------:R-:W-:Y:S01]  /*1440*/  ULDC UR4, c[0x0][0x288] ;  /* 0x0000a20000047ab9 */ /* 0x000fe20000000800 */
[----:B------:R-:W-:Y:S01]  /*1450*/  IADD3 R8, P3, R28, UR6, RZ ;  /* 0x000000061c087c10 */ /* 0x000fe2000ff7e0ff */
[----:B------:R-:W-:Y:S01]  /*1460*/  IMAD.U32 R161, RZ, RZ, UR4 ;  /* 0x00000004ffa17e24 */ /* 0x000fe2000f8e00ff */
[----:B------:R-:W-:Y:S01]  /*1470*/  ISETP.NE.AND.EX P2, PT, RZ, UR9, PT, P2 ;  /* 0x00000009ff007c0c */ /* 0x000fe2000bf45320 */
[----:B------:R-:W-:Y:S01]  /*1480*/  ULDC.64 UR4, c[0x0][0x418] ;  /* 0x0001060000047ab9 */ /* 0x000fe20000000a00 */
[----:B------:R0:W5:Y:S01]  /*1490*/  @P1 LDG.E R11, desc[UR10][R6.64] ;  /* 0x0000000a060b1981 */ /* 0x000162000c1e1900 */
[----:B------:R-:W-:Y:S01]  /*14a0*/  UISETP.NE.U32.AND UP0, UPT, UR4, URZ, UPT ;  /* 0x0000003f0400728c */ /* 0x000fe2000bf05070 */
[----:B------:R-:W-:-:S02]  /*14b0*/  IADD3.X R9, R29, UR7, RZ, P3, !PT ;  /* 0x000000071d097c10 */ /* 0x000fc40009ffe4ff */
[----:B------:R-:W-:Y:S01]  /*14c0*/  ULDC UR4, c[0x0][0x424] ;  /* 0x0001090000047ab9 */ /* 0x000fe20000000800 */
[----:B------:R-:W-:Y:S02]  /*14d0*/  UISETP.NE.AND.EX UP0, UPT, UR5, URZ, UPT, UP0 ;  /* 0x0000003f0500728c */ /* 0x000fe4000bf05300 */
[----:B------:R0:W5:Y:S01]  /*14e0*/  @P0 LDG.E R27, desc[UR10][R8.64] ;  /* 0x0000000a081b0981 */ /* 0x000162000c1e1900 */
[----:B------:R-:W-:Y:S01]  /*14f0*/  ULDC UR5, c[0x0][0x2f0] ;  /* 0x0000bc0000057ab9 */ /* 0x000fe20000000800 */
[----:B------:R-:W-:Y:S02]  /*1500*/  USEL UR4, UR4, 0x1, UP0 ;  /* 0x0000000104047887 */ /* 0x000fe40008000000 */
[----:B------:R-:W-:Y:S02]  /*1510*/  @P2 IADD3 R4, P1, R28, UR8, RZ ;  /* 0x000000081c042c10 */ /* 0x000fe4000ff3e0ff */
[----:B------:R-:W-:Y:S02]  /*1520*/  UIMAD UR4, UR4, UR5, URZ ;  /* 0x00000005040472a4 */ /* 0x000fe4000f8e023f */
[----:B------:R-:W-:Y:S01]  /*1530*/  @P2 IADD3.X R5, R29, UR9, RZ, P1, !PT ;  /* 0x000000091d052c10 */ /* 0x000fe20008ffe4ff */
[----:B------:R-:W-:-:S02]  /*1540*/  ULDC UR5, c[0x0][0x348] ;  /* 0x0000d20000057ab9 */ /* 0x000fc40000000800 */
[----:B------:R-:W-:Y:S01]  /*1550*/  MOV R25, UR5 ;  /* 0x0000000500197c02 */ /* 0x000fe20008000f00 */
[----:B------:R-:W-:Y:S01]  /*1560*/  IMAD.U32 R26, RZ, RZ, UR4 ;  /* 0x00000004ff1a7e24 */ /* 0x000fe2000f8e00ff */
[----:B------:R0:W5:Y:S01]  /*1570*/  @P2 LDG.E R161, desc[UR10][R4.64] ;  /* 0x0000000a04a12981 */ /* 0x000162000c1e1900 */
[----:B------:R-:W-:Y:S05]  /*1580*/  @P2 BRA `(.L_x_417) ;  /* 0x0000000000282947 */ /* 0x000fea0003800000 */
[----:B------:R-:W-:Y:S02]  /*1590*/  ULDC.64 UR4, c[0x0][0xa00] ;  /* 0x0002800000047ab9 */ /* 0x000fe40000000a00 */
[----:B------:R-:W-:-:S04]  /*15a0*/  ISETP.NE.U32.AND P1, PT, RZ, UR4, PT ;  /* 0x00000004ff007c0c */ /* 0x000fc8000bf25070 */
[----:B------:R-:W-:-:S13]  /*15b0*/  ISETP.NE.AND.EX P1, PT, RZ, UR5, PT, P1 ;  /* 0x00000005ff007c0c */ /* 0x000fda000bf25310 */
[----:B------:R-:W-:Y:S05]  /*15c0*/  @!P1 BRA `(.L_x_417) ;  /* 0x0000000000189947 */ /* 0x000fea0003800000 */
[----:B0-----:R-:W0:Y:S01]  /*15d0*/  LDC.64 R4, c[0x0][0xa00] ;  /* 0x00028000ff047b82 */ /* 0x001e220000000a00 */
[----:B------:R-:W-:Y:S01]  /*15e0*/  ULDC.64 UR4, c[0x0][0x208] ;  /* 0x0000820000047ab9 */ /* 0x000fe20000000a00 */
[----:B0-----:R-:W-:-:S05]  /*15f0*/  IMAD.WIDE R4, R32, 0x4, R4 ;  /* 0x0000000420047825 */ /* 0x001fca00078e0204 */
[----:B-----5:R-:W2:Y:S04]  /*1600*/  LDG.E R161, desc[UR4][R4.64] ;  /* 0x0000000404a17981 */ /* 0x020ea8000c1e1900 */
[----:B------:R-:W2:Y:S02]  /*1610*/  LDG.E R0, desc[UR4][R4.64+0x4] ;  /* 0x0000040404007981 */ /* 0x000ea4000c1e1900 */
[----:B--2---:R-:W-:-:S07]  /*1620*/  IMAD.IADD R161, R0, 0x1, -R161 ;  /* 0x0000000100a17824 */ /* 0x004fce00078e0aa1 */
.L_x_417:
[C---:B------:R-:W-:Y:S01]  /*1630*/  LOP3.LUT R31, R150.reuse, 0xffff, RZ, 0xc0, !PT ;  /* 0x0000ffff961f7812 */ /* 0x040fe200078ec0ff */
[----:B------:R-:W-:Y:S01]  /*1640*/  ULDC.64 UR4, c[0x0][0xa20] ;  /* 0x0002880000047ab9 */ /* 0x000fe20000000a00 */
[----:B------:R1:W-:Y:S01]  /*1650*/  STL [R1+0x70], R149 ;  /* 0x0000709501007387 */ /* 0x0003e20000100800 */
[----:B------:R-:W-:Y:S02]  /*1660*/  ISETP.NE.U32.AND P1, PT, RZ, UR4, PT ;  /* 0x00000004ff007c0c */ /* 0x000fe4000bf25070 */
[C---:B------:R-:W-:Y:S01]  /*1670*/  LOP3.LUT R3, R150.reuse, 0xff000000, RZ, 0xc0, !PT ;  /* 0xff00000096037812 */ /* 0x040fe200078ec0ff */
[----:B------:R1:W-:Y:S01]  /*1680*/  STL [R1+0x60], R31 ;  /* 0x0000601f01007387 */ /* 0x0003e20000100800 */
[----:B------:R-:W-:Y:S02]  /*1690*/  ISETP.NE.AND.EX P1, PT, RZ, UR5, PT, P1 ;  /* 0x00000005ff007c0c */ /* 0x000fe4000bf25310 */
[----:B------:R-:W-:Y:S02]  /*16a0*/  LOP3.LUT R0, R150, 0xff0000, RZ, 0xc0, !PT ;  /* 0x00ff000096007812 */ /* 0x000fe400078ec0ff */
[----:B------:R-:W-:-:S04]  /*16b0*/  SHF.R.U32.HI R3, RZ, 0x8, R3 ;  /* 0x00000008ff037819 */ /* 0x000fc80000011603 */
[----:B------:R-:W-:-:S05]  /*16c0*/  LEA.HI R10, R0, R3, RZ, 0x10 ;  /* 0x00000003000a7211 */ /* 0x000fca00078f80ff */
[----:B-1----:R-:W-:Y:S05]  /*16d0*/  @!P1 BRA `(.L_x_418) ;  /* 0x0000000000149947 */ /* 0x002fea0003800000 */
[----:B0-----:R-:W-:Y:S01]  /*16e0*/  IADD3 R4, P0, R28, UR4, RZ ;  /* 0x000000041c047c10 */ /* 0x001fe2000ff1e0ff */
[----:B------:R-:W-:-:S03]  /*16f0*/  ULDC.64 UR6, c[0x0][0x208] ;  /* 0x0000820000067ab9 */ /* 0x000fc60000000a00 */
[----:B------:R-:W-:-:S05]  /*1700*/  IADD3.X R5, R29, UR5, RZ, P0, !PT ;  /* 0x000000051d057c10 */ /* 0x000fca00087fe4ff */
[----:B------:R1:W5:Y:S01]  /*1710*/  LDG.E R26, desc[UR6][R4.64] ;  /* 0x00000006041a7981 */ /* 0x000362000c1e1900 */
[----:B------:R-:W-:Y:S05]  /*1720*/  BRA `(.L_x_419) ;  /* 0x0000000000147947 */ /* 0x000fea0003800000 */
.L_x_418:
[----:B------:R-:W-:Y:S05]  /*1730*/  @!P0 BRA `(.L_x_419) ;  /* 0x0000000000108947 */ /* 0x000fea0003800000 */
[----:B------:R-:W-:Y:S02]  /*1740*/  ULDC.64 UR4, c[0x0][0x208] ;  /* 0x0000820000047ab9 */ /* 0x000fe40000000a00 */
[----:B------:R-:W2:Y:S04]  /*1750*/  LDG.E R3, desc[UR4][R8.64] ;  /* 0x0000000408037981 */ /* 0x000ea8000c1e1900 */
[----:B------:R-:W2:Y:S02]  /*1760*/  LDG.E R26, desc[UR4][R8.64+0x4] ;  /* 0x00000404081a7981 */ /* 0x000ea4000c1e1900 */
[----:B--2---:R-:W-:-:S07]  /*1770*/  IMAD.IADD R26, R26, 0x1, -R3 ;  /* 0x000000011a1a7824 */ /* 0x004fce00078e0a03 */
.L_x_419:
[----:B------:R-:W-:Y:S01]  /*1780*/  ULDC.64 UR4, c[0x0][0xa10] ;  /* 0x0002840000047ab9 */ /* 0x000fe20000000a00 */
[----:B------:R-:W2:Y:S01]  /*1790*/  LDL.LU R30, [R1] ;  /* 0x00000000011e7983 */ /* 0x000ea20000300800 */
[----:B------:R-:W-:Y:S01]  /*17a0*/  ISETP.NE.U32.AND P0, PT, RZ, UR4, PT ;  /* 0x00000004ff007c0c */ /* 0x000fe2000bf05070 */
[----:B------:R-:W-:-:S03]  /*17b0*/  ULDC.64 UR6, c[0x0][0x208] ;  /* 0x0000820000067ab9 */ /* 0x000fc60000000a00 */
[----:B------:R-:W-:Y:S01]  /*17c0*/  ISETP.NE.AND.EX P0, PT, RZ, UR5, PT, P0 ;  /* 0x00000005ff007c0c */ /* 0x000fe2000bf05300 */
[----:B------:R-:W-:-:S12]  /*17d0*/  ULDC.64 UR4, c[0x0][0xa30] ;  /* 0x00028c0000047ab9 */ /* 0x000fd80000000a00 */
[----:B01----:R-:W0:Y:S02]  /*17e0*/  @P0 LDC.64 R4, c[0x0][0xa10] ;  /* 0x00028400ff040b82 */ /* 0x003e240000000a00 */
[----:B0-----:R-:W-:-:S05]  /*17f0*/  @P0 IMAD.WIDE R4, R32, 0x4, R4 ;  /* 0x0000000420040825 */ /* 0x001fca00078e0204 */
[----:B------:R-:W3:Y:S04]  /*1800*/  @P0 LDG.E R0, desc[UR6][R4.64] ;  /* 0x0000000604000981 */ /* 0x000ee8000c1e1900 */
[----:B------:R-:W3:Y:S01]  /*1810*/  @P0 LDG.E R3, desc[UR6][R4.64+0x4] ;  /* 0x0000040604030981 */ /* 0x000ee2000c1e1900 */
[----:B-----5:R-:W-:Y:S01]  /*1820*/  IADD3 R12, -R11, R26, RZ ;  /* 0x0000001a0b0c7210 */ /* 0x020fe20007ffe1ff */
[----:B------:R-:W-:Y:S01]  /*1830*/  IMAD.MOV.U32 R147, RZ, RZ, R26 ;  /* 0x000000ffff937224 */ /* 0x000fe200078e001a */
[----:B------:R-:W-:Y:S02]  /*1840*/  ISETP.NE.U32.AND P1, PT, RZ, UR4, PT ;  /* 0x00000004ff007c0c */ /* 0x000fe4000bf25070 */
[----:B------:R-:W-:Y:S02]  /*1850*/  LOP3.LUT R13, R10, 0xff, RZ, 0xc0, !PT ;  /* 0x000000ff0a0d7812 */ /* 0x000fe400078ec0ff */
[----:B------:R-:W-:-:S02]  /*1860*/  ISETP.NE.AND.EX P1, PT, RZ, UR5, PT, P1 ;  /* 0x00000005ff007c0c */ /* 0x000fc4000bf25310 */
[----:B------:R-:W-:Y:S01]  /*1870*/  SHF.R.U32.HI R8, RZ, 0x10, R10 ;  /* 0x00000010ff087819 */ /* 0x000fe2000001160a */
[----:B------:R0:W-:Y:S01]  /*1880*/  STL [R1+0x74], R13 ;  /* 0x0000740d01007387 */ /* 0x0001e20000100800 */
[----:B------:R-:W-:Y:S09]  /*1890*/  BSSY B0, `(.L_x_420) ;  /* 0x000002e000007945 */ /* 0x000ff20003800000 */
[----:B------:R-:W-:-:S04]  /*18a0*/  @P1 IADD3 R6, P2, R28, UR4, RZ ;  /* 0x000000041c061c10 */ /* 0x000fc8000ff5e0ff */
[----:B------:R-:W-:-:S05]  /*18b0*/  @P1 IADD3.X R7, R29, UR5, RZ, P2, !PT ;  /* 0x000000051d071c10 */ /* 0x000fca00097fe4ff */
[----:B------:R0:W5:Y:S01]  /*18c0*/  @P1 LDG.E R147, desc[UR6][R6.64] ;  /* 0x0000000606931981 */ /* 0x000162000c1e1900 */
[----:B--2---:R-:W-:Y:S01]  /*18d0*/  LOP3.LUT R30, R30, 0xffffffbf, RZ, 0xc0, !PT ;  /* 0xffffffbf1e1e7812 */ /* 0x004fe200078ec0ff */
[----:B---3--:R-:W-:-:S04]  /*18e0*/  @P0 IMAD.IADD R25, R3, 0x1, -R0 ;  /* 0x0000000103190824 */ /* 0x008fc800078e0a00 */
[----:B------:R-:W-:-:S04]  /*18f0*/  IMAD.IADD R162, R12, 0x1, R25 ;  /* 0x000000010ca27824 */ /* 0x000fc800078e0219 */
[C---:B------:R-:W-:Y:S01]  /*1900*/  VIADD R0, R162.reuse, 0xaf ;  /* 0x000000afa2007836 */ /* 0x040fe20000000000 */
[----:B------:R-:W-:-:S03]  /*1910*/  ISETP.GE.AND P3, PT, R162, 0x1, PT ;  /* 0x00000001a200780c */ /* 0x000fc60003f66270 */
[----:B------:R-:W-:-:S05]  /*1920*/  IMAD.HI R0, R0, 0x2e8ba2e9, RZ ;  /* 0x2e8ba2e900007827 */ /* 0x000fca00078e02ff */
[----:B------:R-:W-:-:S04]  /*1930*/  SHF.R.U32.HI R3, RZ, 0x1f, R0 ;  /* 0x0000001fff037819 */ /* 0x000fc80000011600 */
[----:B------:R-:W-:Y:S01]  /*1940*/  LEA.HI.SX32 R160, R0, R3, 0x1b ;  /* 0x0000000300a07211 */ /* 0x000fe200078fdaff */
[----:B------:R-:W-:Y:S01]  /*1950*/  IMAD.MOV.U32 R3, RZ, RZ, RZ ;  /* 0x000000ffff037224 */ /* 0x000fe200078e00ff */
[----:B------:R-:W-:-:S05]  /*1960*/  @P3 LOP3.LUT R30, R30, 0x40, RZ, 0xfc, !PT ;  /* 0x000000401e1e3812 */ /* 0x000fca00078efcff */
[----:B------:R0:W-:Y:S04]  /*1970*/  STL [R1], R30 ;  /* 0x0000001e01007387 */ /* 0x0001e80000100800 */
[----:B------:R0:W-:Y:S01]  /*1980*/  STL [R1+0x64], R8 ;  /* 0x0000640801007387 */ /* 0x0001e20000100800 */
[----:B------:R-:W-:Y:S05]  /*1990*/  @!P3 BRA `(.L_x_421) ;  /* 0x000000000074b947 */ /* 0x000fea0003800000 */
[----:B------:R-:W-:Y:S01]  /*19a0*/  ISETP.NE.AND P0, PT, R8, RZ, PT ;  /* 0x000000ff0800720c */ /* 0x000fe20003f05270 */
[----:B------:R-:W-:-:S03]  /*19b0*/  ULDC UR4, c[0x0][0x9f0] ;  /* 0x00027c0000047ab9 */ /* 0x000fc60000000800 */
[----:B------:R-:W-:-:S04]  /*19c0*/  SEL R9, R8, UR4, P0 ;  /* 0x0000000408097c07 */ /* 0x000fc80008000000 */
[-C--:B0-----:R-:W-:Y:S02]  /*19d0*/  IABS R6, R9.reuse ;  /* 0x0000000900067213 */ /* 0x081fe40000000000 */
[----:B------:R-:W-:Y:S02]  /*19e0*/  IADD3 R0, R160, -0x1, R9 ;  /* 0xffffffffa0007810 */ /* 0x000fe40007ffe009 */
[----:B------:R-:W0:Y:S01]  /*19f0*/  I2F.RP R3, R6 ;  /* 0x0000000600037306 */ /* 0x000e220000209400 */
[-C--:B------:R-:W-:Y:S02]  /*1a00*/  IABS R10, R9.reuse ;  /* 0x00000009000a7213 */ /* 0x080fe40000000000 */
[----:B------:R-:W-:Y:S02]  /*1a10*/  IABS R8, R0 ;  /* 0x0000000000087213 */ /* 0x000fe40000000000 */
[----:B------:R-:W-:-:S04]  /*1a20*/  LOP3.LUT R0, R0, R9, RZ, 0x3c, !PT ;  /* 0x0000000900007212 */ /* 0x000fc800078e3cff */
[----:B------:R-:W-:Y:S01]  /*1a30*/  ISETP.GE.AND P2, PT, R0, RZ, PT ;  /* 0x000000ff0000720c */ /* 0x000fe20003f46270 */
[----:B0-----:R-:W0:Y:S02]  /*1a40*/  MUFU.RCP R3, R3 ;  /* 0x0000000300037308 */ /* 0x001e240000001000 */
[----:B0-----:R-:W-:Y:S01]  /*1a50*/  IADD3 R4, R3, 0xffffffe, RZ ;  /* 0x0ffffffe03047810 */ /* 0x001fe20007ffe0ff */
[----:B------:R-:W-:-:S05]  /*1a60*/  IMAD.MOV R3, RZ, RZ, -R10 ;  /* 0x000000ffff037224 */ /* 0x000fca00078e0a0a */
[----:B------:R0:W1:Y:S02]  /*1a70*/  F2I.FTZ.U32.TRUNC.NTZ R5, R4 ;  /* 0x0000000400057305 */ /* 0x000064000021f000 */
[----:B0-----:R-:W-:Y:S02]  /*1a80*/  IMAD.MOV.U32 R4, RZ, RZ, RZ ;  /* 0x000000ffff047224 */ /* 0x001fe400078e00ff */
[----:B-1----:R-:W-:-:S04]  /*1a90*/  IMAD.MOV R7, RZ, RZ, -R5 ;  /* 0x000000ffff077224 */ /* 0x002fc800078e0a05 */
[----:B------:R-:W-:-:S04]  /*1aa0*/  IMAD R7, R7, R6, RZ ;  /* 0x0000000607077224 */ /* 0x000fc800078e02ff */
[----:B------:R-:W-:-:S06]  /*1ab0*/  IMAD.HI.U32 R5, R5, R7, R4 ;  /* 0x0000000705057227 */ /* 0x000fcc00078e0004 */
[----:B------:R-:W-:-:S04]  /*1ac0*/  IMAD.HI.U32 R5, R5, R8, RZ ;  /* 0x0000000805057227 */ /* 0x000fc800078e00ff */
[----:B------:R-:W-:-:S05]  /*1ad0*/  IMAD R3, R5, R3, R8 ;  /* 0x0000000305037224 */ /* 0x000fca00078e0208 */
[----:B------:R-:W-:-:S13]  /*1ae0*/  ISETP.GT.U32.AND P1, PT, R6, R3, PT ;  /* 0x000000030600720c */ /* 0x000fda0003f24070 */
[----:B------:R-:W-:Y:S01]  /*1af0*/  @!P1 IMAD.IADD R3, R3, 0x1, -R6 ;  /* 0x0000000103039824 */ /* 0x000fe200078e0a06 */
[----:B------:R-:W-:Y:S02]  /*1b00*/  @!P1 IADD3 R5, R5, 0x1, RZ ;  /* 0x0000000105059810 */ /* 0x000fe40007ffe0ff */
[----:B------:R-:W-:Y:S02]  /*1b10*/  ISETP.NE.AND P1, PT, R9, RZ, PT ;  /* 0x000000ff0900720c */ /* 0x000fe40003f25270 */
[----:B------:R-:W-:-:S13]  /*1b20*/  ISETP.GE.U32.AND P0, PT, R3, R6, PT ;  /* 0x000000060300720c */ /* 0x000fda0003f06070 */
[----:B------:R-:W-:-:S04]  /*1b30*/  @P0 VIADD R5, R5, 0x1 ;  /* 0x0000000105050836 */ /* 0x000fc80000000000 */
[----:B------:R-:W-:-:S04]  /*1b40*/  IMAD.MOV.U32 R3, RZ, RZ, R5 ;  /* 0x000000ffff037224 */ /* 0x000fc800078e0005 */
[----:B------:R-:W-:Y:S01]  /*1b50*/  @!P2 IMAD.MOV R3, RZ, RZ, -R3 ;  /* 0x000000ffff03a224 */ /* 0x000fe200078e0a03 */
[----:B------:R-:W-:-:S07]  /*1b60*/  @!P1 LOP3.LUT R3, RZ, R9, RZ, 0x33, !PT ;  /* 0x00000009ff039212 */ /* 0x000fce00078e33ff */
.L_x_421:
[----:B------:R-:W-:Y:S05]  /*1b70*/  BSYNC B0 ;  /* 0x0000000000007941 */ /* 0x000fea0003800000 */
.L_x_420:
[----:B------:R-:W-:-:S05]  /*1b80*/  IMAD R0, R13, R3, RZ ;  /* 0x000000030d007224 */ /* 0x000fca00078e02ff */
[C---:B------:R-:W-:Y:S01]  /*1b90*/  VIADDMNMX R3, R0.reuse, R3, R160, PT ;  /* 0x0000000300037246 */ /* 0x040fe200038001a0 */
[----:B------:R-:W-:-:S04]  /*1ba0*/  IMAD R0, R0, 0xb0, -R12 ;  /* 0x000000b000007824 */ /* 0x000fc800078e0a0c */
[----:B------:R-:W-:Y:S01]  /*1bb0*/  IMAD R4, R3, 0xb0, -R12 ;  /* 0x000000b003047824 */ /* 0x000fe200078e0a0c */
[----:B------:R-:W-:-:S04]  /*1bc0*/  VIMNMX R0, RZ, R0, !PT ;  /* 0x00000000ff007248 */ /* 0x000fc80007fe0100 */
[----:B------:R-:W-:Y:S01]  /*1bd0*/  VIMNMX R3, R4, R25, PT ;  /* 0x0000001904037248 */ /* 0x000fe20003fe0100 */
[----:B------:R-:W-:-:S03]  /*1be0*/  IMAD.WIDE.U32 R130, R0, -0x45d1745d, RZ ;  /* 0xba2e8ba300827825 */ /* 0x000fc600078e00ff */
[----:B------:R-:W-:Y:S02]  /*1bf0*/  ISETP.GT.AND P0, PT, R3, R0, PT ;  /* 0x000000000300720c */ /* 0x000fe40003f04270 */
[----:B------:R-:W-:-:S04]  /*1c00*/  SHF.R.U32.HI R130, RZ, 0x7, R131 ;  /* 0x00000007ff827819 */ /* 0x000fc80000011683 */
[----:B------:R-:W-:-:S07]  /*1c10*/  MOV R24, R130 ;  /* 0x0000008200187202 */ /* 0x000fce0000000f00 */
[----:B------:R-:W-:-:S04]  /*1c20*/  @P0 VIADD R0, R3, 0xaf ;  /* 0x000000af03000836 */ /* 0x000fc80000000000 */
[----:B------:R-:W-:-:S05]  /*1c30*/  @P0 IMAD.HI R0, R0, 0x2e8ba2e9, RZ ;  /* 0x2e8ba2e900000827 */ /* 0x000fca00078e02ff */
[----:B------:R-:W-:-:S04]  /*1c40*/  @P0 SHF.R.U32.HI R3, RZ, 0x1f, R0 ;  /* 0x0000001fff030819 */ /* 0x000fc80000011600 */
[----:B------:R-:W-:Y:S02]  /*1c50*/  @P0 LEA.HI.SX32 R24, R0, R3, 0x1b ;  /* 0x0000000300180211 */ /* 0x000fe400078fdaff */
[----:B------:R-:W-:Y:S02]  /*1c60*/  PLOP3.LUT P0, PT, PT, PT, PT, 0x80, 0x0 ;  /* 0x000000000000781c */ /* 0x000fe40003f0f070 */
[----:B------:R-:W-:-:S13]  /*1c70*/  ISETP.GT.AND P1, PT, R24, R130, PT ;  /* 0x000000821800720c */ /* 0x000fda0003f24270 */
[----:B------:R-:W-:Y:S05]  /*1c80*/  @!P1 BRA `(.L_x_422) ;  /* 0x000000a400fc9947 */ /* 0x000fea0003800000 */
[----:B------:R-:W-:Y:S01]  /*1c90*/  VIADD R0, R2, 0x1e400 ;  /* 0x0001e40002007836 */ /* 0x000fe20000000000 */
[----:B------:R-:W-:Y:S04]  /*1ca0*/  BSSY B6, `(.L_x_423) ;  /* 0x0000013000067945 */ /* 0x000fe80003800000 */
[----:B------:R-:W-:-:S13]  /*1cb0*/  LOP3.LUT P0, RZ, R0, 0x3ff, RZ, 0xc0, !PT ;  /* 0x000003ff00ff7812 */ /* 0x000fda000780c0ff */
[----:B------:R-:W-:Y:S05]  /*1cc0*/  @!P0 BRA `(.L_x_424) ;  /* 0x0000000000408947 */ /* 0x000fea0003800000 */
[----:B------:R-:W-:Y:S01]  /*1cd0*/  MOV R0, 0x0 ;  /* 0x0000000000007802 */ /* 0x000fe20000000f00 */
[----:B------:R-:W-:Y:S01]  /*1ce0*/  ULDC.64 UR4, c[0x4][0xa0] ;  /* 0x0100280000047ab9 */ /* 0x000fe20000000a00 */
[----:B------:R-:W-:Y:S01]  /*1cf0*/  ULDC.64 UR6, c[0x4][0x38] ;  /* 0x01000e0000067ab9 */ /* 0x000fe20000000a00 */
[----:B------:R-:W-:Y:S01]  /*1d00*/  IMAD.U32 R4, RZ, RZ, UR4 ;  /* 0x00000004ff047e24 */ /* 0x000fe2000f8e00ff */
[----:B------:R1:W2:Y:S01]  /*1d10*/  LDC.64 R14, c[0x4][R0] ;  /* 0x01000000000e7b82 */ /* 0x0002a20000000a00 */
[----:B------:R-:W-:Y:S01]  /*1d20*/  IMAD.U32 R5, RZ, RZ, UR5 ;  /* 0x00000005ff057e24 */ /* 0x000fe2000f8e00ff */
[----:B------:R-:W-:Y:S01]  /*1d30*/  ULDC.64 UR4, c[0x4][0xa8] ;  /* 0x01002a0000047ab9 */ /* 0x000fe20000000a00 */
[----:B------:R-:W-:Y:S01]  /*1d40*/  IMAD.U32 R10, RZ, RZ, UR6 ;  /* 0x00000006ff0a7e24 */ /* 0x000fe2000f8e00ff */
[----:B0-----:R-:W-:Y:S01]  /*1d50*/  MOV R7, UR5 ;  /* 0x0000000500077c02 */ /* 0x001fe20008000f00 */
[----:B------:R-:W-:Y:S01]  /*1d60*/  IMAD.U32 R6, RZ, RZ, UR4 ;  /* 0x00000004ff067e24 */ /* 0x000fe2000f8e00ff */
[----:B------:R-:W-:Y:S01]  /*1d70*/  MOV R13, RZ ;  /* 0x000000ff000d7202 */ /* 0x000fe20000000f00 */
[----:B------:R-:W-:-:S02]  /*1d80*/  IMAD.U32 R11, RZ, RZ, UR7 ;  /* 0x00000007ff0b7e24 */ /* 0x000fc4000f8e00ff */
[----:B------:R-:W-:Y:S02]  /*1d90*/  IMAD.MOV.U32 R8, RZ, RZ, 0x70 ;  /* 0x00000070ff087424 */ /* 0x000fe400078e00ff */
[----:B-1----:R-:W-:-:S07]  /*1da0*/  IMAD.MOV.U32 R12, RZ, RZ, 0x1 ;  /* 0x00000001ff0c7424 */ /* 0x002fce00078e00ff */
[----:B------:R-:W-:-:S07]  /*1db0*/  LEPC R20, `(.L_x_424) ;  /* 0x000000001014794e */ /* 0x000fce0000000000 */
[----:B--2--5:R-:W-:Y:S05]  /*1dc0*/  CALL.ABS.NOINC R14 ;  /* 0x000000000e007343 */ /* 0x024fea0003c00000 */
.L_x_424:
[----:B------:R-:W-:Y:S05]  /*1dd0*/  BSYNC B6 ;  /* 0x0000000000067941 */ /* 0x000fea0003800000 */
.L_x_423:
        /* <DEDUP_REMOVED lines=20> */
.L_x_426:
[----:B------:R-:W-:Y:S05]  /*1f20*/  BSYNC B6 ;  /* 0x0000000000067941 */ /* 0x000fea0003800000 */
.L_x_425:
[----:B------:R-:W-:Y:S01]  /*1f30*/  ULDC.64 UR4, c[0x0][0x9f8] ;  /* 0x00027e0000047ab9 */ /* 0x000fe20000000a00 */
[----:B------:R-:W-:Y:S01]  /*1f40*/  IMAD.MOV.U32 R0, RZ, RZ, R32 ;  /* 0x000000ffff007224 */ /* 0x000fe200078e0020 */
[----:B------:R-:W-:Y:S01]  /*1f50*/  ISETP.NE.U32.AND P0, PT, RZ, UR4, PT ;  /* 0x00000004ff007c0c */ /* 0x000fe2000bf05070 */
[----:B------:R-:W-:Y:S01]  /*1f60*/  ULDC.64 UR6, c[0x0][0x208] ;  /* 0x0000820000067ab9 */ /* 0x000fe20000000a00 */
[----:B0-----:R-:W0:Y:S01]  /*1f70*/  LDC R13, c[0x0][0x3f4] ;  /* 0x0000fd00ff0d7b82 */ /* 0x001e220000000800 */
[----:B------:R-:W-:Y:S01]  /*1f80*/  IMAD.IADD R119, R27, 0x1, R26 ;  /* 0x000000011b777824 */ /* 0x000fe200078e021a */
[----:B------:R-:W-:Y:S01]  /*1f90*/  ISETP.NE.AND.EX P0, PT, RZ, UR5, PT, P0 ;  /* 0x00000005ff007c0c */ /* 0x000fe2000bf05300 */
[----:B------:R-:W2:Y:S04]  /*1fa0*/  LDL R26, [R1+0x48] ;  /* 0x00004800011a7983 */ /* 0x000ea80000100800 */
[----:B------:R-:W3:Y:S01]  /*1fb0*/  LDL R27, [R1+0x3c] ;  /* 0x00003c00011b7983 */ /* 0x000ee20000100800 */
[----:B------:R-:W1:Y:S01]  /*1fc0*/  LDC.64 R42, c[0x0][0x300] ;  /* 0x0000c000ff2a7b82 */ /* 0x000e620000000a00 */
[----:B------:R-:W-:-:S02]  /*1fd0*/  LOP3.LUT R30, R30, 0xfffffffe, RZ, 0xc0, !PT ;  /* 0xfffffffe1e1e7812 */ /* 0x000fc400078ec0ff */
[----:B------:R-:W4:Y:S04]  /*1fe0*/  LDL R14, [R1+0x44] ;  /* 0x00004400010e7983 */ /* 0x000f280000100800 */
[----:B------:R-:W-:Y:S01]  /*1ff0*/  @P0 IADD3 R4, P1, R28, UR4, RZ ;  /* 0x000000041c040c10 */ /* 0x000fe2000ff3e0ff */
[----:B------:R-:W1:Y:S01]  /*2000*/  S2R R20, SR_TID.X ;  /* 0x0000000000147919 */ /* 0x000e620000002100 */
[----:B------:R-:W1:Y:S02]  /*2010*/  LDC.64 R108, c[0x0][0x3f8] ;  /* 0x0000fe00ff6c7b82 */ /* 0x000e640000000a00 */
[----:B------:R-:W-:Y:S01]  /*2020*/  @P0 IADD3.X R5, R29, UR5, RZ, P1, !PT ;  /* 0x000000051d050c10 */ /* 0x000fe20008ffe4ff */
[----:B------:R-:W-:-:S04]  /*2030*/  ULDC.64 UR4, c[0x0][0xa08] ;  /* 0x0002820000047ab9 */ /* 0x000fc80000000a00 */
[----:B------:R1:W2:Y:S01]  /*2040*/  @P0 LDG.E R0, desc[UR6][R4.64] ;  /* 0x0000000604000981 */ /* 0x0002a2000c1e1900 */
[----:B0-----:R-:W-:Y:S01]  /*2050*/  ISETP.GE.AND P2, PT, R16, R13, PT ;  /* 0x0000000d1000720c */ /* 0x001fe20003f46270 */
[----:B------:R-:W0:Y:S01]  /*2060*/  LDC.64 R114, c[0x0][0x408] ;  /* 0x00010200ff727b82 */ /* 0x000e220000000a00 */
[----:B------:R-:W-:Y:S02]  /*2070*/  SHF.R.S32.HI R21, RZ, 0x1f, R119 ;  /* 0x0000001fff157819 */ /* 0x000fe40000011477 */
[----:B------:R-:W-:Y:S02]  /*2080*/  ISETP.NE.U32.AND P0, PT, RZ, UR4, PT ;  /* 0x00000004ff007c0c */ /* 0x000fe4000bf05070 */
[----:B------:R-:W-:Y:S01]  /*2090*/  SHF.R.S32.HI R10, RZ, 0x1f, R22 ;  /* 0x0000001fff0a7819 */ /* 0x000fe20000011416 */
[-C--:B-1----:R-:W-:Y:S01]  /*20a0*/  IMAD R8, R21, R42.reuse, RZ ;  /* 0x0000002a15087224 */ /* 0x082fe200078e02ff */
[----:B------:R-:W-:Y:S01]  /*20b0*/  ISETP.NE.AND.EX P0, PT, RZ, UR5, PT, P0 ;  /* 0x00000005ff007c0c */ /* 0x000fe2000bf05300 */
[----:B------:R-:W-:Y:S01]  /*20c0*/  IMAD.WIDE.U32 R6, R119, R42, RZ ;  /* 0x0000002a77067225 */ /* 0x000fe200078e00ff */
[----:B------:R-:W-:Y:S01]  /*20d0*/  ULDC.64 UR4, c[0x0][0x308] ;  /* 0x0000c20000047ab9 */ /* 0x000fe20000000a00 */
[----:B------:R-:W-:-:S02]  /*20e0*/  SHF.R.S32.HI R19, RZ, 0x1f, R18 ;  /* 0x0000001fff137819 */ /* 0x000fc40000011412 */
[----:B------:R-:W-:Y:S01]  /*20f0*/  @P2 LOP3.LUT R30, R30, 0x1, RZ, 0xfc, !PT ;  /* 0x000000011e1e2812 */ /* 0x000fe200078efcff */
[----:B------:R-:W-:Y:S01]  /*2100*/  IMAD R3, R119, R43, R8 ;  /* 0x0000002b77037224 */ /* 0x000fe200078e0208 */
[----:B------:R-:W-:-:S03]  /*2110*/  SHF.R.U32.HI R20, RZ, 0x7, R20 ;  /* 0x00000007ff147819 */ /* 0x000fc60000011614 */
[----:B------:R1:W-:Y:S01]  /*2120*/  STL [R1], R30 ;  /* 0x0000001e01007387 */ /* 0x0003e20000100800 */
[----:B------:R-:W-:Y:S01]  /*2130*/  IMAD.IADD R7, R7, 0x1, R3 ;  /* 0x0000000107077824 */ /* 0x000fe200078e0203 */
[----:B------:R-:W-:Y:S02]  /*2140*/  ISETP.NE.AND P6, PT, R20, 0x1, PT ;  /* 0x000000011400780c */ /* 0x000fe40003fc5270 */
[----:B------:R-:W4:Y:S01]  /*2150*/  LDL R8, [R1+0x5c] ;  /* 0x00005c0001087983 */ /* 0x000f220000100800 */
[----:B------:R-:W-:-:S03]  /*2160*/  IMAD.WIDE.U32 R4, R31, UR4, R6 ;  /* 0x000000041f047c25 */ /* 0x000fc6000f8e0006 */
[----:B------:R-:W4:Y:S01]  /*2170*/  LDL R12, [R1+0x58] ;  /* 0x00005800010c7983 */ /* 0x000f220000100800 */
[----:B------:R-:W-:Y:S01]  /*2180*/  IMAD R5, R31, UR5, R5 ;  /* 0x000000051f057c24 */ /* 0x000fe2000f8e0205 */
[----:B------:R-:W-:Y:S01]  /*2190*/  ULDC.64 UR4, c[0x0][0x310] ;  /* 0x0000c40000047ab9 */ /* 0x000fe20000000a00 */
[C---:B------:R-:W-:Y:S01]  /*21a0*/  VIADD R11, R22.reuse, 0x40 ;  /* 0x00000040160b7836 */ /* 0x040fe20000000000 */
[----:B-1----:R-:W1:Y:S01]  /*21b0*/  S2R R30, SR_TID.X ;  /* 0x00000000001e7919 */ /* 0x002e620000002100 */
[C---:B------:R-:W-:Y:S02]  /*21c0*/  VIADD R28, R22.reuse, 0x20 ;  /* 0x00000020161c7836 */ /* 0x040fe40000000000 */
[----:B0-----:R-:W-:Y:S01]  /*21d0*/  IMAD.WIDE.U32 R110, R22, R114, R18 ;  /* 0x00000072166e7225 */ /* 0x001fe200078e0012 */
[----:B------:R-:W-:-:S03]  /*21e0*/  SHF.L.U32 R11, R11, 0x6, RZ ;  /* 0x000000060b0b7819 */ /* 0x000fc600000006ff */
[----:B------:R-:W-:Y:S01]  /*21f0*/  IMAD.SHL.U32 R28, R28, 0x40, RZ ;  /* 0x000000401c1c7824 */ /* 0x000fe200078e00ff */
[----:B------:R-:W-:Y:S01]  /*2200*/  LOP3.LUT R11, R11, 0x1c0, RZ, 0xc0, !PT ;  /* 0x000001c00b0b7812 */ /* 0x000fe200078ec0ff */
[----:B------:R-:W-:-:S03]  /*2210*/  IMAD.WIDE.U32 R112, R22, R114, R16 ;  /* 0x0000007216707225 */ /* 0x000fc600078e0010 */
[----:B------:R-:W-:Y:S01]  /*2220*/  LOP3.LUT R28, R28, 0x1c0, RZ, 0xc0, !PT ;  /* 0x000001c01c1c7812 */ /* 0x000fe200078ec0ff */
[C---:B------:R-:W-:Y:S01]  /*2230*/  IMAD.SHL.U32 R116, R42.reuse, 0x20, RZ ;  /* 0x000000202a747824 */ /* 0x040fe200078e00ff */
[----:B------:R-:W-:Y:S01]  /*2240*/  SHF.L.U64.HI R117, R42, 0x5, R43 ;  /* 0x000000052a757819 */ /* 0x000fe2000001022b */
[C---:B------:R-:W-:Y:S02]  /*2250*/  VIADD R29, R22.reuse, 0xa0 ;  /* 0x000000a0161d7836 */ /* 0x040fe40000000000 */
[----:B------:R-:W-:Y:S01]  /*2260*/  IMAD.WIDE.U32 R104, R22, R108, R18 ;  /* 0x0000006c16687225 */ /* 0x000fe200078e0012 */
[----:B-1----:R-:W-:-:S03]  /*2270*/  IADD3 R30, R30, -0x80, RZ ;  /* 0xffffff801e1e7810 */ /* 0x002fc60007ffe0ff */
[----:B------:R-:W-:-:S04]  /*2280*/  IMAD.WIDE.U32 R158, R22, R42, R116 ;  /* 0x0000002a169e7225 */ /* 0x000fc800078e0074 */
[----:B------:R-:W-:Y:S01]  /*2290*/  IMAD.SHL.U32 R29, R29, 0x40, RZ ;  /* 0x000000401d1d7824 */ /* 0x000fe200078e00ff */
[----:B------:R-:W-:Y:S01]  /*22a0*/  IADD3 R125, P1, R116, R158, RZ ;  /* 0x0000009e747d7210 */ /* 0x000fe20007f3e0ff */
[----:B------:R-:W-:-:S03]  /*22b0*/  IMAD.WIDE.U32 R106, R22, R108, R16 ;  /* 0x0000006c166a7225 */ /* 0x000fc600078e0010 */
[----:B------:R-:W-:Y:S01]  /*22c0*/  LOP3.LUT R29, R29, 0x1c0, RZ, 0xc0, !PT ;  /* 0x000001c01d1d7812 */ /* 0x000fe200078ec0ff */
[----:B------:R-:W-:-:S03]  /*22d0*/  IMAD.WIDE.U32 R120, R22, R42, R16 ;  /* 0x0000002a16787225 */ /* 0x000fc600078e0010 */
[----:B------:R-:W-:Y:S01]  /*22e0*/  SHF.R.U32.HI R164, RZ, 0x3, R29 ;  /* 0x00000003ffa47819 */ /* 0x000fe2000001161d */
[----:B------:R-:W-:Y:S01]  /*22f0*/  VIADD R163, R20, 0x8 ;  /* 0x0000000814a37836 */ /* 0x000fe20000000000 */
[C-C-:B------:R-:W-:Y:S01]  /*2300*/  SHF.L.U64.HI R34, R114.reuse, 0x5, R115.reuse ;  /* 0x0000000572227819 */ /* 0x140fe20000010273 */
[----:B------:R-:W-:Y:S01]  /*2310*/  IMAD R41, R43, 0xb0, RZ ;  /* 0x000000b02b297824 */ /* 0x000fe200078e02ff */
[C-C-:B------:R-:W-:Y:S01]  /*2320*/  SHF.L.U64.HI R33, R114.reuse, 0x6, R115.reuse ;  /* 0x0000000672217819 */ /* 0x140fe20000010273 */
[----:B------:R-:W-:Y:S01]  /*2330*/  IMAD R135, R109, 0xb0, RZ ;  /* 0x000000b06d877824 */ /* 0x000fe200078e02ff */
[----:B------:R-:W-:Y:S01]  /*2340*/  SHF.L.U64.HI R32, R114, 0x7, R115 ;  /* 0x0000000772207819 */ /* 0x000fe20000010273 */
[----:B------:R-:W-:Y:S01]  /*2350*/  IMAD.SHL.U32 R36, R108, 0x40, RZ ;  /* 0x000000406c247824 */ /* 0x000fe200078e00ff */
[--C-:B------:R-:W-:Y:S01]  /*2360*/  SHF.L.U64.HI R140, R42, 0x6, R43.reuse ;  /* 0x000000062a8c7819 */ /* 0x100fe2000001022b */
[----:B------:R-:W-:Y:S01]  /*2370*/  IMAD.SHL.U32 R35, R108, 0x80, RZ ;  /* 0x000000806c237824 */ /* 0x000fe200078e00ff */
[C---:B------:R-:W-:Y:S01]  /*2380*/  SHF.L.U64.HI R131, R42.reuse, 0x7, R43 ;  /* 0x000000072a837819 */ /* 0x040fe2000001022b */
[----:B------:R-:W-:Y:S01]  /*2390*/  IMAD.WIDE.U32 R156, R42, 0xb0, RZ ;  /* 0x000000b02a9c7825 */ /* 0x000fe200078e00ff */
[----:B------:R-:W-:-:S02]  /*23a0*/  SHF.L.U64.HI R40, R108, 0x5, R109 ;  /* 0x000000056c287819 */ /* 0x000fc4000001026d */
[C-C-:B------:R-:W-:Y:S02]  /*23b0*/  SHF.L.U64.HI R39, R108.reuse, 0x6, R109.reuse ;  /* 0x000000066c277819 */ /* 0x140fe4000001026d */
[C---:B------:R-:W-:Y:S02]  /*23c0*/  SHF.L.U64.HI R38, R108.reuse, 0x7, R109 ;  /* 0x000000076c267819 */ /* 0x040fe4000001026d */
[----:B------:R-:W-:Y:S01]  /*23d0*/  SHF.L.U32 R37, R108, 0x5, RZ ;  /* 0x000000056c257819 */ /* 0x000fe200000006ff */
[----:B------:R-:W-:Y:S01]  /*23e0*/  IMAD.IADD R41, R157, 0x1, R41 ;  /* 0x000000019d297824 */ /* 0x000fe200078e0229 */
[----:B--2---:R-:W-:Y:S02]  /*23f0*/  SHF.R.S32.HI R3, RZ, 0x1f, R0 ;  /* 0x0000001fff037819 */ /* 0x004fe40000011400 */
[----:B------:R-:W-:Y:S02]  /*2400*/  SEL R103, R0, RZ, !P0 ;  /* 0x000000ff00677207 */ /* 0x000fe40004000000 */
[----:B------:R-:W-:-:S03]  /*2410*/  SEL R6, R3, RZ, !P0 ;  /* 0x000000ff03067207 */ /* 0x000fc60004000000 */
[----:B------:R-:W-:-:S04]  /*2420*/  IMAD.WIDE.U32 R100, R103, UR4, R4 ;  /* 0x0000000467647c25 */ /* 0x000fc8000f8e0004 */
[----:B------:R-:W-:-:S04]  /*2430*/  IMAD R0, R6, UR4, RZ ;  /* 0x0000000406007c24 */ /* 0x000fc8000f8e02ff */
[----:B------:R-:W-:Y:S01]  /*2440*/  IMAD R15, R103, UR5, R0 ;  /* 0x00000005670f7c24 */ /* 0x000fe2000f8e0200 */
[----:B------:R-:W-:Y:S05]  /*2450*/  @!P6 WARPSYNC.ALL ;  /* 0x000000000000e948 */ /* 0x000fea0003800000 */
[----:B------:R-:W-:Y:S01]  /*2460*/  ULDC.64 UR4, c[0x0][0x330] ;  /* 0x0000cc0000047ab9 */ /* 0x000fe20000000a00 */
[----:B------:R-:W-:Y:S02]  /*2470*/  IMAD R0, R10, R108, RZ ;  /* 0x0000006c0a007224 */ /* 0x000fe400078e02ff */
[----:B------:R-:W-:Y:S01]  /*2480*/  IMAD.WIDE.U32 R4, R31, UR4, R16 ;  /* 0x000000041f047c25 */ /* 0x000fe2000f8e0010 */
[----:B------:R-:W-:-:S03]  /*2490*/  SEL R3, R13, RZ, P2 ;  /* 0x000000ff0d037207 */ /* 0x000fc60001000000 */
[----:B------:R-:W-:Y:S01]  /*24a0*/  IMAD R5, R31, UR5, R5 ;  /* 0x000000051f057c24 */ /* 0x000fe2000f8e0205 */
[----:B------:R-:W-:Y:S01]  /*24b0*/  ULDC.64 UR4, c[0x0][0x338] ;  /* 0x0000ce0000047ab9 */ /* 0x000fe20000000a00 */
[----:B------:R-:W-:Y:S01]  /*24c0*/  IMAD R7, R22, R109, R0 ;  /* 0x0000006d16077224 */ /* 0x000fe200078e0200 */
[----:B------:R-:W-:Y:S01]  /*24d0*/  IADD3 R3, R16, R3, RZ ;  /* 0x0000000310037210 */ /* 0x000fe20007ffe0ff */
[----:B------:R-:W-:-:S04]  /*24e0*/  IMAD R0, R6, UR4, RZ ;  /* 0x0000000406007c24 */ /* 0x000fc8000f8e02ff */
[----:B------:R-:W-:Y:S01]  /*24f0*/  IMAD R45, R103, UR5, R0 ;  /* 0x00000005672d7c24 */ /* 0x000fe2000f8e0200 */
[----:B------:R-:W-:-:S04]  /*2500*/  SHF.R.S32.HI R0, RZ, 0x1f, R3 ;  /* 0x0000001fff007819 */ /* 0x000fc80000011403 */
[CC--:B------:R-:W-:Y:S02]  /*2510*/  LEA.HI R9, R0.reuse, R3.reuse, RZ, 0x3 ;  /* 0x0000000300097211 */ /* 0x0c0fe400078f18ff */
[----:B------:R-:W-:Y:S01]  /*2520*/  LEA.HI R0, R0, R3, RZ, 0x6 ;  /* 0x0000000300007211 */ /* 0x000fe200078f30ff */
[----:B------:R-:W-:Y:S01]  /*2530*/  IMAD.WIDE.U32 R102, R103, UR4, R4 ;  /* 0x0000000467667c25 */ /* 0x000fe2000f8e0004 */
[----:B------:R-:W-:Y:S01]  /*2540*/  IADD3 R118, P0, R22, R119, RZ ;  /* 0x0000007716767210 */ /* 0x000fe20007f1e0ff */
[----:B------:R-:W-:Y:S01]  /*2550*/  ULDC UR4, c[0x0][0x2f4] ;  /* 0x0000bd0000047ab9 */ /* 0x000fe20000000800 */
[----:B------:R-:W-:Y:S01]  /*2560*/  SHF.R.S32.HI R3, RZ, 0x6, R0 ;  /* 0x00000006ff037819 */ /* 0x000fe20000011400 */
[----:B------:R-:W-:Y:S01]  /*2570*/  IMAD R4, R10, R114, RZ ;  /* 0x000000720a047224 */ /* 0x000fe200078e02ff */
[----:B------:R-:W-:-:S03]  /*2580*/  LOP3.LUT R0, R28, 0x38, R9, 0xf8, !PT ;  /* 0x000000381c007812 */ /* 0x000fc600078ef809 */
[----:B------:R-:W-:Y:S02]  /*2590*/  IMAD R144, R3, 0x2c00, R26 ;  /* 0x00002c0003907824 */ /* 0x000fe400078e021a */
[C---:B------:R-:W-:Y:S01]  /*25a0*/  IMAD R5, R22.reuse, R115, R4 ;  /* 0x0000007316057224 */ /* 0x040fe200078e0204 */
[----:B------:R-:W-:Y:S01]  /*25b0*/  LOP3.LUT R4, R11, 0x38, R9, 0xf8, !PT ;  /* 0x000000380b047812 */ /* 0x000fe200078ef809 */
[C---:B------:R-:W-:Y:S02]  /*25c0*/  VIADD R26, R22.reuse, 0x80 ;  /* 0x00000080161a7836 */ /* 0x040fe40000000000 */
[C---:B------:R-:W-:Y:S02]  /*25d0*/  VIADD R11, R22.reuse, 0x40 ;  /* 0x00000040160b7836 */ /* 0x040fe40000000000 */
[----:B------:R-:W-:Y:S01]  /*25e0*/  VIADD R28, R22, 0x20 ;  /* 0x00000020161c7836 */ /* 0x000fe20000000000 */
[----:B------:R-:W-:Y:S01]  /*25f0*/  SHF.L.U32 R26, R26, 0x6, RZ ;  /* 0x000000061a1a7819 */ /* 0x000fe200000006ff */
[----:B------:R-:W-:-:S02]  /*2600*/  IMAD.SHL.U32 R11, R11, 0x40, RZ ;  /* 0x000000400b0b7824 */ /* 0x000fc400078e00ff */
[----:B---3--:R-:W-:Y:S01]  /*2610*/  IMAD R145, R3, 0x2c00, R27 ;  /* 0x00002c0003917824 */ /* 0x008fe200078e021b */
[----:B------:R-:W-:Y:S01]  /*2620*/  SHF.L.U32 R28, R28, 0x6, RZ ;  /* 0x000000061c1c7819 */ /* 0x000fe200000006ff */
[----:B------:R-:W-:Y:S01]  /*2630*/  VIADD R27, R22, 0x60 ;  /* 0x00000060161b7836 */ /* 0x000fe20000000000 */
[----:B------:R-:W-:Y:S02]  /*2640*/  LOP3.LUT R26, R26, 0x1c0, RZ, 0xc0, !PT ;  /* 0x000001c01a1a7812 */ /* 0x000fe400078ec0ff */
[----:B------:R-:W-:Y:S01]  /*2650*/  LOP3.LUT R11, R11, 0x1c0, RZ, 0xc0, !PT ;  /* 0x000001c00b0b7812 */ /* 0x000fe200078ec0ff */
[----:B------:R-:W-:Y:S01]  /*2660*/  IMAD.SHL.U32 R27, R27, 0x40, RZ ;  /* 0x000000401b1b7824 */ /* 0x000fe200078e00ff */
[----:B------:R-:W-:Y:S02]  /*2670*/  LOP3.LUT R28, R28, 0x1c0, RZ, 0xc0, !PT ;  /* 0x000001c01c1c7812 */ /* 0x000fe400078ec0ff */
[----:B------:R-:W-:Y:S02]  /*2680*/  SHF.R.U32.HI R165, RZ, 0x3, R26 ;  /* 0x00000003ffa57819 */ /* 0x000fe4000001161a */
[----:B------:R-:W-:-:S02]  /*2690*/  LOP3.LUT R6, R26, 0x38, R9, 0xf8, !PT ;  /* 0x000000381a067812 */ /* 0x000fc400078ef809 */
[----:B------:R-:W-:Y:S02]  /*26a0*/  SHF.R.S32.HI R26, RZ, 0x1f, R30 ;  /* 0x0000001fff1a7819 */ /* 0x000fe4000001141e */
[----:B------:R-:W-:Y:S02]  /*26b0*/  SHF.R.U32.HI R11, RZ, 0x3, R11 ;  /* 0x00000003ff0b7819 */ /* 0x000fe4000001160b */
[----:B------:R-:W-:Y:S02]  /*26c0*/  SHF.R.U32.HI R28, RZ, 0x3, R28 ;  /* 0x00000003ff1c7819 */ /* 0x000fe4000001161c */
[----:B------:R-:W-:Y:S01]  /*26d0*/  LOP3.LUT R27, R27, 0x1c0, RZ, 0xc0, !PT ;  /* 0x000001c01b1b7812 */ /* 0x000fe200078ec0ff */
[----:B------:R-:W-:Y:S01]  /*26e0*/  IMAD.IADD R111, R111, 0x1, R5 ;  /* 0x000000016f6f7824 */ /* 0x000fe200078e0205 */
[----:B------:R-:W-:Y:S01]  /*26f0*/  LEA.HI R26, R26, R30, RZ, 0x6 ;  /* 0x0000001e1a1a7211 */ /* 0x000fe200078f30ff */
[----:B------:R-:W-:Y:S01]  /*2700*/  IMAD.IADD R113, R5, 0x1, R113 ;  /* 0x0000000105717824 */ /* 0x000fe200078e0271 */
[----:B------:R-:W-:Y:S01]  /*2710*/  LOP3.LUT R5, R4, R11, RZ, 0x3c, !PT ;  /* 0x0000000b04057212 */ /* 0x000fe200078e3cff */
[----:B----4-:R-:W-:Y:S01]  /*2720*/  IMAD R142, R3, 0x2c00, R8 ;  /* 0x00002c00038e7824 */ /* 0x010fe200078e0208 */
[----:B------:R-:W-:-:S02]  /*2730*/  LOP3.LUT R0, R0, R28, RZ, 0x3c, !PT ;  /* 0x0000001c00007212 */ /* 0x000fc400078e3cff */
[----:B------:R-:W-:Y:S01]  /*2740*/  LOP3.LUT R4, R27, 0x38, R9, 0xf8, !PT ;  /* 0x000000381b047812 */ /* 0x000fe200078ef809 */
[C---:B------:R-:W-:Y:S01]  /*2750*/  VIADD R27, R22.reuse, 0x60 ;  /* 0x00000060161b7836 */ /* 0x040fe20000000000 */
[----:B------:R-:W-:Y:S01]  /*2760*/  SHF.L.U32 R8, R22, 0x6, RZ ;  /* 0x0000000616087819 */ /* 0x000fe200000006ff */
[----:B------:R-:W-:Y:S02]  /*2770*/  IMAD.SHL.U32 R26, R26, 0x8, RZ ;  /* 0x000000081a1a7824 */ /* 0x000fe400078e00ff */
[----:B------:R-:W-:Y:S01]  /*2780*/  IMAD.IADD R145, R145, 0x1, R0 ;  /* 0x0000000191917824 */ /* 0x000fe200078e0200 */
[----:B------:R-:W-:Y:S01]  /*2790*/  LOP3.LUT R0, R9, 0x38, RZ, 0xc0, !PT ;  /* 0x0000003809007812 */ /* 0x000fe200078ec0ff */
[----:B------:R-:W-:Y:S01]  /*27a0*/  IMAD.SHL.U32 R27, R27, 0x40, RZ ;  /* 0x000000401b1b7824 */ /* 0x000fe200078e00ff */
[----:B------:R-:W-:Y:S01]  /*27b0*/  LOP3.LUT R8, R8, 0x1c0, RZ, 0xc0, !PT ;  /* 0x000001c008087812 */ /* 0x000fe200078ec0ff */
[----:B------:R-:W-:Y:S01]  /*27c0*/  IMAD.SHL.U32 R28, R22, 0x40, RZ ;  /* 0x00000040161c7824 */ /* 0x000fe200078e00ff */
[----:B------:R-:W-:-:S02]  /*27d0*/  LOP3.LUT R26, R26, 0xfffffe00, RZ, 0xc0, !PT ;  /* 0xfffffe001a1a7812 */ /* 0x000fc400078ec0ff */
[----:B-----5:R-:W-:Y:S02]  /*27e0*/  SHF.R.S32.HI R11, RZ, 0x1f, R147 ;  /* 0x0000001fff0b7819 */ /* 0x020fe40000011493 */
[----:B------:R-:W-:Y:S02]  /*27f0*/  LOP3.LUT R27, R27, 0x1c0, RZ, 0xc0, !PT ;  /* 0x000001c01b1b7812 */ /* 0x000fe400078ec0ff */
[----:B------:R-:W-:Y:S02]  /*2800*/  LOP3.LUT R0, R0, 0x1c0, R28, 0xf8, !PT ;  /* 0x000001c000007812 */ /* 0x000fe400078ef81c */
[----:B------:R-:W-:Y:S01]  /*2810*/  SHF.R.U32.HI R8, RZ, 0x3, R8 ;  /* 0x00000003ff087819 */ /* 0x000fe20000011608 */
[C---:B------:R-:W-:Y:S01]  /*2820*/  IMAD R146, R3.reuse, 0x2c00, R26 ;  /* 0x00002c0003927824 */ /* 0x040fe200078e021a */
[----:B------:R-:W-:Y:S01]  /*2830*/  SHF.R.U32.HI R27, RZ, 0x3, R27 ;  /* 0x00000003ff1b7819 */ /* 0x000fe2000001161b */
[C---:B------:R-:W-:Y:S02]  /*2840*/  IMAD R143, R3.reuse, 0x2c00, R14 ;  /* 0x00002c00038f7824 */ /* 0x040fe400078e020e */
[----:B------:R-:W-:Y:S01]  /*2850*/  IMAD R141, R3, 0x2c00, R12 ;  /* 0x00002c00038d7824 */ /* 0x000fe200078e020c */
[----:B------:R-:W-:Y:S01]  /*2860*/  LOP3.LUT R3, R0, R8, RZ, 0x3c, !PT ;  /* 0x0000000800037212 */ /* 0x000fe200078e3cff */
[----:B------:R-:W-:Y:S01]  /*2870*/  IMAD R0, R11, R108, RZ ;  /* 0x0000006c0b007224 */ /* 0x000fe200078e02ff */
[----:B------:R-:W-:-:S03]  /*2880*/  LOP3.LUT R4, R4, R27, RZ, 0x3c, !PT ;  /* 0x0000001b04047212 */ /* 0x000fc600078e3cff */
[----:B------:R-:W-:Y:S02]  /*2890*/  IMAD R27, R147, R109, R0 ;  /* 0x0000006d931b7224 */ /* 0x000fe400078e0200 */
[----:B------:R-:W-:Y:S02]  /*28a0*/  IMAD R0, R11, R114, RZ ;  /* 0x000000720b007224 */ /* 0x000fe400078e02ff */
[----:B------:R-:W-:Y:S01]  /*28b0*/  IMAD.IADD R144, R144, 0x1, R5 ;  /* 0x0000000190907824 */ /* 0x000fe200078e0205 */
[----:B------:R-:W-:Y:S01]  /*28c0*/  LOP3.LUT R5, R6, R165, RZ, 0x3c, !PT ;  /* 0x000000a506057212 */ /* 0x000fe200078e3cff */
[----:B------:R-:W-:Y:S02]  /*28d0*/  IMAD.IADD R146, R146, 0x1, R3 ;  /* 0x0000000192927824 */ /* 0x000fe400078e0203 */
[----:B------:R-:W-:Y:S02]  /*28e0*/  IMAD R3, R147, R115, R0 ;  /* 0x0000007393037224 */ /* 0x000fe400078e0200 */
[----:B------:R-:W-:-:S02]  /*28f0*/  IMAD R0, R10, R42, RZ ;  /* 0x0000002a0a007224 */ /* 0x000fc400078e02ff */
[----:B------:R-:W-:Y:S02]  /*2900*/  IMAD.IADD R142, R142, 0x1, R5 ;  /* 0x000000018e8e7824 */ /* 0x000fe400078e0205 */
[----:B------:R-:W-:Y:S01]  /*2910*/  IMAD R5, R22, R43, R0 ;  /* 0x0000002b16057224 */ /* 0x000fe200078e0200 */
[----:B------:R-:W-:-:S03]  /*2920*/  IADD3.X R119, R10, R21, RZ, P0, !PT ;  /* 0x000000150a777210 */ /* 0x000fc600007fe4ff */
[----:B------:R-:W-:Y:S01]  /*2930*/  IMAD.IADD R123, R5, 0x1, R159 ;  /* 0x00000001057b7824 */ /* 0x000fe200078e029f */
[----:B------:R-:W-:-:S03]  /*2940*/  IADD3 R127, P0, R125, R116, RZ ;  /* 0x000000747d7f7210 */ /* 0x000fc60007f1e0ff */
[----:B------:R-:W-:Y:S01]  /*2950*/  IMAD.X R124, R123, 0x1, R117, P1 ;  /* 0x000000017b7c7824 */ /* 0x000fe200008e0675 */
[----:B------:R-:W-:Y:S01]  /*2960*/  IADD3 R129, P1, R127, R116, RZ ;  /* 0x000000747f817210 */ /* 0x000fe20007f3e0ff */
[----:B------:R-:W-:Y:S02]  /*2970*/  IMAD.IADD R105, R105, 0x1, R7 ;  /* 0x0000000169697824 */ /* 0x000fe400078e0207 */
[----:B------:R-:W-:Y:S01]  /*2980*/  IMAD.IADD R107, R7, 0x1, R107 ;  /* 0x00000001076b7824 */ /* 0x000fe200078e026b */
[----:B------:R-:W-:Y:S01]  /*2990*/  LOP3.LUT R7, R29, 0x38, R9, 0xf8, !PT ;  /* 0x000000381d077812 */ /* 0x000fe200078ef809 */
[C---:B------:R-:W-:Y:S02]  /*29a0*/  VIADD R14, R22.reuse, 0x60 ;  /* 0x00000060160e7836 */ /* 0x040fe40000000000 */
[C---:B------:R-:W-:Y:S02]  /*29b0*/  VIADD R8, R22.reuse, 0x20 ;  /* 0x0000002016087836 */ /* 0x040fe40000000000 */
[----:B------:R-:W-:-:S02]  /*29c0*/  VIADD R12, R22, 0x80 ;  /* 0x00000080160c7836 */ /* 0x000fc40000000000 */
[--C-:B------:R-:W-:Y:S01]  /*29d0*/  IMAD.X R126, R124, 0x1, R117.reuse, P0 ;  /* 0x000000017c7e7824 */ /* 0x100fe200000e0675 */
[----:B------:R-:W-:Y:S02]  /*29e0*/  IADD3 R122, R121, R5, RZ ;  /* 0x00000005797a7210 */ /* 0x000fe40007ffe0ff */
[----:B------:R-:W-:Y:S02]  /*29f0*/  IADD3 R20, P0, R100, R120, RZ ;  /* 0x0000007864147210 */ /* 0x000fe40007f1e0ff */
[----:B------:R-:W-:Y:S01]  /*2a00*/  IADD3 R15, R101, R15, RZ ;  /* 0x0000000f650f7210 */ /* 0x000fe20007ffe0ff */
[----:B------:R-:W-:Y:S01]  /*2a10*/  IMAD.X R128, R126, 0x1, R117, P1 ;  /* 0x000000017e807824 */ /* 0x000fe200008e0675 */
[----:B------:R-:W-:Y:S01]  /*2a20*/  LOP3.LUT R6, R7, R164, RZ, 0x3c, !PT ;  /* 0x000000a407067212 */ /* 0x000fe200078e3cff */
[----:B------:R-:W-:Y:S01]  /*2a30*/  IMAD R7, R115, 0xb0, RZ ;  /* 0x000000b073077824 */ /* 0x000fe200078e02ff */
[----:B------:R-:W-:Y:S01]  /*2a40*/  SHF.R.S32.HI R151, RZ, 0x1f, R14 ;  /* 0x0000001fff977819 */ /* 0x000fe2000001140e */
[C---:B------:R-:W-:Y:S01]  /*2a50*/  IMAD.SHL.U32 R31, R114.reuse, 0x20, RZ ;  /* 0x00000020721f7824 */ /* 0x040fe200078e00ff */
[C---:B------:R-:W-:Y:S01]  /*2a60*/  SHF.L.U32 R29, R114.reuse, 0x7, RZ ;  /* 0x00000007721d7819 */ /* 0x040fe200000006ff */
[----:B------:R-:W-:Y:S01]  /*2a70*/  IMAD.SHL.U32 R30, R114, 0x40, RZ ;  /* 0x00000040721e7824 */ /* 0x000fe200078e00ff */
[----:B------:R-:W-:Y:S01]  /*2a80*/  SHF.R.S32.HI R154, RZ, 0x1f, R8 ;  /* 0x0000001fff9a7819 */ /* 0x000fe20000011408 */
[----:B------:R-:W-:Y:S01]  /*2a90*/  IMAD.WIDE.U32 R110, R147, R114, R110 ;  /* 0x00000072936e7225 */ /* 0x000fe200078e006e */
[----:B------:R-:W-:-:S02]  /*2aa0*/  SHF.R.S32.HI R150, RZ, 0x1f, R12 ;  /* 0x0000001fff967819 */ /* 0x000fc4000001140c */
[----:B------:R-:W-:Y:S01]  /*2ab0*/  IADD3 R14, P1, R100, 0x40, RZ ;  /* 0x00000040640e7810 */ /* 0x000fe20007f3e0ff */
[----:B------:R-:W-:Y:S01]  /*2ac0*/  IMAD.WIDE.U32 R112, R147, R114, R112 ;  /* 0x0000007293707225 */ /* 0x000fe200078e0070 */
[----:B------:R-:W-:Y:S02]  /*2ad0*/  IADD3 R8, R22, 0xa0, RZ ;  /* 0x000000a016087810 */ /* 0x000fe40007ffe0ff */
[----:B------:R-:W-:Y:S01]  /*2ae0*/  IADD3 R12, P3, R20, 0x40, RZ ;  /* 0x00000040140c7810 */ /* 0x000fe20007f7e0ff */
[----:B------:R-:W-:Y:S01]  /*2af0*/  VIADD R26, R22, 0x40 ;  /* 0x00000040161a7836 */ /* 0x000fe20000000000 */
[----:B------:R-:W-:Y:S01]  /*2b00*/  LOP3.LUT R21, R9, 0xfffffff8, RZ, 0xc0, !PT ;  /* 0xfffffff809157812 */ /* 0x000fe200078ec0ff */
[----:B------:R-:W-:Y:S01]  /*2b10*/  IMAD.WIDE.U32 R104, R147, R108, R104 ;  /* 0x0000006c93687225 */ /* 0x000fe200078e0068 */
[----:B------:R-:W-:-:S03]  /*2b20*/  IADD3 R133, P2, R129, R116, RZ ;  /* 0x0000007481857210 */ /* 0x000fc60007f5e0ff */
[----:B------:R-:W-:-:S04]  /*2b30*/  IMAD.WIDE.U32 R106, R147, R108, R106 ;  /* 0x0000006c936a7225 */ /* 0x000fc800078e006a */
[----:B------:R-:W-:-:S04]  /*2b40*/  IMAD.WIDE.U32 R114, R114, 0xb0, RZ ;  /* 0x000000b072727825 */ /* 0x000fc800078e00ff */
[----:B------:R-:W-:Y:S02]  /*2b50*/  IMAD.SHL.U32 R43, R13, 0x2, RZ ;  /* 0x000000020d2b7824 */ /* 0x000fe400078e00ff */
[----:B------:R-:W-:Y:S01]  /*2b60*/  IMAD.WIDE.U32 R108, R108, 0xb0, RZ ;  /* 0x000000b06c6c7825 */ /* 0x000fe200078e00ff */
[----:B------:R-:W-:-:S03]  /*2b70*/  SHF.R.S32.HI R152, RZ, 0x1f, R26 ;  /* 0x0000001fff987819 */ /* 0x000fc6000001141a */
[----:B------:R-:W-:Y:S01]  /*2b80*/  IMAD.X R13, R122, 0x1, R15, P0 ;  /* 0x000000017a0d7824 */ /* 0x000fe200000e060f */
[----:B------:R-:W-:Y:S01]  /*2b90*/  SHF.R.S32.HI R148, RZ, 0x1f, R8 ;  /* 0x0000001fff947819 */ /* 0x000fe20000011408 */
[----:B------:R-:W-:Y:S01]  /*2ba0*/  IMAD.IADD R141, R141, 0x1, R6 ;  /* 0x000000018d8d7824 */ /* 0x000fe200078e0206 */
[----:B------:R-:W-:Y:S01]  /*2bb0*/  ISETP.GE.AND P0, PT, R16, UR4, PT ;  /* 0x0000000410007c0c */ /* 0x000fe2000bf06270 */
[----:B------:R-:W-:Y:S01]  /*2bc0*/  IMAD.IADD R134, R115, 0x1, R7 ;  /* 0x0000000173867824 */ /* 0x000fe200078e0207 */
[----:B------:R-:W-:Y:S01]  /*2bd0*/  SHF.R.S32.HI R9, RZ, 0x3, R9 ;  /* 0x00000003ff097819 */ /* 0x000fe20000011409 */
[----:B------:R-:W-:Y:S01]  /*2be0*/  IMAD.IADD R28, R105, 0x1, R27 ;  /* 0x00000001691c7824 */ /* 0x000fe200078e021b */
[----:B------:R-:W-:Y:S01]  /*2bf0*/  SHF.R.S32.HI R8, RZ, 0x1f, R21 ;  /* 0x0000001fff087819 */ /* 0x000fe20000011415 */
[----:B------:R-:W-:Y:S01]  /*2c00*/  IMAD.X R11, RZ, RZ, R15, P1 ;  /* 0x000000ffff0b7224 */ /* 0x000fe200008e060f */
[----:B------:R-:W-:Y:S01]  /*2c10*/  ISETP.GE.AND P1, PT, R221, UR4, PT ;  /* 0x00000004dd007c0c */ /* 0x000fe2000bf26270 */
[----:B------:R-:W-:Y:S01]  /*2c20*/  IMAD.IADD R143, R143, 0x1, R4 ;  /* 0x000000018f8f7824 */ /* 0x000fe200078e0204 */
[----:B------:R-:W-:Y:S01]  /*2c30*/  IADD3.X R132, R128, R117, RZ, P2, !PT ;  /* 0x0000007580847210 */ /* 0x000fe200017fe4ff */
[----:B------:R-:W-:-:S02]  /*2c40*/  IMAD.IADD R135, R109, 0x1, R135 ;  /* 0x000000016d877824 */ /* 0x000fc400078e0287 */
[----:B------:R-:W-:Y:S02]  /*2c50*/  IMAD.IADD R27, R27, 0x1, R107 ;  /* 0x000000011b1b7824 */ /* 0x000fe400078e026b */
[----:B------:R-:W-:Y:S02]  /*2c60*/  IMAD.IADD R26, R111, 0x1, R3 ;  /* 0x000000016f1a7824 */ /* 0x000fe400078e0203 */
[----:B------:R-:W-:Y:S02]  /*2c70*/  IMAD.IADD R10, R3, 0x1, R113 ;  /* 0x00000001030a7824 */ /* 0x000fe400078e0271 */
[----:B------:R-:W-:Y:S02]  /*2c80*/  IMAD.X R7, RZ, RZ, R13, P3 ;  /* 0x000000ffff077224 */ /* 0x000fe400018e060d */
[----:B------:R-:W-:Y:S01]  /*2c90*/  IMAD.IADD R6, R103, 0x1, R45 ;  /* 0x0000000167067824 */ /* 0x000fe200078e022d */
[----:B------:R-:W-:Y:S06]  /*2ca0*/  @!P6 BAR.SYNC.DEFER_BLOCKING 0x9, 0x100 ;  /* 0x024400000000eb1d */ /* 0x000fec0000010000 */
.L_x_550:
[----:B--2---:R-:W2:Y:S01]  /*2cb0*/  LDL R0, [R1+0x40] ;  /* 0x0000400001007983 */ /* 0x004ea20000100800 */
[----:B0-----:R-:W0:Y:S03]  /*2cc0*/  LDC R92, c[0x0][0x3f4] ;  /* 0x0000fd00ff5c7b82 */ /* 0x001e260000000800 */
[----:B---34-:R-:W3:Y:S01]  /*2cd0*/  LDL.LU R51, [R1] ;  /* 0x0000000001337983 */ /* 0x018ee20000300800 */
[----:B------:R-:W-:Y:S01]  /*2ce0*/  VIADD R24, R24, 0xffffffff ;  /* 0xffffffff18187836 */ /* 0x000fe20000000000 */
[----:B------:R-:W-:Y:S05]  /*2cf0*/  YIELD ;  /* 0x0000000000007946 */ /* 0x000fea0003800000 */
[----:B------:R-:W-:Y:S01]  /*2d00*/  ISETP.GT.AND P3, PT, R24, R130, PT ;  /* 0x000000821800720c */ /* 0x000fe20003f64270 */
[----:B------:R-:W-:Y:S01]  /*2d10*/  BSSY B0, `(.L_x_427) ;  /* 0x00008c4000007945 */ /* 0x000fe20003800000 */
[----:B0-----:R-:W-:Y:S01]  /*2d20*/  ISETP.GE.AND P2, PT, R92, 0x1, PT ;  /* 0x000000015c00780c */ /* 0x001fe20003f46270 */
[----:B--2---:R-:W-:Y:S01]  /*2d30*/  IMAD R5, R23, 0x5800, R0 ;  /* 0x0000580017057824 */ /* 0x004fe200078e0200 */
[----:B---3--:R-:W-:-:S03]  /*2d40*/  LOP3.LUT R51, R51, 0xffffffef, RZ, 0xc0, !PT ;  /* 0xffffffef33337812 */ /* 0x008fc600078ec0ff */
[----:B------:R-:W-:-:S06]  /*2d50*/  IMAD R5, R5, 0x2, R2 ;  /* 0x0000000205057824 */ /* 0x000fcc00078e0202 */
[----:B------:R-:W-:-:S05]  /*2d60*/  @P3 LOP3.LUT R51, R51, 0x10, RZ, 0xfc, !PT ;  /* 0x0000001033333812 */ /* 0x000fca00078efcff */
[----:B------:R0:W-:Y:S01]  /*2d70*/  STL [R1], R51 ;  /* 0x0000003301007387 */ /* 0x0001e20000100800 */
[----:B------:R-:W-:Y:S05]  /*2d80*/  @!P2 BRA `(.L_x_428) ;  /* 0x000000800098a947 */ /* 0x000fea0003800000 */
[----:B------:R-:W-:Y:S01]  /*2d90*/  ULDC.U8 UR4, c[0x0][0x410] ;  /* 0x0001040000047ab9 */ /* 0x000fe20000000000 */
[----:B------:R-:W-:Y:S01]  /*2da0*/  SHF.R.S32.HI R3, RZ, 0x1f, R24 ;  /* 0x0000001fff037819 */ /* 0x000fe20000011418 */
[-C--:B------:R-:W-:Y:S01]  /*2db0*/  IMAD R4, R135, R24.reuse, RZ ;  /* 0x0000001887047224 */ /* 0x080fe200078e02ff */
[----:B------:R-:W-:Y:S01]  /*2dc0*/  ISETP.NE.AND P2, PT, RZ, UR4, PT ;  /* 0x00000004ff007c0c */ /* 0x000fe2000bf45270 */
[-C--:B------:R-:W-:Y:S02]  /*2dd0*/  IMAD R0, R41, R24.reuse, RZ ;  /* 0x0000001829007224 */ /* 0x080fe400078e02ff */
[----:B------:R-:W-:Y:S02]  /*2de0*/  IMAD R44, R134, R24, RZ ;  /* 0x00000018862c7224 */ /* 0x000fe400078e02ff */
[C---:B------:R-:W-:Y:S02]  /*2df0*/  IMAD R45, R3.reuse, R108, R4 ;  /* 0x0000006c032d7224 */ /* 0x040fe400078e0204 */
[----:B------:R-:W-:-:S02]  /*2e00*/  IMAD R93, R3, R156, R0 ;  /* 0x0000009c035d7224 */ /* 0x000fc400078e0200 */
[----:B------:R-:W-:Y:S02]  /*2e10*/  IMAD R4, R24, -0xb0, R25 ;  /* 0xffffff5018047824 */ /* 0x000fe400078e0219 */
[----:B------:R-:W-:-:S03]  /*2e20*/  IMAD.WIDE.U32 R136, R156, R24, RZ ;  /* 0x000000189c887225 */ /* 0x000fc600078e00ff */
[----:B------:R-:W-:Y:S01]  /*2e30*/  VIMNMX R4, R4, 0xb0, PT ;  /* 0x000000b004047848 */ /* 0x000fe20003fe0100 */
[----:B------:R-:W-:Y:S01]  /*2e40*/  IMAD R47, R3, R114, R44 ;  /* 0x00000072032f7224 */ /* 0x000fe200078e022c */
[----:B------:R-:W-:Y:S01]  /*2e50*/  IADD3 R93, R137, R93, RZ ;  /* 0x0000005d895d7210 */ /* 0x000fe20007ffe0ff */
[----:B------:R-:W-:-:S04]  /*2e60*/  IMAD.WIDE.U32 R96, R108, R24, RZ ;  /* 0x000000186c607225 */ /* 0x000fc800078e00ff */
[----:B------:R-:W-:-:S04]  /*2e70*/  IMAD.WIDE.U32 R94, R114, R24, RZ ;  /* 0x00000018725e7225 */ /* 0x000fc800078e00ff */
[----:B------:R-:W-:Y:S02]  /*2e80*/  IMAD.IADD R3, R97, 0x1, R45 ;  /* 0x0000000161037824 */ /* 0x000fe400078e022d */
[----:B------:R-:W-:Y:S01]  /*2e90*/  IMAD.IADD R0, R95, 0x1, R47 ;  /* 0x000000015f007824 */ /* 0x000fe200078e022f */
[----:B------:R-:W-:Y:S06]  /*2ea0*/  @!P2 BRA `(.L_x_429) ;  /* 0x0000003c0090a947 */ /* 0x000fec0003800000 */
[----:B------:R-:W-:Y:S01]  /*2eb0*/  ISETP.GE.AND P3, PT, R22, R4, PT ;  /* 0x000000041600720c */ /* 0x000fe20003f66270 */
[----:B------:R-:W-:Y:S01]  /*2ec0*/  BSSY B1, `(.L_x_430) ;  /* 0x000001c000017945 */ /* 0x000fe20003800000 */
[----:B------:R-:W-:Y:S02]  /*2ed0*/  CS2R R80, SRZ ;  /* 0x0000000000507805 */ /* 0x000fe4000001ff00 */
[----:B------:R-:W-:Y:S02]  /*2ee0*/  CS2R R88, SRZ ;  /* 0x0000000000587805 */ /* 0x000fe4000001ff00 */
[----:B------:R-:W-:Y:S02]  /*2ef0*/  CS2R R98, SRZ ;  /* 0x0000000000627805 */ /* 0x000fe4000001ff00 */
[----:B------:R-:W-:Y:S02]  /*2f00*/  CS2R R90, SRZ ;  /* 0x00000000005a7805 */ /* 0x000fe4000001ff00 */
[----:B------:R-:W-:-:S03]  /*2f10*/  CS2R R138, SRZ ;  /* 0x00000000008a7805 */ /* 0x000fc6000001ff00 */
[----:B------:R-:W-:Y:S05]  /*2f20*/  @P3 BRA `(.L_x_431) ;  /* 0x0000000000543947 */ /* 0x000fea0003800000 */
[----:B------:R-:W-:Y:S01]  /*2f30*/  IADD3 R45, P2, R104, R96, RZ ;  /* 0x00000060682d7210 */ /* 0x000fe20007f5e0ff */
[----:B------:R-:W-:Y:S01]  /*2f40*/  ULDC.64 UR4, c[0x0][0x3e8] ;  /* 0x0000fa0000047ab9 */ /* 0x000fe20000000a00 */
[----:B------:R-:W-:Y:S02]  /*2f50*/  CS2R R98, SRZ ;  /* 0x0000000000627805 */ /* 0x000fe4000001ff00 */
[----:B------:R-:W-:Y:S01]  /*2f60*/  CS2R R138, SRZ ;  /* 0x00000000008a7805 */ /* 0x000fe2000001ff00 */
[----:B------:R-:W-:Y:S01]  /*2f70*/  ULDC.64 UR6, c[0x0][0x208] ;  /* 0x0000820000067ab9 */ /* 0x000fe20000000a00 */
[----:B------:R-:W-:Y:S01]  /*2f80*/  IMAD.X R46, R3, 0x1, R28, P2 ;  /* 0x00000001032e7824 */ /* 0x000fe200010e061c */
[----:B------:R-:W-:-:S05]  /*2f90*/  IADD3 R47, P2, R110, R94, RZ ;  /* 0x0000005e6e2f7210 */ /* 0x000fca0007f5e0ff */
[----:B------:R-:W-:Y:S01]  /*2fa0*/  IMAD.X R48, R0, 0x1, R26, P2 ;  /* 0x0000000100307824 */ /* 0x000fe200010e061a */
[----:B------:R-:W-:-:S04]  /*2fb0*/  LEA R44, P2, R45, UR4, 0x1 ;  /* 0x000000042d2c7c11 */ /* 0x000fc8000f8408ff */
[----:B------:R-:W-:Y:S01]  /*2fc0*/  LEA.HI.X R45, R45, UR5, R46, 0x1, P2 ;  /* 0x000000052d2d7c11 */ /* 0x000fe200090f0c2e */
[----:B------:R-:W-:Y:S02]  /*2fd0*/  ULDC.64 UR4, c[0x0][0x400] ;  /* 0x0001000000047ab9 */ /* 0x000fe40000000a00 */
[----:B------:R-:W-:-:S04]  /*2fe0*/  LEA R46, P2, R47, UR4, 0x1 ;  /* 0x000000042f2e7c11 */ /* 0x000fc8000f8408ff */
[----:B------:R-:W-:Y:S02]  /*2ff0*/  LEA.HI.X R47, R47, UR5, R48, 0x1, P2 ;  /* 0x000000052f2f7c11 */ /* 0x000fe400090f0c30 */
[----:B------:R-:W-:Y:S02]  /*3000*/  ISETP.GE.AND P2, PT, R18, R92, PT ;  /* 0x0000005c1200720c */ /* 0x000fe40003f46270 */
[----:B------:R-:W-:Y:S02]  /*3010*/  CS2R R88, SRZ ;  /* 0x0000000000587805 */ /* 0x000fe4000001ff00 */
[----:B------:R-:W-:-:S09]  /*3020*/  CS2R R90, SRZ ;  /* 0x00000000005a7805 */ /* 0x000fd2000001ff00 */
[----:B------:R1:W5:Y:S04]  /*3030*/  @!P2 LDG.E.64 R98, desc[UR6][R44.64] ;  /* 0x000000062c62a981 */ /* 0x000368000c1e1b00 */
[----:B------:R1:W5:Y:S01]  /*3040*/  @!P2 LDG.E.64 R138, desc[UR6][R46.64] ;  /* 0x000000062e8aa981 */ /* 0x000362000c1e1b00 */
[----:B------:R-:W-:-:S13]  /*3050*/  ISETP.GE.AND P2, PT, R220, R92, PT ;  /* 0x0000005cdc00720c */ /* 0x000fda0003f46270 */
[----:B------:R1:W5:Y:S04]  /*3060*/  @!P2 LDG.E.64 R88, desc[UR6][R44.64+0x40] ;  /* 0x000040062c58a981 */ /* 0x000368000c1e1b00 */
[----:B------:R1:W5:Y:S02]  /*3070*/  @!P2 LDG.E.64 R90, desc[UR6][R46.64+0x40] ;  /* 0x000040062e5aa981 */ /* 0x000364000c1e1b00 */
.L_x_431:
[----:B------:R-:W-:Y:S05]  /*3080*/  BSYNC B1 ;  /* 0x0000000000017941 */ /* 0x000fea0003800000 */
.L_x_430:
[----:B------:R-:W-:Y:S01]  /*3090*/  VIADD R48, R22, 0x20 ;  /* 0x0000002016307836 */ /* 0x000fe20000000000 */
[----:B-1---5:R-:W-:Y:S01]  /*30a0*/  MOV R44, R88 ;  /* 0x00000058002c7202 */ /* 0x022fe20000000f00 */
[----:B------:R-:W-:Y:S01]  /*30b0*/  IMAD.MOV.U32 R45, RZ, RZ, R89 ;  /* 0x000000ffff2d7224 */ /* 0x000fe200078e0059 */
[----:B------:R-:W-:Y:S01]  /*30c0*/  MOV R47, R91 ;  /* 0x0000005b002f7202 */ /* 0x000fe20000000f00 */
[----:B------:R-:W-:Y:S01]  /*30d0*/  IMAD.MOV.U32 R46, RZ, RZ, R98 ;  /* 0x000000ffff2e7224 */ /* 0x000fe200078e0062 */
[----:B------:R-:W-:Y:S01]  /*30e0*/  ISETP.GE.AND P4, PT, R48, R4, PT ;  /* 0x000000043000720c */ /* 0x000fe20003f86270 */
[----:B------:R-:W-:Y:S01]  /*30f0*/  BSSY B1, `(.L_x_432) ;  /* 0x0000022000017945 */ /* 0x000fe20003800000 */
[----:B------:R-:W-:Y:S01]  /*3100*/  PRMT R187, R44, 0x5410, R45 ;  /* 0x000054102cbb7816 */ /* 0x000fe2000000002d */
[----:B------:R-:W-:Y:S01]  /*3110*/  IMAD.MOV.U32 R44, RZ, RZ, R99 ;  /* 0x000000ffff2c7224 */ /* 0x000fe200078e0063 */
[----:B------:R-:W-:Y:S01]  /*3120*/  PRMT R177, R46, 0x7610, R177 ;  /* 0x000076102eb17816 */ /* 0x000fe200000000b1 */
[----:B------:R-:W-:Y:S01]  /*3130*/  IMAD.MOV.U32 R45, RZ, RZ, R90 ;  /* 0x000000ffff2d7224 */ /* 0x000fe200078e005a */
[----:B------:R-:W-:-:S02]  /*3140*/  PRMT R189, R47, 0x7610, R189 ;  /* 0x000076102fbd7816 */ /* 0x000fc400000000bd */
[----:B------:R-:W-:Y:S02]  /*3150*/  CS2R R84, SRZ ;  /* 0x0000000000547805 */ /* 0x000fe4000001ff00 */
[----:B------:R-:W-:Y:S02]  /*3160*/  CS2R R82, SRZ ;  /* 0x0000000000527805 */ /* 0x000fe4000001ff00 */
[----:B------:R-:W-:Y:S02]  /*3170*/  CS2R R86, SRZ ;  /* 0x0000000000567805 */ /* 0x000fe4000001ff00 */
[----:B------:R-:W-:Y:S01]  /*3180*/  PRMT R188, R44, 0x5410, R45 ;  /* 0x000054102cbc7816 */ /* 0x000fe2000000002d */
[----:B------:R-:W-:Y:S02]  /*3190*/  IMAD.MOV.U32 R49, RZ, RZ, R138 ;  /* 0x000000ffff317224 */ /* 0x000fe400078e008a */
[----:B------:R-:W-:Y:S01]  /*31a0*/  IMAD.MOV.U32 R50, RZ, RZ, R139 ;  /* 0x000000ffff327224 */ /* 0x000fe200078e008b */
[----:B------:R-:W-:Y:S06]  /*31b0*/  @P4 BRA `(.L_x_433) ;  /* 0x0000000000544947 */ /* 0x000fec0003800000 */
[----:B------:R-:W-:Y:S01]  /*31c0*/  IADD3 R45, P2, P5, R104, R96, R37 ;  /* 0x00000060682d7210 */ /* 0x000fe20007d5e025 */
[----:B------:R-:W-:Y:S01]  /*31d0*/  ULDC.64 UR4, c[0x0][0x3e8] ;  /* 0x0000fa0000047ab9 */ /* 0x000fe20000000a00 */
[----:B------:R-:W-:Y:S02]  /*31e0*/  CS2R R84, SRZ ;  /* 0x0000000000547805 */ /* 0x000fe4000001ff00 */
[----:B------:R-:W-:Y:S02]  /*31f0*/  CS2R R86, SRZ ;  /* 0x0000000000567805 */ /* 0x000fe4000001ff00 */
[----:B------:R-:W-:Y:S01]  /*3200*/  IADD3.X R46, R28, R3, R40, P2, P5 ;  /* 0x000000031c2e7210 */ /* 0x000fe200017ea428 */
[----:B------:R-:W-:Y:S01]  /*3210*/  ULDC.64 UR6, c[0x0][0x208] ;  /* 0x0000820000067ab9 */ /* 0x000fe20000000a00 */
[----:B------:R-:W-:-:S04]  /*3220*/  IADD3 R47, P2, P5, R110, R94, R31 ;  /* 0x0000005e6e2f7210 */ /* 0x000fc80007d5e01f */
[----:B------:R-:W-:Y:S02]  /*3230*/  IADD3.X R48, R26, R0, R34, P2, P5 ;  /* 0x000000001a307210 */ /* 0x000fe400017ea422 */
        /* <DEDUP_REMOVED lines=13> */
.L_x_433:
[----:B------:R-:W-:Y:S05]  /*3310*/  BSYNC B1 ;  /* 0x0000000000017941 */ /* 0x000fea0003800000 */
.L_x_432:
[----:B------:R-:W-:Y:S01]  /*3320*/  IADD3 R48, R22, 0x40, RZ ;  /* 0x0000004016307810 */ /* 0x000fe20007ffe0ff */
[----:B-1---5:R-:W-:Y:S01]  /*3330*/  IMAD.MOV.U32 R44, RZ, RZ, R80 ;  /* 0x000000ffff2c7224 */ /* 0x022fe200078e0050 */
[----:B0-----:R-:W-:Y:S01]  /*3340*/  LOP3.LUT R51, R51, 0xfffffffb, RZ, 0xc0, !PT ;  /* 0xfffffffb33337812 */ /* 0x001fe200078ec0ff */
[----:B------:R-:W-:Y:S01]  /*3350*/  IMAD.MOV.U32 R46, RZ, RZ, R82 ;  /* 0x000000ffff2e7224 */ /* 0x000fe200078e0052 */
[----:B------:R-:W-:Y:S01]  /*3360*/  ISETP.GE.AND P2, PT, R48, R4, PT ;  /* 0x000000043000720c */ /* 0x000fe20003f46270 */
[----:B------:R-:W-:Y:S01]  /*3370*/  IMAD.MOV.U32 R47, RZ, RZ, R83 ;  /* 0x000000ffff2f7224 */ /* 0x000fe200078e0053 */
[----:B------:R-:W-:Y:S01]  /*3380*/  MOV R45, R81 ;  /* 0x00000051002d7202 */ /* 0x000fe20000000f00 */
[----:B------:R-:W-:Y:S01]  /*3390*/  BSSY B1, `(.L_x_434) ;  /* 0x0000027000017945 */ /* 0x000fe20003800000 */
[----:B------:R-:W-:Y:S02]  /*33a0*/  PRMT R177, R177, 0x5410, R49 ;  /* 0x00005410b1b17816 */ /* 0x000fe40000000031 */
[----:B------:R-:W-:-:S02]  /*33b0*/  CS2R R64, SRZ ;  /* 0x0000000000407805 */ /* 0x000fc4000001ff00 */
[----:B------:R-:W-:Y:S01]  /*33c0*/  PRMT R169, R45, 0x5410, R44 ;  /* 0x000054102da97816 */ /* 0x000fe2000000002c */
[----:B------:R-:W-:Y:S01]  /*33d0*/  IMAD.MOV.U32 R44, RZ, RZ, R84 ;  /* 0x000000ffff2c7224 */ /* 0x000fe200078e0054 */
[----:B------:R-:W-:Y:S01]  /*33e0*/  PRMT R189, R189, 0x5410, R50 ;  /* 0x00005410bdbd7816 */ /* 0x000fe20000000032 */
[----:B------:R-:W-:Y:S01]  /*33f0*/  IMAD.MOV.U32 R45, RZ, RZ, R85 ;  /* 0x000000ffff2d7224 */ /* 0x000fe200078e0055 */
[----:B------:R-:W-:Y:S02]  /*3400*/  PRMT R168, R47, 0x5410, R46 ;  /* 0x000054102fa87816 */ /* 0x000fe4000000002e */
[----:B------:R-:W-:Y:S02]  /*3410*/  CS2R R72, SRZ ;  /* 0x0000000000487805 */ /* 0x000fe4000001ff00 */
[----:B------:R-:W-:Y:S02]  /*3420*/  CS2R R76, SRZ ;  /* 0x00000000004c7805 */ /* 0x000fe4000001ff00 */
[----:B------:R-:W-:-:S02]  /*3430*/  @P2 LOP3.LUT R51, R51, 0x4, RZ, 0xfc, !PT ;  /* 0x0000000433332812 */ /* 0x000fc400078efcff */
[----:B------:R-:W-:Y:S02]  /*3440*/  CS2R R74, SRZ ;  /* 0x00000000004a7805 */ /* 0x000fe4000001ff00 */
[----:B------:R-:W-:Y:S02]  /*3450*/  PRMT R185, R45, 0x5410, R44 ;  /* 0x000054102db97816 */ /* 0x000fe4000000002c */
[----:B------:R-:W-:Y:S01]  /*3460*/  CS2R R78, SRZ ;  /* 0x00000000004e7805 */ /* 0x000fe2000001ff00 */
[----:B------:R-:W-:Y:S01]  /*3470*/  IMAD.MOV.U32 R49, RZ, RZ, R86 ;  /* 0x000000ffff317224 */ /* 0x000fe200078e0056 */
[----:B------:R0:W-:Y:S01]  /*3480*/  STL [R1], R51 ;  /* 0x0000003301007387 */ /* 0x0001e20000100800 */
        /* <DEDUP_REMOVED lines=23> */
.L_x_435:
[----:B------:R-:W-:Y:S05]  /*3600*/  BSYNC B1 ;  /* 0x0000000000017941 */ /* 0x000fea0003800000 */
.L_x_434:
[----:B------:R-:W-:Y:S01]  /*3610*/  IMAD.MOV.U32 R53, RZ, RZ, R51 ;  /* 0x000000ffff357224 */ /* 0x000fe200078e0033 */
[----:B0-----:R-:W-:Y:S01]  /*3620*/  IADD3 R51, R22, 0x60, RZ ;  /* 0x0000006016337810 */ /* 0x001fe20007ffe0ff */
[----:B-1---5:R-:W-:Y:S01]  /*3630*/  IMAD.MOV.U32 R44, RZ, RZ, R72 ;  /* 0x000000ffff2c7224 */ /* 0x022fe200078e0048 */
[----:B------:R-:W-:Y:S01]  /*3640*/  MOV R45, R73 ;  /* 0x00000049002d7202 */ /* 0x000fe20000000f00 */
[----:B------:R-:W-:Y:S01]  /*3650*/  IMAD.MOV.U32 R46, RZ, RZ, R74 ;  /* 0x000000ffff2e7224 */ /* 0x000fe200078e004a */
[----:B------:R-:W-:Y:S01]  /*3660*/  ISETP.GE.AND P2, PT, R51, R4, PT ;  /* 0x000000043300720c */ /* 0x000fe20003f46270 */
[----:B------:R-:W-:Y:S01]  /*3670*/  IMAD.MOV.U32 R47, RZ, RZ, R75 ;  /* 0x000000ffff2f7224 */ /* 0x000fe200078e004b */
[----:B------:R-:W-:Y:S01]  /*3680*/  LOP3.LUT R53, R53, 0xfffffff7, RZ, 0xc0, !PT ;  /* 0xfffffff735357812 */ /* 0x000fe200078ec0ff */
        /* <DEDUP_REMOVED lines=10> */
[----:B------:R-:W-:Y:S01]  /*3730*/  IMAD.MOV.U32 R49, RZ, RZ, R78 ;  /* 0x000000ffff317224 */ /* 0x000fe200078e004e */
[----:B------:R-:W-:Y:S01]  /*3740*/  @P2 LOP3.LUT R53, R53, 0x8, RZ, 0xfc, !PT ;  /* 0x0000000835352812 */ /* 0x000fe200078efcff */
[----:B------:R-:W-:-:S04]  /*3750*/  IMAD.MOV.U32 R48, RZ, RZ, R79 ;  /* 0x000000ffff307224 */ /* 0x000fc800078e004f */
[----:B------:R0:W-:Y:S01]  /*3760*/  STL [R1], R53 ;  /* 0x0000003501007387 */ /* 0x0001e20000100800 */
[----:B------:R-:W-:Y:S05]  /*3770*/  @P2 BRA `(.L_x_437) ;  /* 0x00000000007c2947 */ /* 0x000fea0003800000 */
[----:B------:R-:W1:Y:S01]  /*3780*/  LDC.64 R44, c[0x0][0x3f8] ;  /* 0x0000fe00ff2c7b82 */ /* 0x000e620000000a00 */
[----:B------:R-:W-:Y:S01]  /*3790*/  IMAD.MOV.U32 R46, RZ, RZ, R96 ;  /* 0x000000ffff2e7224 */ /* 0x000fe200078e0060 */
[----:B------:R-:W-:Y:S01]  /*37a0*/  ULDC.64 UR4, c[0x0][0x3e8] ;  /* 0x0000fa0000047ab9 */ /* 0x000fe20000000a00 */
[----:B------:R-:W-:Y:S01]  /*37b0*/  IMAD.MOV.U32 R47, RZ, RZ, R3 ;  /* 0x000000ffff2f7224 */ /* 0x000fe200078e0003 */
[----:B------:R-:W-:Y:S02]  /*37c0*/  CS2R R68, SRZ ;  /* 0x0000000000447805 */ /* 0x000fe4000001ff00 */
[----:B------:R-:W-:Y:S01]  /*37d0*/  CS2R R70, SRZ ;  /* 0x0000000000467805 */ /* 0x000fe2000001ff00 */
[----:B------:R-:W-:Y:S01]  /*37e0*/  ULDC.64 UR6, c[0x0][0x208] ;  /* 0x0000820000067ab9 */ /* 0x000fe20000000a00 */
[----:B-1----:R-:W-:-:S04]  /*37f0*/  IMAD.WIDE.U32 R46, R44, 0x60, R46 ;  /* 0x000000602c2e7825 */ /* 0x002fc800078e002e */
[----:B------:R-:W-:Y:S01]  /*3800*/  IMAD R45, R45, 0x60, RZ ;  /* 0x000000602d2d7824 */ /* 0x000fe200078e02ff */
[----:B------:R-:W-:Y:S02]  /*3810*/  IADD3 R51, P2, R104, R46, RZ ;  /* 0x0000002e68337210 */ /* 0x000fe40007f5e0ff */
[----:B------:R-:W-:Y:S02]  /*3820*/  MOV R46, R94 ;  /* 0x0000005e002e7202 */ /* 0x000fe40000000f00 */
[----:B------:R-:W-:Y:S01]  /*3830*/  IADD3.X R52, R28, R47, R45, P2, !PT ;  /* 0x0000002f1c347210 */ /* 0x000fe200017fe42d */
[----:B------:R-:W-:Y:S01]  /*3840*/  IMAD.MOV.U32 R47, RZ, RZ, R0 ;  /* 0x000000ffff2f7224 */ /* 0x000fe200078e0000 */
[----:B------:R-:W1:Y:S02]  /*3850*/  LDC.64 R44, c[0x0][0x408] ;  /* 0x00010200ff2c7b82 */ /* 0x000e640000000a00 */
[----:B-1----:R-:W-:-:S04]  /*3860*/  IMAD.WIDE.U32 R46, R44, 0x60, R46 ;  /* 0x000000602c2e7825 */ /* 0x002fc800078e002e */
[----:B------:R-:W-:Y:S01]  /*3870*/  IMAD R45, R45, 0x60, RZ ;  /* 0x000000602d2d7824 */ /* 0x000fe200078e02ff */
[----:B------:R-:W-:-:S04]  /*3880*/  IADD3 R50, P2, R110, R46, RZ ;  /* 0x0000002e6e327210 */ /* 0x000fc80007f5e0ff */
[----:B------:R-:W-:Y:S02]  /*3890*/  IADD3.X R47, R26, R47, R45, P2, !PT ;  /* 0x0000002f1a2f7210 */ /* 0x000fe400017fe42d */
        /* <DEDUP_REMOVED lines=13> */
.L_x_437:
[----:B------:R-:W-:Y:S05]  /*3970*/  BSYNC B1 ;  /* 0x0000000000017941 */ /* 0x000fea0003800000 */
.L_x_436:
[----:B-1----:R-:W-:Y:S01]  /*3980*/  IADD3 R47, R22, 0x80, RZ ;  /* 0x00000080162f7810 */ /* 0x002fe20007ffe0ff */
[----:B------:R-:W-:Y:S01]  /*3990*/  IMAD.MOV.U32 R46, RZ, RZ, R53 ;  /* 0x000000ffff2e7224 */ /* 0x000fe200078e0035 */
[----:B------:R-:W-:Y:S01]  /*39a0*/  BSSY B1, `(.L_x_438) ;  /* 0x0000027000017945 */ /* 0x000fe20003800000 */
[----:B-----5:R-:W-:Y:S01]  /*39b0*/  IMAD.MOV.U32 R44, RZ, RZ, R64 ;  /* 0x000000ffff2c7224 */ /* 0x020fe200078e0040 */
[----:B------:R-:W-:Y:S01]  /*39c0*/  ISETP.GE.AND P2, PT, R47, R4, PT ;  /* 0x000000042f00720c */ /* 0x000fe20003f46270 */
[----:B------:R-:W-:Y:S01]  /*39d0*/  IMAD.MOV.U32 R45, RZ, RZ, R65 ;  /* 0x000000ffff2d7224 */ /* 0x000fe200078e0041 */
[----:B------:R-:W-:Y:S02]  /*39e0*/  LOP3.LUT R46, R46, 0xfffffffd, RZ, 0xc0, !PT ;  /* 0xfffffffd2e2e7812 */ /* 0x000fe400078ec0ff */
[----:B------:R-:W-:Y:S02]  /*39f0*/  CS2R R56, SRZ ;  /* 0x0000000000387805 */ /* 0x000fe4000001ff00 */
[----:B------:R-:W-:-:S02]  /*3a00*/  PRMT R175, R49, 0x5410, R48 ;  /* 0x0000541031af7816 */ /* 0x000fc40000000030 */
[----:B------:R-:W-:Y:S02]  /*3a10*/  CS2R R48, SRZ ;  /* 0x0000000000307805 */ /* 0x000fe4000001ff00 */
[----:B------:R-:W-:Y:S02]  /*3a20*/  PRMT R166, R44, 0x5410, R45 ;  /* 0x000054102ca67816 */ /* 0x000fe4000000002d */
[----:B------:R-:W-:Y:S02]  /*3a30*/  CS2R R60, SRZ ;  /* 0x00000000003c7805 */ /* 0x000fe4000001ff00 */
[----:B------:R-:W-:Y:S02]  /*3a40*/  CS2R R58, SRZ ;  /* 0x00000000003a7805 */ /* 0x000fe4000001ff00 */
[----:B------:R-:W-:Y:S02]  /*3a50*/  CS2R R62, SRZ ;  /* 0x00000000003e7805 */ /* 0x000fe4000001ff00 */
[----:B0-----:R-:W-:-:S02]  /*3a60*/  CS2R R52, SRZ ;  /* 0x0000000000347805 */ /* 0x001fc4000001ff00 */
[----:B------:R-:W-:Y:S02]  /*3a70*/  CS2R R50, SRZ ;  /* 0x0000000000327805 */ /* 0x000fe4000001ff00 */
[----:B------:R-:W-:Y:S02]  /*3a80*/  CS2R R54, SRZ ;  /* 0x0000000000367805 */ /* 0x000fe4000001ff00 */
[----:B------:R-:W-:-:S05]  /*3a90*/  @P2 LOP3.LUT R46, R46, 0x2, RZ, 0xfc, !PT ;  /* 0x000000022e2e2812 */ /* 0x000fca00078efcff */
[----:B------:R0:W-:Y:S01]  /*3aa0*/  STL [R1], R46 ;  /* 0x0000002e01007387 */ /* 0x0001e20000100800 */
[----:B------:R-:W-:Y:S05]  /*3ab0*/  @P2 BRA `(.L_x_439) ;  /* 0x0000000000542947 */ /* 0x000fea0003800000 */
        /* <DEDUP_REMOVED lines=8> */
[----:B0-----:R-:W-:-:S04]  /*3b40*/  LEA R46, P2, R44, UR4, 0x1 ;  /* 0x000000042c2e7c11 */ /* 0x001fc8000f8408ff */
        /* <DEDUP_REMOVED lines=12> */
.L_x_439:
[----:B------:R-:W-:Y:S05]  /*3c10*/  BSYNC B1 ;  /* 0x0000000000017941 */ /* 0x000fea0003800000 */
.L_x_438:
[----:B-1----:R-:W-:Y:S01]  /*3c20*/  VIADD R44, R22, 0xa0 ;  /* 0x000000a0162c7836 */ /* 0x002fe20000000000 */
[----:B------:R-:W-:Y:S04]  /*3c30*/  BSSY B1, `(.L_x_440) ;  /* 0x0000020000017945 */ /* 0x000fe80003800000 */
[----:B------:R-:W-:-:S13]  /*3c40*/  ISETP.GE.AND P5, PT, R44, R4, PT ;  /* 0x000000042c00720c */ /* 0x000fda0003fa6270 */
        /* <DEDUP_REMOVED lines=10> */
[----:B------:R-:W-:-:S04]  /*3cf0*/  IADD3 R3, P2, R104, R96, RZ ;  /* 0x0000006068037210 */ /* 0x000fc80007f5e0ff */
[----:B------:R-:W-:Y:S02]  /*3d00*/  IADD3.X R96, R28, R97, R45, P2, !PT ;  /* 0x000000611c607210 */ /* 0x000fe400017fe42d */
        /* <DEDUP_REMOVED lines=8> */
[----:B0-----:R-:W-:-:S04]  /*3d90*/  LEA R46, P2, R0, UR4, 0x1 ;  /* 0x00000004002e7c11 */ /* 0x001fc8000f8408ff */
        /* <DEDUP_REMOVED lines=9> */
.L_x_441:
[----:B------:R-:W-:Y:S05]  /*3e30*/  BSYNC B1 ;  /* 0x0000000000017941 */ /* 0x000fea0003800000 */
.L_x_440:
[----:B------:R-:W-:Y:S01]  /*3e40*/  IMAD.MOV.U32 R0, RZ, RZ, R68 ;  /* 0x000000ffff007224 */ /* 0x000fe200078e0044 */
[----:B------:R-:W-:Y:S01]  /*3e50*/  MOV R3, R69 ;  /* 0x0000004500037202 */ /* 0x000fe20000000f00 */
[----:B-1----:R-:W-:Y:S01]  /*3e60*/  IMAD.MOV.U32 R44, RZ, RZ, R66 ;  /* 0x000000ffff2c7224 */ /* 0x002fe200078e0042 */
[----:B------:R-:W-:Y:S01]  /*3e70*/  ISETP.NE.AND P2, PT, R224, 0x3, PT ;  /* 0x00000003e000780c */ /* 0x000fe20003f45270 */
[----:B------:R-:W-:Y:S01]  /*3e80*/  IMAD.MOV.U32 R45, RZ, RZ, R67 ;  /* 0x000000ffff2d7224 */ /* 0x000fe200078e0043 */
[----:B------:R-:W-:Y:S01]  /*3e90*/  PRMT R184, R3, 0x5410, R0 ;  /* 0x0000541003b87816 */ /* 0x000fe20000000000 */
[----:B------:R-:W-:Y:S01]  /*3ea0*/  IMAD.MOV.U32 R3, RZ, RZ, R70 ;  /* 0x000000ffff037224 */ /* 0x000fe200078e0046 */
[----:B------:R-:W-:Y:S01]  /*3eb0*/  PRMT R181, R181, 0x5410, R44 ;  /* 0x00005410b5b57816 */ /* 0x000fe2000000002c */
[----:B------:R-:W-:Y:S01]  /*3ec0*/  IMAD.MOV.U32 R44, RZ, RZ, R71 ;  /* 0x000000ffff2c7224 */ /* 0x000fe200078e0047 */
[----:B------:R-:W-:Y:S01]  /*3ed0*/  PRMT R182, R45, 0x7610, R182 ;  /* 0x000076102db67816 */ /* 0x000fe200000000b6 */
[----:B-----5:R-:W-:Y:S01]  /*3ee0*/  IMAD.MOV.U32 R0, RZ, RZ, R57 ;  /* 0x000000ffff007224 */ /* 0x020fe200078e0039 */
[----:B------:R-:W-:-:S02]  /*3ef0*/  MOV R45, R56 ;  /* 0x00000038002d7202 */ /* 0x000fc40000000f00 */
[----:B------:R-:W-:Y:S01]  /*3f00*/  PRMT R183, R44, 0x5410, R3 ;  /* 0x000054102cb77816 */ /* 0x000fe20000000003 */
[----:B------:R-:W-:Y:S01]  /*3f10*/  IMAD.MOV.U32 R3, RZ, RZ, R58 ;  /* 0x000000ffff037224 */ /* 0x000fe200078e003a */
[----:B------:R-:W-:Y:S01]  /*3f20*/  PRMT R171, R45, 0x5410, R0 ;  /* 0x000054102dab7816 */ /* 0x000fe20000000000 */
[----:B------:R-:W-:Y:S01]  /*3f30*/  IMAD.MOV.U32 R45, RZ, RZ, R60 ;  /* 0x000000ffff2d7224 */ /* 0x000fe200078e003c */
[----:B------:R-:W-:Y:S01]  /*3f40*/  MOV R0, R59 ;  /* 0x0000003b00007202 */ /* 0x000fe20000000f00 */
[----:B------:R-:W-:-:S03]  /*3f50*/  IMAD.MOV.U32 R44, RZ, RZ, R61 ;  /* 0x000000ffff2c7224 */ /* 0x000fc600078e003d */
[----:B------:R-:W-:Y:S01]  /*3f60*/  PRMT R172, R3, 0x5410, R0 ;  /* 0x0000541003ac7816 */ /* 0x000fe20000000000 */
[----:B------:R-:W-:Y:S01]  /*3f70*/  IMAD.MOV.U32 R3, RZ, RZ, R62 ;  /* 0x000000ffff037224 */ /* 0x000fe200078e003e */
[----:B------:R-:W-:Y:S01]  /*3f80*/  PRMT R176, R45, 0x7610, R176 ;  /* 0x000076102db07816 */ /* 0x000fe200000000b0 */
[----:B------:R-:W-:Y:S01]  /*3f90*/  IMAD.MOV.U32 R0, RZ, RZ, R63 ;  /* 0x000000ffff007224 */ /* 0x000fe200078e003f */
[----:B------:R-:W-:Y:S02]  /*3fa0*/  PRMT R179, R44, 0x7610, R179 ;  /* 0x000076102cb37816 */ /* 0x000fe400000000b3 */
[----:B------:R-:W-:Y:S01]  /*3fb0*/  PRMT R181, R3, 0x7610, R181 ;  /* 0x0000761003b57816 */ /* 0x000fe200000000b5 */
[----:B------:R-:W-:Y:S01]  /*3fc0*/  IMAD.MOV.U32 R3, RZ, RZ, R48 ;  /* 0x000000ffff037224 */ /* 0x000fe200078e0030 */
[----:B------:R-:W-:Y:S01]  /*3fd0*/  PRMT R182, R182, 0x5410, R0 ;  /* 0x00005410b6b67816 */ /* 0x000fe20000000000 */
[----:B------:R-:W-:-:S05]  /*3fe0*/  IMAD.MOV.U32 R0, RZ, RZ, R49 ;  /* 0x000000ffff007224 */ /* 0x000fca00078e0031 */
[----:B------:R-:W-:Y:S01]  /*3ff0*/  PRMT R96, R3, 0x5410, R0 ;  /* 0x0000541003607816 */ /* 0x000fe20000000000 */
[----:B------:R-:W-:Y:S01]  /*4000*/  IMAD.MOV.U32 R0, RZ, RZ, R53 ;  /* 0x000000ffff007224 */ /* 0x000fe200078e0035 */
[----:B------:R-:W-:-:S04]  /*4010*/  MOV R3, R52 ;  /* 0x0000003400037202 */ /* 0x000fc80000000f00 */
[----:B------:R-:W-:Y:S01]  /*4020*/  PRMT R170, R3, 0x5410, R0 ;  /* 0x0000541003aa7816 */ /* 0x000fe20000000000 */
[----:B------:R-:W-:Y:S02]  /*4030*/  IMAD.MOV.U32 R3, RZ, RZ, R50 ;  /* 0x000000ffff037224 */ /* 0x000fe400078e0032 */
[----:B------:R-:W-:-:S05]  /*4040*/  IMAD.MOV.U32 R0, RZ, RZ, R51 ;  /* 0x000000ffff007224 */ /* 0x000fca00078e0033 */
[----:B------:R-:W-:Y:S01]  /*4050*/  PRMT R97, R3, 0x5410, R0 ;  /* 0x0000541003617816 */ /* 0x000fe20000000000 */
[----:B------:R-:W-:Y:S01]  /*4060*/  IMAD.MOV.U32 R3, RZ, RZ, R54 ;  /* 0x000000ffff037224 */ /* 0x000fe200078e0036 */
[----:B------:R-:W-:-:S04]  /*4070*/  MOV R0, R55 ;  /* 0x0000003700007202 */ /* 0x000fc80000000f00 */
[----:B------:R-:W-:Y:S02]  /*4080*/  PRMT R176, R176, 0x5410, R3 ;  /* 0x00005410b0b07816 */ /* 0x000fe40000000003 */
[----:B------:R-:W-:Y:S01]  /*4090*/  PRMT R179, R179, 0x5410, R0 ;  /* 0x00005410b3b37816 */ /* 0x000fe20000000000 */
[----:B------:R-:W-:Y:S06]  /*40a0*/  @!P2 BRA `(.L_x_442) ;  /* 0x000000000004a947 */ /* 0x000fec0003800000 */
[----:B------:R-:W-:Y:S01]  /*40b0*/  BPT.TRAP 0x1 ;  /* 0x000000040000795c */ /* 0x000fe20000300000 */
.L_x_442:
[----:B------:R-:W-:Y:S01]  /*40c0*/  IMAD R3, R23, 0x8, R2 ;  /* 0x0000000817037824 */ /* 0x000fe200078e0202 */
[----:B------:R-:W-:Y:S01]  /*40d0*/  SHF.L.U32 R0, R223, 0x1f, RZ ;  /* 0x0000001fdf007819 */ /* 0x000fe200000006ff */
[----:B------:R-:W-:Y:S03]  /*40e0*/  BSSY B1, `(.L_x_443) ;  /* 0x0000003000017945 */ /* 0x000fe60003800000 */
[----:B------:R-:W1:Y:S02]  /*40f0*/  SYNCS.PHASECHK.TRANS64.TRYWAIT P6, [R3+URZ+0x34890], R0 ;  /* 0x03489000030075a7 */ /* 0x000e6400080c017f */
[----:B-1----:R-:W-:Y:S05]  /*4100*/  @!P6 BRA `(.L_x_444) ;  /* 0x000002500008e947 */ /* 0x002fea0003800000 */
.L_x_803:
[----:B------:R-:W-:Y:S05]  /*4110*/  BSYNC B1 ;  /* 0x0000000000017941 */ /* 0x000fea0003800000 */
.L_x_443:
[----:B------:R-:W-:Y:S04]  /*4120*/  BSSY B1, `(.L_x_445) ;  /* 0x0000076000017945 */ /* 0x000fe80003800000 */
[----:B------:R-:W-:Y:S05]  /*4130*/  @P3 BRA `(.L_x_446) ;  /* 0x0000000400d03947 */ /* 0x000fea0003800000 */
[----:B------:R-:W-:Y:S01]  /*4140*/  IADD3 R173, P3, R120, R136, RZ ;  /* 0x0000008878ad7210 */ /* 0x000fe20007f7e0ff */
[----:B------:R-:W-:Y:S04]  /*4150*/  BSSY B2, `(.L_x_447) ;  /* 0x0000039000027945 */ /* 0x000fe80003800000 */
[----:B------:R-:W-:Y:S01]  /*4160*/  IMAD.X R174, R93, 0x1, R122, P3 ;  /* 0x000000015dae7824 */ /* 0x000fe200018e067a */
[----:B------:R-:W-:Y:S07]  /*4170*/  @P0 BRA `(.L_x_448) ;  /* 0x0000000000d80947 */ /* 0x000fee0003800000 */
[----:B0-----:R0:W2:Y:S01]  /*4180*/  LDS.128 R44, [R5+0x1e400] ;  /* 0x01e40000052c7984 */ /* 0x0010a20000000c00 */
[----:B------:R-:W-:Y:S01]  /*4190*/  ISETP.GE.AND P3, PT, R18, R92, PT ;  /* 0x0000005c1200720c */ /* 0x000fe20003f66270 */
[----:B------:R-:W-:-:S12]  /*41a0*/  BSSY B3, `(.L_x_449) ;  /* 0x000002c000037945 */ /* 0x000fd80003800000 */
[----:B0-----:R-:W-:Y:S05]  /*41b0*/  @P3 BRA `(.L_x_450) ;  /* 0x0000000000a83947 */ /* 0x001fea0003800000 */
[----:B------:R-:W-:Y:S01]  /*41c0*/  SHF.R.U64 R178, R138, 0x10, R139 ;  /* 0x000000108ab27819 */ /* 0x000fe2000000128b */
[----:B--2---:R-:W-:Y:S01]  /*41d0*/  IMAD.MOV.U32 R95, RZ, RZ, R45 ;  /* 0x000000ffff5f7224 */ /* 0x004fe200078e002d */
[----:B------:R-:W-:Y:S02]  /*41e0*/  SHF.R.U64 R94, R98, 0x10, R99 ;  /* 0x00000010625e7819 */ /* 0x000fe40000001263 */
[----:B------:R-:W-:Y:S01]  /*41f0*/  SHF.R.U32.HI R138, RZ, 0x10, R139 ;  /* 0x00000010ff8a7819 */ /* 0x000fe2000001168b */
[----:B------:R-:W-:Y:S01]  /*4200*/  HADD2.F32 R178, -RZ, R178.H0_H0 ;  /* 0x200000b2ffb27230 */ /* 0x000fe20000004100 */
[----:B------:R-:W-:Y:S01]  /*4210*/  SHF.R.U32.HI R98, RZ, 0x10, R99 ;  /* 0x00000010ff627819 */ /* 0x000fe20000011663 */
[--C-:B------:R-:W-:Y:S02]  /*4220*/  HADD2.F32 R45, -RZ, R95.reuse.H1_H1 ;  /* 0x3000005fff2d7230 */ /* 0x100fe40000004100 */
[----:B------:R-:W-:Y:S02]  /*4230*/  HADD2.F32 R95, -RZ, R95.H0_H0 ;  /* 0x2000005fff5f7230 */ /* 0x000fe40000004100 */
[----:B------:R-:W-:-:S02]  /*4240*/  HADD2.F32 R94, -RZ, R94.H0_H0 ;  /* 0x2000005eff5e7230 */ /* 0x000fc40000004100 */
[-C--:B------:R-:W-:Y:S01]  /*4250*/  FMUL.FTZ R180, R45, R178.reuse ;  /* 0x000000b22db47220 */ /* 0x080fe20000410000 */
[----:B------:R-:W-:-:S03]  /*4260*/  FMUL.FTZ R178, R95, R178 ;  /* 0x000000b25fb27220 */ /* 0x000fc60000410000 */
[-C--:B------:R-:W-:Y:S01]  /*4270*/  FFMA.FTZ R180, R95, R94.reuse, -R180 ;  /* 0x0000005e5fb47223 */ /* 0x080fe200000108b4 */
[----:B------:R-:W-:Y:S02]  /*4280*/  IMAD.MOV.U32 R95, RZ, RZ, R47 ;  /* 0x000000ffff5f7224 */ /* 0x000fe400078e002f */
[----:B------:R-:W-:Y:S01]  /*4290*/  FFMA.FTZ R45, R45, R94, R178 ;  /* 0x0000005e2d2d7223 */ /* 0x000fe200000100b2 */
[----:B------:R-:W-:Y:S02]  /*42a0*/  HADD2.F32 R47, -RZ, R138.H0_H0 ;  /* 0x2000008aff2f7230 */ /* 0x000fe40000004100 */
[--C-:B------:R-:W-:Y:S02]  /*42b0*/  HADD2.F32 R138, -RZ, R95.reuse.H0_H0 ;  /* 0x2000005fff8a7230 */ /* 0x100fe40000004100 */
[----:B------:R-:W-:Y:S01]  /*42c0*/  F2FP.F16.F32.PACK_AB R45, R45, R180 ;  /* 0x000000b42d2d723e */ /* 0x000fe200000000ff */
[----:B------:R-:W-:Y:S02]  /*42d0*/  HADD2.F32 R94, -RZ, R95.H1_H1 ;  /* 0x3000005fff5e7230 */ /* 0x000fe40000004100 */
[----:B------:R-:W-:-:S02]  /*42e0*/  HADD2.F32 R95, -RZ, R98.H0_H0 ;  /* 0x20000062ff5f7230 */ /* 0x000fc40000004100 */
[-C--:B------:R-:W-:Y:S01]  /*42f0*/  FMUL.FTZ R139, R138, R47.reuse ;  /* 0x0000002f8a8b7220 */ /* 0x080fe20000410000 */
[--C-:B------:R-:W-:Y:S02]  /*4300*/  HADD2.F32 R98, -RZ, R44.reuse.H0_H0 ;  /* 0x2000002cff627230 */ /* 0x100fe40000004100 */
[C---:B------:R-:W-:Y:S01]  /*4310*/  FMUL.FTZ R99, R94.reuse, R47 ;  /* 0x0000002f5e637220 */ /* 0x040fe20000410000 */
[----:B------:R-:W-:Y:S02]  /*4320*/  HADD2.F32 R44, -RZ, R44.H1_H1 ;  /* 0x3000002cff2c7230 */ /* 0x000fe40000004100 */
[-C--:B------:R-:W-:Y:S01]  /*4330*/  FFMA.FTZ R94, R94, R95.reuse, R139 ;  /* 0x0000005f5e5e7223 */ /* 0x080fe2000001008b */
[--C-:B------:R-:W-:Y:S02]  /*4340*/  HADD2.F32 R139, -RZ, R177.reuse.H1_H1 ;  /* 0x300000b1ff8b7230 */ /* 0x100fe40000004100 */
[----:B------:R-:W-:Y:S01]  /*4350*/  FFMA.FTZ R47, R138, R95, -R99 ;  /* 0x0000005f8a2f7223 */ /* 0x000fe20000010863 */
[----:B------:R-:W-:-:S02]  /*4360*/  HADD2.F32 R99, -RZ, R177.H0_H0 ;  /* 0x200000b1ff637230 */ /* 0x000fc40000004100 */
[----:B------:R-:W-:Y:S02]  /*4370*/  HADD2.F32 R177, -RZ, R189.H1_H1 ;  /* 0x300000bdffb17230 */ /* 0x000fe40000004100 */
[-C--:B------:R-:W-:Y:S01]  /*4380*/  FMUL.FTZ R95, R44, R139.reuse ;  /* 0x0000008b2c5f7220 */ /* 0x080fe20000410000 */
[----:B------:R-:W-:Y:S01]  /*4390*/  FMUL.FTZ R139, R98, R139 ;  /* 0x0000008b628b7220 */ /* 0x000fe20000410000 */
[----:B------:R-:W-:Y:S02]  /*43a0*/  F2FP.F16.F32.PACK_AB R47, R94, R47 ;  /* 0x0000002f5e2f723e */ /* 0x000fe400000000ff */
[-C--:B------:R-:W-:Y:S01]  /*43b0*/  FFMA.FTZ R95, R98, R99.reuse, -R95 ;  /* 0x00000063625f7223 */ /* 0x080fe2000001085f */
[--C-:B------:R-:W-:Y:S02]  /*43c0*/  HADD2.F32 R98, -RZ, R46.reuse.H0_H0 ;  /* 0x2000002eff627230 */ /* 0x100fe40000004100 */
[----:B------:R-:W-:Y:S01]  /*43d0*/  FFMA.FTZ R44, R44, R99, R139 ;  /* 0x000000632c2c7223 */ /* 0x000fe2000001008b */
[----:B------:R-:W-:-:S02]  /*43e0*/  HADD2.F32 R46, -RZ, R46.H1_H1 ;  /* 0x3000002eff2e7230 */ /* 0x000fc40000004100 */
[----:B------:R-:W-:Y:S02]  /*43f0*/  HADD2.F32 R99, -RZ, R188.H0_H0 ;  /* 0x200000bcff637230 */ /* 0x000fe40000004100 */
[----:B------:R-:W-:Y:S01]  /*4400*/  F2FP.F16.F32.PACK_AB R44, R44, R95 ;  /* 0x0000005f2c2c723e */ /* 0x000fe200000000ff */
[-C--:B------:R-:W-:Y:S01]  /*4410*/  FMUL.FTZ R139, R46, R177.reuse ;  /* 0x000000b12e8b7220 */ /* 0x080fe20000410000 */
[----:B------:R-:W-:-:S03]  /*4420*/  FMUL.FTZ R177, R98, R177 ;  /* 0x000000b162b17220 */ /* 0x000fc60000410000 */
[-C--:B------:R-:W-:Y:S01]  /*4430*/  FFMA.FTZ R139, R98, R99.reuse, -R139 ;  /* 0x00000063628b7223 */ /* 0x080fe2000001088b */
[----:B------:R-:W-:-:S05]  /*4440*/  FFMA.FTZ R46, R46, R99, R177 ;  /* 0x000000632e2e7223 */ /* 0x000fca00000100b1 */
[----:B------:R-:W-:-:S07]  /*4450*/  F2FP.F16.F32.PACK_AB R46, R46, R139 ;  /* 0x0000008b2e2e723e */ /* 0x000fce00000000ff */
.L_x_450:
[----:B------:R-:W-:Y:S05]  /*4460*/  BSYNC B3 ;  /* 0x0000000000037941 */ /* 0x000fea0003800000 */
.L_x_449:
[----:B------:R-:W-:Y:S01]  /*4470*/  IADD3 R95, P3, R173, R100, RZ ;  /* 0x00000064ad5f7210 */ /* 0x000fe20007f7e0ff */
[----:B------:R-:W-:Y:S01]  /*4480*/  ULDC.64 UR4, c[0x0][0x2e8] ;  /* 0x0000ba0000047ab9 */ /* 0x000fe20000000a00 */
[----:B------:R-:W-:Y:S02]  /*4490*/  ULDC.64 UR6, c[0x0][0x208] ;  /* 0x0000820000067ab9 */ /* 0x000fe40000000a00 */
[----:B------:R-:W-:Y:S02]  /*44a0*/  IADD3.X R98, R174, R15, RZ, P3, !PT ;  /* 0x0000000fae627210 */ /* 0x000fe40001ffe4ff */
[----:B------:R-:W-:-:S04]  /*44b0*/  LEA R94, P3, R95, UR4, 0x1 ;  /* 0x000000045f5e7c11 */ /* 0x000fc8000f8608ff */
[----:B------:R-:W-:-:S05]  /*44c0*/  LEA.HI.X R95, R95, UR5, R98, 0x1, P3 ;  /* 0x000000055f5f7c11 */ /* 0x000fca00098f0c62 */
[----:B--2---:R2:W-:Y:S04]  /*44d0*/  STG.E.128 desc[UR6][R94.64], R44 ;  /* 0x0000002c5e007986 */ /* 0x0045e8000c101d06 */
.L_x_448:
[----:B------:R-:W-:Y:S05]  /*44e0*/  BSYNC B2 ;  /* 0x0000000000027941 */ /* 0x000fea0003800000 */
.L_x_447:
[----:B------:R-:W-:Y:S05]  /*44f0*/  @P1 BRA `(.L_x_446) ;  /* 0x0000000000e01947 */ /* 0x000fea0003800000 */
[----:B0-2---:R0:W2:Y:S01]  /*4500*/  LDS.128 R44, [R5+0x23c00] ;  /* 0x023c0000052c7984 */ /* 0x0050a20000000c00 */
[----:B------:R-:W-:Y:S01]  /*4510*/  IADD3 R173, P3, R173, R14, RZ ;  /* 0x0000000eadad7210 */ /* 0x000fe20007f7e0ff */
[----:B------:R-:W-:Y:S04]  /*4520*/  BSSY B2, `(.L_x_451) ;  /* 0x0000030000027945 */ /* 0x000fe80003800000 */
[----:B------:R-:W-:Y:S01]  /*4530*/  IMAD.X R174, R174, 0x1, R11, P3 ;  /* 0x00000001aeae7824 */ /* 0x000fe200018e060b */
[----:B------:R-:W-:-:S13]  /*4540*/  ISETP.GE.AND P3, PT, R220, R92, PT ;  /* 0x0000005cdc00720c */ /* 0x000fda0003f66270 */
[----:B0-----:R-:W-:Y:S05]  /*4550*/  @P3 BRA `(.L_x_452) ;  /* 0x0000000000b03947 */ /* 0x001fea0003800000 */
[----:B------:R-:W-:Y:S01]  /*4560*/  SHF.R.U64 R94, R90, 0x10, R91 ;  /* 0x000000105a5e7819 */ /* 0x000fe2000000125b */
[----:B--2---:R-:W-:Y:S01]  /*4570*/  IMAD.MOV.U32 R90, RZ, RZ, R45 ;  /* 0x000000ffff5a7224 */ /* 0x004fe200078e002d */
[----:B------:R-:W-:Y:S01]  /*4580*/  SHF.R.U64 R88, R88, 0x10, R89 ;  /* 0x0000001058587819 */ /* 0x000fe20000001259 */
[----:B------:R-:W-:Y:S01]  /*4590*/  HADD2.F32 R99, -RZ, R189.H0_H0 ;  /* 0x200000bdff637230 */ /* 0x000fe20000004100 */
[----:B------:R-:W-:Y:S01]  /*45a0*/  SHF.R.U32.HI R91, RZ, 0x10, R91 ;  /* 0x00000010ff5b7819 */ /* 0x000fe2000001165b */
[----:B------:R-:W-:Y:S02]  /*45b0*/  HADD2.F32 R94, -RZ, R94.H0_H0 ;  /* 0x2000005eff5e7230 */ /* 0x000fe40000004100 */
[--C-:B------:R-:W-:Y:S02]  /*45c0*/  HADD2.F32 R45, -RZ, R90.reuse.H1_H1 ;  /* 0x3000005aff2d7230 */ /* 0x100fe40000004100 */
[----:B------:R-:W-:Y:S02]  /*45d0*/  HADD2.F32 R95, -RZ, R90.H0_H0 ;  /* 0x2000005aff5f7230 */ /* 0x000fe40000004100 */
[----:B------:R-:W-:-:S02]  /*45e0*/  HADD2.F32 R88, -RZ, R88.H0_H0 ;  /* 0x20000058ff587230 */ /* 0x000fc40000004100 */
[-C--:B------:R-:W-:Y:S01]  /*45f0*/  FMUL.FTZ R90, R45, R94.reuse ;  /* 0x0000005e2d5a7220 */ /* 0x080fe20000410000 */
[----:B------:R-:W-:-:S03]  /*4600*/  FMUL.FTZ R94, R95, R94 ;  /* 0x0000005e5f5e7220 */ /* 0x000fc60000410000 */
[-C--:B------:R-:W-:Y:S01]  /*4610*/  FFMA.FTZ R90, R95, R88.reuse, -R90 ;  /* 0x000000585f5a7223 */ /* 0x080fe2000001085a */
[----:B------:R-:W-:Y:S02]  /*4620*/  HADD2.F32 R95, -RZ, R188.H1_H1 ;  /* 0x300000bcff5f7230 */ /* 0x000fe40000004100 */
[----:B------:R-:W-:Y:S01]  /*4630*/  FFMA.FTZ R45, R45, R88, R94 ;  /* 0x000000582d2d7223 */ /* 0x000fe2000001005e */
[----:B------:R-:W-:Y:S01]  /*4640*/  IMAD.MOV.U32 R94, RZ, RZ, R47 ;  /* 0x000000ffff5e7224 */ /* 0x000fe200078e002f */
[----:B------:R-:W-:Y:S01]  /*4650*/  SHF.R.U32.HI R88, RZ, 0x10, R89 ;  /* 0x00000010ff587819 */ /* 0x000fe20000011659 */
[----:B------:R-:W-:Y:S02]  /*4660*/  IMAD.MOV.U32 R89, RZ, RZ, R44 ;  /* 0x000000ffff597224 */ /* 0x000fe400078e002c */
[----:B------:R-:W-:Y:S01]  /*4670*/  HADD2.F32 R44, -RZ, R91.H0_H0 ;  /* 0x2000005bff2c7230 */ /* 0x000fe20000004100 */
[----:B------:R-:W-:Y:S01]  /*4680*/  F2FP.F16.F32.PACK_AB R45, R45, R90 ;  /* 0x0000005a2d2d723e */ /* 0x000fe200000000ff */
[----:B------:R-:W-:-:S02]  /*4690*/  HADD2.F32 R47, -RZ, R94.H1_H1 ;  /* 0x3000005eff2f7230 */ /* 0x000fc40000004100 */
[----:B------:R-:W-:Y:S02]  /*46a0*/  HADD2.F32 R91, -RZ, R94.H0_H0 ;  /* 0x2000005eff5b7230 */ /* 0x000fe40000004100 */
[----:B------:R-:W-:Y:S02]  /*46b0*/  HADD2.F32 R88, -RZ, R88.H0_H0 ;  /* 0x20000058ff587230 */ /* 0x000fe40000004100 */
[-C--:B------:R-:W-:Y:S01]  /*46c0*/  FMUL.FTZ R94, R47, R44.reuse ;  /* 0x0000002c2f5e7220 */ /* 0x080fe20000410000 */
[----:B------:R-:W-:-:S03]  /*46d0*/  FMUL.FTZ R98, R91, R44 ;  /* 0x0000002c5b627220 */ /* 0x000fc60000410000 */
[-C--:B------:R-:W-:Y:S01]  /*46e0*/  FFMA.FTZ R44, R91, R88.reuse, -R94 ;  /* 0x000000585b2c7223 */ /* 0x080fe2000001085e */
[--C-:B------:R-:W-:Y:S02]  /*46f0*/  HADD2.F32 R94, -RZ, R89.reuse.H0_H0 ;  /* 0x20000059ff5e7230 */ /* 0x100fe40000004100 */
[----:B------:R-:W-:Y:S01]  /*4700*/  FFMA.FTZ R47, R47, R88, R98 ;  /* 0x000000582f2f7223 */ /* 0x000fe20000010062 */
[----:B------:R-:W-:Y:S01]  /*4710*/  MOV R88, R46 ;  /* 0x0000002e00587202 */ /* 0x000fe20000000f00 */
[----:B------:R-:W-:Y:S02]  /*4720*/  HADD2.F32 R46, -RZ, R89.H1_H1 ;  /* 0x30000059ff2e7230 */ /* 0x000fe40000004100 */
[----:B------:R-:W-:Y:S01]  /*4730*/  HADD2.F32 R91, -RZ, R187.H0_H0 ;  /* 0x200000bbff5b7230 */ /* 0x000fe20000004100 */
[----:B------:R-:W-:Y:S02]  /*4740*/  F2FP.F16.F32.PACK_AB R47, R47, R44 ;  /* 0x0000002c2f2f723e */ /* 0x000fe400000000ff */
[-C--:B------:R-:W-:Y:S01]  /*4750*/  FMUL.FTZ R89, R46, R95.reuse ;  /* 0x0000005f2e597220 */ /* 0x080fe20000410000 */
[----:B------:R-:W-:-:S03]  /*4760*/  FMUL.FTZ R95, R94, R95 ;  /* 0x0000005f5e5f7220 */ /* 0x000fc60000410000 */
[-C--:B------:R-:W-:Y:S01]  /*4770*/  FFMA.FTZ R89, R94, R91.reuse, -R89 ;  /* 0x0000005b5e597223 */ /* 0x080fe20000010859 */
[--C-:B------:R-:W-:Y:S02]  /*4780*/  HADD2.F32 R94, -RZ, R88.reuse.H0_H0 ;  /* 0x20000058ff5e7230 */ /* 0x100fe40000004100 */
[----:B------:R-:W-:Y:S01]  /*4790*/  FFMA.FTZ R46, R46, R91, R95 ;  /* 0x0000005b2e2e7223 */ /* 0x000fe2000001005f */
[----:B------:R-:W-:Y:S02]  /*47a0*/  HADD2.F32 R88, -RZ, R88.H1_H1 ;  /* 0x30000058ff587230 */ /* 0x000fe40000004100 */
[----:B------:R-:W-:Y:S02]  /*47b0*/  HADD2.F32 R91, -RZ, R187.H1_H1 ;  /* 0x300000bbff5b7230 */ /* 0x000fe40000004100 */
[----:B------:R-:W-:Y:S01]  /*47c0*/  F2FP.F16.F32.PACK_AB R44, R46, R89 ;  /* 0x000000592e2c723e */ /* 0x000fe200000000ff */
[-C--:B------:R-:W-:Y:S01]  /*47d0*/  FMUL.FTZ R95, R88, R99.reuse ;  /* 0x00000063585f7220 */ /* 0x080fe20000410000 */
[----:B------:R-:W-:-:S03]  /*47e0*/  FMUL.FTZ R99, R94, R99 ;  /* 0x000000635e637220 */ /* 0x000fc60000410000 */
[-C--:B------:R-:W-:Y:S01]  /*47f0*/  FFMA.FTZ R95, R94, R91.reuse, -R95 ;  /* 0x0000005b5e5f7223 */ /* 0x080fe2000001085f */
[----:B------:R-:W-:-:S05]  /*4800*/  FFMA.FTZ R88, R88, R91, R99 ;  /* 0x0000005b58587223 */ /* 0x000fca0000010063 */
[----:B------:R-:W-:-:S07]  /*4810*/  F2FP.F16.F32.PACK_AB R46, R88, R95 ;  /* 0x0000005f582e723e */ /* 0x000fce00000000ff */
.L_x_452:
[----:B------:R-:W-:Y:S05]  /*4820*/  BSYNC B2 ;  /* 0x0000000000027941 */ /* 0x000fea0003800000 */
.L_x_451:
[----:B------:R-:W-:Y:S01]  /*4830*/  ULDC.64 UR4, c[0x0][0x2e8] ;  /* 0x0000ba0000047ab9 */ /* 0x000fe20000000a00 */
[----:B------:R-:W-:Y:S01]  /*4840*/  ULDC.64 UR6, c[0x0][0x208] ;  /* 0x0000820000067ab9 */ /* 0x000fe20000000a00 */
[----:B------:R-:W-:-:S04]  /*4850*/  LEA R88, P3, R173, UR4, 0x1 ;  /* 0x00000004ad587c11 */ /* 0x000fc8000f8608ff */
[----:B------:R-:W-:-:S05]  /*4860*/  LEA.HI.X R89, R173, UR5, R174, 0x1, P3 ;  /* 0x00000005ad597c11 */ /* 0x000fca00098f0cae */
[----:B--2---:R3:W-:Y:S04]  /*4870*/  STG.E.128 desc[UR6][R88.64], R44 ;  /* 0x0000002c58007986 */ /* 0x0047e8000c101d06 */
.L_x_446:
[----:B------:R-:W-:Y:S05]  /*4880*/  BSYNC B1 ;  /* 0x0000000000017941 */ /* 0x000fea0003800000 */
.L_x_445:
[----:B------:R-:W-:Y:S04]  /*4890*/  BSSY B1, `(.L_x_453) ;  /* 0x0000075000017945 */ /* 0x000fe80003800000 */
[----:B------:R-:W-:Y:S05]  /*48a0*/  @P4 BRA `(.L_x_454) ;  /* 0x0000000400cc4947 */ /* 0x000fea0003800000 */
[----:B---3--:R-:W-:Y:S01]  /*48b0*/  IADD3 R89, P3, P4, R158, R136, R16 ;  /* 0x000000889e597210 */ /* 0x008fe20007c7e010 */
[----:B------:R-:W-:Y:S03]  /*48c0*/  BSSY B2, `(.L_x_455) ;  /* 0x000003b000027945 */ /* 0x000fe60003800000 */
[----:B------:R-:W-:Y:S01]  /*48d0*/  IADD3.X R88, R123, R93, R17, P3, P4 ;  /* 0x0000005d7b587210 */ /* 0x000fe20001fe8411 */
[----:B------:R-:W-:Y:S08]  /*48e0*/  @P0 BRA `(.L_x_456) ;  /* 0x0000000000e00947 */ /* 0x000ff00003800000 */
        /* <DEDUP_REMOVED lines=35> */
[----:B------:R-:W-:Y:S01]  /*4b20*/  HADD2.F32 R87, -RZ, R185.H1_H1 ;  /* 0x300000b9ff577230 */ /* 0x000fe20000004100 */
[----:B------:R-:W-:Y:S02]  /*4b30*/  F2FP.F16.F32.PACK_AB R47, R47, R44 ;  /* 0x0000002c2f2f723e */ /* 0x000fe400000000ff */
[-C--:B------:R-:W-:Y:S01]  /*4b40*/  FMUL.FTZ R85, R46, R95.reuse ;  /* 0x0000005f2e557220 */ /* 0x080fe20000410000 */
[----:B------:R-:W-:-:S03]  /*4b50*/  FMUL.FTZ R95, R94, R95 ;  /* 0x0000005f5e5f7220 */ /* 0x000fc60000410000 */
[-C--:B------:R-:W-:Y:S01]  /*4b60*/  FFMA.FTZ R85, R94, R87.reuse, -R85 ;  /* 0x000000575e557223 */ /* 0x080fe20000010855 */
[--C-:B------:R-:W-:Y:S02]  /*4b70*/  HADD2.F32 R94, -RZ, R84.reuse.H0_H0 ;  /* 0x20000054ff5e7230 */ /* 0x100fe40000004100 */
[----:B------:R-:W-:Y:S01]  /*4b80*/  FFMA.FTZ R46, R46, R87, R95 ;  /* 0x000000572e2e7223 */ /* 0x000fe2000001005f */
[----:B------:R-:W-:Y:S02]  /*4b90*/  HADD2.F32 R84, -RZ, R84.H1_H1 ;  /* 0x30000054ff547230 */ /* 0x000fe40000004100 */
[----:B------:R-:W-:Y:S02]  /*4ba0*/  HADD2.F32 R87, -RZ, R185.H0_H0 ;  /* 0x200000b9ff577230 */ /* 0x000fe40000004100 */
[----:B------:R-:W-:Y:S01]  /*4bb0*/  F2FP.F16.F32.PACK_AB R44, R46, R85 ;  /* 0x000000552e2c723e */ /* 0x000fe200000000ff */
[-C--:B------:R-:W-:Y:S01]  /*4bc0*/  FMUL.FTZ R95, R84, R99.reuse ;  /* 0x00000063545f7220 */ /* 0x080fe20000410000 */
[----:B------:R-:W-:-:S03]  /*4bd0*/  FMUL.FTZ R99, R94, R99 ;  /* 0x000000635e637220 */ /* 0x000fc60000410000 */
[-C--:B------:R-:W-:Y:S01]  /*4be0*/  FFMA.FTZ R95, R94, R87.reuse, -R95 ;  /* 0x000000575e5f7223 */ /* 0x080fe2000001085f */
[----:B------:R-:W-:-:S05]  /*4bf0*/  FFMA.FTZ R84, R84, R87, R99 ;  /* 0x0000005754547223 */ /* 0x000fca0000010063 */
[----:B------:R-:W-:-:S07]  /*4c00*/  F2FP.F16.F32.PACK_AB R46, R84, R95 ;  /* 0x0000005f542e723e */ /* 0x000fce00000000ff */
.L_x_458:
[----:B------:R-:W-:Y:S05]  /*4c10*/  BSYNC B3 ;  /* 0x0000000000037941 */ /* 0x000fea0003800000 */
.L_x_457:
[----:B------:R-:W-:Y:S01]  /*4c20*/  ULDC.64 UR4, c[0x0][0x2e8] ;  /* 0x0000ba0000047ab9 */ /* 0x000fe20000000a00 */
[----:B------:R-:W-:Y:S01]  /*4c30*/  ULDC.64 UR6, c[0x0][0x208] ;  /* 0x0000820000067ab9 */ /* 0x000fe20000000a00 */
[----:B------:R-:W-:-:S04]  /*4c40*/  LEA R84, P3, R90, UR4, 0x1 ;  /* 0x000000045a547c11 */ /* 0x000fc8000f8608ff */
[----:B------:R-:W-:-:S05]  /*4c50*/  LEA.HI.X R85, R90, UR5, R91, 0x1, P3 ;  /* 0x000000055a557c11 */ /* 0x000fca00098f0c5b */
[----:B--2---:R3:W-:Y:S04]  /*4c60*/  STG.E.128 desc[UR6][R84.64], R44 ;  /* 0x0000002c54007986 */ /* 0x0047e8000c101d06 */
.L_x_456:
[----:B------:R-:W-:Y:S05]  /*4c70*/  BSYNC B2 ;  /* 0x0000000000027941 */ /* 0x000fea0003800000 */
.L_x_455:
[----:B------:R-:W-:Y:S05]  /*4c80*/  @P1 BRA `(.L_x_454) ;  /* 0x0000000000d41947 */ /* 0x000fea0003800000 */
[----:B0-23--:R0:W2:Y:S01]  /*4c90*/  LDS.128 R44, [R5+0x24c00] ;  /* 0x024c0000052c7984 */ /* 0x00d0a20000000c00 */
[----:B------:R-:W-:Y:S01]  /*4ca0*/  IADD3 R89, P3, R89, R14, RZ ;  /* 0x0000000e59597210 */ /* 0x000fe20007f7e0ff */
[----:B------:R-:W-:Y:S04]  /*4cb0*/  BSSY B2, `(.L_x_459) ;  /* 0x000002d000027945 */ /* 0x000fe80003800000 */
[----:B------:R-:W-:Y:S01]  /*4cc0*/  IMAD.X R88, R88, 0x1, R11, P3 ;  /* 0x0000000158587824 */ /* 0x000fe200018e060b */
[----:B------:R-:W-:-:S13]  /*4cd0*/  ISETP.GE.AND P3, PT, R220, R92, PT ;  /* 0x0000005cdc00720c */ /* 0x000fda0003f66270 */
[----:B0-----:R-:W-:Y:S05]  /*4ce0*/  @P3 BRA `(.L_x_460) ;  /* 0x0000000000a43947 */ /* 0x001fea0003800000 */
[--C-:B------:R-:W-:Y:S01]  /*4cf0*/  SHF.R.U64 R82, R82, 0x10, R83.reuse ;  /* 0x0000001052527819 */ /* 0x100fe20000001253 */
[----:B--2---:R-:W-:Y:S01]  /*4d00*/  HADD2.F32 R85, -RZ, R45.H1_H1 ;  /* 0x3000002dff557230 */ /* 0x004fe20000004100 */
[----:B------:R-:W-:Y:S01]  /*4d10*/  SHF.R.U32.HI R83, RZ, 0x10, R83 ;  /* 0x00000010ff537819 */ /* 0x000fe20000011653 */
[----:B------:R-:W-:Y:S01]  /*4d20*/  HADD2.F32 R84, -RZ, R47.H1_H1 ;  /* 0x3000002fff547230 */ /* 0x000fe20000004100 */
[--C-:B------:R-:W-:Y:S01]  /*4d30*/  SHF.R.U64 R80, R80, 0x10, R81.reuse ;  /* 0x0000001050507819 */ /* 0x100fe20000001251 */
[----:B------:R-:W-:Y:S01]  /*4d40*/  HADD2.F32 R82, -RZ, R82.H0_H0 ;  /* 0x20000052ff527230 */ /* 0x000fe20000004100 */
[----:B------:R-:W-:Y:S01]  /*4d50*/  SHF.R.U32.HI R81, RZ, 0x10, R81 ;  /* 0x00000010ff517819 */ /* 0x000fe20000011651 */
[----:B------:R-:W-:Y:S02]  /*4d60*/  HADD2.F32 R83, -RZ, R83.H0_H0 ;  /* 0x20000053ff537230 */ /* 0x000fe40000004100 */
[----:B------:R-:W-:Y:S02]  /*4d70*/  HADD2.F32 R45, -RZ, R45.H0_H0 ;  /* 0x2000002dff2d7230 */ /* 0x000fe40000004100 */
[----:B------:R-:W-:Y:S01]  /*4d80*/  FMUL.FTZ R90, R85, R82 ;  /* 0x00000052555a7220 */ /* 0x000fe20000410000 */
[----:B------:R-:W-:-:S02]  /*4d90*/  HADD2.F32 R86, -RZ, R47.H0_H0 ;  /* 0x2000002fff567230 */ /* 0x000fc40000004100 */
[-C--:B------:R-:W-:Y:S01]  /*4da0*/  FMUL.FTZ R47, R84, R83.reuse ;  /* 0x00000053542f7220 */ /* 0x080fe20000410000 */
[----:B------:R-:W-:Y:S02]  /*4db0*/  HADD2.F32 R80, -RZ, R80.H0_H0 ;  /* 0x20000050ff507230 */ /* 0x000fe40000004100 */
[C---:B------:R-:W-:Y:S01]  /*4dc0*/  FMUL.FTZ R82, R45.reuse, R82 ;  /* 0x000000522d527220 */ /* 0x040fe20000410000 */
[----:B------:R-:W-:Y:S02]  /*4dd0*/  HADD2.F32 R81, -RZ, R81.H0_H0 ;  /* 0x20000051ff517230 */ /* 0x000fe40000004100 */
[----:B------:R-:W-:Y:S01]  /*4de0*/  FMUL.FTZ R83, R86, R83 ;  /* 0x0000005356537220 */ /* 0x000fe20000410000 */
[-C--:B------:R-:W-:Y:S01]  /*4df0*/  FFMA.FTZ R90, R45, R80.reuse, -R90 ;  /* 0x000000502d5a7223 */ /* 0x080fe2000001085a */
[----:B------:R-:W-:Y:S02]  /*4e00*/  FFMA.FTZ R85, R85, R80, R82 ;  /* 0x0000005055557223 */ /* 0x000fe40000010052 */
[----:B------:R-:W-:Y:S01]  /*4e10*/  FFMA.FTZ R84, R84, R81, R83 ;  /* 0x0000005154547223 */ /* 0x000fe20000010053 */
[----:B------:R-:W-:-:S02]  /*4e20*/  HADD2.F32 R83, -RZ, R168.H1_H1 ;  /* 0x300000a8ff537230 */ /* 0x000fc40000004100 */
[----:B------:R-:W-:Y:S01]  /*4e30*/  FFMA.FTZ R47, R86, R81, -R47 ;  /* 0x00000051562f7223 */ /* 0x000fe2000001082f */
[--C-:B------:R-:W-:Y:S02]  /*4e40*/  HADD2.F32 R80, -RZ, R44.reuse.H1_H1 ;  /* 0x3000002cff507230 */ /* 0x100fe40000004100 */
[----:B------:R-:W-:Y:S02]  /*4e50*/  HADD2.F32 R82, -RZ, R44.H0_H0 ;  /* 0x2000002cff527230 */ /* 0x000fe40000004100 */
[----:B------:R-:W-:Y:S02]  /*4e60*/  HADD2.F32 R81, -RZ, R168.H0_H0 ;  /* 0x200000a8ff517230 */ /* 0x000fe40000004100 */
[-C--:B------:R-:W-:Y:S01]  /*4e70*/  FMUL.FTZ R87, R80, R83.reuse ;  /* 0x0000005350577220 */ /* 0x080fe20000410000 */
[--C-:B------:R-:W-:Y:S02]  /*4e80*/  HADD2.F32 R44, -RZ, R46.reuse.H1_H1 ;  /* 0x3000002eff2c7230 */ /* 0x100fe40000004100 */
[----:B------:R-:W-:Y:S01]  /*4e90*/  FMUL.FTZ R91, R82, R83 ;  /* 0x00000053525b7220 */ /* 0x000fe20000410000 */
[----:B------:R-:W-:Y:S01]  /*4ea0*/  HADD2.F32 R45, -RZ, R169.H1_H1 ;  /* 0x300000a9ff2d7230 */ /* 0x000fe20000004100 */
[----:B------:R-:W-:Y:S01]  /*4eb0*/  F2FP.F16.F32.PACK_AB R47, R84, R47 ;  /* 0x0000002f542f723e */ /* 0x000fe200000000ff */
[----:B------:R-:W-:-:S02]  /*4ec0*/  HADD2.F32 R46, -RZ, R46.H0_H0 ;  /* 0x2000002eff2e7230 */ /* 0x000fc40000004100 */
[----:B------:R-:W-:Y:S01]  /*4ed0*/  FMUL.FTZ R83, R44, R81 ;  /* 0x000000512c537220 */ /* 0x000fe20000410000 */
[----:B------:R-:W-:Y:S02]  /*4ee0*/  HADD2.F32 R169, -RZ, R169.H0_H0 ;  /* 0x200000a9ffa97230 */ /* 0x000fe40000004100 */
[-C--:B------:R-:W-:Y:S01]  /*4ef0*/  FFMA.FTZ R82, R82, R45.reuse, -R87 ;  /* 0x0000002d52527223 */ /* 0x080fe20000010857 */
[----:B------:R-:W-:Y:S01]  /*4f00*/  FFMA.FTZ R91, R80, R45, R91 ;  /* 0x0000002d505b7223 */ /* 0x000fe2000001005b */
[C---:B------:R-:W-:Y:S01]  /*4f10*/  FMUL.FTZ R81, R46.reuse, R81 ;  /* 0x000000512e517220 */ /* 0x040fe20000410000 */
[----:B------:R-:W-:Y:S01]  /*4f20*/  F2FP.F16.F32.PACK_AB R45, R85, R90 ;  /* 0x0000005a552d723e */ /* 0x000fe200000000ff */
[-C--:B------:R-:W-:Y:S02]  /*4f30*/  FFMA.FTZ R83, R46, R169.reuse, -R83 ;  /* 0x000000a92e537223 */ /* 0x080fe40000010853 */
[----:B------:R-:W-:Y:S01]  /*4f40*/  FFMA.FTZ R44, R44, R169, R81 ;  /* 0x000000a92c2c7223 */ /* 0x000fe20000010051 */
[----:B------:R-:W-:-:S04]  /*4f50*/  F2FP.F16.F32.PACK_AB R82, R91, R82 ;  /* 0x000000525b52723e */ /* 0x000fc800000000ff */
[----:B------:R-:W-:Y:S01]  /*4f60*/  F2FP.F16.F32.PACK_AB R46, R44, R83 ;  /* 0x000000532c2e723e */ /* 0x000fe200000000ff */
[----:B------:R-:W-:-:S07]  /*4f70*/  IMAD.MOV.U32 R44, RZ, RZ, R82 ;  /* 0x000000ffff2c7224 */ /* 0x000fce00078e0052 */
.L_x_460:
[----:B------:R-:W-:Y:S05]  /*4f80*/  BSYNC B2 ;  /* 0x0000000000027941 */ /* 0x000fea0003800000 */
.L_x_459:
[----:B------:R-:W-:Y:S01]  /*4f90*/  ULDC.64 UR4, c[0x0][0x2e8] ;  /* 0x0000ba0000047ab9 */ /* 0x000fe20000000a00 */
[----:B------:R-:W-:Y:S01]  /*4fa0*/  ULDC.64 UR6, c[0x0][0x208] ;  /* 0x0000820000067ab9 */ /* 0x000fe20000000a00 */
[----:B------:R-:W-:-:S04]  /*4fb0*/  LEA R80, P3, R89, UR4, 0x1 ;  /* 0x0000000459507c11 */ /* 0x000fc8000f8608ff */
[----:B------:R-:W-:-:S05]  /*4fc0*/  LEA.HI.X R81, R89, UR5, R88, 0x1, P3 ;  /* 0x0000000559517c11 */ /* 0x000fca00098f0c58 */
[----:B--2---:R4:W-:Y:S04]  /*4fd0*/  STG.E.128 desc[UR6][R80.64], R44 ;  /* 0x0000002c50007986 */ /* 0x0049e8000c101d06 */
.L_x_454:
[----:B------:R-:W-:Y:S05]  /*4fe0*/  BSYNC B1 ;  /* 0x0000000000017941 */ /* 0x000fea0003800000 */
.L_x_453:
[----:B---3--:R-:W3:Y:S01]  /*4ff0*/  LDL R89, [R1] ;  /* 0x0000000001597983 */ /* 0x008ee20000100800 */
[----:B------:R-:W-:Y:S01]  /*5000*/  BSSY B1, `(.L_x_461) ;  /* 0x0000074000017945 */ /* 0x000fe20003800000 */
[----:B---3--:R-:W-:-:S13]  /*5010*/  LOP3.LUT P3, RZ, R89, 0x4, RZ, 0xc0, !PT ;  /* 0x0000000459ff7812 */ /* 0x008fda000786c0ff */
[----:B------:R-:W-:Y:S05]  /*5020*/  @P3 BRA `(.L_x_462) ;  /* 0x0000000400c43947 */ /* 0x000fea0003800000 */
[----:B----4-:R-:W-:Y:S01]  /*5030*/  IADD3 R81, P3, P4, R125, R136, R16 ;  /* 0x000000887d517210 */ /* 0x010fe20007c7e010 */
        /* <DEDUP_REMOVED lines=10> */
[----:B--2---:R-:W-:Y:S01]  /*50e0*/  HADD2.F32 R86, -RZ, R45.H1_H1 ;  /* 0x3000002dff567230 */ /* 0x004fe20000004100 */
[----:B------:R-:W-:Y:S02]  /*50f0*/  SHF.R.U64 R85, R78, 0x10, R79 ;  /* 0x000000104e557819 */ /* 0x000fe4000000124f */
[----:B------:R-:W-:Y:S01]  /*5100*/  SHF.R.U32.HI R76, RZ, 0x10, R77 ;  /* 0x00000010ff4c7819 */ /* 0x000fe2000001164d */
[----:B------:R-:W-:Y:S01]  /*5110*/  IMAD.MOV.U32 R77, RZ, RZ, R47 ;  /* 0x000000ffff4d7224 */ /* 0x000fe200078e002f */
[----:B------:R-:W-:Y:S01]  /*5120*/  SHF.R.U32.HI R87, RZ, 0x10, R79 ;  /* 0x00000010ff577819 */ /* 0x000fe2000001164f */
[----:B------:R-:W-:Y:S02]  /*5130*/  HADD2.F32 R47, -RZ, R84.H0_H0 ;  /* 0x20000054ff2f7230 */ /* 0x000fe40000004100 */
[----:B------:R-:W-:Y:S02]  /*5140*/  HADD2.F32 R85, -RZ, R85.H0_H0 ;  /* 0x20000055ff557230 */ /* 0x000fe40000004100 */
[----:B------:R-:W-:-:S02]  /*5150*/  HADD2.F32 R84, -RZ, R45.H0_H0 ;  /* 0x2000002dff547230 */ /* 0x000fc40000004100 */
[----:B------:R-:W-:Y:S02]  /*5160*/  HADD2.F32 R87, -RZ, R87.H0_H0 ;  /* 0x20000057ff577230 */ /* 0x000fe40000004100 */
[-C--:B------:R-:W-:Y:S01]  /*5170*/  FMUL.FTZ R45, R86, R85.reuse ;  /* 0x00000055562d7220 */ /* 0x080fe20000410000 */
[--C-:B------:R-:W-:Y:S02]  /*5180*/  HADD2.F32 R78, -RZ, R77.reuse.H1_H1 ;  /* 0x3000004dff4e7230 */ /* 0x100fe40000004100 */
[C---:B------:R-:W-:Y:S01]  /*5190*/  FMUL.FTZ R85, R84.reuse, R85 ;  /* 0x0000005554557220 */ /* 0x040fe20000410000 */
[----:B------:R-:W-:Y:S02]  /*51a0*/  HADD2.F32 R77, -RZ, R77.H0_H0 ;  /* 0x2000004dff4d7230 */ /* 0x000fe40000004100 */
[----:B------:R-:W-:Y:S01]  /*51b0*/  FFMA.FTZ R45, R84, R47, -R45 ;  /* 0x0000002f542d7223 */ /* 0x000fe2000001082d */
[----:B------:R-:W-:Y:S02]  /*51c0*/  HADD2.F32 R79, -RZ, R76.H0_H0 ;  /* 0x2000004cff4f7230 */ /* 0x000fe40000004100 */
[----:B------:R-:W-:Y:S01]  /*51d0*/  FMUL.FTZ R88, R78, R87 ;  /* 0x000000574e587220 */ /* 0x000fe20000410000 */
[----:B------:R-:W-:Y:S01]  /*51e0*/  FFMA.FTZ R76, R86, R47, R85 ;  /* 0x0000002f564c7223 */ /* 0x000fe20000010055 */
[----:B------:R-:W-:Y:S01]  /*51f0*/  FMUL.FTZ R87, R77, R87 ;  /* 0x000000574d577220 */ /* 0x000fe20000410000 */
[----:B------:R-:W-:-:S02]  /*5200*/  HADD2.F32 R85, -RZ, R175.H0_H0 ;  /* 0x200000afff557230 */ /* 0x000fc40000004100 */
[-C--:B------:R-:W-:Y:S01]  /*5210*/  FFMA.FTZ R47, R77, R79.reuse, -R88 ;  /* 0x0000004f4d2f7223 */ /* 0x080fe20000010858 */
[--C-:B------:R-:W-:Y:S02]  /*5220*/  HADD2.F32 R77, -RZ, R44.reuse.H1_H1 ;  /* 0x3000002cff4d7230 */ /* 0x100fe40000004100 */
[----:B------:R-:W-:Y:S01]  /*5230*/  FFMA.FTZ R78, R78, R79, R87 ;  /* 0x0000004f4e4e7223 */ /* 0x000fe20000010057 */
[----:B------:R-:W-:Y:S01]  /*5240*/  HADD2.F32 R44, -RZ, R44.H0_H0 ;  /* 0x2000002cff2c7230 */ /* 0x000fe20000004100 */
[----:B------:R-:W-:Y:S01]  /*5250*/  F2FP.F16.F32.PACK_AB R45, R76, R45 ;  /* 0x0000002d4c2d723e */ /* 0x000fe200000000ff */
[--C-:B------:R-:W-:Y:S02]  /*5260*/  HADD2.F32 R79, -RZ, R46.reuse.H1_H1 ;  /* 0x3000002eff4f7230 */ /* 0x100fe40000004100 */
[-C--:B------:R-:W-:Y:S01]  /*5270*/  FMUL.FTZ R87, R77, R85.reuse ;  /* 0x000000554d577220 */ /* 0x080fe20000410000 */
[----:B------:R-:W-:Y:S02]  /*5280*/  HADD2.F32 R175, -RZ, R175.H1_H1 ;  /* 0x300000afffaf7230 */ /* 0x000fe40000004100 */
[----:B------:R-:W-:Y:S01]  /*5290*/  FMUL.FTZ R86, R44, R85 ;  /* 0x000000552c567220 */ /* 0x000fe20000410000 */
[----:B------:R-:W-:Y:S01]  /*52a0*/  HADD2.F32 R46, -RZ, R46.H0_H0 ;  /* 0x2000002eff2e7230 */ /* 0x000fe20000004100 */
[----:B------:R-:W-:Y:S01]  /*52b0*/  F2FP.F16.F32.PACK_AB R47, R78, R47 ;  /* 0x0000002f4e2f723e */ /* 0x000fe200000000ff */
[----:B------:R-:W-:-:S02]  /*52c0*/  HADD2.F32 R84, -RZ, R167.H0_H0 ;  /* 0x200000a7ff547230 */ /* 0x000fc40000004100 */
[-C--:B------:R-:W-:Y:S01]  /*52d0*/  FMUL.FTZ R85, R79, R175.reuse ;  /* 0x000000af4f557220 */ /* 0x080fe20000410000 */
[----:B------:R-:W-:Y:S02]  /*52e0*/  HADD2.F32 R167, -RZ, R167.H1_H1 ;  /* 0x300000a7ffa77230 */ /* 0x000fe40000004100 */
[----:B------:R-:W-:Y:S01]  /*52f0*/  FMUL.FTZ R88, R46, R175 ;  /* 0x000000af2e587220 */ /* 0x000fe20000410000 */
[-C--:B------:R-:W-:Y:S01]  /*5300*/  FFMA.FTZ R87, R44, R84.reuse, -R87 ;  /* 0x000000542c577223 */ /* 0x080fe20000010857 */
[----:B------:R-:W-:Y:S01]  /*5310*/  FFMA.FTZ R86, R77, R84, R86 ;  /* 0x000000544d567223 */ /* 0x000fe20000010056 */
[-C--:B------:R-:W-:Y:S01]  /*5320*/  FFMA.FTZ R85, R46, R167.reuse, -R85 ;  /* 0x000000a72e557223 */ /* 0x080fe20000010855 */
[----:B------:R-:W-:-:S03]  /*5330*/  FFMA.FTZ R88, R79, R167, R88 ;  /* 0x000000a74f587223 */ /* 0x000fc60000010058 */
[----:B------:R-:W-:Y:S02]  /*5340*/  F2FP.F16.F32.PACK_AB R44, R86, R87 ;  /* 0x00000057562c723e */ /* 0x000fe400000000ff */
[----:B------:R-:W-:-:S07]  /*5350*/  F2FP.F16.F32.PACK_AB R46, R88, R85 ;  /* 0x00000055582e723e */ /* 0x000fce00000000ff */
.L_x_466:
[----:B------:R-:W-:Y:S05]  /*5360*/  BSYNC B3 ;  /* 0x0000000000037941 */ /* 0x000fea0003800000 */
.L_x_465:
[----:B------:R-:W-:Y:S01]  /*5370*/  ULDC.64 UR4, c[0x0][0x2e8] ;  /* 0x0000ba0000047ab9 */ /* 0x000fe20000000a00 */
[----:B------:R-:W-:Y:S01]  /*5380*/  ULDC.64 UR6, c[0x0][0x208] ;  /* 0x0000820000067ab9 */ /* 0x000fe20000000a00 */
[----:B------:R-:W-:-:S04]  /*5390*/  LEA R76, P3, R82, UR4, 0x1 ;  /* 0x00000004524c7c11 */ /* 0x000fc8000f8608ff */
[----:B------:R-:W-:-:S05]  /*53a0*/  LEA.HI.X R77, R82, UR5, R83, 0x1, P3 ;  /* 0x00000005524d7c11 */ /* 0x000fca00098f0c53 */
[----:B--2---:R3:W-:Y:S04]  /*53b0*/  STG.E.128 desc[UR6][R76.64], R44 ;  /* 0x0000002c4c007986 */ /* 0x0047e8000c101d06 */
.L_x_464:
[----:B------:R-:W-:Y:S05]  /*53c0*/  BSYNC B2 ;  /* 0x0000000000027941 */ /* 0x000fea0003800000 */
.L_x_463:
[----:B------:R-:W-:Y:S05]  /*53d0*/  @P1 BRA `(.L_x_462) ;  /* 0x0000000000d81947 */ /* 0x000fea0003800000 */
[----:B0-23--:R0:W2:Y:S01]  /*53e0*/  LDS.128 R44, [R5+0x25c00] ;  /* 0x025c0000052c7984 */ /* 0x00d0a20000000c00 */
[----:B------:R-:W-:Y:S01]  /*53f0*/  IADD3 R81, P3, R81, R14, RZ ;  /* 0x0000000e51517210 */ /* 0x000fe20007f7e0ff */
[----:B------:R-:W-:Y:S03]  /*5400*/  BSSY B2, `(.L_x_467) ;  /* 0x000002e000027945 */ /* 0x000fe60003800000 */
[----:B------:R-:W-:Y:S02]  /*5410*/  IADD3.X R80, R80, R11, RZ, P3, !PT ;  /* 0x0000000b50507210 */ /* 0x000fe40001ffe4ff */
[----:B------:R-:W-:-:S13]  /*5420*/  ISETP.GE.AND P3, PT, R220, R92, PT ;  /* 0x0000005cdc00720c */ /* 0x000fda0003f66270 */
[----:B0-----:R-:W-:Y:S05]  /*5430*/  @P3 BRA `(.L_x_468) ;  /* 0x0000000000a83947 */ /* 0x001fea0003800000 */
[--C-:B------:R-:W-:Y:S01]  /*5440*/  SHF.R.U64 R79, R72, 0x10, R73.reuse ;  /* 0x00000010484f7819 */ /* 0x100fe20000001249 */
[----:B--2---:R-:W-:Y:S01]  /*5450*/  IMAD.MOV.U32 R72, RZ, RZ, R44 ;  /* 0x000000ffff487224 */ /* 0x004fe200078e002c */
[----:B------:R-:W-:Y:S01]  /*5460*/  SHF.R.U32.HI R77, RZ, 0x10, R73 ;  /* 0x00000010ff4d7819 */ /* 0x000fe20000011649 */
[----:B------:R-:W-:Y:S01]  /*5470*/  IMAD.MOV.U32 R73, RZ, RZ, R47 ;  /* 0x000000ffff497224 */ /* 0x000fe200078e002f */
[--C-:B------:R-:W-:Y:S01]  /*5480*/  SHF.R.U64 R76, R74, 0x10, R75.reuse ;  /* 0x000000104a4c7819 */ /* 0x100fe2000000124b */
[--C-:B------:R-:W-:Y:S01]  /*5490*/  HADD2.F32 R47, -RZ, R45.reuse.H1_H1 ;  /* 0x3000002dff2f7230 */ /* 0x100fe20000004100 */
[----:B------:R-:W-:Y:S01]  /*54a0*/  SHF.R.U32.HI R78, RZ, 0x10, R75 ;  /* 0x00000010ff4e7819 */ /* 0x000fe2000001164b */
[----:B------:R-:W-:Y:S02]  /*54b0*/  HADD2.F32 R44, -RZ, R45.H0_H0 ;  /* 0x2000002dff2c7230 */ /* 0x000fe40000004100 */
[----:B------:R-:W-:Y:S02]  /*54c0*/  HADD2.F32 R75, -RZ, R76.H0_H0 ;  /* 0x2000004cff4b7230 */ /* 0x000fe40000004100 */
[----:B------:R-:W-:-:S02]  /*54d0*/  HADD2.F32 R78, -RZ, R78.H0_H0 ;  /* 0x2000004eff4e7230 */ /* 0x000fc40000004100 */
[--C-:B------:R-:W-:Y:S02]  /*54e0*/  HADD2.F32 R45, -RZ, R73.reuse.H1_H1 ;  /* 0x30000049ff2d7230 */ /* 0x100fe40000004100 */
[-C--:B------:R-:W-:Y:S01]  /*54f0*/  FMUL.FTZ R82, R44, R75.reuse ;  /* 0x0000004b2c527220 */ /* 0x080fe20000410000 */
[----:B------:R-:W-:Y:S02]  /*5500*/  HADD2.F32 R73, -RZ, R73.H0_H0 ;  /* 0x20000049ff497230 */ /* 0x000fe40000004100 */
[----:B------:R-:W-:Y:S02]  /*5510*/  HADD2.F32 R74, -RZ, R79.H0_H0 ;  /* 0x2000004fff4a7230 */ /* 0x000fe40000004100 */
[-C--:B------:R-:W-:Y:S01]  /*5520*/  FMUL.FTZ R84, R45, R78.reuse ;  /* 0x0000004e2d547220 */ /* 0x080fe20000410000 */
[----:B------:R-:W-:Y:S02]  /*5530*/  HADD2.F32 R76, -RZ, R77.H0_H0 ;  /* 0x2000004dff4c7230 */ /* 0x000fe40000004100 */
[----:B------:R-:W-:Y:S01]  /*5540*/  FMUL.FTZ R77, R47, R75 ;  /* 0x0000004b2f4d7220 */ /* 0x000fe20000410000 */
[----:B------:R-:W-:-:S03]  /*5550*/  FMUL.FTZ R78, R73, R78 ;  /* 0x0000004e494e7220 */ /* 0x000fc60000410000 */
[-C--:B------:R-:W-:Y:S01]  /*5560*/  FFMA.FTZ R44, R44, R74.reuse, -R77 ;  /* 0x0000004a2c2c7223 */ /* 0x080fe2000001084d */
[----:B------:R-:W-:Y:S01]  /*5570*/  FFMA.FTZ R77, R47, R74, R82 ;  /* 0x0000004a2f4d7223 */ /* 0x000fe20000010052 */
[-C--:B------:R-:W-:Y:S01]  /*5580*/  FFMA.FTZ R83, R45, R76.reuse, R78 ;  /* 0x0000004c2d537223 */ /* 0x080fe2000001004e */
[--C-:B------:R-:W-:Y:S02]  /*5590*/  HADD2.F32 R74, -RZ, R153.reuse.H1_H1 ;  /* 0x30000099ff4a7230 */ /* 0x100fe40000004100 */
[----:B------:R-:W-:Y:S01]  /*55a0*/  FFMA.FTZ R84, R73, R76, -R84 ;  /* 0x0000004c49547223 */ /* 0x000fe20000010854 */
[----:B------:R-:W-:Y:S02]  /*55b0*/  HADD2.F32 R45, -RZ, R72.H1_H1 ;  /* 0x30000048ff2d7230 */ /* 0x000fe40000004100 */
[----:B------:R-:W-:Y:S02]  /*55c0*/  HADD2.F32 R47, -RZ, R46.H1_H1 ;  /* 0x3000002eff2f7230 */ /* 0x000fe40000004100 */
[----:B------:R-:W-:-:S02]  /*55d0*/  HADD2.F32 R153, -RZ, R153.H0_H0 ;  /* 0x20000099ff997230 */ /* 0x000fc40000004100 */
[-C--:B------:R-:W-:Y:S01]  /*55e0*/  FMUL.FTZ R75, R45, R74.reuse ;  /* 0x0000004a2d4b7220 */ /* 0x080fe20000410000 */
[----:B------:R-:W-:Y:S02]  /*55f0*/  HADD2.F32 R72, -RZ, R72.H0_H0 ;  /* 0x20000048ff487230 */ /* 0x000fe40000004100 */
[----:B------:R-:W-:Y:S02]  /*5600*/  HADD2.F32 R46, -RZ, R46.H0_H0 ;  /* 0x2000002eff2e7230 */ /* 0x000fe40000004100 */
[-C--:B------:R-:W-:Y:S01]  /*5610*/  FMUL.FTZ R79, R47, R153.reuse ;  /* 0x000000992f4f7220 */ /* 0x080fe20000410000 */
[--C-:B------:R-:W-:Y:S02]  /*5620*/  HADD2.F32 R73, -RZ, R155.reuse.H1_H1 ;  /* 0x3000009bff497230 */ /* 0x100fe40000004100 */
[----:B------:R-:W-:Y:S01]  /*5630*/  FMUL.FTZ R74, R72, R74 ;  /* 0x0000004a484a7220 */ /* 0x000fe20000410000 */
[----:B------:R-:W-:Y:S02]  /*5640*/  HADD2.F32 R155, -RZ, R155.H0_H0 ;  /* 0x2000009bff9b7230 */ /* 0x000fe40000004100 */
[----:B------:R-:W-:Y:S01]  /*5650*/  FMUL.FTZ R76, R46, R153 ;  /* 0x000000992e4c7220 */ /* 0x000fe20000410000 */
[-C--:B------:R-:W-:Y:S01]  /*5660*/  FFMA.FTZ R75, R72, R73.reuse, -R75 ;  /* 0x00000049484b7223 */ /* 0x080fe2000001084b */
[----:B------:R-:W-:Y:S01]  /*5670*/  FFMA.FTZ R74, R45, R73, R74 ;  /* 0x000000492d4a7223 */ /* 0x000fe2000001004a */
[-C--:B------:R-:W-:Y:S01]  /*5680*/  FFMA.FTZ R79, R46, R155.reuse, -R79 ;  /* 0x0000009b2e4f7223 */ /* 0x080fe2000001084f */
[----:B------:R-:W-:Y:S01]  /*5690*/  FFMA.FTZ R76, R47, R155, R76 ;  /* 0x0000009b2f4c7223 */ /* 0x000fe2000001004c */
[----:B------:R-:W-:-:S02]  /*56a0*/  F2FP.F16.F32.PACK_AB R45, R77, R44 ;  /* 0x0000002c4d2d723e */ /* 0x000fc400000000ff */
[----:B------:R-:W-:Y:S02]  /*56b0*/  F2FP.F16.F32.PACK_AB R47, R83, R84 ;  /* 0x00000054532f723e */ /* 0x000fe400000000ff */
[----:B------:R-:W-:Y:S02]  /*56c0*/  F2FP.F16.F32.PACK_AB R44, R74, R75 ;  /* 0x0000004b4a2c723e */ /* 0x000fe400000000ff */
[----:B------:R-:W-:-:S07]  /*56d0*/  F2FP.F16.F32.PACK_AB R46, R76, R79 ;  /* 0x0000004f4c2e723e */ /* 0x000fce00000000ff */
.L_x_468:
[----:B------:R-:W-:Y:S05]  /*56e0*/  BSYNC B2 ;  /* 0x0000000000027941 */ /* 0x000fea0003800000 */
.L_x_467:
[----:B------:R-:W-:Y:S01]  /*56f0*/  ULDC.64 UR4, c[0x0][0x2e8] ;  /* 0x0000ba0000047ab9 */ /* 0x000fe20000000a00 */
[----:B------:R-:W-:Y:S01]  /*5700*/  ULDC.64 UR6, c[0x0][0x208] ;  /* 0x0000820000067ab9 */ /* 0x000fe20000000a00 */
[----:B------:R-:W-:-:S04]  /*5710*/  LEA R72, P3, R81, UR4, 0x1 ;  /* 0x0000000451487c11 */ /* 0x000fc8000f8608ff */
[----:B------:R-:W-:-:S05]  /*5720*/  LEA.HI.X R73, R81, UR5, R80, 0x1, P3 ;  /* 0x0000000551497c11 */ /* 0x000fca00098f0c50 */
[----:B--2---:R0:W-:Y:S04]  /*5730*/  STG.E.128 desc[UR6][R72.64], R44 ;  /* 0x0000002c48007986 */ /* 0x0041e8000c101d06 */
.L_x_462:
[----:B------:R-:W-:Y:S05]  /*5740*/  BSYNC B1 ;  /* 0x0000000000017941 */ /* 0x000fea0003800000 */
.L_x_461:
[----:B------:R-:W-:Y:S01]  /*5750*/  LOP3.LUT P3, RZ, R89, 0x8, RZ, 0xc0, !PT ;  /* 0x0000000859ff7812 */ /* 0x000fe2000786c0ff */
[----:B------:R-:W-:-:S12]  /*5760*/  BSSY B1, `(.L_x_469) ;  /* 0x0000072000017945 */ /* 0x000fd80003800000 */
[----:B------:R-:W-:Y:S05]  /*5770*/  @P3 BRA `(.L_x_470) ;  /* 0x0000000400c03947 */ /* 0x000fea0003800000 */
[----:B0-----:R-:W-:Y:S01]  /*5780*/  IADD3 R73, P3, P4, R127, R136, R16 ;  /* 0x000000887f497210 */ /* 0x001fe20007c7e010 */
[----:B------:R-:W-:Y:S03]  /*5790*/  BSSY B2, `(.L_x_471) ;  /* 0x0000038000027945 */ /* 0x000fe60003800000 */
[----:B------:R-:W-:Y:S01]  /*57a0*/  IADD3.X R72, R126, R93, R17, P3, P4 ;  /* 0x0000005d7e487210 */ /* 0x000fe20001fe8411 */
[----:B------:R-:W-:Y:S08]  /*57b0*/  @P0 BRA `(.L_x_472) ;  /* 0x0000000000d40947 */ /* 0x000ff00003800000 */
[----:B--234-:R0:W2:Y:S01]  /*57c0*/  LDS.128 R44, [R5+0x21400] ;  /* 0x02140000052c7984 */ /* 0x01c0a20000000c00 */
[----:B------:R-:W-:Y:S01]  /*57d0*/  IADD3 R74, P3, R73, R100, RZ ;  /* 0x00000064494a7210 */ /* 0x000fe20007f7e0ff */
[----:B------:R-:W-:Y:S04]  /*57e0*/  BSSY B3, `(.L_x_473) ;  /* 0x000002d000037945 */ /* 0x000fe80003800000 */
[----:B------:R-:W-:Y:S01]  /*57f0*/  IMAD.X R75, R72, 0x1, R15, P3 ;  /* 0x00000001484b7824 */ /* 0x000fe200018e060f */
[----:B------:R-:W-:-:S13]  /*5800*/  ISETP.GE.AND P3, PT, R18, R92, PT ;  /* 0x0000005c1200720c */ /* 0x000fda0003f66270 */
[----:B0-----:R-:W-:Y:S05]  /*5810*/  @P3 BRA `(.L_x_474) ;  /* 0x0000000000a43947 */ /* 0x001fea0003800000 */
[--C-:B------:R-:W-:Y:S01]  /*5820*/  SHF.R.U64 R77, R68, 0x10, R69.reuse ;  /* 0x00000010444d7819 */ /* 0x100fe20000001245 */
[----:B--2---:R-:W-:Y:S01]  /*5830*/  IMAD.MOV.U32 R68, RZ, RZ, R46 ;  /* 0x000000ffff447224 */ /* 0x004fe200078e002e */
[----:B------:R-:W-:Y:S01]  /*5840*/  SHF.R.U32.HI R76, RZ, 0x10, R69 ;  /* 0x00000010ff4c7819 */ /* 0x000fe20000011645 */
[--C-:B------:R-:W-:Y:S01]  /*5850*/  HADD2.F32 R46, -RZ, R45.reuse.H1_H1 ;  /* 0x3000002dff2e7230 */ /* 0x100fe20000004100 */
[--C-:B------:R-:W-:Y:S01]  /*5860*/  SHF.R.U64 R69, R70, 0x10, R71.reuse ;  /* 0x0000001046457819 */ /* 0x100fe20000001247 */
[----:B------:R-:W-:Y:S01]  /*5870*/  HADD2.F32 R45, -RZ, R45.H0_H0 ;  /* 0x2000002dff2d7230 */ /* 0x000fe20000004100 */
[----:B------:R-:W-:Y:S01]  /*5880*/  SHF.R.U32.HI R78, RZ, 0x10, R71 ;  /* 0x00000010ff4e7819 */ /* 0x000fe20000011647 */
[----:B------:R-:W-:Y:S02]  /*5890*/  HADD2.F32 R70, -RZ, R77.H0_H0 ;  /* 0x2000004dff467230 */ /* 0x000fe40000004100 */
[----:B------:R-:W-:Y:S02]  /*58a0*/  HADD2.F32 R71, -RZ, R69.H0_H0 ;  /* 0x20000045ff477230 */ /* 0x000fe40000004100 */
[----:B------:R-:W-:-:S02]  /*58b0*/  HADD2.F32 R78, -RZ, R78.H0_H0 ;  /* 0x2000004eff4e7230 */ /* 0x000fc40000004100 */
[--C-:B------:R-:W-:Y:S02]  /*58c0*/  HADD2.F32 R69, -RZ, R47.reuse.H1_H1 ;  /* 0x3000002fff457230 */ /* 0x100fe40000004100 */
[CC--:B------:R-:W-:Y:S01]  /*58d0*/  FMUL.FTZ R80, R46.reuse, R71.reuse ;  /* 0x000000472e507220 */ /* 0x0c0fe20000410000 */
[C---:B------:R-:W-:Y:S01]  /*58e0*/  FMUL.FTZ R71, R45.reuse, R71 ;  /* 0x000000472d477220 */ /* 0x040fe20000410000 */
[----:B------:R-:W-:Y:S02]  /*58f0*/  HADD2.F32 R47, -RZ, R47.H0_H0 ;  /* 0x2000002fff2f7230 */ /* 0x000fe40000004100 */
[-C--:B------:R-:W-:Y:S01]  /*5900*/  FFMA.FTZ R80, R45, R70.reuse, -R80 ;  /* 0x000000462d507223 */ /* 0x080fe20000010850 */
[----:B------:R-:W-:Y:S01]  /*5910*/  FFMA.FTZ R77, R46, R70, R71 ;  /* 0x000000462e4d7223 */ /* 0x000fe20000010047 */
[----:B------:R-:W-:Y:S02]  /*5920*/  HADD2.F32 R76, -RZ, R76.H0_H0 ;  /* 0x2000004cff4c7230 */ /* 0x000fe40000004100 */
[----:B------:R-:W-:Y:S01]  /*5930*/  FMUL.FTZ R82, R69, R78 ;  /* 0x0000004e45527220 */ /* 0x000fe20000410000 */
[----:B------:R-:W-:-:S02]  /*5940*/  HADD2.F32 R70, -RZ, R183.H1_H1 ;  /* 0x300000b7ff467230 */ /* 0x000fc40000004100 */
[C---:B------:R-:W-:Y:S01]  /*5950*/  FMUL.FTZ R78, R47.reuse, R78 ;  /* 0x0000004e2f4e7220 */ /* 0x040fe20000410000 */
[----:B------:R-:W-:Y:S02]  /*5960*/  HADD2.F32 R183, -RZ, R183.H0_H0 ;  /* 0x200000b7ffb77230 */ /* 0x000fe40000004100 */
[-C--:B------:R-:W-:Y:S01]  /*5970*/  FFMA.FTZ R82, R47, R76.reuse, -R82 ;  /* 0x0000004c2f527223 */ /* 0x080fe20000010852 */
[----:B------:R-:W-:Y:S02]  /*5980*/  HADD2.F32 R45, -RZ, R44.H1_H1 ;  /* 0x3000002cff2d7230 */ /* 0x000fe40000004100 */
[----:B------:R-:W-:Y:S01]  /*5990*/  FFMA.FTZ R81, R69, R76, R78 ;  /* 0x0000004c45517223 */ /* 0x000fe2000001004e */
[----:B------:R-:W-:Y:S02]  /*59a0*/  HADD2.F32 R46, -RZ, R68.H1_H1 ;  /* 0x30000044ff2e7230 */ /* 0x000fe40000004100 */
[----:B------:R-:W-:Y:S02]  /*59b0*/  HADD2.F32 R44, -RZ, R44.H0_H0 ;  /* 0x2000002cff2c7230 */ /* 0x000fe40000004100 */
[----:B------:R-:W-:Y:S01]  /*59c0*/  FMUL.FTZ R71, R45, R70 ;  /* 0x000000462d477220 */ /* 0x000fe20000410000 */
[----:B------:R-:W-:-:S02]  /*59d0*/  HADD2.F32 R68, -RZ, R68.H0_H0 ;  /* 0x20000044ff447230 */ /* 0x000fc40000004100 */
        /* <DEDUP_REMOVED lines=13> */
.L_x_474:
[----:B------:R-:W-:Y:S05]  /*5ab0*/  BSYNC B3 ;  /* 0x0000000000037941 */ /* 0x000fea0003800000 */
.L_x_473:
[----:B------:R-:W-:Y:S01]  /*5ac0*/  ULDC.64 UR4, c[0x0][0x2e8] ;  /* 0x0000ba0000047ab9 */ /* 0x000fe20000000a00 */
[----:B------:R-:W-:Y:S01]  /*5ad0*/  ULDC.64 UR6, c[0x0][0x208] ;  /* 0x0000820000067ab9 */ /* 0x000fe20000000a00 */
[----:B------:R-:W-:-:S04]  /*5ae0*/  LEA R68, P3, R74, UR4, 0x1 ;  /* 0x000000044a447c11 */ /* 0x000fc8000f8608ff */
[----:B------:R-:W-:-:S05]  /*5af0*/  LEA.HI.X R69, R74, UR5, R75, 0x1, P3 ;  /* 0x000000054a457c11 */ /* 0x000fca00098f0c4b */
[----:B--2---:R0:W-:Y:S04]  /*5b00*/  STG.E.128 desc[UR6][R68.64], R44 ;  /* 0x0000002c44007986 */ /* 0x0041e8000c101d06 */
.L_x_472:
[----:B------:R-:W-:Y:S05]  /*5b10*/  BSYNC B2 ;  /* 0x0000000000027941 */ /* 0x000fea0003800000 */
.L_x_471:
[----:B------:R-:W-:Y:S05]  /*5b20*/  @P1 BRA `(.L_x_470) ;  /* 0x0000000000d41947 */ /* 0x000fea0003800000 */
[----:B0-234-:R0:W2:Y:S01]  /*5b30*/  LDS.128 R44, [R5+0x26c00] ;  /* 0x026c0000052c7984 */ /* 0x01d0a20000000c00 */
        /* <DEDUP_REMOVED lines=17> */
[----:B------:R-:W-:Y:S02]  /*5c50*/  HADD2.F32 R47, -RZ, R47.H0_H0 ;  /* 0x2000002fff2f7230 */ /* 0x000fe40000004100 */
[----:B------:R-:W-:Y:S01]  /*5c60*/  FMUL.FTZ R67, R45, R67 ;  /* 0x000000432d437220 */ /* 0x000fe20000410000 */
[----:B------:R-:W-:Y:S02]  /*5c70*/  HADD2.F32 R68, -RZ, R68.H0_H0 ;  /* 0x20000044ff447230 */ /* 0x000fe40000004100 */
[----:B------:R-:W-:Y:S01]  /*5c80*/  FMUL.FTZ R76, R65, R70 ;  /* 0x00000046414c7220 */ /* 0x000fe20000410000 */
[-C--:B------:R-:W-:Y:S01]  /*5c90*/  FFMA.FTZ R74, R45, R66.reuse, -R74 ;  /* 0x000000422d4a7223 */ /* 0x080fe2000001084a */
[----:B------:R-:W-:Y:S01]  /*5ca0*/  FFMA.FTZ R71, R46, R66, R67 ;  /* 0x000000422e477223 */ /* 0x000fe20000010043 */
[----:B------:R-:W-:Y:S01]  /*5cb0*/  FMUL.FTZ R70, R47, R70 ;  /* 0x000000462f467220 */ /* 0x000fe20000410000 */
[----:B------:R-:W-:-:S02]  /*5cc0*/  HADD2.F32 R66, -RZ, R181.H1_H1 ;  /* 0x300000b5ff427230 */ /* 0x000fc40000004100 */
[-C--:B------:R-:W-:Y:S01]  /*5cd0*/  FFMA.FTZ R76, R47, R68.reuse, -R76 ;  /* 0x000000442f4c7223 */ /* 0x080fe2000001084c */
[----:B------:R-:W-:Y:S02]  /*5ce0*/  HADD2.F32 R67, -RZ, R182.H0_H0 ;  /* 0x200000b6ff437230 */ /* 0x000fe40000004100 */
[----:B------:R-:W-:Y:S01]  /*5cf0*/  FFMA.FTZ R77, R65, R68, R70 ;  /* 0x00000044414d7223 */ /* 0x000fe20000010046 */
[----:B------:R-:W-:Y:S02]  /*5d00*/  HADD2.F32 R45, -RZ, R44.H1_H1 ;  /* 0x3000002cff2d7230 */ /* 0x000fe40000004100 */
[----:B------:R-:W-:Y:S02]  /*5d10*/  HADD2.F32 R46, -RZ, R64.H1_H1 ;  /* 0x30000040ff2e7230 */ /* 0x000fe40000004100 */
[----:B------:R-:W-:Y:S02]  /*5d20*/  HADD2.F32 R44, -RZ, R44.H0_H0 ;  /* 0x2000002cff2c7230 */ /* 0x000fe40000004100 */
[----:B------:R-:W-:Y:S01]  /*5d30*/  FMUL.FTZ R69, R45, R66 ;  /* 0x000000422d457220 */ /* 0x000fe20000410000 */
[----:B------:R-:W-:-:S02]  /*5d40*/  HADD2.F32 R64, -RZ, R64.H0_H0 ;  /* 0x20000040ff407230 */ /* 0x000fc40000004100 */
[-C--:B------:R-:W-:Y:S01]  /*5d50*/  FMUL.FTZ R75, R46, R67.reuse ;  /* 0x000000432e4b7220 */ /* 0x080fe20000410000 */
[--C-:B------:R-:W-:Y:S02]  /*5d60*/  HADD2.F32 R47, -RZ, R166.reuse.H0_H0 ;  /* 0x200000a6ff2f7230 */ /* 0x100fe40000004100 */
[----:B------:R-:W-:Y:S01]  /*5d70*/  FMUL.FTZ R66, R44, R66 ;  /* 0x000000422c427220 */ /* 0x000fe20000410000 */
[----:B------:R-:W-:Y:S02]  /*5d80*/  HADD2.F32 R65, -RZ, R166.H1_H1 ;  /* 0x300000a6ff417230 */ /* 0x000fe40000004100 */
        /* <DEDUP_REMOVED lines=9> */
.L_x_476:
[----:B------:R-:W-:Y:S05]  /*5e20*/  BSYNC B2 ;  /* 0x0000000000027941 */ /* 0x000fea0003800000 */
.L_x_475:
[----:B------:R-:W-:Y:S01]  /*5e30*/  ULDC.64 UR4, c[0x0][0x2e8] ;  /* 0x0000ba0000047ab9 */ /* 0x000fe20000000a00 */
[----:B------:R-:W-:Y:S01]  /*5e40*/  ULDC.64 UR6, c[0x0][0x208] ;  /* 0x0000820000067ab9 */ /* 0x000fe20000000a00 */
[----:B------:R-:W-:-:S04]  /*5e50*/  LEA R64, P3, R73, UR4, 0x1 ;  /* 0x0000000449407c11 */ /* 0x000fc8000f8608ff */
[----:B------:R-:W-:-:S05]  /*5e60*/  LEA.HI.X R65, R73, UR5, R72, 0x1, P3 ;  /* 0x0000000549417c11 */ /* 0x000fca00098f0c48 */
[----:B--2---:R0:W-:Y:S04]  /*5e70*/  STG.E.128 desc[UR6][R64.64], R44 ;  /* 0x0000002c40007986 */ /* 0x0041e8000c101d06 */
.L_x_470:
[----:B------:R-:W-:Y:S05]  /*5e80*/  BSYNC B1 ;  /* 0x0000000000017941 */ /* 0x000fea0003800000 */
.L_x_469:
        /* <DEDUP_REMOVED lines=34> */
[----:B------:R-:W-:Y:S02]  /*60b0*/  HADD2.F32 R45, -RZ, R44.H1_H1 ;  /* 0x3000002cff2d7230 */ /* 0x000fe40000004100 */
[----:B------:R-:W-:Y:S01]  /*60c0*/  FFMA.FTZ R75, R61, R68, R70 ;  /* 0x000000443d4b7223 */ /* 0x000fe20000010046 */
[----:B------:R-:W-:Y:S02]  /*60d0*/  HADD2.F32 R46, -RZ, R60.H1_H1 ;  /* 0x3000003cff2e7230 */ /* 0x000fe40000004100 */
[----:B------:R-:W-:Y:S02]  /*60e0*/  HADD2.F32 R181, -RZ, R181.H0_H0 ;  /* 0x200000b5ffb57230 */ /* 0x000fe40000004100 */
[----:B------:R-:W-:Y:S02]  /*60f0*/  HADD2.F32 R44, -RZ, R44.H0_H0 ;  /* 0x2000002cff2c7230 */ /* 0x000fe40000004100 */
[----:B------:R-:W-:Y:S01]  /*6100*/  FMUL.FTZ R73, R46, R63 ;  /* 0x0000003f2e497220 */ /* 0x000fe20000410000 */
[----:B------:R-:W-:-:S02]  /*6110*/  HADD2.F32 R60, -RZ, R60.H0_H0 ;  /* 0x2000003cff3c7230 */ /* 0x000fc40000004100 */
[CC--:B------:R-:W-:Y:S01]  /*6120*/  FMUL.FTZ R69, R45.reuse, R181.reuse ;  /* 0x000000b52d457220 */ /* 0x0c0fe20000410000 */
[----:B------:R-:W-:Y:S02]  /*6130*/  HADD2.F32 R47, -RZ, R176.H0_H0 ;  /* 0x200000b0ff2f7230 */ /* 0x000fe40000004100 */
        /* <DEDUP_REMOVED lines=11> */
.L_x_482:
[----:B------:R-:W-:Y:S05]  /*61f0*/  BSYNC B3 ;  /* 0x0000000000037941 */ /* 0x000fea0003800000 */
.L_x_481:
[----:B------:R-:W-:Y:S01]  /*6200*/  ULDC.64 UR4, c[0x0][0x2e8] ;  /* 0x0000ba0000047ab9 */ /* 0x000fe20000000a00 */
[----:B------:R-:W-:Y:S01]  /*6210*/  ULDC.64 UR6, c[0x0][0x208] ;  /* 0x0000820000067ab9 */ /* 0x000fe20000000a00 */
[----:B------:R-:W-:-:S04]  /*6220*/  LEA R60, P3, R66, UR4, 0x1 ;  /* 0x00000004423c7c11 */ /* 0x000fc8000f8608ff */
[----:B------:R-:W-:-:S05]  /*6230*/  LEA.HI.X R61, R66, UR5, R67, 0x1, P3 ;  /* 0x00000005423d7c11 */ /* 0x000fca00098f0c43 */
[----:B--2---:R0:W-:Y:S04]  /*6240*/  STG.E.128 desc[UR6][R60.64], R44 ;  /* 0x0000002c3c007986 */ /* 0x0041e8000c101d06 */
.L_x_480:
[----:B------:R-:W-:Y:S05]  /*6250*/  BSYNC B2 ;  /* 0x0000000000027941 */ /* 0x000fea0003800000 */
.L_x_479:
[----:B------:R-:W-:Y:S05]  /*6260*/  @P1 BRA `(.L_x_478) ;  /* 0x0000000000d41947 */ /* 0x000fea0003800000 */
[----:B0-234-:R0:W2:Y:S01]  /*6270*/  LDS.128 R44, [R5+0x27c00] ;  /* 0x027c0000052c7984 */ /* 0x01d0a20000000c00 */
[----:B------:R-:W-:Y:S01]  /*6280*/  IADD3 R67, P3, R65, R14, RZ ;  /* 0x0000000e41437210 */ /* 0x000fe20007f7e0ff */
[----:B------:R-:W-:Y:S04]  /*6290*/  BSSY B2, `(.L_x_483) ;  /* 0x000002d000027945 */ /* 0x000fe80003800000 */
[----:B------:R-:W-:Y:S01]  /*62a0*/  IMAD.X R68, R64, 0x1, R11, P3 ;  /* 0x0000000140447824 */ /* 0x000fe200018e060b */
[----:B------:R-:W-:-:S13]  /*62b0*/  ISETP.GE.AND P3, PT, R220, R92, PT ;  /* 0x0000005cdc00720c */ /* 0x000fda0003f66270 */
[----:B0-----:R-:W-:Y:S05]  /*62c0*/  @P3 BRA `(.L_x_484) ;  /* 0x0000000000a43947 */ /* 0x001fea0003800000 */
[--C-:B------:R-:W-:Y:S02]  /*62d0*/  SHF.R.U64 R61, R56, 0x10, R57.reuse ;  /* 0x00000010383d7819 */ /* 0x100fe40000001239 */
[----:B------:R-:W-:Y:S02]  /*62e0*/  SHF.R.U32.HI R60, RZ, 0x10, R57 ;  /* 0x00000010ff3c7819 */ /* 0x000fe40000011639 */
[--C-:B------:R-:W-:Y:S01]  /*62f0*/  SHF.R.U64 R57, R58, 0x10, R59.reuse ;  /* 0x000000103a397819 */ /* 0x100fe2000000123b */
[----:B------:R-:W-:Y:S01]  /*6300*/  HADD2.F32 R58, -RZ, R61.H0_H0 ;  /* 0x2000003dff3a7230 */ /* 0x000fe20000004100 */
[----:B------:R-:W-:Y:S01]  /*6310*/  SHF.R.U32.HI R62, RZ, 0x10, R59 ;  /* 0x00000010ff3e7819 */ /* 0x000fe2000001163b */
[----:B------:R-:W-:Y:S01]  /*6320*/  HADD2.F32 R60, -RZ, R60.H0_H0 ;  /* 0x2000003cff3c7230 */ /* 0x000fe20000004100 */
[----:B--2---:R-:W-:Y:S01]  /*6330*/  MOV R56, R46 ;  /* 0x0000002e00387202 */ /* 0x004fe20000000f00 */
[----:B------:R-:W-:Y:S02]  /*6340*/  HADD2.F32 R59, -RZ, R57.H0_H0 ;  /* 0x20000039ff3b7230 */ /* 0x000fe40000004100 */
[----:B------:R-:W-:-:S02]  /*6350*/  HADD2.F32 R62, -RZ, R62.H0_H0 ;  /* 0x2000003eff3e7230 */ /* 0x000fc40000004100 */
[----:B------:R-:W-:Y:S02]  /*6360*/  HADD2.F32 R46, -RZ, R45.H1_H1 ;  /* 0x3000002dff2e7230 */ /* 0x000fe40000004100 */
[--C-:B------:R-:W-:Y:S02]  /*6370*/  HADD2.F32 R57, -RZ, R47.reuse.H1_H1 ;  /* 0x3000002fff397230 */ /* 0x100fe40000004100 */
[----:B------:R-:W-:Y:S02]  /*6380*/  HADD2.F32 R47, -RZ, R47.H0_H0 ;  /* 0x2000002fff2f7230 */ /* 0x000fe40000004100 */
[----:B------:R-:W-:Y:S01]  /*6390*/  FMUL.FTZ R64, R46, R59 ;  /* 0x0000003b2e407220 */ /* 0x000fe20000410000 */
[----:B------:R-:W-:Y:S02]  /*63a0*/  HADD2.F32 R45, -RZ, R45.H0_H0 ;  /* 0x2000002dff2d7230 */ /* 0x000fe40000004100 */
[-C--:B------:R-:W-:Y:S01]  /*63b0*/  FMUL.FTZ R66, R57, R62.reuse ;  /* 0x0000003e39427220 */ /* 0x080fe20000410000 */
[----:B------:R-:W-:-:S02]  /*63c0*/  FMUL.FTZ R62, R47, R62 ;  /* 0x0000003e2f3e7220 */ /* 0x000fc40000410000 */
[C---:B------:R-:W-:Y:S01]  /*63d0*/  FMUL.FTZ R59, R45.reuse, R59 ;  /* 0x0000003b2d3b7220 */ /* 0x040fe20000410000 */
[----:B------:R-:W-:Y:S01]  /*63e0*/  FFMA.FTZ R64, R45, R58, -R64 ;  /* 0x0000003a2d407223 */ /* 0x000fe20000010840 */
[----:B------:R-:W-:Y:S01]  /*63f0*/  FFMA.FTZ R65, R57, R60, R62 ;  /* 0x0000003c39417223 */ /* 0x000fe2000001003e */
[----:B------:R-:W-:Y:S02]  /*6400*/  HADD2.F32 R45, -RZ, R44.H1_H1 ;  /* 0x3000002cff2d7230 */ /* 0x000fe40000004100 */
[----:B------:R-:W-:Y:S01]  /*6410*/  FFMA.FTZ R63, R46, R58, R59 ;  /* 0x0000003a2e3f7223 */ /* 0x000fe2000001003b */
[----:B------:R-:W-:Y:S02]  /*6420*/  HADD2.F32 R57, -RZ, R172.H0_H0 ;  /* 0x200000acff397230 */ /* 0x000fe40000004100 */
[----:B------:R-:W-:Y:S01]  /*6430*/  FFMA.FTZ R66, R47, R60, -R66 ;  /* 0x0000003c2f427223 */ /* 0x000fe20000010842 */
[----:B------:R-:W-:Y:S02]  /*6440*/  HADD2.F32 R44, -RZ, R44.H0_H0 ;  /* 0x2000002cff2c7230 */ /* 0x000fe40000004100 */
[----:B------:R-:W-:-:S02]  /*6450*/  HADD2.F32 R59, -RZ, R172.H1_H1 ;  /* 0x300000acff3b7230 */ /* 0x000fc40000004100 */
[CC--:B------:R-:W-:Y:S01]  /*6460*/  FMUL.FTZ R61, R45.reuse, R57.reuse ;  /* 0x000000392d3d7220 */ /* 0x0c0fe20000410000 */
[--C-:B------:R-:W-:Y:S02]  /*6470*/  HADD2.F32 R46, -RZ, R56.reuse.H1_H1 ;  /* 0x30000038ff2e7230 */ /* 0x100fe40000004100 */
[----:B------:R-:W-:Y:S01]  /*6480*/  FMUL.FTZ R58, R44, R57 ;  /* 0x000000392c3a7220 */ /* 0x000fe20000410000 */
[----:B------:R-:W-:Y:S02]  /*6490*/  HADD2.F32 R56, -RZ, R56.H0_H0 ;  /* 0x20000038ff387230 */ /* 0x000fe40000004100 */
[--C-:B------:R-:W-:Y:S02]  /*64a0*/  HADD2.F32 R47, -RZ, R171.reuse.H0_H0 ;  /* 0x200000abff2f7230 */ /* 0x100fe40000004100 */
[-C--:B------:R-:W-:Y:S01]  /*64b0*/  FMUL.FTZ R57, R46, R59.reuse ;  /* 0x0000003b2e397220 */ /* 0x080fe20000410000 */
        /* <DEDUP_REMOVED lines=10> */
.L_x_484:
[----:B------:R-:W-:Y:S05]  /*6560*/  BSYNC B2 ;  /* 0x0000000000027941 */ /* 0x000fea0003800000 */
.L_x_483:
[----:B------:R-:W-:Y:S01]  /*6570*/  ULDC.64 UR4, c[0x0][0x2e8] ;  /* 0x0000ba0000047ab9 */ /* 0x000fe20000000a00 */
[----:B------:R-:W-:Y:S01]  /*6580*/  ULDC.64 UR6, c[0x0][0x208] ;  /* 0x0000820000067ab9 */ /* 0x000fe20000000a00 */
[----:B------:R-:W-:-:S04]  /*6590*/  LEA R56, P3, R67, UR4, 0x1 ;  /* 0x0000000443387c11 */ /* 0x000fc8000f8608ff */
[----:B------:R-:W-:-:S05]  /*65a0*/  LEA.HI.X R57, R67, UR5, R68, 0x1, P3 ;  /* 0x0000000543397c11 */ /* 0x000fca00098f0c44 */
[----:B--2---:R0:W-:Y:S04]  /*65b0*/  STG.E.128 desc[UR6][R56.64], R44 ;  /* 0x0000002c38007986 */ /* 0x0041e8000c101d06 */
.L_x_478:
[----:B------:R-:W-:Y:S05]  /*65c0*/  BSYNC B1 ;  /* 0x0000000000017941 */ /* 0x000fea0003800000 */
.L_x_477:
[----:B------:R-:W-:Y:S05]  /*65d0*/  @P5 BRA `(.L_x_485) ;  /* 0x0000005000dc5947 */ /* 0x000fea0003800000 */
[----:B------:R-:W-:Y:S01]  /*65e0*/  IADD3 R137, P3, P4, R133, R136, R16 ;  /* 0x0000008885897210 */ /* 0x000fe20007c7e010 */
[----:B------:R-:W-:Y:S03]  /*65f0*/  BSSY B1, `(.L_x_486) ;  /* 0x0000038000017945 */ /* 0x000fe60003800000 */
[----:B------:R-:W-:Y:S01]  /*6600*/  IADD3.X R66, R132, R93, R17, P3, P4 ;  /* 0x0000005d84427210 */ /* 0x000fe20001fe8411 */
[----:B------:R-:W-:Y:S08]  /*6610*/  @P0 BRA `(.L_x_487) ;  /* 0x0000000000d40947 */ /* 0x000ff00003800000 */
[----:B0-234-:R0:W2:Y:S01]  /*6620*/  LDS.128 R44, [R5+0x23400] ;  /* 0x02340000052c7984 */ /* 0x01d0a20000000c00 */
        /* <DEDUP_REMOVED lines=46> */
.L_x_489:
[----:B------:R-:W-:Y:S05]  /*6910*/  BSYNC B2 ;  /* 0x0000000000027941 */ /* 0x000fea0003800000 */
.L_x_488:
[----:B------:R-:W-:Y:S01]  /*6920*/  ULDC.64 UR4, c[0x0][0x2e8] ;  /* 0x0000ba0000047ab9 */ /* 0x000fe20000000a00 */
[----:B------:R-:W-:Y:S01]  /*6930*/  ULDC.64 UR6, c[0x0][0x208] ;  /* 0x0000820000067ab9 */ /* 0x000fe20000000a00 */
[----:B------:R-:W-:-:S04]  /*6940*/  LEA R52, P3, R63, UR4, 0x1 ;  /* 0x000000043f347c11 */ /* 0x000fc8000f8608ff */
[----:B------:R-:W-:-:S05]  /*6950*/  LEA.HI.X R53, R63, UR5, R64, 0x1, P3 ;  /* 0x000000053f357c11 */ /* 0x000fca00098f0c40 */
[----:B--2---:R0:W-:Y:S04]  /*6960*/  STG.E.128 desc[UR6][R52.64], R44 ;  /* 0x0000002c34007986 */ /* 0x0041e8000c101d06 */
.L_x_487:
[----:B------:R-:W-:Y:S05]  /*6970*/  BSYNC B1 ;  /* 0x0000000000017941 */ /* 0x000fea0003800000 */
.L_x_486:
[----:B------:R-:W-:Y:S05]  /*6980*/  @P1 BRA `(.L_x_485) ;  /* 0x0000004c00f01947 */ /* 0x000fea0003800000 */
        /* <DEDUP_REMOVED lines=24> */
[----:B------:R-:W-:-:S02]  /*6b10*/  HADD2.F32 R50, -RZ, R97.H0_H0 ;  /* 0x20000061ff327230 */ /* 0x000fc40000004100 */
[C---:B------:R-:W-:Y:S01]  /*6b20*/  FMUL.FTZ R54, R47.reuse, R54 ;  /* 0x000000362f367220 */ /* 0x040fe20000410000 */
[----:B------:R-:W-:Y:S02]  /*6b30*/  HADD2.F32 R97, -RZ, R97.H1_H1 ;  /* 0x30000061ff617230 */ /* 0x000fe40000004100 */
        /* <DEDUP_REMOVED lines=20> */
.L_x_491:
[----:B------:R-:W-:Y:S05]  /*6c80*/  BSYNC B1 ;  /* 0x0000000000017941 */ /* 0x000fea0003800000 */
.L_x_490:
[----:B------:R-:W-:Y:S01]  /*6c90*/  ULDC.64 UR4, c[0x0][0x2e8] ;  /* 0x0000ba0000047ab9 */ /* 0x000fe20000000a00 */
[----:B------:R-:W-:Y:S01]  /*6ca0*/  ULDC.64 UR6, c[0x0][0x208] ;  /* 0x0000820000067ab9 */ /* 0x000fe20000000a00 */
[----:B------:R-:W-:-:S04]  /*6cb0*/  LEA R48, P3, R59, UR4, 0x1 ;  /* 0x000000043b307c11 */ /* 0x000fc8000f8608ff */
[----:B------:R-:W-:-:S05]  /*6cc0*/  LEA.HI.X R49, R59, UR5, R60, 0x1, P3 ;  /* 0x000000053b317c11 */ /* 0x000fca00098f0c3c */
[----:B--2---:R0:W-:Y:S01]  /*6cd0*/  STG.E.128 desc[UR6][R48.64], R44 ;  /* 0x0000002c30007986 */ /* 0x0041e2000c101d06 */
[----:B------:R-:W-:Y:S05]  /*6ce0*/  BRA `(.L_x_485) ;  /* 0x0000004c00187947 */ /* 0x000fea0003800000 */
.L_x_429:
[----:B------:R-:W-:Y:S01]  /*6cf0*/  IADD3 R44, R22, 0x20, RZ ;  /* 0x00000020162c7810 */ /* 0x000fe20007ffe0ff */
[----:B------:R-:W-:-:S03]  /*6d00*/  ULDC.64 UR4, c[0x0][0x208] ;  /* 0x0000820000047ab9 */ /* 0x000fc60000000a00 */
[----:B------:R-:W-:Y:S01]  /*6d10*/  ISETP.GE.AND P4, PT, R44, R4, PT ;  /* 0x000000042c00720c */ /* 0x000fe20003f86270 */
[----:B------:R-:W-:-:S03]  /*6d20*/  VIADD R44, R22, 0x40 ;  /* 0x00000040162c7836 */ /* 0x000fc60000000000 */
[----:B------:R-:W-:-:S13]  /*6d30*/  ISETP.GE.OR P4, PT, R16, R92, P4 ;  /* 0x0000005c1000720c */ /* 0x000fda0002786670 */
[----:B------:R-:W-:Y:S01]  /*6d40*/  @!P4 IADD3 R58, P2, P3, R106, R96, R37 ;  /* 0x000000606a3ac210 */ /* 0x000fe20007b5e025 */
[----:B------:R-:W1:Y:S03]  /*6d50*/  @!P4 LDC.64 R62, c[0x0][0x400] ;  /* 0x00010000ff3ecb82 */ /* 0x000e660000000a00 */
[----:B------:R-:W-:Y:S02]  /*6d60*/  @!P4 IADD3.X R59, R27, R3, R40, P2, P3 ;  /* 0x000000031b3bc210 */ /* 0x000fe400017e6428 */
[----:B------:R-:W-:-:S04]  /*6d70*/  @!P4 IADD3 R56, P2, P3, R112, R94, R31 ;  /* 0x0000005e7038c210 */ /* 0x000fc80007b5e01f */
[----:B------:R-:W-:Y:S02]  /*6d80*/  @!P4 IADD3.X R57, R10, R0, R34, P2, P3 ;  /* 0x000000000a39c210 */ /* 0x000fe400017e6422 */
[----:B------:R-:W-:Y:S01]  /*6d90*/  ISETP.GE.AND P3, PT, R44, R4, PT ;  /* 0x000000042c00720c */ /* 0x000fe20003f66270 */
[----:B------:R-:W-:-:S03]  /*6da0*/  VIADD R44, R22, 0x80 ;  /* 0x00000080162c7836 */ /* 0x000fc60000000000 */
[----:B------:R-:W-:-:S13]  /*6db0*/  ISETP.GE.OR P3, PT, R16, R92, P3 ;  /* 0x0000005c1000720c */ /* 0x000fda0001f66670 */
[----:B------:R-:W-:Y:S01]  /*6dc0*/  @!P3 IADD3 R50, P2, P5, R106, R36, R96 ;  /* 0x000000246a32b210 */ /* 0x000fe20007d5e060 */
[----:B------:R-:W2:Y:S03]  /*6dd0*/  @!P3 LDC.64 R68, c[0x0][0x3e8] ;  /* 0x0000fa00ff44bb82 */ /* 0x000ea60000000a00 */
[----:B0-----:R-:W-:Y:S02]  /*6de0*/  @!P3 IADD3.X R51, R27, R39, R3, P2, P5 ;  /* 0x000000271b33b210 */ /* 0x001fe400017ea403 */
[----:B------:R-:W-:-:S03]  /*6df0*/  @!P3 IADD3 R48, P2, P5, R112, R30, R94 ;  /* 0x0000001e7030b210 */ /* 0x000fc60007d5e05e */
[----:B------:R-:W0:Y:S01]  /*6e00*/  @!P3 LDC.64 R70, c[0x0][0x400] ;  /* 0x00010000ff46bb82 */ /* 0x000e220000000a00 */
[----:B------:R-:W-:Y:S02]  /*6e10*/  @!P3 IADD3.X R49, R10, R33, R0, P2, P5 ;  /* 0x000000210a31b210 */ /* 0x000fe400017ea400 */
[----:B------:R-:W-:-:S04]  /*6e20*/  ISETP.GE.AND P2, PT, R44, R4, PT ;  /* 0x000000042c00720c */ /* 0x000fc80003f46270 */
[----:B------:R-:W-:-:S13]  /*6e30*/  ISETP.GE.OR P2, PT, R16, R92, P2 ;  /* 0x0000005c1000720c */ /* 0x000fda0001746670 */
[----:B------:R-:W-:Y:S01]  /*6e40*/  @!P2 IADD3 R46, P5, P6, R106, R35, R96 ;  /* 0x000000236a2ea210 */ /* 0x000fe20007ebe060 */
[----:B------:R-:W3:Y:S03]  /*6e50*/  @!P2 LDC.64 R76, c[0x0][0x3e8] ;  /* 0x0000fa00ff4cab82 */ /* 0x000ee60000000a00 */
[----:B------:R-:W-:Y:S02]  /*6e60*/  @!P2 IADD3.X R47, R27, R38, R3, P5, P6 ;  /* 0x000000261b2fa210 */ /* 0x000fe40002fec403 */
[----:B------:R-:W-:-:S03]  /*6e70*/  @!P2 IADD3 R44, P5, P6, R112, R29, R94 ;  /* 0x0000001d702ca210 */ /* 0x000fc60007ebe05e */
[----:B------:R-:W4:Y:S01]  /*6e80*/  @!P2 LDC.64 R78, c[0x0][0x400] ;  /* 0x00010000ff4eab82 */ /* 0x000f220000000a00 */
[----:B------:R-:W-:Y:S02]  /*6e90*/  @!P2 IADD3.X R45, R10, R32, R0, P5, P6 ;  /* 0x000000200a2da210 */ /* 0x000fe40002fec400 */
[----:B------:R-:W-:-:S04]  /*6ea0*/  ISETP.GE.AND P5, PT, R22, R4, PT ;  /* 0x000000041600720c */ /* 0x000fc80003fa6270 */
[----:B------:R-:W-:-:S13]  /*6eb0*/  ISETP.GE.OR P5, PT, R16, R92, P5 ;  /* 0x0000005c1000720c */ /* 0x000fda0002fa6670 */
[----:B------:R-:W1:Y:S01]  /*6ec0*/  @!P5 LDC.64 R52, c[0x0][0x3e8] ;  /* 0x0000fa00ff34db82 */ /* 0x000e620000000a00 */
[----:B------:R-:W-:-:S05]  /*6ed0*/  @!P5 IADD3 R54, P6, R106, R96, RZ ;  /* 0x000000606a36d210 */ /* 0x000fca0007fde0ff */
[----:B------:R-:W-:Y:S01]  /*6ee0*/  @!P5 IMAD.X R55, R3, 0x1, R27, P6 ;  /* 0x000000010337d824 */ /* 0x000fe200030e061b */
[----:B-1----:R-:W-:-:S04]  /*6ef0*/  @!P5 LEA R52, P6, R54, R52, 0x1 ;  /* 0x000000343634d211 */ /* 0x002fc800078c08ff */
[----:B------:R-:W-:Y:S02]  /*6f00*/  @!P5 LEA.HI.X R53, R54, R53, R55, 0x1, P6 ;  /* 0x000000353635d211 */ /* 0x000fe400030f0c37 */
[----:B------:R-:W1:Y:S01]  /*6f10*/  @!P5 LDC.64 R54, c[0x0][0x400] ;  /* 0x00010000ff36db82 */ /* 0x000e620000000a00 */
[----:B------:R-:W-:-:S05]  /*6f20*/  @!P5 IADD3 R60, P6, R112, R94, RZ ;  /* 0x0000005e703cd210 */ /* 0x000fca0007fde0ff */
[----:B------:R-:W-:Y:S01]  /*6f30*/  @!P5 IMAD.X R61, R0, 0x1, R10, P6 ;  /* 0x00000001003dd824 */ /* 0x000fe200030e060a */
[----:B-1----:R-:W-:-:S04]  /*6f40*/  @!P5 LEA R54, P6, R60, R54, 0x1 ;  /* 0x000000363c36d211 */ /* 0x002fc800078c08ff */
[----:B------:R-:W-:Y:S02]  /*6f50*/  @!P5 LEA.HI.X R55, R60, R55, R61, 0x1, P6 ;  /* 0x000000373c37d211 */ /* 0x000fe400030f0c3d */
[----:B------:R-:W1:Y:S02]  /*6f60*/  @!P4 LDC.64 R60, c[0x0][0x3e8] ;  /* 0x0000fa00ff3ccb82 */ /* 0x000e640000000a00 */
[----:B-1----:R-:W-:-:S04]  /*6f70*/  @!P4 LEA R60, P6, R58, R60, 0x1 ;  /* 0x0000003c3a3cc211 */ /* 0x002fc800078c08ff */
[----:B------:R-:W-:Y:S02]  /*6f80*/  @!P4 LEA.HI.X R61, R58, R61, R59, 0x1, P6 ;  /* 0x0000003d3a3dc211 */ /* 0x000fe400030f0c3b */
[----:B------:R-:W-:-:S04]  /*6f90*/  @!P4 LEA R62, P6, R56, R62, 0x1 ;  /* 0x0000003e383ec211 */ /* 0x000fc800078c08ff */
[----:B------:R-:W-:Y:S02]  /*6fa0*/  @!P4 LEA.HI.X R63, R56, R63, R57, 0x1, P6 ;  /* 0x0000003f383fc211 */ /* 0x000fe400030f0c39 */
[----:B--2---:R-:W-:-:S04]  /*6fb0*/  @!P3 LEA R68, P6, R50, R68, 0x1 ;  /* 0x000000443244b211 */ /* 0x004fc800078c08ff */
[----:B------:R-:W-:Y:S02]  /*6fc0*/  @!P3 LEA.HI.X R69, R50, R69, R51, 0x1, P6 ;  /* 0x000000453245b211 */ /* 0x000fe400030f0c33 */
[----:B------:R-:W-:Y:S02]  /*6fd0*/  CS2R R50, SRZ ;  /* 0x0000000000327805 */ /* 0x000fe4000001ff00 */
[----:B0-----:R-:W-:-:S04]  /*6fe0*/  @!P3 LEA R70, P6, R48, R70, 0x1 ;  /* 0x000000463046b211 */ /* 0x001fc800078c08ff */
[----:B------:R-:W-:Y:S02]  /*6ff0*/  @!P3 LEA.HI.X R71, R48, R71, R49, 0x1, P6 ;  /* 0x000000473047b211 */ /* 0x000fe400030f0c31 */
[----:B------:R-:W-:Y:S02]  /*7000*/  CS2R R48, SRZ ;  /* 0x0000000000307805 */ /* 0x000fe4000001ff00 */
[----:B---3--:R-:W-:-:S04]  /*7010*/  @!P2 LEA R76, P6, R46, R76, 0x1 ;  /* 0x0000004c2e4ca211 */ /* 0x008fc800078c08ff */
[----:B------:R-:W-:Y:S02]  /*7020*/  @!P2 LEA.HI.X R77, R46, R77, R47, 0x1, P6 ;  /* 0x0000004d2e4da211 */ /* 0x000fe400030f0c2f */
[----:B------:R-:W-:Y:S02]  /*7030*/  CS2R R46, SRZ ;  /* 0x00000000002e7805 */ /* 0x000fe4000001ff00 */
[C---:B----4-:R-:W-:Y:S01]  /*7040*/  @!P2 LEA R78, P6, R44.reuse, R78, 0x1 ;  /* 0x0000004e2c4ea211 */ /* 0x050fe200078c08ff */
[----:B------:R0:W5:Y:S03]  /*7050*/  @!P5 LDG.E.128 R48, desc[UR4][R54.64] ;  /* 0x000000043630d981 */ /* 0x000166000c1e1d00 */
[----:B------:R-:W-:Y:S02]  /*7060*/  @!P2 LEA.HI.X R79, R44, R79, R45, 0x1, P6 ;  /* 0x0000004f2c4fa211 */ /* 0x000fe400030f0c2d */
[----:B------:R-:W-:-:S02]  /*7070*/  CS2R R44, SRZ ;  /* 0x00000000002c7805 */ /* 0x000fc4000001ff00 */
[----:B------:R-:W-:Y:S02]  /*7080*/  CS2R R58, SRZ ;  /* 0x00000000003a7805 */ /* 0x000fe4000001ff00 */
[----:B------:R-:W-:Y:S02]  /*7090*/  CS2R R56, SRZ ;  /* 0x0000000000387805 */ /* 0x000fe4000001ff00 */
[----:B------:R1:W5:Y:S01]  /*70a0*/  @!P5 LDG.E.128 R44, desc[UR4][R52.64] ;  /* 0x00000004342cd981 */ /* 0x000362000c1e1d00 */
[----:B0-----:R-:W-:Y:S02]  /*70b0*/  CS2R R54, SRZ ;  /* 0x0000000000367805 */ /* 0x001fe4000001ff00 */
[----:B------:R-:W-:Y:S02]  /*70c0*/  CS2R R66, SRZ ;  /* 0x0000000000427805 */ /* 0x000fe4000001ff00 */
[----:B------:R-:W-:Y:S01]  /*70d0*/  CS2R R64, SRZ ;  /* 0x0000000000407805 */ /* 0x000fe2000001ff00 */
[----:B------:R0:W5:Y:S01]  /*70e0*/  @!P4 LDG.E.128 R56, desc[UR4][R62.64] ;  /* 0x000000043e38c981 */ /* 0x000162000c1e1d00 */
[----:B------:R-:W-:-:S04]  /*70f0*/  IADD3 R81, R22, 0x60, RZ ;  /* 0x0000006016517810 */ /* 0x000fc80007ffe0ff */
[----:B------:R-:W5:Y:S01]  /*7100*/  @!P3 LDG.E.128 R64, desc[UR4][R70.64] ;  /* 0x000000044640b981 */ /* 0x000f62000c1e1d00 */
[----:B-1----:R-:W-:Y:S02]  /*7110*/  CS2R R52, SRZ ;  /* 0x0000000000347805 */ /* 0x002fe4000001ff00 */
[----:B0-----:R-:W-:-:S04]  /*7120*/  CS2R R62, SRZ ;  /* 0x00000000003e7805 */ /* 0x001fc8000001ff00 */
[----:B------:R0:W5:Y:S02]  /*7130*/  @!P4 LDG.E.128 R52, desc[UR4][R60.64] ;  /* 0x000000043c34c981 */ /* 0x000164000c1e1d00 */
[----:B0-----:R-:W-:-:S06]  /*7140*/  CS2R R60, SRZ ;  /* 0x00000000003c7805 */ /* 0x001fcc000001ff00 */
[----:B------:R0:W5:Y:S01]  /*7150*/  @!P3 LDG.E.128 R60, desc[UR4][R68.64] ;  /* 0x00000004443cb981 */ /* 0x000162000c1e1d00 */
[----:B------:R-:W-:-:S04]  /*7160*/  ISETP.GE.AND P3, PT, R81, R4, PT ;  /* 0x000000045100720c */ /* 0x000fc80003f66270 */
[----:B------:R-:W-:Y:S02]  /*7170*/  ISETP.GE.OR P3, PT, R16, R92, P3 ;  /* 0x0000005c1000720c */ /* 0x000fe40001f66670 */
[----:B------:R-:W-:Y:S02]  /*7180*/  CS2R R70, SRZ ;  /* 0x0000000000467805 */ /* 0x000fe4000001ff00 */
[----:B------:R-:W-:Y:S02]  /*7190*/  CS2R R74, SRZ ;  /* 0x00000000004a7805 */ /* 0x000fe4000001ff00 */
[----:B------:R-:W-:Y:S02]  /*71a0*/  CS2R R72, SRZ ;  /* 0x0000000000487805 */ /* 0x000fe4000001ff00 */
[----:B0-----:R-:W-:Y:S01]  /*71b0*/  CS2R R68, SRZ ;  /* 0x0000000000447805 */ /* 0x001fe2000001ff00 */
[----:B------:R-:W-:Y:S01]  /*71c0*/  VIADD R80, R22, 0xa0 ;  /* 0x000000a016507836 */ /* 0x000fe20000000000 */
[----:B------:R-:W-:Y:S02]  /*71d0*/  BSSY B1, `(.L_x_492) ;  /* 0x0000025000017945 */ /* 0x000fe40003800000 */
[----:B------:R0:W5:Y:S04]  /*71e0*/  @!P2 LDG.E.128 R72, desc[UR4][R78.64] ;  /* 0x000000044e48a981 */ /* 0x000168000c1e1d00 */
[----:B------:R1:W5:Y:S01]  /*71f0*/  @!P2 LDG.E.128 R68, desc[UR4][R76.64] ;  /* 0x000000044c44a981 */ /* 0x000362000c1e1d00 */
[----:B------:R-:W-:-:S02]  /*7200*/  ISETP.GE.AND P2, PT, R80, R4, PT ;  /* 0x000000045000720c */ /* 0x000fc40003f46270 */
[----:B------:R-:W-:Y:S02]  /*7210*/  CS2R R90, SRZ ;  /* 0x00000000005a7805 */ /* 0x000fe4000001ff00 */
[----:B------:R-:W-:Y:S02]  /*7220*/  CS2R R82, SRZ ;  /* 0x0000000000527805 */ /* 0x000fe4000001ff00 */
[----:B------:R-:W-:Y:S02]  /*7230*/  CS2R R80, SRZ ;  /* 0x0000000000507805 */ /* 0x000fe4000001ff00 */
[----:B------:R-:W-:Y:S02]  /*7240*/  ISETP.GE.OR P2, PT, R16, R92, P2 ;  /* 0x0000005c1000720c */ /* 0x000fe40001746670 */
[----:B0-----:R-:W-:Y:S02]  /*7250*/  CS2R R78, SRZ ;  /* 0x00000000004e7805 */ /* 0x001fe4000001ff00 */
[----:B------:R-:W-:-:S02]  /*7260*/  CS2R R86, SRZ ;  /* 0x0000000000567805 */ /* 0x000fc4000001ff00 */
[----:B------:R-:W-:Y:S02]  /*7270*/  CS2R R84, SRZ ;  /* 0x0000000000547805 */ /* 0x000fe4000001ff00 */
[----:B------:R-:W-:Y:S02]  /*7280*/  CS2R R88, SRZ ;  /* 0x0000000000587805 */ /* 0x000fe4000001ff00 */
[----:B-1----:R-:W-:Y:S01]  /*7290*/  CS2R R76, SRZ ;  /* 0x00000000004c7805 */ /* 0x002fe2000001ff00 */
[----:B------:R-:W-:Y:S06]  /*72a0*/  @P3 BRA `(.L_x_493) ;  /* 0x00000000005c3947 */ /* 0x000fec0003800000 */
[----:B------:R-:W0:Y:S01]  /*72b0*/  LDC.64 R76, c[0x0][0x3f8] ;  /* 0x0000fe00ff4c7b82 */ /* 0x000e220000000a00 */
[----:B------:R-:W-:Y:S01]  /*72c0*/  IMAD.MOV.U32 R78, RZ, RZ, R96 ;  /* 0x000000ffff4e7224 */ /* 0x000fe200078e0060 */
[----:B------:R-:W-:Y:S01]  /*72d0*/  ULDC.64 UR4, c[0x0][0x3e8] ;  /* 0x0000fa0000047ab9 */ /* 0x000fe20000000a00 */
[----:B------:R-:W-:Y:S01]  /*72e0*/  IMAD.MOV.U32 R79, RZ, RZ, R3 ;  /* 0x000000ffff4f7224 */ /* 0x000fe200078e0003 */
[----:B------:R-:W-:Y:S01]  /*72f0*/  ULDC.64 UR6, c[0x0][0x208] ;  /* 0x0000820000067ab9 */ /* 0x000fe20000000a00 */
[----:B0-----:R-:W-:-:S04]  /*7300*/  IMAD.WIDE.U32 R78, R76, 0x60, R78 ;  /* 0x000000604c4e7825 */ /* 0x001fc800078e004e */
[----:B------:R-:W-:Y:S01]  /*7310*/  IMAD R77, R77, 0x60, RZ ;  /* 0x000000604d4d7824 */ /* 0x000fe200078e02ff */
[----:B------:R-:W-:Y:S01]  /*7320*/  IADD3 R88, P3, R106, R78, RZ ;  /* 0x0000004e6a587210 */ /* 0x000fe20007f7e0ff */
[----:B------:R-:W-:-:S03]  /*7330*/  IMAD.MOV.U32 R78, RZ, RZ, R94 ;  /* 0x000000ffff4e7224 */ /* 0x000fc600078e005e */
[----:B------:R-:W-:Y:S02]  /*7340*/  IADD3.X R89, R27, R79, R77, P3, !PT ;  /* 0x0000004f1b597210 */ /* 0x000fe40001ffe44d */
[----:B------:R-:W0:Y:S01]  /*7350*/  LDC.64 R76, c[0x0][0x408] ;  /* 0x00010200ff4c7b82 */ /* 0x000e220000000a00 */
[----:B------:R-:W-:-:S03]  /*7360*/  MOV R79, R0 ;  /* 0x00000000004f7202 */ /* 0x000fc60000000f00 */
[----:B0-----:R-:W-:-:S04]  /*7370*/  IMAD.WIDE.U32 R78, R76, 0x60, R78 ;  /* 0x000000604c4e7825 */ /* 0x001fc800078e004e */
        /* <DEDUP_REMOVED lines=8> */
[----:B------:R-:W5:Y:S04]  /*7400*/  LDG.E.128 R76, desc[UR6][R76.64] ;  /* 0x000000064c4c7981 */ /* 0x000f68000c1e1d00 */
[----:B------:R-:W5:Y:S03]  /*7410*/  LDG.E.128 R88, desc[UR6][R88.64] ;  /* 0x0000000658587981 */ /* 0x000f66000c1e1d00 */
.L_x_493:
[----:B------:R-:W-:Y:S05]  /*7420*/  BSYNC B1 ;  /* 0x0000000000017941 */ /* 0x000fea0003800000 */
.L_x_492:
[----:B------:R-:W-:Y:S01]  /*7430*/  BSSY B1, `(.L_x_494) ;  /* 0x0000018000017945 */ /* 0x000fe20003800000 */
[----:B------:R-:W-:-:S03]  /*7440*/  ISETP.GE.AND P3, PT, R16, R92, PT ;  /* 0x0000005c1000720c */ /* 0x000fc60003f66270 */
[----:B------:R-:W-:Y:S10]  /*7450*/  @P2 BRA `(.L_x_495) ;  /* 0x0000000000542947 */ /* 0x000ff40003800000 */
[----:B------:R-:W0:Y:S01]  /*7460*/  LDC.64 R80, c[0x0][0x3f8] ;  /* 0x0000fe00ff507b82 */ /* 0x000e220000000a00 */
[----:B------:R-:W-:Y:S01]  /*7470*/  IMAD.MOV.U32 R97, RZ, RZ, R3 ;  /* 0x000000ffff617224 */ /* 0x000fe200078e0003 */
[----:B------:R-:W-:Y:S01]  /*7480*/  ULDC.64 UR4, c[0x0][0x3e8] ;  /* 0x0000fa0000047ab9 */ /* 0x000fe20000000a00 */
[----:B------:R-:W-:Y:S01]  /*7490*/  IMAD.MOV.U32 R95, RZ, RZ, R0 ;  /* 0x000000ffff5f7224 */ /* 0x000fe200078e0000 */
[----:B------:R-:W-:Y:S01]  /*74a0*/  ULDC.64 UR6, c[0x0][0x208] ;  /* 0x0000820000067ab9 */ /* 0x000fe20000000a00 */
[----:B0-----:R-:W-:-:S04]  /*74b0*/  IMAD.WIDE.U32 R96, R80, 0xa0, R96 ;  /* 0x000000a050607825 */ /* 0x001fc800078e0060 */
[----:B------:R-:W-:Y:S01]  /*74c0*/  IMAD R81, R81, 0xa0, RZ ;  /* 0x000000a051517824 */ /* 0x000fe200078e02ff */
[----:B------:R-:W-:-:S04]  /*74d0*/  IADD3 R3, P2, R106, R96, RZ ;  /* 0x000000606a037210 */ /* 0x000fc80007f5e0ff */
[----:B------:R-:W-:Y:S02]  /*74e0*/  IADD3.X R96, R27, R97, R81, P2, !PT ;  /* 0x000000611b607210 */ /* 0x000fe400017fe451 */
[----:B------:R-:W0:Y:S02]  /*74f0*/  LDC.64 R80, c[0x0][0x408] ;  /* 0x00010200ff507b82 */ /* 0x000e240000000a00 */
[----:B0-----:R-:W-:-:S04]  /*7500*/  IMAD.WIDE.U32 R94, R80, 0xa0, R94 ;  /* 0x000000a0505e7825 */ /* 0x001fc800078e005e */
[----:B------:R-:W-:Y:S01]  /*7510*/  IMAD R81, R81, 0xa0, RZ ;  /* 0x000000a051517824 */ /* 0x000fe200078e02ff */
[----:B------:R-:W-:-:S04]  /*7520*/  IADD3 R0, P2, R112, R94, RZ ;  /* 0x0000005e70007210 */ /* 0x000fc80007f5e0ff */
[----:B------:R-:W-:Y:S02]  /*7530*/  IADD3.X R95, R10, R95, R81, P2, !PT ;  /* 0x0000005f0a5f7210 */ /* 0x000fe400017fe451 */
[----:B------:R-:W-:-:S04]  /*7540*/  LEA R80, P2, R3, UR4, 0x1 ;  /* 0x0000000403507c11 */ /* 0x000fc8000f8408ff */
[----:B------:R-:W-:Y:S01]  /*7550*/  LEA.HI.X R81, R3, UR5, R96, 0x1, P2 ;  /* 0x0000000503517c11 */ /* 0x000fe200090f0c60 */
[----:B------:R-:W-:Y:S02]  /*7560*/  ULDC.64 UR4, c[0x0][0x400] ;  /* 0x0001000000047ab9 */ /* 0x000fe40000000a00 */
[----:B------:R-:W-:-:S03]  /*7570*/  LEA R84, P2, R0, UR4, 0x1 ;  /* 0x0000000400547c11 */ /* 0x000fc6000f8408ff */
[----:B------:R-:W5:Y:S01]  /*7580*/  LDG.E.128 R80, desc[UR6][R80.64] ;  /* 0x0000000650507981 */ /* 0x000f62000c1e1d00 */
[----:B------:R-:W-:-:S06]  /*7590*/  LEA.HI.X R85, R0, UR5, R95, 0x1, P2 ;  /* 0x0000000500557c11 */ /* 0x000fcc00090f0c5f */
[----:B------:R-:W5:Y:S03]  /*75a0*/  LDG.E.128 R84, desc[UR6][R84.64] ;  /* 0x0000000654547981 */ /* 0x000f66000c1e1d00 */
.L_x_495:
[----:B------:R-:W-:Y:S05]  /*75b0*/  BSYNC B1 ;  /* 0x0000000000017941 */ /* 0x000fea0003800000 */
.L_x_494:
[----:B-----5:R-:W-:Y:S01]  /*75c0*/  IMAD.MOV.U32 R0, RZ, RZ, R78 ;  /* 0x000000ffff007224 */ /* 0x020fe200078e004e */
[----:B------:R-:W-:Y:S01]  /*75d0*/  MOV R92, R76 ;  /* 0x0000004c005c7202 */ /* 0x000fe20000000f00 */
[----:B------:R-:W-:Y:S01]  /*75e0*/  IMAD.MOV.U32 R3, RZ, RZ, R79 ;  /* 0x000000ffff037224 */ /* 0x000fe200078e004f */
[----:B------:R-:W-:Y:S01]  /*75f0*/  ISETP.NE.AND P2, PT, R224, 0x3, PT ;  /* 0x00000003e000780c */ /* 0x000fe20003f45270 */
[----:B------:R-:W-:-:S03]  /*7600*/  IMAD.MOV.U32 R94, RZ, RZ, R77 ;  /* 0x000000ffff5e7224 */ /* 0x000fc600078e004d */
        /* <DEDUP_REMOVED lines=9> */
[----:B------:R-:W-:Y:S02]  /*76a0*/  IMAD.MOV.U32 R3, RZ, RZ, R83 ;  /* 0x000000ffff037224 */ /* 0x000fe400078e0053 */
[----:B------:R-:W-:Y:S02]  /*76b0*/  IMAD.MOV.U32 R92, RZ, RZ, R80 ;  /* 0x000000ffff5c7224 */ /* 0x000fe400078e0050 */
[----:B------:R-:W-:Y:S01]  /*76c0*/  IMAD.MOV.U32 R94, RZ, RZ, R81 ;  /* 0x000000ffff5e7224 */ /* 0x000fe200078e0051 */
[----:B------:R-:W-:Y:S01]  /*76d0*/  PRMT R166, R0, 0x5410, R3 ;  /* 0x0000541000a67816 */ /* 0x000fe20000000003 */
[----:B------:R-:W-:Y:S01]  /*76e0*/  IMAD.MOV.U32 R3, RZ, RZ, R87 ;  /* 0x000000ffff037224 */ /* 0x000fe200078e0057 */
        /* <DEDUP_REMOVED lines=11> */
[----:B------:R-:W-:Y:S01]  /*77a0*/  IMAD.MOV.U32 R0, RZ, RZ, R50 ;  /* 0x000000ffff007224 */ /* 0x000fe200078e0032 */
[----:B------:R-:W-:Y:S01]  /*77b0*/  PRMT R190, R92, 0x7610, R190 ;  /* 0x000076105cbe7816 */ /* 0x000fe200000000be */
        /* <DEDUP_REMOVED lines=8> */
[----:B------:R-:W-:Y:S01]  /*7840*/  PRMT R175, R94, 0x7610, R175 ;  /* 0x000076105eaf7816 */ /* 0x000fe200000000af */
[----:B------:R-:W-:Y:S01]  /*7850*/  IMAD.MOV.U32 R92, RZ, RZ, R52 ;  /* 0x000000ffff5c7224 */ /* 0x000fe200078e0034 */
[----:B------:R-:W-:Y:S02]  /*7860*/  MOV R94, R53 ;  /* 0x00000035005e7202 */ /* 0x000fe40000000f00 */
[----:B------:R-:W-:Y:S01]  /*7870*/  PRMT R188, R0, 0x7610, R188 ;  /* 0x0000761000bc7816 */ /* 0x000fe200000000bc */
[----:B------:R-:W-:Y:S01]  /*7880*/  IMAD.MOV.U32 R0, RZ, RZ, R58 ;  /* 0x000000ffff007224 */ /* 0x000fe200078e003a */
[----:B------:R-:W-:Y:S01]  /*7890*/  PRMT R192, R3, 0x5410, R92 ;  /* 0x0000541003c07816 */ /* 0x000fe2000000005c */
[----:B------:R-:W-:Y:S01]  /*78a0*/  IMAD.MOV.U32 R3, RZ, RZ, R59 ;  /* 0x000000ffff037224 */ /* 0x000fe200078e003b */
[----:B------:R-:W-:Y:S01]  /*78b0*/  PRMT R193, R94, 0x7610, R193 ;  /* 0x000076105ec17816 */ /* 0x000fe200000000c1 */
[----:B------:R-:W-:Y:S01]  /*78c0*/  IMAD.MOV.U32 R92, RZ, RZ, R56 ;  /* 0x000000ffff5c7224 */ /* 0x000fe200078e0038 */
[----:B------:R-:W-:Y:S01]  /*78d0*/  PRMT R188, R188, 0x5410, R0 ;  /* 0x00005410bcbc7816 */ /* 0x000fe20000000000 */
[----:B------:R-:W-:Y:S01]  /*78e0*/  IMAD.MOV.U32 R94, RZ, RZ, R57 ;  /* 0x000000ffff5e7224 */ /* 0x000fe200078e0039 */
[----:B------:R-:W-:Y:S01]  /*78f0*/  PRMT R193, R193, 0x5410, R3 ;  /* 0x00005410c1c17816 */ /* 0x000fe20000000003 */
[----:B------:R-:W-:-:S02]  /*7900*/  IMAD.MOV.U32 R3, RZ, RZ, R60 ;  /* 0x000000ffff037224 */ /* 0x000fc400078e003c */
        /* <DEDUP_REMOVED lines=17> */
[----:B------:R-:W-:Y:S02]  /*7a20*/  PRMT R186, R186, 0x5410, R92 ;  /* 0x00005410baba7816 */ /* 0x000fe4000000005c */
[----:B------:R-:W-:Y:S02]  /*7a30*/  PRMT R173, R3, 0x7610, R173 ;  /* 0x0000761003ad7816 */ /* 0x000fe400000000ad */
[----:B------:R-:W-:Y:S02]  /*7a40*/  MOV R3, R68 ;  /* 0x0000004400037202 */ /* 0x000fe40000000f00 */
[----:B------:R-:W-:Y:S01]  /*7a50*/  PRMT R171, R171, 0x5410, R0 ;  /* 0x00005410abab7816 */ /* 0x000fe20000000000 */
[----:B------:R-:W-:Y:S01]  /*7a60*/  IMAD.MOV.U32 R0, RZ, RZ, R75 ;  /* 0x000000ffff007224 */ /* 0x000fe200078e004b */
[----:B------:R-:W-:Y:S01]  /*7a70*/  PRMT R172, R3, 0x7610, R172 ;  /* 0x0000761003ac7816 */ /* 0x000fe200000000ac */
[----:B------:R-:W-:-:S03]  /*7a80*/  IMAD.MOV.U32 R3, RZ, RZ, R74 ;  /* 0x000000ffff037224 */ /* 0x000fc600078e004a */
[----:B------:R-:W-:Y:S02]  /*7a90*/  PRMT R170, R170, 0x5410, R0 ;  /* 0x00005410aaaa7816 */ /* 0x000fe40000000000 */
[----:B------:R-:W-:Y:S01]  /*7aa0*/  PRMT R171, R3, 0x7610, R171 ;  /* 0x0000761003ab7816 */ /* 0x000fe200000000ab */
[----:B------:R-:W-:Y:S01]  /*7ab0*/  IMAD.MOV.U32 R3, RZ, RZ, R72 ;  /* 0x000000ffff037224 */ /* 0x000fe200078e0048 */
[----:B------:R-:W-:-:S04]  /*7ac0*/  MOV R0, R73 ;  /* 0x0000004900007202 */ /* 0x000fc80000000f00 */
[----:B------:R-:W-:Y:S02]  /*7ad0*/  PRMT R170, R3, 0x7610, R170 ;  /* 0x0000761003aa7816 */ /* 0x000fe400000000aa */
[----:B------:R-:W-:Y:S01]  /*7ae0*/  PRMT R173, R173, 0x5410, R0 ;  /* 0x00005410adad7816 */ /* 0x000fe20000000000 */
[----:B------:R-:W-:Y:S06]  /*7af0*/  @!P2 BRA `(.L_x_496) ;  /* 0x000000000004a947 */ /* 0x000fec0003800000 */
[----:B------:R-:W-:Y:S01]  /*7b00*/  BPT.TRAP 0x1 ;  /* 0x000000040000795c */ /* 0x000fe20000300000 */
.L_x_496:
[----:B------:R-:W-:Y:S01]  /*7b10*/  IMAD R3, R23, 0x8, R2 ;  /* 0x0000000817037824 */ /* 0x000fe200078e0202 */
[----:B------:R-:W-:Y:S01]  /*7b20*/  SHF.L.U32 R0, R223, 0x1f, RZ ;  /* 0x0000001fdf007819 */ /* 0x000fe200000006ff */
[----:B------:R-:W0:Y:S01]  /*7b30*/  LDC R153, c[0x0][0x2f4] ;  /* 0x0000bd00ff997b82 */ /* 0x000e220000000800 */
[----:B------:R-:W-:Y:S01]  /*7b40*/  BSSY B1, `(.L_x_497) ;  /* 0x0000005000017945 */ /* 0x000fe20003800000 */
[----:B------:R-:W-:Y:S01]  /*7b50*/  IMAD.MOV.U32 R137, RZ, RZ, R93 ;  /* 0x000000ffff897224 */ /* 0x000fe200078e005d */
[----:B------:R-:W1:Y:S05]  /*7b60*/  SYNCS.PHASECHK.TRANS64.TRYWAIT P4, [R3+URZ+0x34890], R0 ;  /* 0x03489000030075a7 */ /* 0x000e6a000808017f */
[----:B------:R-:W2:Y:S01]  /*7b70*/  LDC.64 R138, c[0x0][0x300] ;  /* 0x0000c000ff8a7b82 */ /* 0x000ea20000000a00 */
[----:B-1----:R-:W-:Y:S05]  /*7b80*/  @!P4 BRA `(.L_x_498) ;  /* 0x00000214007cc947 */ /* 0x002fea0003800000 */
.L_x_804:
[----:B------:R-:W-:Y:S05]  /*7b90*/  BSYNC B1 ;  /* 0x0000000000017941 */ /* 0x000fea0003800000 */
.L_x_497:
[----:B------:R-:W-:Y:S01]  /*7ba0*/  ISETP.GE.OR P4, PT, R22, R4, P0 ;  /* 0x000000041600720c */ /* 0x000fe20000786670 */
[----:B------:R-:W-:Y:S01]  /*7bb0*/  BSSY B1, `(.L_x_499) ;  /* 0x0000092000017945 */ /* 0x000fe20003800000 */
[----:B0-----:R-:W-:-:S11]  /*7bc0*/  IMAD.IADD R155, R153, 0x1, -R43 ;  /* 0x00000001999b7824 */ /* 0x001fd600078e0a2b */
[----:B------:R-:W-:Y:S05]  /*7bd0*/  @P4 BRA `(.L_x_500) ;  /* 0x00000008003c4947 */ /* 0x000fea0003800000 */
[----:B------:R-:W3:Y:S01]  /*7be0*/  LDL R92, [R1] ;  /* 0x00000000015c7983 */ /* 0x000ee20000100800 */
[----:B------:R-:W-:Y:S01]  /*7bf0*/  IMAD.SHL.U32 R94, R22, 0x40, RZ ;  /* 0x00000040165e7824 */ /* 0x000fe200078e00ff */
[----:B------:R-:W-:Y:S01]  /*7c00*/  BSSY B2, `(.L_x_501) ;  /* 0x0000079000027945 */ /* 0x000fe20003800000 */
[----:B------:R-:W0:Y:S03]  /*7c10*/  S2R R96, SR_TID.X ;  /* 0x0000000000607919 */ /* 0x000e260000002100 */
[----:B------:R-:W-:-:S04]  /*7c20*/  LOP3.LUT R94, R94, 0x1c0, RZ, 0xc0, !PT ;  /* 0x000001c05e5e7812 */ /* 0x000fc800078ec0ff */
[----:B------:R-:W-:Y:S02]  /*7c30*/  SHF.R.U32.HI R94, RZ, 0x3, R94 ;  /* 0x00000003ff5e7819 */ /* 0x000fe4000001165e */
[----:B0-----:R-:W-:-:S04]  /*7c40*/  IADD3 R96, R96, -0x80, RZ ;  /* 0xffffff8060607810 */ /* 0x001fc80007ffe0ff */
[----:B------:R-:W-:-:S04]  /*7c50*/  SHF.R.S32.HI R95, RZ, 0x1f, R96 ;  /* 0x0000001fff5f7819 */ /* 0x000fc80000011460 */
[----:B------:R-:W-:Y:S01]  /*7c60*/  LEA.HI R95, R95, R96, RZ, 0x6 ;  /* 0x000000605f5f7211 */ /* 0x000fe200078f30ff */
[----:B------:R-:W-:-:S04]  /*7c70*/  IMAD.SHL.U32 R96, R22, 0x40, RZ ;  /* 0x0000004016607824 */ /* 0x000fc800078e00ff */
[----:B------:R-:W-:-:S05]  /*7c80*/  IMAD.SHL.U32 R95, R95, 0x8, RZ ;  /* 0x000000085f5f7824 */ /* 0x000fca00078e00ff */
[----:B------:R-:W-:Y:S02]  /*7c90*/  LOP3.LUT R95, R95, 0xfffffe00, RZ, 0xc0, !PT ;  /* 0xfffffe005f5f7812 */ /* 0x000fe400078ec0ff */
[----:B---3--:R-:W-:-:S04]  /*7ca0*/  LOP3.LUT P5, RZ, R92, 0x1, RZ, 0xc0, !PT ;  /* 0x000000015cff7812 */ /* 0x008fc800078ac0ff */
[----:B------:R-:W-:-:S04]  /*7cb0*/  SEL R92, R43, R155, !P5 ;  /* 0x0000009b2b5c7207 */ /* 0x000fc80006800000 */
[----:B------:R-:W-:-:S04]  /*7cc0*/  SHF.R.S32.HI R93, RZ, 0x1f, R92 ;  /* 0x0000001fff5d7819 */ /* 0x000fc8000001145c */
[----:B------:R-:W-:-:S04]  /*7cd0*/  LEA.HI R92, R93, R92, RZ, 0x4 ;  /* 0x0000005c5d5c7211 */ /* 0x000fc800078f20ff */
[----:B------:R-:W-:-:S04]  /*7ce0*/  LEA.HI.SX32 R92, R92, R9, 0x1c ;  /* 0x000000095c5c7211 */ /* 0x000fc800078fe2ff */
[----:B------:R-:W-:Y:S01]  /*7cf0*/  SHF.R.S32.HI R93, RZ, 0x1f, R92 ;  /* 0x0000001fff5d7819 */ /* 0x000fe2000001145c */
[----:B------:R-:W-:-:S03]  /*7d00*/  IMAD.SHL.U32 R174, R92, 0x8, RZ ;  /* 0x000000085cae7824 */ /* 0x000fc600078e00ff */
[----:B------:R-:W-:Y:S02]  /*7d10*/  LEA.HI R92, R93, R92, RZ, 0x3 ;  /* 0x0000005c5d5c7211 */ /* 0x000fe400078f18ff */
[----:B------:R-:W-:Y:S02]  /*7d20*/  LOP3.LUT R93, R174, 0x38, RZ, 0xc0, !PT ;  /* 0x00000038ae5d7812 */ /* 0x000fe400078ec0ff */
[----:B------:R-:W-:Y:S02]  /*7d30*/  SHF.R.S32.HI R92, RZ, 0x3, R92 ;  /* 0x00000003ff5c7819 */ /* 0x000fe4000001145c */
[----:B------:R-:W-:-:S03]  /*7d40*/  LOP3.LUT R93, R93, 0x1c0, R96, 0xf8, !PT ;  /* 0x000001c05d5d7812 */ /* 0x000fc600078ef860 */
[----:B------:R-:W-:Y:S01]  /*7d50*/  IMAD R92, R92, 0x2c00, R95 ;  /* 0x00002c005c5c7824 */ /* 0x000fe200078e025f */
[----:B------:R-:W-:-:S05]  /*7d60*/  LOP3.LUT R93, R93, R94, RZ, 0x3c, !PT ;  /* 0x0000005e5d5d7212 */ /* 0x000fca00078e3cff */
[----:B------:R-:W-:-:S04]  /*7d70*/  IMAD.IADD R92, R92, 0x1, R93 ;  /* 0x000000015c5c7824 */ /* 0x000fc800078e025d */
[C---:B------:R-:W-:Y:S02]  /*7d80*/  IMAD R96, R23.reuse, 0x5800, R92 ;  /* 0x0000580017607824 */ /* 0x040fe400078e025c */
[----:B------:R-:W-:Y:S02]  /*7d90*/  IMAD R92, R23, 0x5800, R146 ;  /* 0x00005800175c7824 */ /* 0x000fe400078e0292 */
[----:B------:R-:W-:-:S03]  /*7da0*/  IMAD R96, R96, 0x2, R2 ;  /* 0x0000000260607824 */ /* 0x000fc600078e0202 */
[----:B------:R-:W-:-:S03]  /*7db0*/  LEA R92, R92, R2, 0x1 ;  /* 0x000000025c5c7211 */ /* 0x000fc600078e08ff */
[----:B------:R-:W0:Y:S04]  /*7dc0*/  LDS.128 R96, [R96+0x1e400] ;  /* 0x01e4000060607984 */ /* 0x000e280000000c00 */
[----:B------:R-:W3:Y:S01]  /*7dd0*/  LDS.128 R92, [R92+0x1e400] ;  /* 0x01e400005c5c7984 */ /* 0x000ee20000000c00 */
[----:B------:R-:W-:Y:S05]  /*7de0*/  @P3 BRA `(.L_x_502) ;  /* 0x0000000400683947 */ /* 0x000fea0003800000 */
[----:B0-----:R-:W-:Y:S01]  /*7df0*/  IMAD.MOV.U32 R177, RZ, RZ, R97 ;  /* 0x000000ffffb17224 */ /* 0x001fe200078e0061 */
[----:B------:R-:W-:Y:S01]  /*7e00*/  SHF.R.U64 R44, R44, 0x10, R45 ;  /* 0x000000102c2c7819 */ /* 0x000fe2000000122d */
[----:B---3--:R-:W-:Y:S01]  /*7e10*/  IMAD.MOV.U32 R176, RZ, RZ, R93 ;  /* 0x000000ffffb07224 */ /* 0x008fe200078e005d */
[----:B------:R-:W-:Y:S01]  /*7e20*/  SHF.R.U32.HI R45, RZ, 0x10, R45 ;  /* 0x00000010ff2d7819 */ /* 0x000fe2000001162d */
[----:B------:R-:W-:Y:S01]  /*7e30*/  HADD2.F32 R175, -RZ, R175.H0_H0 ;  /* 0x200000afffaf7230 */ /* 0x000fe20000004100 */
[----:B------:R-:W-:Y:S01]  /*7e40*/  SHF.R.U64 R46, R46, 0x10, R47 ;  /* 0x000000102e2e7819 */ /* 0x000fe2000000122f */
[----:B------:R-:W-:Y:S02]  /*7e50*/  HADD2.F32 R93, -RZ, R177.H0_H0 ;  /* 0x200000b1ff5d7230 */ /* 0x000fe40000004100 */
[----:B------:R-:W-:Y:S02]  /*7e60*/  HADD2.F32 R179, -RZ, R176.H0_H0 ;  /* 0x200000b0ffb37230 */ /* 0x000fe40000004100 */
[----:B------:R-:W-:-:S02]  /*7e70*/  HADD2.F32 R178, -RZ, R178.H0_H0 ;  /* 0x200000b2ffb27230 */ /* 0x000fc40000004100 */
[-C--:B------:R-:W-:Y:S01]  /*7e80*/  FMUL.FTZ R97, R93, R175.reuse ;  /* 0x000000af5d617220 */ /* 0x080fe20000410000 */
[----:B------:R-:W-:Y:S02]  /*7e90*/  HADD2.F32 R45, -RZ, R45.H0_H0 ;  /* 0x2000002dff2d7230 */ /* 0x000fe40000004100 */
[C---:B------:R-:W-:Y:S01]  /*7ea0*/  FMUL.FTZ R175, R179.reuse, R175 ;  /* 0x000000afb3af7220 */ /* 0x040fe20000410000 */
[----:B------:R-:W-:Y:S02]  /*7eb0*/  HADD2.F32 R46, -RZ, R46.H0_H0 ;  /* 0x2000002eff2e7230 */ /* 0x000fe40000004100 */
[-C--:B------:R-:W-:Y:S01]  /*7ec0*/  FFMA.FTZ R97, R179, R178.reuse, -R97 ;  /* 0x000000b2b3617223 */ /* 0x080fe20000010861 */
[----:B------:R-:W-:Y:S01]  /*7ed0*/  FFMA.FTZ R93, R93, R178, R175 ;  /* 0x000000b25d5d7223 */ /* 0x000fe200000100af */
[--C-:B------:R-:W-:Y:S02]  /*7ee0*/  SHF.R.U32.HI R178, RZ, 0x10, R49.reuse ;  /* 0x00000010ffb27819 */ /* 0x100fe40000011631 */
[----:B------:R-:W-:Y:S01]  /*7ef0*/  SHF.R.U64 R175, R48, 0x10, R49 ;  /* 0x0000001030af7819 */ /* 0x000fe20000001231 */
[----:B------:R-:W-:-:S02]  /*7f00*/  HADD2.F32 R48, -RZ, R177.H1_H1 ;  /* 0x300000b1ff307230 */ /* 0x000fc40000004100 */
[----:B------:R-:W-:Y:S02]  /*7f10*/  HADD2.F32 R178, -RZ, R178.H0_H0 ;  /* 0x200000b2ffb27230 */ /* 0x000fe40000004100 */
[----:B------:R-:W-:Y:S02]  /*7f20*/  HADD2.F32 R49, -RZ, R176.H1_H1 ;  /* 0x300000b0ff317230 */ /* 0x000fe40000004100 */
[----:B------:R-:W-:Y:S02]  /*7f30*/  HADD2.F32 R175, -RZ, R175.H0_H0 ;  /* 0x200000afffaf7230 */ /* 0x000fe40000004100 */
[-C--:B------:R-:W-:Y:S01]  /*7f40*/  FMUL.FTZ R176, R48, R178.reuse ;  /* 0x000000b230b07220 */ /* 0x080fe20000410000 */
[----:B------:R-:W-:-:S03]  /*7f50*/  FMUL.FTZ R178, R49, R178 ;  /* 0x000000b231b27220 */ /* 0x000fc60000410000 */
[-C--:B------:R-:W-:Y:S01]  /*7f60*/  FFMA.FTZ R49, R49, R45.reuse, -R176 ;  /* 0x0000002d31317223 */ /* 0x080fe200000108b0 */
[----:B------:R-:W-:Y:S02]  /*7f70*/  HADD2.F32 R176, -RZ, R189.H1_H1 ;  /* 0x300000bdffb07230 */ /* 0x000fe40000004100 */
[----:B------:R-:W-:Y:S01]  /*7f80*/  FFMA.FTZ R45, R48, R45, R178 ;  /* 0x0000002d302d7223 */ /* 0x000fe200000100b2 */
[----:B------:R-:W-:Y:S02]  /*7f90*/  IMAD.MOV.U32 R48, RZ, RZ, R95 ;  /* 0x000000ffff307224 */ /* 0x000fe400078e005f */
[----:B------:R-:W-:Y:S01]  /*7fa0*/  HADD2.F32 R178, -RZ, R191.H0_H0 ;  /* 0x200000bfffb27230 */ /* 0x000fe20000004100 */
[----:B------:R-:W-:Y:S01]  /*7fb0*/  F2FP.F16.F32.PACK_AB R49, R49, R97 ;  /* 0x000000613131723e */ /* 0x000fe200000000ff */
[----:B------:R-:W-:Y:S01]  /*7fc0*/  HADD2.F32 R95, -RZ, R99.H0_H0 ;  /* 0x20000063ff5f7230 */ /* 0x000fe20000004100 */
[----:B------:R-:W-:Y:S01]  /*7fd0*/  F2FP.F16.F32.PACK_AB R45, R45, R93 ;  /* 0x0000005d2d2d723e */ /* 0x000fe200000000ff */
[----:B------:R-:W-:-:S02]  /*7fe0*/  HADD2.F32 R177, -RZ, R48.H0_H0 ;  /* 0x20000030ffb17230 */ /* 0x000fc40000004100 */
[----:B------:R-:W-:Y:S02]  /*7ff0*/  HADD2.F32 R48, -RZ, R48.H1_H1 ;  /* 0x30000030ff307230 */ /* 0x000fe40000004100 */
[----:B------:R-:W-:Y:S01]  /*8000*/  FMUL.FTZ R179, R95, R178 ;  /* 0x000000b25fb37220 */ /* 0x000fe20000410000 */
[----:B------:R-:W-:Y:S02]  /*8010*/  IMAD.MOV.U32 R93, RZ, RZ, R49 ;  /* 0x000000ffff5d7224 */ /* 0x000fe400078e0031 */
[----:B------:R-:W-:Y:S02]  /*8020*/  IMAD.MOV.U32 R97, RZ, RZ, R45 ;  /* 0x000000ffff617224 */ /* 0x000fe400078e002d */
[C---:B------:R-:W-:Y:S01]  /*8030*/  FFMA.FTZ R179, R177.reuse, R176, -R179 ;  /* 0x000000b0b1b37223 */ /* 0x040fe200000108b3 */
[----:B------:R-:W-:Y:S01]  /*8040*/  FMUL.FTZ R177, R177, R178 ;  /* 0x000000b2b1b17220 */ /* 0x000fe20000410000 */
[----:B------:R-:W-:-:S03]  /*8050*/  HADD2.F32 R178, -RZ, R191.H1_H1 ;  /* 0x300000bfffb27230 */ /* 0x000fc60000004100 */
[----:B------:R-:W-:Y:S01]  /*8060*/  FFMA.FTZ R177, R95, R176, R177 ;  /* 0x000000b05fb17223 */ /* 0x000fe200000100b1 */
[----:B------:R-:W-:Y:S02]  /*8070*/  SHF.R.U32.HI R95, RZ, 0x10, R47 ;  /* 0x00000010ff5f7819 */ /* 0x000fe4000001162f */
[--C-:B------:R-:W-:Y:S01]  /*8080*/  SHF.R.U64 R47, R50, 0x10, R51.reuse ;  /* 0x00000010322f7819 */ /* 0x100fe20000001233 */
[----:B------:R-:W-:Y:S01]  /*8090*/  HADD2.F32 R50, -RZ, R99.H1_H1 ;  /* 0x30000063ff327230 */ /* 0x000fe20000004100 */
[----:B------:R-:W-:Y:S01]  /*80a0*/  SHF.R.U32.HI R51, RZ, 0x10, R51 ;  /* 0x00000010ff337819 */ /* 0x000fe20000011633 */
[----:B------:R-:W-:Y:S02]  /*80b0*/  HADD2.F32 R99, -RZ, R95.H0_H0 ;  /* 0x2000005fff637230 */ /* 0x000fe40000004100 */
[----:B------:R-:W-:Y:S02]  /*80c0*/  HADD2.F32 R47, -RZ, R47.H0_H0 ;  /* 0x2000002fff2f7230 */ /* 0x000fe40000004100 */
[----:B------:R-:W-:-:S05]  /*80d0*/  HADD2.F32 R51, -RZ, R51.H0_H0 ;  /* 0x20000033ff337230 */ /* 0x000fca0000004100 */
[----:B------:R-:W-:-:S04]  /*80e0*/  FMUL.FTZ R95, R50, R51 ;  /* 0x00000033325f7220 */ /* 0x000fc80000410000 */
[C---:B------:R-:W-:Y:S01]  /*80f0*/  FFMA.FTZ R95, R48.reuse, R99, -R95 ;  /* 0x00000063305f7223 */ /* 0x040fe2000001085f */
[----:B------:R-:W-:Y:S01]  /*8100*/  FMUL.FTZ R48, R48, R51 ;  /* 0x0000003330307220 */ /* 0x000fe20000410000 */
[----:B------:R-:W-:-:S03]  /*8110*/  HADD2.F32 R51, -RZ, R190.H0_H0 ;  /* 0x200000beff337230 */ /* 0x000fc60000004100 */
[----:B------:R-:W-:Y:S01]  /*8120*/  FFMA.FTZ R48, R50, R99, R48 ;  /* 0x0000006332307223 */ /* 0x000fe20000010030 */
[----:B------:R-:W-:Y:S01]  /*8130*/  HADD2.F32 R50, -RZ, R96.H0_H0 ;  /* 0x20000060ff327230 */ /* 0x000fe20000004100 */
[----:B------:R-:W-:Y:S01]  /*8140*/  F2FP.F16.F32.PACK_AB R95, R95, R179 ;  /* 0x000000b35f5f723e */ /* 0x000fe200000000ff */
[--C-:B------:R-:W-:Y:S02]  /*8150*/  HADD2.F32 R99, -RZ, R92.reuse.H0_H0 ;  /* 0x2000005cff637230 */ /* 0x100fe40000004100 */
[----:B------:R-:W-:Y:S02]  /*8160*/  HADD2.F32 R92, -RZ, R92.H1_H1 ;  /* 0x3000005cff5c7230 */ /* 0x000fe40000004100 */
[-C--:B------:R-:W-:Y:S01]  /*8170*/  FMUL.FTZ R176, R50, R178.reuse ;  /* 0x000000b232b07220 */ /* 0x080fe20000410000 */
[----:B------:R-:W-:Y:S01]  /*8180*/  F2FP.F16.F32.PACK_AB R48, R48, R177 ;  /* 0x000000b13030723e */ /* 0x000fe200000000ff */
[C---:B------:R-:W-:Y:S02]  /*8190*/  FMUL.FTZ R178, R99.reuse, R178 ;  /* 0x000000b263b27220 */ /* 0x040fe40000410000 */
[----:B------:R-:W-:-:S02]  /*81a0*/  FFMA.FTZ R176, R99, R51, -R176 ;  /* 0x0000003363b07223 */ /* 0x000fc400000108b0 */
[----:B------:R-:W-:Y:S01]  /*81b0*/  FFMA.FTZ R178, R50, R51, R178 ;  /* 0x0000003332b27223 */ /* 0x000fe200000100b2 */
[----:B------:R-:W-:Y:S02]  /*81c0*/  HADD2.F32 R50, -RZ, R96.H1_H1 ;  /* 0x30000060ff327230 */ /* 0x000fe40000004100 */
[----:B------:R-:W-:Y:S02]  /*81d0*/  HADD2.F32 R51, -RZ, R44.H0_H0 ;  /* 0x2000002cff337230 */ /* 0x000fe40000004100 */
[--C-:B------:R-:W-:Y:S02]  /*81e0*/  HADD2.F32 R96, -RZ, R94.reuse.H0_H0 ;  /* 0x2000005eff607230 */ /* 0x100fe40000004100 */
[-C--:B------:R-:W-:Y:S01]  /*81f0*/  FMUL.FTZ R44, R50, R175.reuse ;  /* 0x000000af322c7220 */ /* 0x080fe20000410000 */
[C---:B------:R-:W-:Y:S01]  /*8200*/  FMUL.FTZ R175, R92.reuse, R175 ;  /* 0x000000af5caf7220 */ /* 0x040fe20000410000 */
[----:B------:R-:W-:Y:S02]  /*8210*/  HADD2.F32 R94, -RZ, R94.H1_H1 ;  /* 0x3000005eff5e7230 */ /* 0x000fe40000004100 */
[-C--:B------:R-:W-:Y:S01]  /*8220*/  FFMA.FTZ R44, R92, R51.reuse, -R44 ;  /* 0x000000335c2c7223 */ /* 0x080fe2000001082c */
[----:B------:R-:W-:Y:S01]  /*8230*/  FFMA.FTZ R50, R50, R51, R175 ;  /* 0x0000003332327223 */ /* 0x000fe200000100af */
[----:B------:R-:W-:-:S02]  /*8240*/  HADD2.F32 R175, -RZ, R190.H1_H1 ;  /* 0x300000beffaf7230 */ /* 0x000fc40000004100 */
[--C-:B------:R-:W-:Y:S01]  /*8250*/  HADD2.F32 R51, -RZ, R98.reuse.H0_H0 ;  /* 0x20000062ff337230 */ /* 0x100fe20000004100 */
[----:B------:R-:W-:Y:S01]  /*8260*/  F2FP.F16.F32.PACK_AB R44, R44, R176 ;  /* 0x000000b02c2c723e */ /* 0x000fe200000000ff */
[----:B------:R-:W-:Y:S01]  /*8270*/  HADD2.F32 R92, -RZ, R189.H0_H0 ;  /* 0x200000bdff5c7230 */ /* 0x000fe20000004100 */
[----:B------:R-:W-:Y:S01]  /*8280*/  F2FP.F16.F32.PACK_AB R50, R50, R178 ;  /* 0x000000b23232723e */ /* 0x000fe200000000ff */
[----:B------:R-:W-:Y:S02]  /*8290*/  HADD2.F32 R98, -RZ, R98.H1_H1 ;  /* 0x30000062ff627230 */ /* 0x000fe40000004100 */
[-C--:B------:R-:W-:Y:S01]  /*82a0*/  FMUL.FTZ R99, R51, R175.reuse ;  /* 0x000000af33637220 */ /* 0x080fe20000410000 */
[----:B------:R-:W-:-:S03]  /*82b0*/  FMUL.FTZ R175, R96, R175 ;  /* 0x000000af60af7220 */ /* 0x000fc60000410000 */
[-C--:B------:R-:W-:Y:S01]  /*82c0*/  FFMA.FTZ R99, R96, R92.reuse, -R99 ;  /* 0x0000005c60637223 */ /* 0x080fe20000010863 */
[----:B------:R-:W-:Y:S01]  /*82d0*/  FFMA.FTZ R175, R51, R92, R175 ;  /* 0x0000005c33af7223 */ /* 0x000fe200000100af */
[-C--:B------:R-:W-:Y:S01]  /*82e0*/  FMUL.FTZ R51, R98, R47.reuse ;  /* 0x0000002f62337220 */ /* 0x080fe20000410000 */
[C---:B------:R-:W-:Y:S01]  /*82f0*/  FMUL.FTZ R47, R94.reuse, R47 ;  /* 0x0000002f5e2f7220 */ /* 0x040fe20000410000 */
[----:B------:R-:W-:Y:S01]  /*8300*/  MOV R92, R44 ;  /* 0x0000002c005c7202 */ /* 0x000fe20000000f00 */
[----:B------:R-:W-:Y:S02]  /*8310*/  IMAD.MOV.U32 R96, RZ, RZ, R50 ;  /* 0x000000ffff607224 */ /* 0x000fe400078e0032 */
[-C--:B------:R-:W-:Y:S01]  /*8320*/  FFMA.FTZ R51, R94, R46.reuse, -R51 ;  /* 0x0000002e5e337223 */ /* 0x080fe20000010833 */
[----:B------:R-:W-:-:S04]  /*8330*/  FFMA.FTZ R47, R98, R46, R47 ;  /* 0x0000002e622f7223 */ /* 0x000fc8000001002f */
[----:B------:R-:W-:Y:S01]  /*8340*/  F2FP.F16.F32.PACK_AB R51, R51, R99 ;  /* 0x000000633333723e */ /* 0x000fe200000000ff */
[----:B------:R-:W-:Y:S01]  /*8350*/  IMAD.MOV.U32 R99, RZ, RZ, R48 ;  /* 0x000000ffff637224 */ /* 0x000fe200078e0030 */
[----:B------:R-:W-:-:S03]  /*8360*/  F2FP.F16.F32.PACK_AB R47, R47, R175 ;  /* 0x000000af2f2f723e */ /* 0x000fc600000000ff */
[----:B------:R-:W-:Y:S01]  /*8370*/  IMAD.MOV.U32 R94, RZ, RZ, R51 ;  /* 0x000000ffff5e7224 */ /* 0x000fe200078e0033 */
[----:B------:R-:W-:-:S07]  /*8380*/  MOV R98, R47 ;  /* 0x0000002f00627202 */ /* 0x000fce0000000f00 */
.L_x_502:
[----:B------:R-:W-:Y:S05]  /*8390*/  BSYNC B2 ;  /* 0x0000000000027941 */ /* 0x000fea0003800000 */
.L_x_501:
[----:B------:R-:W-:Y:S01]  /*83a0*/  SHF.R.S32.HI R44, RZ, 0x1f, R22 ;  /* 0x0000001fff2c7819 */ /* 0x000fe20000011416 */
[----:B------:R-:W-:Y:S01]  /*83b0*/  ULDC.64 UR4, c[0x0][0x2e8] ;  /* 0x0000ba0000047ab9 */ /* 0x000fe20000000a00 */
[----:B------:R-:W-:Y:S01]  /*83c0*/  ISETP.GE.AND P4, PT, R174, R153, PT ;  /* 0x00000099ae00720c */ /* 0x000fe20003f86270 */
[----:B------:R-:W-:Y:S02]  /*83d0*/  ULDC.64 UR6, c[0x0][0x208] ;  /* 0x0000820000067ab9 */ /* 0x000fe40000000a00 */
[-C--:B--2---:R-:W-:Y:S02]  /*83e0*/  IMAD R46, R44, R138.reuse, RZ ;  /* 0x0000008a2c2e7224 */ /* 0x084fe400078e02ff */
[----:B------:R-:W-:-:S04]  /*83f0*/  IMAD.WIDE.U32 R44, R22, R138, R136 ;  /* 0x0000008a162c7225 */ /* 0x000fc800078e0088 */
[----:B------:R-:W-:-:S04]  /*8400*/  IMAD R46, R22, R139, R46 ;  /* 0x0000008b162e7224 */ /* 0x000fc800078e022e */
[----:B------:R-:W-:Y:S01]  /*8410*/  IMAD.IADD R45, R46, 0x1, R45 ;  /* 0x000000012e2d7824 */ /* 0x000fe200078e022d */
[--C-:B------:R-:W-:Y:S02]  /*8420*/  @!P4 SHF.R.S32.HI R47, RZ, 0x1f, R174.reuse ;  /* 0x0000001fff2fc819 */ /* 0x100fe400000114ae */
[----:B------:R-:W-:-:S04]  /*8430*/  @!P4 IADD3 R174, P5, P6, R100, R44, R174 ;  /* 0x0000002c64aec210 */ /* 0x000fc80007ebe0ae */
[----:B------:R-:W-:Y:S02]  /*8440*/  @!P4 IADD3.X R47, R15, R45, R47, P5, P6 ;  /* 0x0000002d0f2fc210 */ /* 0x000fe40002fec42f */
[----:B------:R-:W-:-:S04]  /*8450*/  IADD3 R46, P5, P6, R100, R44, R21 ;  /* 0x0000002c642e7210 */ /* 0x000fc80007ebe015 */
[----:B------:R-:W-:Y:S02]  /*8460*/  IADD3.X R45, R15, R45, R8, P5, P6 ;  /* 0x0000002d0f2d7210 */ /* 0x000fe40002fec408 */
[----:B------:R-:W-:-:S04]  /*8470*/  LEA R44, P5, R46, UR4, 0x1 ;  /* 0x000000042e2c7c11 */ /* 0x000fc8000f8a08ff */
[----:B------:R-:W-:Y:S02]  /*8480*/  LEA.HI.X R45, R46, UR5, R45, 0x1, P5 ;  /* 0x000000052e2d7c11 */ /* 0x000fe4000a8f0c2d */
[----:B------:R-:W-:-:S03]  /*8490*/  @!P4 LEA R46, P5, R174, UR4, 0x1 ;  /* 0x00000004ae2ecc11 */ /* 0x000fc6000f8a08ff */
[----:B---3--:R3:W-:Y:S01]  /*84a0*/  STG.E.128 desc[UR6][R44.64], R92 ;  /* 0x0000005c2c007986 */ /* 0x0087e2000c101d06 */
[----:B------:R-:W-:-:S05]  /*84b0*/  @!P4 LEA.HI.X R47, R174, UR5, R47, 0x1, P5 ;  /* 0x00000005ae2fcc11 */ /* 0x000fca000a8f0c2f */
[----:B0-----:R3:W-:Y:S04]  /*84c0*/  @!P4 STG.E.128 desc[UR6][R46.64], R96 ;  /* 0x000000602e00c986 */ /* 0x0017e8000c101d06 */
.L_x_500:
[----:B------:R-:W-:Y:S05]  /*84d0*/  BSYNC B1 ;  /* 0x0000000000017941 */ /* 0x000fea0003800000 */
.L_x_499:
[----:B------:R-:W-:Y:S01]  /*84e0*/  VIADD R175, R22, 0x20 ;  /* 0x0000002016af7836 */ /* 0x000fe20000000000 */
[----:B------:R-:W-:Y:S04]  /*84f0*/  BSSY B1, `(.L_x_503) ;  /* 0x000008d000017945 */ /* 0x000fe80003800000 */
[----:B------:R-:W-:-:S13]  /*8500*/  ISETP.GE.OR P4, PT, R175, R4, P0 ;  /* 0x00000004af00720c */ /* 0x000fda0000786670 */
[----:B------:R-:W-:Y:S05]  /*8510*/  @P4 BRA `(.L_x_504) ;  /* 0x0000000800284947 */ /* 0x000fea0003800000 */
[----:B---3--:R-:W3:Y:S04]  /*8520*/  LDL R44, [R1] ;  /* 0x00000000012c7983 */ /* 0x008ee80000100800 */
[----:B------:R-:W4:Y:S01]  /*8530*/  LDL R47, [R1+0x3c] ;  /* 0x00003c00012f7983 */ /* 0x000f220000100800 */
[C---:B------:R-:W-:Y:S01]  /*8540*/  IADD3 R46, R22.reuse, 0x20, RZ ;  /* 0x00000020162e7810 */ /* 0x040fe20007ffe0ff */
[----:B------:R-:W-:Y:S01]  /*8550*/  VIADD R48, R22, 0x20 ;  /* 0x0000002016307836 */ /* 0x000fe20000000000 */
[----:B------:R-:W-:Y:S03]  /*8560*/  BSSY B2, `(.L_x_505) ;  /* 0x0000073000027945 */ /* 0x000fe60003800000 */
[----:B------:R-:W-:-:S02]  /*8570*/  IMAD.SHL.U32 R46, R46, 0x40, RZ ;  /* 0x000000402e2e7824 */ /* 0x000fc400078e00ff */
[----:B------:R-:W-:-:S03]  /*8580*/  IMAD.SHL.U32 R48, R48, 0x40, RZ ;  /* 0x0000004030307824 */ /* 0x000fc600078e00ff */
[----:B------:R-:W-:Y:S02]  /*8590*/  LOP3.LUT R46, R46, 0x1c0, RZ, 0xc0, !PT ;  /* 0x000001c02e2e7812 */ /* 0x000fe400078ec0ff */
[----:B------:R-:W-:Y:S02]  /*85a0*/  LOP3.LUT R48, R48, 0x1c0, RZ, 0xc0, !PT ;  /* 0x000001c030307812 */ /* 0x000fe400078ec0ff */
[----:B------:R-:W-:Y:S02]  /*85b0*/  SHF.R.U32.HI R46, RZ, 0x3, R46 ;  /* 0x00000003ff2e7819 */ /* 0x000fe4000001162e */
[----:B---3--:R-:W-:-:S04]  /*85c0*/  LOP3.LUT P5, RZ, R44, 0x1, RZ, 0xc0, !PT ;  /* 0x000000012cff7812 */ /* 0x008fc800078ac0ff */
[----:B------:R-:W-:-:S04]  /*85d0*/  SEL R44, R43, R155, !P5 ;  /* 0x0000009b2b2c7207 */ /* 0x000fc80006800000 */
[----:B------:R-:W-:-:S04]  /*85e0*/  SHF.R.S32.HI R45, RZ, 0x1f, R44 ;  /* 0x0000001fff2d7819 */ /* 0x000fc8000001142c */
[----:B------:R-:W-:-:S04]  /*85f0*/  LEA.HI R92, R45, R44, RZ, 0x4 ;  /* 0x0000002c2d5c7211 */ /* 0x000fc800078f20ff */
[----:B------:R-:W-:-:S04]  /*8600*/  LEA.HI.SX32 R92, R92, R9, 0x1c ;  /* 0x000000095c5c7211 */ /* 0x000fc800078fe2ff */
[----:B------:R-:W-:-:S04]  /*8610*/  SHF.R.S32.HI R45, RZ, 0x1f, R92 ;  /* 0x0000001fff2d7819 */ /* 0x000fc8000001145c */
[----:B------:R-:W-:Y:S01]  /*8620*/  LEA.HI R45, R45, R92, RZ, 0x3 ;  /* 0x0000005c2d2d7211 */ /* 0x000fe200078f18ff */
[----:B------:R-:W-:-:S03]  /*8630*/  IMAD.SHL.U32 R92, R92, 0x8, RZ ;  /* 0x000000085c5c7824 */ /* 0x000fc600078e00ff */
[----:B------:R-:W-:Y:S02]  /*8640*/  SHF.R.S32.HI R45, RZ, 0x3, R45 ;  /* 0x00000003ff2d7819 */ /* 0x000fe4000001142d */
[----:B------:R-:W-:-:S03]  /*8650*/  LOP3.LUT R44, R48, 0x38, R92, 0xf8, !PT ;  /* 0x00000038302c7812 */ /* 0x000fc600078ef85c */
[----:B----4-:R-:W-:Y:S01]  /*8660*/  IMAD R45, R45, 0x2c00, R47 ;  /* 0x00002c002d2d7824 */ /* 0x010fe200078e022f */
[----:B------:R-:W-:Y:S01]  /*8670*/  LOP3.LUT R44, R44, R46, RZ, 0x3c, !PT ;  /* 0x0000002e2c2c7212 */ /* 0x000fe200078e3cff */
[----:B------:R-:W-:-:S04]  /*8680*/  IMAD R47, R23, 0x5800, R145 ;  /* 0x00005800172f7824 */ /* 0x000fc800078e0291 */
[----:B------:R-:W-:-:S04]  /*8690*/  IMAD.IADD R44, R45, 0x1, R44 ;  /* 0x000000012d2c7824 */ /* 0x000fc800078e022c */
[----:B------:R-:W-:Y:S01]  /*86a0*/  IMAD R45, R23, 0x5800, R44 ;  /* 0x00005800172d7824 */ /* 0x000fe200078e022c */
[----:B------:R-:W-:-:S03]  /*86b0*/  LEA R44, R47, R2, 0x1 ;  /* 0x000000022f2c7211 */ /* 0x000fc600078e08ff */
[----:B------:R-:W-:-:S03]  /*86c0*/  IMAD R48, R45, 0x2, R2 ;  /* 0x000000022d307824 */ /* 0x000fc600078e0202 */
[----:B------:R-:W0:Y:S04]  /*86d0*/  LDS.128 R44, [R44+0x1e400] ;  /* 0x01e400002c2c7984 */ /* 0x000e280000000c00 */
[----:B------:R-:W3:Y:S01]  /*86e0*/  LDS.128 R48, [R48+0x1e400] ;  /* 0x01e4000030307984 */ /* 0x000ee20000000c00 */
[----:B------:R-:W-:Y:S05]  /*86f0*/  @P3 BRA `(.L_x_506) ;  /* 0x0000000400643947 */ /* 0x000fea0003800000 */
[----:B---3--:R-:W-:Y:S01]  /*8700*/  IMAD.MOV.U32 R95, RZ, RZ, R49 ;  /* 0x000000ffff5f7224 */ /* 0x008fe200078e0031 */
[----:B------:R-:W-:Y:S01]  /*8710*/  SHF.R.U64 R56, R56, 0x10, R57 ;  /* 0x0000001038387819 */ /* 0x000fe20000001239 */
[----:B0-----:R-:W-:Y:S01]  /*8720*/  IMAD.MOV.U32 R49, RZ, RZ, R45 ;  /* 0x000000ffff317224 */ /* 0x001fe200078e002d */
[----:B------:R-:W-:Y:S01]  /*8730*/  SHF.R.U64 R52, R52, 0x10, R53 ;  /* 0x0000001034347819 */ /* 0x000fe20000001235 */
[----:B------:R-:W-:Y:S01]  /*8740*/  HADD2.F32 R96, -RZ, R194.H1_H1 ;  /* 0x300000c2ff607230 */ /* 0x000fe20000004100 */
[----:B------:R-:W-:Y:S01]  /*8750*/  SHF.R.U64 R58, R58, 0x10, R59 ;  /* 0x000000103a3a7819 */ /* 0x000fe2000000123b */
[----:B------:R-:W-:Y:S01]  /*8760*/  HADD2.F32 R93, -RZ, R95.H0_H0 ;  /* 0x2000005fff5d7230 */ /* 0x000fe20000004100 */
[----:B------:R-:W-:Y:S01]  /*8770*/  SHF.R.U64 R54, R54, 0x10, R55 ;  /* 0x0000001036367819 */ /* 0x000fe20000001237 */
[----:B------:R-:W-:Y:S02]  /*8780*/  HADD2.F32 R94, -RZ, R49.H0_H0 ;  /* 0x20000031ff5e7230 */ /* 0x000fe40000004100 */
[----:B------:R-:W-:-:S02]  /*8790*/  HADD2.F32 R45, -RZ, R193.H0_H0 ;  /* 0x200000c1ff2d7230 */ /* 0x000fc40000004100 */
[CC--:B------:R-:W-:Y:S01]  /*87a0*/  FMUL.FTZ R97, R93.reuse, R96.reuse ;  /* 0x000000605d617220 */ /* 0x0c0fe20000410000 */
[----:B------:R-:W-:Y:S02]  /*87b0*/  HADD2.F32 R49, -RZ, R49.H1_H1 ;  /* 0x30000031ff317230 */ /* 0x000fe40000004100 */
[C---:B------:R-:W-:Y:S01]  /*87c0*/  FMUL.FTZ R96, R94.reuse, R96 ;  /* 0x000000605e607220 */ /* 0x040fe20000410000 */
[----:B------:R-:W-:Y:S02]  /*87d0*/  HADD2.F32 R98, -RZ, R193.H1_H1 ;  /* 0x300000c1ff627230 */ /* 0x000fe40000004100 */
[-C--:B------:R-:W-:Y:S01]  /*87e0*/  FFMA.FTZ R94, R94, R45.reuse, -R97 ;  /* 0x0000002d5e5e7223 */ /* 0x080fe20000010861 */
[----:B------:R-:W-:Y:S02]  /*87f0*/  HADD2.F32 R174, -RZ, R194.H0_H0 ;  /* 0x200000c2ffae7230 */ /* 0x000fe40000004100 */
[----:B------:R-:W-:Y:S01]  /*8800*/  FFMA.FTZ R93, R93, R45, R96 ;  /* 0x0000002d5d5d7223 */ /* 0x000fe20000010060 */
[----:B------:R-:W-:Y:S01]  /*8810*/  SHF.R.U32.HI R96, RZ, 0x10, R57 ;  /* 0x00000010ff607819 */ /* 0x000fe20000011639 */
[----:B------:R-:W-:Y:S01]  /*8820*/  HADD2.F32 R45, -RZ, R95.H1_H1 ;  /* 0x3000005fff2d7230 */ /* 0x000fe20000004100 */
[----:B------:R-:W-:Y:S01]  /*8830*/  SHF.R.U32.HI R95, RZ, 0x10, R53 ;  /* 0x00000010ff5f7819 */ /* 0x000fe20000011635 */
[----:B------:R-:W-:-:S02]  /*8840*/  HADD2.F32 R57, -RZ, R192.H1_H1 ;  /* 0x300000c0ff397230 */ /* 0x000fc40000004100 */
[----:B------:R-:W-:Y:S02]  /*8850*/  HADD2.F32 R96, -RZ, R96.H0_H0 ;  /* 0x20000060ff607230 */ /* 0x000fe40000004100 */
[----:B------:R-:W-:Y:S02]  /*8860*/  HADD2.F32 R95, -RZ, R95.H0_H0 ;  /* 0x2000005fff5f7230 */ /* 0x000fe40000004100 */
[----:B------:R-:W-:Y:S02]  /*8870*/  HADD2.F32 R56, -RZ, R56.H0_H0 ;  /* 0x20000038ff387230 */ /* 0x000fe40000004100 */
[-C--:B------:R-:W-:Y:S01]  /*8880*/  FMUL.FTZ R97, R45, R96.reuse ;  /* 0x000000602d617220 */ /* 0x080fe20000410000 */
[C---:B------:R-:W-:Y:S01]  /*8890*/  FMUL.FTZ R96, R49.reuse, R96 ;  /* 0x0000006031607220 */ /* 0x040fe20000410000 */
[----:B------:R-:W-:Y:S02]  /*88a0*/  HADD2.F32 R52, -RZ, R52.H0_H0 ;  /* 0x20000034ff347230 */ /* 0x000fe40000004100 */
[-C--:B------:R-:W-:Y:S01]  /*88b0*/  FFMA.FTZ R49, R49, R95.reuse, -R97 ;  /* 0x0000005f31317223 */ /* 0x080fe20000010861 */
[----:B------:R-:W-:Y:S01]  /*88c0*/  FFMA.FTZ R45, R45, R95, R96 ;  /* 0x0000005f2d2d7223 */ /* 0x000fe20000010060 */
[----:B------:R-:W-:-:S02]  /*88d0*/  IMAD.MOV.U32 R95, RZ, RZ, R51 ;  /* 0x000000ffff5f7224 */ /* 0x000fc400078e0033 */
[----:B------:R-:W-:Y:S01]  /*88e0*/  HADD2.F32 R51, -RZ, R47.H0_H0 ;  /* 0x2000002fff337230 */ /* 0x000fe20000004100 */
[----:B------:R-:W-:Y:S01]  /*88f0*/  F2FP.F16.F32.PACK_AB R49, R49, R94 ;  /* 0x0000005e3131723e */ /* 0x000fe200000000ff */
[----:B------:R-:W-:Y:S01]  /*8900*/  HADD2.F32 R97, -RZ, R192.H0_H0 ;  /* 0x200000c0ff617230 */ /* 0x000fe20000004100 */
[----:B------:R-:W-:Y:S01]  /*8910*/  F2FP.F16.F32.PACK_AB R93, R45, R93 ;  /* 0x0000005d2d5d723e */ /* 0x000fe200000000ff */
[--C-:B------:R-:W-:Y:S02]  /*8920*/  HADD2.F32 R96, -RZ, R95.reuse.H0_H0 ;  /* 0x2000005fff607230 */ /* 0x100fe40000004100 */
[----:B------:R-:W-:Y:S02]  /*8930*/  HADD2.F32 R95, -RZ, R95.H1_H1 ;  /* 0x3000005fff5f7230 */ /* 0x000fe40000004100 */
[----:B------:R-:W-:Y:S02]  /*8940*/  HADD2.F32 R47, -RZ, R47.H1_H1 ;  /* 0x3000002fff2f7230 */ /* 0x000fe40000004100 */
[-C--:B------:R-:W-:Y:S01]  /*8950*/  FMUL.FTZ R99, R96, R98.reuse ;  /* 0x0000006260637220 */ /* 0x080fe20000410000 */
[----:B------:R-:W-:Y:S01]  /*8960*/  FMUL.FTZ R98, R51, R98 ;  /* 0x0000006233627220 */ /* 0x000fe20000410000 */
[----:B------:R-:W-:-:S02]  /*8970*/  HADD2.F32 R58, -RZ, R58.H0_H0 ;  /* 0x2000003aff3a7230 */ /* 0x000fc40000004100 */
[-C--:B------:R-:W-:Y:S01]  /*8980*/  FFMA.FTZ R51, R51, R97.reuse, -R99 ;  /* 0x0000006133337223 */ /* 0x080fe20000010863 */
[----:B------:R-:W-:Y:S01]  /*8990*/  FFMA.FTZ R98, R96, R97, R98 ;  /* 0x0000006160627223 */ /* 0x000fe20000010062 */
[----:B------:R-:W-:Y:S01]  /*89a0*/  SHF.R.U32.HI R96, RZ, 0x10, R59 ;  /* 0x00000010ff607819 */ /* 0x000fe2000001163b */
[----:B------:R-:W-:Y:S01]  /*89b0*/  HADD2.F32 R54, -RZ, R54.H0_H0 ;  /* 0x20000036ff367230 */ /* 0x000fe20000004100 */
[----:B------:R-:W-:Y:S01]  /*89c0*/  SHF.R.U32.HI R97, RZ, 0x10, R55 ;  /* 0x00000010ff617819 */ /* 0x000fe20000011637 */
[----:B------:R-:W-:Y:S02]  /*89d0*/  IMAD.MOV.U32 R45, RZ, RZ, R49 ;  /* 0x000000ffff2d7224 */ /* 0x000fe400078e0031 */
[----:B------:R-:W-:Y:S02]  /*89e0*/  HADD2.F32 R96, -RZ, R96.H0_H0 ;  /* 0x20000060ff607230 */ /* 0x000fe40000004100 */
[----:B------:R-:W-:Y:S02]  /*89f0*/  HADD2.F32 R97, -RZ, R97.H0_H0 ;  /* 0x20000061ff617230 */ /* 0x000fe40000004100 */
[----:B------:R-:W-:-:S02]  /*8a00*/  IMAD.MOV.U32 R49, RZ, RZ, R93 ;  /* 0x000000ffff317224 */ /* 0x000fc400078e005d */
[-C--:B------:R-:W-:Y:S01]  /*8a10*/  FMUL.FTZ R99, R95, R96.reuse ;  /* 0x000000605f637220 */ /* 0x080fe20000410000 */
[----:B------:R-:W-:-:S03]  /*8a20*/  FMUL.FTZ R96, R47, R96 ;  /* 0x000000602f607220 */ /* 0x000fc60000410000 */
[-C--:B------:R-:W-:Y:S01]  /*8a30*/  FFMA.FTZ R99, R47, R97.reuse, -R99 ;  /* 0x000000612f637223 */ /* 0x080fe20000010863 */
[----:B------:R-:W-:Y:S01]  /*8a40*/  FFMA.FTZ R96, R95, R97, R96 ;  /* 0x000000615f607223 */ /* 0x000fe20000010060 */
[----:B------:R-:W-:Y:S02]  /*8a50*/  HADD2.F32 R47, -RZ, R48.H0_H0 ;  /* 0x20000030ff2f7230 */ /* 0x000fe40000004100 */
[----:B------:R-:W-:Y:S01]  /*8a60*/  HADD2.F32 R95, -RZ, R44.H0_H0 ;  /* 0x2000002cff5f7230 */ /* 0x000fe20000004100 */
[----:B------:R-:W-:Y:S01]  /*8a70*/  F2FP.F16.F32.PACK_AB R51, R99, R51 ;  /* 0x000000336333723e */ /* 0x000fe200000000ff */
[----:B------:R-:W-:Y:S02]  /*8a80*/  HADD2.F32 R48, -RZ, R48.H1_H1 ;  /* 0x30000030ff307230 */ /* 0x000fe40000004100 */
[-C--:B------:R-:W-:Y:S01]  /*8a90*/  FMUL.FTZ R97, R47, R174.reuse ;  /* 0x000000ae2f617220 */ /* 0x080fe20000410000 */
[----:B------:R-:W-:Y:S02]  /*8aa0*/  HADD2.F32 R44, -RZ, R44.H1_H1 ;  /* 0x3000002cff2c7230 */ /* 0x000fe40000004100 */
[C---:B------:R-:W-:Y:S01]  /*8ab0*/  FMUL.FTZ R174, R95.reuse, R174 ;  /* 0x000000ae5fae7220 */ /* 0x040fe20000410000 */
[----:B------:R-:W-:Y:S01]  /*8ac0*/  F2FP.F16.F32.PACK_AB R96, R96, R98 ;  /* 0x000000626060723e */ /* 0x000fe200000000ff */
[----:B------:R-:W-:-:S02]  /*8ad0*/  FFMA.FTZ R97, R95, R57, -R97 ;  /* 0x000000395f617223 */ /* 0x000fc40000010861 */
[----:B------:R-:W-:Y:S01]  /*8ae0*/  FFMA.FTZ R174, R47, R57, R174 ;  /* 0x000000392fae7223 */ /* 0x000fe200000100ae */
[-C--:B------:R-:W-:Y:S01]  /*8af0*/  FMUL.FTZ R47, R48, R56.reuse ;  /* 0x00000038302f7220 */ /* 0x080fe20000410000 */
[C---:B------:R-:W-:Y:S01]  /*8b00*/  FMUL.FTZ R56, R44.reuse, R56 ;  /* 0x000000382c387220 */ /* 0x040fe20000410000 */
[----:B------:R-:W-:Y:S02]  /*8b10*/  HADD2.F32 R57, -RZ, R188.H1_H1 ;  /* 0x300000bcff397230 */ /* 0x000fe40000004100 */
[-C--:B------:R-:W-:Y:S01]  /*8b20*/  FFMA.FTZ R47, R44, R52.reuse, -R47 ;  /* 0x000000342c2f7223 */ /* 0x080fe2000001082f */
[----:B------:R-:W-:Y:S01]  /*8b30*/  FFMA.FTZ R56, R48, R52, R56 ;  /* 0x0000003430387223 */ /* 0x000fe20000010038 */
[----:B------:R-:W-:Y:S02]  /*8b40*/  HADD2.F32 R44, -RZ, R50.H0_H0 ;  /* 0x20000032ff2c7230 */ /* 0x000fe40000004100 */
[----:B------:R-:W-:Y:S02]  /*8b50*/  HADD2.F32 R52, -RZ, R46.H0_H0 ;  /* 0x2000002eff347230 */ /* 0x000fe40000004100 */
[----:B------:R-:W-:-:S02]  /*8b60*/  HADD2.F32 R48, -RZ, R188.H0_H0 ;  /* 0x200000bcff307230 */ /* 0x000fc40000004100 */
[-C--:B------:R-:W-:Y:S01]  /*8b70*/  FMUL.FTZ R53, R44, R57.reuse ;  /* 0x000000392c357220 */ /* 0x080fe20000410000 */
[----:B------:R-:W-:Y:S02]  /*8b80*/  HADD2.F32 R50, -RZ, R50.H1_H1 ;  /* 0x30000032ff327230 */ /* 0x000fe40000004100 */
[C---:B------:R-:W-:Y:S01]  /*8b90*/  FMUL.FTZ R57, R52.reuse, R57 ;  /* 0x0000003934397220 */ /* 0x040fe20000410000 */
[----:B------:R-:W-:Y:S02]  /*8ba0*/  HADD2.F32 R46, -RZ, R46.H1_H1 ;  /* 0x3000002eff2e7230 */ /* 0x000fe40000004100 */
[----:B------:R-:W-:Y:S01]  /*8bb0*/  FFMA.FTZ R53, R52, R48, -R53 ;  /* 0x0000003034357223 */ /* 0x000fe20000010835 */
[----:B------:R-:W-:Y:S01]  /*8bc0*/  F2FP.F16.F32.PACK_AB R56, R56, R174 ;  /* 0x000000ae3838723e */ /* 0x000fe200000000ff */
[----:B------:R-:W-:Y:S01]  /*8bd0*/  FFMA.FTZ R57, R44, R48, R57 ;  /* 0x000000302c397223 */ /* 0x000fe20000010039 */
[-C--:B------:R-:W-:Y:S01]  /*8be0*/  FMUL.FTZ R44, R50, R58.reuse ;  /* 0x0000003a322c7220 */ /* 0x080fe20000410000 */
[----:B------:R-:W-:Y:S01]  /*8bf0*/  FMUL.FTZ R58, R46, R58 ;  /* 0x0000003a2e3a7220 */ /* 0x000fe20000410000 */
[----:B------:R-:W-:Y:S01]  /*8c00*/  F2FP.F16.F32.PACK_AB R48, R47, R97 ;  /* 0x000000612f30723e */ /* 0x000fe200000000ff */
[----:B------:R-:W-:-:S02]  /*8c10*/  IMAD.MOV.U32 R47, RZ, RZ, R51 ;  /* 0x000000ffff2f7224 */ /* 0x000fc400078e0033 */
[-C--:B------:R-:W-:Y:S01]  /*8c20*/  FFMA.FTZ R44, R46, R54.reuse, -R44 ;  /* 0x000000362e2c7223 */ /* 0x080fe2000001082c */
[----:B------:R-:W-:Y:S01]  /*8c30*/  FFMA.FTZ R58, R50, R54, R58 ;  /* 0x00000036323a7223 */ /* 0x000fe2000001003a */
[----:B------:R-:W-:-:S03]  /*8c40*/  MOV R51, R96 ;  /* 0x0000006000337202 */ /* 0x000fc60000000f00 */
[----:B------:R-:W-:Y:S02]  /*8c50*/  F2FP.F16.F32.PACK_AB R46, R44, R53 ;  /* 0x000000352c2e723e */ /* 0x000fe400000000ff */
[----:B------:R-:W-:Y:S01]  /*8c60*/  MOV R44, R48 ;  /* 0x00000030002c7202 */ /* 0x000fe20000000f00 */
[----:B------:R-:W-:Y:S01]  /*8c70*/  IMAD.MOV.U32 R48, RZ, RZ, R56 ;  /* 0x000000ffff307224 */ /* 0x000fe200078e0038 */
[----:B------:R-:W-:-:S07]  /*8c80*/  F2FP.F16.F32.PACK_AB R50, R58, R57 ;  /* 0x000000393a32723e */ /* 0x000fce00000000ff */
.L_x_506:
[----:B------:R-:W-:Y:S05]  /*8c90*/  BSYNC B2 ;  /* 0x0000000000027941 */ /* 0x000fea0003800000 */
.L_x_505:
[-C--:B--2---:R-:W-:Y:S01]  /*8ca0*/  IMAD R54, R154, R138.reuse, RZ ;  /* 0x0000008a9a367224 */ /* 0x084fe200078e02ff */
[----:B------:R-:W-:Y:S01]  /*8cb0*/  ULDC.64 UR4, c[0x0][0x2e8] ;  /* 0x0000ba0000047ab9 */ /* 0x000fe20000000a00 */
[----:B------:R-:W-:Y:S01]  /*8cc0*/  IMAD.WIDE.U32 R52, R175, R138, R136 ;  /* 0x0000008aaf347225 */ /* 0x000fe200078e0088 */
[----:B------:R-:W-:-:S03]  /*8cd0*/  ULDC.64 UR6, c[0x0][0x208] ;  /* 0x0000820000067ab9 */ /* 0x000fc60000000a00 */
[----:B------:R-:W-:Y:S01]  /*8ce0*/  IMAD R55, R175, R139, R54 ;  /* 0x0000008baf377224 */ /* 0x000fe200078e0236 */
[----:B------:R-:W-:-:S03]  /*8cf0*/  IADD3 R54, P4, P5, R100, R52, R21 ;  /* 0x0000003464367210 */ /* 0x000fc60007d9e015 */
[----:B------:R-:W-:-:S05]  /*8d00*/  IMAD.IADD R56, R53, 0x1, R55 ;  /* 0x0000000135387824 */ /* 0x000fca00078e0237 */
[----:B------:R-:W-:Y:S02]  /*8d10*/  IADD3.X R53, R15, R56, R8, P4, P5 ;  /* 0x000000380f357210 */ /* 0x000fe400027ea408 */
[----:B------:R-:W-:-:S13]  /*8d20*/  ISETP.GE.AND P4, PT, R92, R153, PT ;  /* 0x000000995c00720c */ /* 0x000fda0003f86270 */
[--C-:B------:R-:W-:Y:S02]  /*8d30*/  @!P4 SHF.R.S32.HI R55, RZ, 0x1f, R92.reuse ;  /* 0x0000001fff37c819 */ /* 0x100fe4000001145c */
[----:B------:R-:W-:-:S04]  /*8d40*/  @!P4 IADD3 R92, P5, P6, R100, R52, R92 ;  /* 0x00000034645cc210 */ /* 0x000fc80007ebe05c */
[----:B------:R-:W-:Y:S02]  /*8d50*/  @!P4 IADD3.X R55, R15, R56, R55, P5, P6 ;  /* 0x000000380f37c210 */ /* 0x000fe40002fec437 */
[----:B------:R-:W-:-:S04]  /*8d60*/  LEA R52, P5, R54, UR4, 0x1 ;  /* 0x0000000436347c11 */ /* 0x000fc8000f8a08ff */
[----:B------:R-:W-:Y:S02]  /*8d70*/  LEA.HI.X R53, R54, UR5, R53, 0x1, P5 ;  /* 0x0000000536357c11 */ /* 0x000fe4000a8f0c35 */
[----:B------:R-:W-:-:S03]  /*8d80*/  @!P4 LEA R54, P5, R92, UR4, 0x1 ;  /* 0x000000045c36cc11 */ /* 0x000fc6000f8a08ff */
[----:B0-----:R0:W-:Y:S01]  /*8d90*/  STG.E.128 desc[UR6][R52.64], R44 ;  /* 0x0000002c34007986 */ /* 0x0011e2000c101d06 */
[----:B------:R-:W-:-:S05]  /*8da0*/  @!P4 LEA.HI.X R55, R92, UR5, R55, 0x1, P5 ;  /* 0x000000055c37cc11 */ /* 0x000fca000a8f0c37 */
[----:B---3--:R0:W-:Y:S04]  /*8db0*/  @!P4 STG.E.128 desc[UR6][R54.64], R48 ;  /* 0x000000303600c986 */ /* 0x0081e8000c101d06 */
.L_x_504:
[----:B------:R-:W-:Y:S05]  /*8dc0*/  BSYNC B1 ;  /* 0x0000000000017941 */ /* 0x000fea0003800000 */
.L_x_503:
[----:B0--3--:R-:W-:Y:S01]  /*8dd0*/  VIADD R45, R22, 0x40 ;  /* 0x00000040162d7836 */ /* 0x009fe20000000000 */
[----:B------:R-:W-:Y:S04]  /*8de0*/  BSSY B1, `(.L_x_507) ;  /* 0x0000087000017945 */ /* 0x000fe80003800000 */
[----:B------:R-:W-:-:S13]  /*8df0*/  ISETP.GE.OR P4, PT, R45, R4, P0 ;  /* 0x000000042d00720c */ /* 0x000fda0000786670 */
[----:B------:R-:W-:Y:S05]  /*8e00*/  @P4 BRA `(.L_x_508) ;  /* 0x0000000800104947 */ /* 0x000fea0003800000 */
[----:B------:R-:W3:Y:S04]  /*8e10*/  LDL R44, [R1] ;  /* 0x00000000012c7983 */ /* 0x000ee80000100800 */
[----:B------:R-:W4:Y:S01]  /*8e20*/  LDL R47, [R1+0x48] ;  /* 0x00004800012f7983 */ /* 0x000f220000100800 */
[----:B--2---:R-:W-:Y:S01]  /*8e30*/  IMAD.WIDE.U32 R52, R45, R138, R136 ;  /* 0x0000008a2d347225 */ /* 0x004fe200078e0088 */
[C---:B------:R-:W-:Y:S01]  /*8e40*/  IADD3 R46, R22.reuse, 0x40, RZ ;  /* 0x00000040162e7810 */ /* 0x040fe20007ffe0ff */
[----:B------:R-:W-:Y:S02]  /*8e50*/  BSSY B2, `(.L_x_509) ;  /* 0x0000073000027945 */ /* 0x000fe40003800000 */
[----:B------:R-:W-:Y:S01]  /*8e60*/  VIADD R48, R22, 0x40 ;  /* 0x0000004016307836 */ /* 0x000fe20000000000 */
[----:B------:R-:W-:Y:S01]  /*8e70*/  IADD3 R54, P4, P5, R100, R52, R21 ;  /* 0x0000003464367210 */ /* 0x000fe20007d9e015 */
[----:B------:R-:W-:-:S02]  /*8e80*/  IMAD.SHL.U32 R46, R46, 0x40, RZ ;  /* 0x000000402e2e7824 */ /* 0x000fc400078e00ff */
[----:B------:R-:W-:-:S03]  /*8e90*/  IMAD.SHL.U32 R48, R48, 0x40, RZ ;  /* 0x0000004030307824 */ /* 0x000fc600078e00ff */
[----:B------:R-:W-:Y:S02]  /*8ea0*/  LOP3.LUT R46, R46, 0x1c0, RZ, 0xc0, !PT ;  /* 0x000001c02e2e7812 */ /* 0x000fe400078ec0ff */
[----:B------:R-:W-:Y:S02]  /*8eb0*/  LOP3.LUT R48, R48, 0x1c0, RZ, 0xc0, !PT ;  /* 0x000001c030307812 */ /* 0x000fe400078ec0ff */
[----:B------:R-:W-:Y:S02]  /*8ec0*/  SHF.R.U32.HI R46, RZ, 0x3, R46 ;  /* 0x00000003ff2e7819 */ /* 0x000fe4000001162e */
[----:B---3--:R-:W-:Y:S01]  /*8ed0*/  LOP3.LUT P6, RZ, R44, 0x1, RZ, 0xc0, !PT ;  /* 0x000000012cff7812 */ /* 0x008fe200078cc0ff */
[----:B------:R-:W-:-:S04]  /*8ee0*/  IMAD R44, R152, R138, RZ ;  /* 0x0000008a982c7224 */ /* 0x000fc800078e02ff */
[----:B------:R-:W-:Y:S01]  /*8ef0*/  IMAD R45, R45, R139, R44 ;  /* 0x0000008b2d2d7224 */ /* 0x000fe200078e022c */
[----:B------:R-:W-:-:S03]  /*8f00*/  SEL R44, R43, R155, !P6 ;  /* 0x0000009b2b2c7207 */ /* 0x000fc60007000000 */
[----:B------:R-:W-:Y:S01]  /*8f10*/  IMAD.IADD R56, R53, 0x1, R45 ;  /* 0x0000000135387824 */ /* 0x000fe200078e022d */
[----:B------:R-:W-:-:S04]  /*8f20*/  SHF.R.S32.HI R45, RZ, 0x1f, R44 ;  /* 0x0000001fff2d7819 */ /* 0x000fc8000001142c */
[----:B------:R-:W-:Y:S02]  /*8f30*/  LEA.HI R44, R45, R44, RZ, 0x4 ;  /* 0x0000002c2d2c7211 */ /* 0x000fe400078f20ff */
[----:B------:R-:W-:Y:S02]  /*8f40*/  IADD3.X R55, R15, R56, R8, P4, P5 ;  /* 0x000000380f377210 */ /* 0x000fe400027ea408 */
[----:B------:R-:W-:-:S04]  /*8f50*/  LEA.HI.SX32 R44, R44, R9, 0x1c ;  /* 0x000000092c2c7211 */ /* 0x000fc800078fe2ff */
[----:B------:R-:W-:Y:S01]  /*8f60*/  SHF.R.S32.HI R45, RZ, 0x1f, R44 ;  /* 0x0000001fff2d7819 */ /* 0x000fe2000001142c */
[----:B------:R-:W-:-:S03]  /*8f70*/  IMAD.SHL.U32 R57, R44, 0x8, RZ ;  /* 0x000000082c397824 */ /* 0x000fc600078e00ff */
[----:B------:R-:W-:Y:S02]  /*8f80*/  LEA.HI R45, R45, R44, RZ, 0x3 ;  /* 0x0000002c2d2d7211 */ /* 0x000fe400078f18ff */
[----:B------:R-:W-:Y:S02]  /*8f90*/  LOP3.LUT R44, R48, 0x38, R57, 0xf8, !PT ;  /* 0x00000038302c7812 */ /* 0x000fe400078ef839 */
[----:B------:R-:W-:Y:S02]  /*8fa0*/  SHF.R.S32.HI R45, RZ, 0x3, R45 ;  /* 0x00000003ff2d7819 */ /* 0x000fe4000001142d */
[----:B------:R-:W-:-:S03]  /*8fb0*/  LOP3.LUT R44, R44, R46, RZ, 0x3c, !PT ;  /* 0x0000002e2c2c7212 */ /* 0x000fc600078e3cff */
[----:B----4-:R-:W-:-:S04]  /*8fc0*/  IMAD R45, R45, 0x2c00, R47 ;  /* 0x00002c002d2d7824 */ /* 0x010fc800078e022f */
[----:B------:R-:W-:Y:S02]  /*8fd0*/  IMAD.IADD R44, R45, 0x1, R44 ;  /* 0x000000012d2c7824 */ /* 0x000fe400078e022c */
[C---:B------:R-:W-:Y:S02]  /*8fe0*/  IMAD R45, R23.reuse, 0x5800, R144 ;  /* 0x00005800172d7824 */ /* 0x040fe400078e0290 */
[----:B------:R-:W-:-:S03]  /*8ff0*/  IMAD R47, R23, 0x5800, R44 ;  /* 0x00005800172f7824 */ /* 0x000fc600078e022c */
[----:B------:R-:W-:Y:S01]  /*9000*/  LEA R45, R45, R2, 0x1 ;  /* 0x000000022d2d7211 */ /* 0x000fe200078e08ff */
[----:B------:R-:W-:-:S05]  /*9010*/  IMAD R48, R47, 0x2, R2 ;  /* 0x000000022f307824 */ /* 0x000fca00078e0202 */
[----:B------:R-:W0:Y:S04]  /*9020*/  LDS.128 R44, [R45+0x1e400] ;  /* 0x01e400002d2c7984 */ /* 0x000e280000000c00 */
[----:B------:R-:W2:Y:S01]  /*9030*/  LDS.128 R48, [R48+0x1e400] ;  /* 0x01e4000030307984 */ /* 0x000ea20000000c00 */
[----:B------:R-:W-:Y:S05]  /*9040*/  @P3 BRA `(.L_x_510) ;  /* 0x00000004004c3947 */ /* 0x000fea0003800000 */
[----:B------:R-:W-:Y:S01]  /*9050*/  HADD2.F32 R93, -RZ, R187.H1_H1 ;  /* 0x300000bbff5d7230 */ /* 0x000fe20000004100 */
[----:B------:R-:W-:Y:S01]  /*9060*/  SHF.R.U64 R60, R60, 0x10, R61 ;  /* 0x000000103c3c7819 */ /* 0x000fe2000000123d */
[----:B--2---:R-:W-:Y:S01]  /*9070*/  HADD2.F32 R59, -RZ, R49.H0_H0 ;  /* 0x20000031ff3b7230 */ /* 0x004fe20000004100 */
[----:B------:R-:W-:Y:S01]  /*9080*/  SHF.R.U64 R64, R64, 0x10, R65 ;  /* 0x0000001040407819 */ /* 0x000fe20000001241 */
[----:B0-----:R-:W-:Y:S01]  /*9090*/  HADD2.F32 R92, -RZ, R45.H0_H0 ;  /* 0x2000002dff5c7230 */ /* 0x001fe20000004100 */
[----:B------:R-:W-:Y:S01]  /*90a0*/  SHF.R.U64 R66, R66, 0x10, R67 ;  /* 0x0000001042427819 */ /* 0x000fe20000001243 */
[----:B------:R-:W-:Y:S02]  /*90b0*/  HADD2.F32 R58, -RZ, R187.H0_H0 ;  /* 0x200000bbff3a7230 */ /* 0x000fe40000004100 */
[-C--:B------:R-:W-:Y:S01]  /*90c0*/  FMUL.FTZ R94, R59, R93.reuse ;  /* 0x0000005d3b5e7220 */ /* 0x080fe20000410000 */
[----:B------:R-:W-:Y:S02]  /*90d0*/  HADD2.F32 R49, -RZ, R49.H1_H1 ;  /* 0x30000031ff317230 */ /* 0x000fe40000004100 */
[----:B------:R-:W-:Y:S01]  /*90e0*/  FMUL.FTZ R93, R92, R93 ;  /* 0x0000005d5c5d7220 */ /* 0x000fe20000410000 */
[----:B------:R-:W-:-:S02]  /*90f0*/  HADD2.F32 R96, -RZ, R186.H1_H1 ;  /* 0x300000baff607230 */ /* 0x000fc40000004100 */
[-C--:B------:R-:W-:Y:S01]  /*9100*/  FFMA.FTZ R92, R92, R58.reuse, -R94 ;  /* 0x0000003a5c5c7223 */ /* 0x080fe2000001085e */
[----:B------:R-:W-:Y:S01]  /*9110*/  SHF.R.U32.HI R94, RZ, 0x10, R61 ;  /* 0x00000010ff5e7819 */ /* 0x000fe2000001163d */
[----:B------:R-:W-:Y:S01]  /*9120*/  FFMA.FTZ R59, R59, R58, R93 ;  /* 0x0000003a3b3b7223 */ /* 0x000fe2000001005d */
[----:B------:R-:W-:Y:S01]  /*9130*/  SHF.R.U32.HI R93, RZ, 0x10, R65 ;  /* 0x00000010ff5d7819 */ /* 0x000fe20000011641 */
[----:B------:R-:W-:Y:S01]  /*9140*/  HADD2.F32 R58, -RZ, R45.H1_H1 ;  /* 0x3000002dff3a7230 */ /* 0x000fe20000004100 */
[----:B------:R-:W-:Y:S01]  /*9150*/  SHF.R.U32.HI R61, RZ, 0x10, R67 ;  /* 0x00000010ff3d7819 */ /* 0x000fe20000011643 */
[----:B------:R-:W-:Y:S02]  /*9160*/  HADD2.F32 R45, -RZ, R94.H0_H0 ;  /* 0x2000005eff2d7230 */ /* 0x000fe40000004100 */
[----:B------:R-:W-:-:S05]  /*9170*/  HADD2.F32 R93, -RZ, R93.H0_H0 ;  /* 0x2000005dff5d7230 */ /* 0x000fca0000004100 */
[-C--:B------:R-:W-:Y:S01]  /*9180*/  FMUL.FTZ R94, R49, R93.reuse ;  /* 0x0000005d315e7220 */ /* 0x080fe20000410000 */
[----:B------:R-:W-:-:S03]  /*9190*/  FMUL.FTZ R93, R58, R93 ;  /* 0x0000005d3a5d7220 */ /* 0x000fc60000410000 */
[-C--:B------:R-:W-:Y:S01]  /*91a0*/  FFMA.FTZ R58, R58, R45.reuse, -R94 ;  /* 0x0000002d3a3a7223 */ /* 0x080fe2000001085e */
[----:B------:R-:W-:Y:S01]  /*91b0*/  FFMA.FTZ R49, R49, R45, R93 ;  /* 0x0000002d31317223 */ /* 0x000fe2000001005d */
[----:B------:R-:W-:Y:S02]  /*91c0*/  IMAD.MOV.U32 R45, RZ, RZ, R51 ;  /* 0x000000ffff2d7224 */ /* 0x000fe400078e0033 */
[----:B------:R-:W-:Y:S01]  /*91d0*/  HADD2.F32 R94, -RZ, R47.H0_H0 ;  /* 0x2000002fff5e7230 */ /* 0x000fe20000004100 */
[----:B------:R-:W-:Y:S01]  /*91e0*/  F2FP.F16.F32.PACK_AB R58, R58, R92 ;  /* 0x0000005c3a3a723e */ /* 0x000fe200000000ff */
[----:B------:R-:W-:Y:S01]  /*91f0*/  HADD2.F32 R93, -RZ, R186.H0_H0 ;  /* 0x200000baff5d7230 */ /* 0x000fe20000004100 */
[----:B------:R-:W-:Y:S01]  /*9200*/  F2FP.F16.F32.PACK_AB R49, R49, R59 ;  /* 0x0000003b3131723e */ /* 0x000fe200000000ff */
[--C-:B------:R-:W-:Y:S02]  /*9210*/  HADD2.F32 R51, -RZ, R45.reuse.H0_H0 ;  /* 0x2000002dff337230 */ /* 0x100fe40000004100 */
[----:B------:R-:W-:-:S02]  /*9220*/  HADD2.F32 R45, -RZ, R45.H1_H1 ;  /* 0x3000002dff2d7230 */ /* 0x000fc40000004100 */
[----:B------:R-:W-:Y:S02]  /*9230*/  HADD2.F32 R47, -RZ, R47.H1_H1 ;  /* 0x3000002fff2f7230 */ /* 0x000fe40000004100 */
[-C--:B------:R-:W-:Y:S01]  /*9240*/  FMUL.FTZ R95, R51, R96.reuse ;  /* 0x00000060335f7220 */ /* 0x080fe20000410000 */
[----:B------:R-:W-:-:S03]  /*9250*/  FMUL.FTZ R96, R94, R96 ;  /* 0x000000605e607220 */ /* 0x000fc60000410000 */
[-C--:B------:R-:W-:Y:S01]  /*9260*/  FFMA.FTZ R95, R94, R93.reuse, -R95 ;  /* 0x0000005d5e5f7223 */ /* 0x080fe2000001085f */
[----:B------:R-:W-:Y:S01]  /*9270*/  FFMA.FTZ R96, R51, R93, R96 ;  /* 0x0000005d33607223 */ /* 0x000fe20000010060 */
[--C-:B------:R-:W-:Y:S01]  /*9280*/  SHF.R.U64 R51, R62, 0x10, R63.reuse ;  /* 0x000000103e337819 */ /* 0x100fe2000000123f */
[----:B------:R-:W-:Y:S01]  /*9290*/  HADD2.F32 R94, -RZ, R61.H0_H0 ;  /* 0x2000003dff5e7230 */ /* 0x000fe20000004100 */
[----:B------:R-:W-:Y:S01]  /*92a0*/  SHF.R.U32.HI R62, RZ, 0x10, R63 ;  /* 0x00000010ff3e7819 */ /* 0x000fe2000001163f */
[----:B------:R-:W-:Y:S02]  /*92b0*/  HADD2.F32 R63, -RZ, R44.H0_H0 ;  /* 0x2000002cff3f7230 */ /* 0x000fe40000004100 */
[----:B------:R-:W-:Y:S02]  /*92c0*/  HADD2.F32 R61, -RZ, R64.H0_H0 ;  /* 0x20000040ff3d7230 */ /* 0x000fe40000004100 */
[----:B------:R-:W-:Y:S01]  /*92d0*/  FMUL.FTZ R174, R47, R94 ;  /* 0x0000005e2fae7220 */ /* 0x000fe20000410000 */
[----:B------:R-:W-:-:S02]  /*92e0*/  HADD2.F32 R98, -RZ, R62.H0_H0 ;  /* 0x2000003eff627230 */ /* 0x000fc40000004100 */
[----:B------:R-:W-:Y:S01]  /*92f0*/  FMUL.FTZ R62, R45, R94 ;  /* 0x0000005e2d3e7220 */ /* 0x000fe20000410000 */
[----:B------:R-:W-:Y:S02]  /*9300*/  HADD2.F32 R94, -RZ, R185.H1_H1 ;  /* 0x300000b9ff5e7230 */ /* 0x000fe40000004100 */
[----:B------:R-:W-:Y:S02]  /*9310*/  HADD2.F32 R64, -RZ, R44.H1_H1 ;  /* 0x3000002cff407230 */ /* 0x000fe40000004100 */
[-C--:B------:R-:W-:Y:S01]  /*9320*/  FFMA.FTZ R62, R47, R98.reuse, -R62 ;  /* 0x000000622f3e7223 */ /* 0x080fe2000001083e */
[----:B------:R-:W-:Y:S02]  /*9330*/  HADD2.F32 R47, -RZ, R48.H0_H0 ;  /* 0x20000030ff2f7230 */ /* 0x000fe40000004100 */
[----:B------:R-:W-:Y:S01]  /*9340*/  FFMA.FTZ R45, R45, R98, R174 ;  /* 0x000000622d2d7223 */ /* 0x000fe200000100ae */
[----:B------:R-:W-:Y:S02]  /*9350*/  HADD2.F32 R98, -RZ, R184.H1_H1 ;  /* 0x300000b8ff627230 */ /* 0x000fe40000004100 */
[----:B------:R-:W-:Y:S01]  /*9360*/  FMUL.FTZ R67, R64, R61 ;  /* 0x0000003d40437220 */ /* 0x000fe20000410000 */
[----:B------:R-:W-:-:S02]  /*9370*/  HADD2.F32 R48, -RZ, R48.H1_H1 ;  /* 0x30000030ff307230 */ /* 0x000fc40000004100 */
[-C--:B------:R-:W-:Y:S01]  /*9380*/  FMUL.FTZ R174, R47, R94.reuse ;  /* 0x0000005e2fae7220 */ /* 0x080fe20000410000 */
[C---:B------:R-:W-:Y:S01]  /*9390*/  FMUL.FTZ R94, R63.reuse, R94 ;  /* 0x0000005e3f5e7220 */ /* 0x040fe20000410000 */
[----:B------:R-:W-:Y:S01]  /*93a0*/  HADD2.F32 R184, -RZ, R184.H0_H0 ;  /* 0x200000b8ffb87230 */ /* 0x000fe20000004100 */
[----:B------:R-:W-:Y:S01]  /*93b0*/  F2FP.F16.F32.PACK_AB R62, R62, R95 ;  /* 0x0000005f3e3e723e */ /* 0x000fe200000000ff */
[-C--:B------:R-:W-:Y:S01]  /*93c0*/  FFMA.FTZ R44, R63, R98.reuse, -R174 ;  /* 0x000000623f2c7223 */ /* 0x080fe200000108ae */
[----:B------:R-:W-:Y:S02]  /*93d0*/  HADD2.F32 R63, -RZ, R60.H0_H0 ;  /* 0x2000003cff3f7230 */ /* 0x000fe40000004100 */
[----:B------:R-:W-:Y:S01]  /*93e0*/  FMUL.FTZ R65, R48, R61 ;  /* 0x0000003d30417220 */ /* 0x000fe20000410000 */
[----:B------:R-:W-:Y:S02]  /*93f0*/  HADD2.F32 R60, -RZ, R185.H0_H0 ;  /* 0x200000b9ff3c7230 */ /* 0x000fe40000004100 */
[----:B------:R-:W-:Y:S01]  /*9400*/  FFMA.FTZ R47, R47, R98, R94 ;  /* 0x000000622f2f7223 */ /* 0x000fe2000001005e */
[----:B------:R-:W-:-:S02]  /*9410*/  HADD2.F32 R51, -RZ, R51.H0_H0 ;  /* 0x20000033ff337230 */ /* 0x000fc40000004100 */
[-C--:B------:R-:W-:Y:S01]  /*9420*/  FFMA.FTZ R61, R64, R63.reuse, -R65 ;  /* 0x0000003f403d7223 */ /* 0x080fe20000010841 */
[----:B------:R-:W-:Y:S01]  /*9430*/  FFMA.FTZ R48, R48, R63, R67 ;  /* 0x0000003f30307223 */ /* 0x000fe20000010043 */
[----:B------:R-:W-:Y:S02]  /*9440*/  HADD2.F32 R63, -RZ, R50.H0_H0 ;  /* 0x20000032ff3f7230 */ /* 0x000fe40000004100 */
[----:B------:R-:W-:Y:S01]  /*9450*/  HADD2.F32 R67, -RZ, R66.H0_H0 ;  /* 0x20000042ff437230 */ /* 0x000fe20000004100 */
[----:B------:R-:W-:Y:S01]  /*9460*/  F2FP.F16.F32.PACK_AB R44, R61, R44 ;  /* 0x0000002c3d2c723e */ /* 0x000fe200000000ff */
[----:B------:R-:W-:Y:S02]  /*9470*/  HADD2.F32 R65, -RZ, R46.H0_H0 ;  /* 0x2000002eff417230 */ /* 0x000fe40000004100 */
[----:B------:R-:W-:Y:S01]  /*9480*/  FMUL.FTZ R64, R63, R60 ;  /* 0x0000003c3f407220 */ /* 0x000fe20000410000 */
[----:B------:R-:W-:Y:S01]  /*9490*/  HADD2.F32 R50, -RZ, R50.H1_H1 ;  /* 0x30000032ff327230 */ /* 0x000fe20000004100 */
[----:B------:R-:W-:Y:S01]  /*94a0*/  F2FP.F16.F32.PACK_AB R48, R48, R47 ;  /* 0x0000002f3030723e */ /* 0x000fe200000000ff */
[----:B------:R-:W-:-:S02]  /*94b0*/  HADD2.F32 R46, -RZ, R46.H1_H1 ;  /* 0x3000002eff2e7230 */ /* 0x000fc40000004100 */
[C---:B------:R-:W-:Y:S01]  /*94c0*/  FMUL.FTZ R60, R65.reuse, R60 ;  /* 0x0000003c413c7220 */ /* 0x040fe20000410000 */
[-C--:B------:R-:W-:Y:S01]  /*94d0*/  FFMA.FTZ R65, R65, R184.reuse, -R64 ;  /* 0x000000b841417223 */ /* 0x080fe20000010840 */
[-C--:B------:R-:W-:Y:S01]  /*94e0*/  FMUL.FTZ R93, R50, R67.reuse ;  /* 0x00000043325d7220 */ /* 0x080fe20000410000 */
[----:B------:R-:W-:Y:S02]  /*94f0*/  IMAD.MOV.U32 R47, RZ, RZ, R62 ;  /* 0x000000ffff2f7224 */ /* 0x000fe400078e003e */
[C---:B------:R-:W-:Y:S01]  /*9500*/  FMUL.FTZ R67, R46.reuse, R67 ;  /* 0x000000432e437220 */ /* 0x040fe20000410000 */
[----:B------:R-:W-:Y:S01]  /*9510*/  FFMA.FTZ R63, R63, R184, R60 ;  /* 0x000000b83f3f7223 */ /* 0x000fe2000001003c */
[-C--:B------:R-:W-:Y:S02]  /*9520*/  FFMA.FTZ R46, R46, R51.reuse, -R93 ;  /* 0x000000332e2e7223 */ /* 0x080fe4000001085d */
[----:B------:R-:W-:Y:S01]  /*9530*/  FFMA.FTZ R50, R50, R51, R67 ;  /* 0x0000003332327223 */ /* 0x000fe20000010043 */
[----:B------:R-:W-:Y:S01]  /*9540*/  F2FP.F16.F32.PACK_AB R51, R45, R96 ;  /* 0x000000602d33723e */ /* 0x000fe200000000ff */
[----:B------:R-:W-:Y:S01]  /*9550*/  IMAD.MOV.U32 R45, RZ, RZ, R58 ;  /* 0x000000ffff2d7224 */ /* 0x000fe200078e003a */
[----:B------:R-:W-:-:S02]  /*9560*/  F2FP.F16.F32.PACK_AB R46, R46, R65 ;  /* 0x000000412e2e723e */ /* 0x000fc400000000ff */
[----:B------:R-:W-:-:S07]  /*9570*/  F2FP.F16.F32.PACK_AB R50, R50, R63 ;  /* 0x0000003f3232723e */ /* 0x000fce00000000ff */
.L_x_510:
[----:B------:R-:W-:Y:S05]  /*9580*/  BSYNC B2 ;  /* 0x0000000000027941 */ /* 0x000fea0003800000 */
.L_x_509:
[----:B------:R-:W-:Y:S01]  /*9590*/  ISETP.GE.AND P4, PT, R57, R153, PT ;  /* 0x000000993900720c */ /* 0x000fe20003f86270 */
[----:B------:R-:W-:Y:S01]  /*95a0*/  ULDC.64 UR4, c[0x0][0x2e8] ;  /* 0x0000ba0000047ab9 */ /* 0x000fe20000000a00 */
[----:B------:R-:W-:-:S11]  /*95b0*/  ULDC.64 UR6, c[0x0][0x208] ;  /* 0x0000820000067ab9 */ /* 0x000fd60000000a00 */
        /* <DEDUP_REMOVED lines=8> */
[----:B--2---:R0:W-:Y:S04]  /*9640*/  @!P4 STG.E.128 desc[UR6][R54.64], R48 ;  /* 0x000000303600c986 */ /* 0x0041e8000c101d06 */
.L_x_508:
[----:B------:R-:W-:Y:S05]  /*9650*/  BSYNC B1 ;  /* 0x0000000000017941 */ /* 0x000fea0003800000 */
.L_x_507:
[----:B0-----:R-:W-:Y:S01]  /*9660*/  IADD3 R45, R22, 0x60, RZ ;  /* 0x00000060162d7810 */ /* 0x001fe20007ffe0ff */
[----:B------:R-:W-:Y:S03]  /*9670*/  BSSY B1, `(.L_x_511) ;  /* 0x0000087000017945 */ /* 0x000fe60003800000 */
        /* <DEDUP_REMOVED lines=12> */
[----:B------:R-:W-:-:S04]  /*9740*/  LOP3.LUT R46, R46, 0x1c0, RZ, 0xc0, !PT ;  /* 0x000001c02e2e7812 */ /* 0x000fc800078ec0ff */
        /* <DEDUP_REMOVED lines=19> */
[----:B------:R-:W-:Y:S02]  /*9880*/  IMAD R47, R23, 0x5800, R44 ;  /* 0x00005800172f7824 */ /* 0x000fe400078e022c */
[--C-:B------:R-:W-:Y:S02]  /*9890*/  IMAD R45, R45, 0x2, R2.reuse ;  /* 0x000000022d2d7824 */ /* 0x100fe400078e0202 */
[----:B------:R-:W-:-:S04]  /*98a0*/  IMAD R48, R47, 0x2, R2 ;  /* 0x000000022f307824 */ /* 0x000fc800078e0202 */
[----:B------:R-:W0:Y:S04]  /*98b0*/  LDS.128 R44, [R45+0x1e400] ;  /* 0x01e400002d2c7984 */ /* 0x000e280000000c00 */
[----:B------:R-:W2:Y:S01]  /*98c0*/  LDS.128 R48, [R48+0x1e400] ;  /* 0x01e4000030307984 */ /* 0x000ea20000000c00 */
[----:B------:R-:W-:Y:S05]  /*98d0*/  @P3 BRA `(.L_x_514) ;  /* 0x00000004004c3947 */ /* 0x000fea0003800000 */
[----:B------:R-:W-:Y:S01]  /*98e0*/  SHF.R.U32.HI R67, RZ, 0x10, R89 ;  /* 0x00000010ff437819 */ /* 0x000fe20000011659 */
[----:B------:R-:W-:Y:S01]  /*98f0*/  HADD2.F32 R66, -RZ, R181.H1_H1 ;  /* 0x300000b5ff427230 */ /* 0x000fe20000004100 */
[----:B--2---:R-:W-:Y:S01]  /*9900*/  MOV R62, R49 ;  /* 0x00000031003e7202 */ /* 0x004fe20000000f00 */
[----:B0-----:R-:W-:Y:S01]  /*9910*/  IMAD.MOV.U32 R49, RZ, RZ, R47 ;  /* 0x000000ffff317224 */ /* 0x001fe200078e002f */
[--C-:B------:R-:W-:Y:S01]  /*9920*/  SHF.R.U64 R58, R76, 0x10, R77.reuse ;  /* 0x000000104c3a7819 */ /* 0x100fe2000000124d */
[----:B------:R-:W-:Y:S01]  /*9930*/  HADD2.F32 R67, -RZ, R67.H0_H0 ;  /* 0x20000043ff437230 */ /* 0x000fe20000004100 */
[----:B------:R-:W-:Y:S01]  /*9940*/  SHF.R.U32.HI R76, RZ, 0x10, R77 ;  /* 0x00000010ff4c7819 */ /* 0x000fe2000001164d */
[--C-:B------:R-:W-:Y:S01]  /*9950*/  HADD2.F32 R63, -RZ, R62.reuse.H0_H0 ;  /* 0x2000003eff3f7230 */ /* 0x100fe20000004100 */
[----:B------:R-:W-:Y:S01]  /*9960*/  SHF.R.U64 R59, R88, 0x10, R89 ;  /* 0x00000010583b7819 */ /* 0x000fe20000001259 */
[----:B------:R-:W-:Y:S01]  /*9970*/  HADD2.F32 R88, -RZ, R183.H1_H1 ;  /* 0x300000b7ff587230 */ /* 0x000fe20000004100 */
[--C-:B------:R-:W-:Y:S01]  /*9980*/  SHF.R.U64 R61, R90, 0x10, R91.reuse ;  /* 0x000000105a3d7819 */ /* 0x100fe2000000125b */
[----:B------:R-:W-:Y:S01]  /*9990*/  HADD2.F32 R64, -RZ, R62.H1_H1 ;  /* 0x3000003eff407230 */ /* 0x000fe20000004100 */
[----:B------:R-:W-:Y:S01]  /*99a0*/  SHF.R.U32.HI R90, RZ, 0x10, R91 ;  /* 0x00000010ff5a7819 */ /* 0x000fe2000001165b */
[--C-:B------:R-:W-:Y:S01]  /*99b0*/  HADD2.F32 R47, -RZ, R45.reuse.H0_H0 ;  /* 0x2000002dff2f7230 */ /* 0x100fe20000004100 */
[----:B------:R-:W-:Y:S01]  /*99c0*/  SHF.R.U64 R60, R78, 0x10, R79 ;  /* 0x000000104e3c7819 */ /* 0x000fe2000000124f */
[----:B------:R-:W-:-:S02]  /*99d0*/  HADD2.F32 R62, -RZ, R45.H1_H1 ;  /* 0x3000002dff3e7230 */ /* 0x000fc40000004100 */
[-C--:B------:R-:W-:Y:S01]  /*99e0*/  FMUL.FTZ R77, R64, R67.reuse ;  /* 0x00000043404d7220 */ /* 0x080fe20000410000 */
[----:B------:R-:W-:Y:S02]  /*99f0*/  HADD2.F32 R65, -RZ, R76.H0_H0 ;  /* 0x2000004cff417230 */ /* 0x000fe40000004100 */
[-C--:B------:R-:W-:Y:S01]  /*9a00*/  FMUL.FTZ R76, R63, R88.reuse ;  /* 0x000000583f4c7220 */ /* 0x080fe20000410000 */
[C---:B------:R-:W-:Y:S01]  /*9a10*/  FMUL.FTZ R88, R47.reuse, R88 ;  /* 0x000000582f587220 */ /* 0x040fe20000410000 */
[----:B------:R-:W-:Y:S01]  /*9a20*/  FMUL.FTZ R67, R62, R67 ;  /* 0x000000433e437220 */ /* 0x000fe20000410000 */
[----:B------:R-:W-:Y:S01]  /*9a30*/  SHF.R.U32.HI R78, RZ, 0x10, R79 ;  /* 0x00000010ff4e7819 */ /* 0x000fe2000001164f */
[-C--:B------:R-:W-:Y:S01]  /*9a40*/  FFMA.FTZ R45, R47, R66.reuse, -R76 ;  /* 0x000000422f2d7223 */ /* 0x080fe2000001084c */
[----:B------:R-:W-:Y:S01]  /*9a50*/  FFMA.FTZ R47, R63, R66, R88 ;  /* 0x000000423f2f7223 */ /* 0x000fe20000010058 */
[----:B------:R-:W-:Y:S01]  /*9a60*/  FFMA.FTZ R64, R64, R65, R67 ;  /* 0x0000004140407223 */ /* 0x000fe20000010043 */
[----:B------:R-:W-:-:S02]  /*9a70*/  HADD2.F32 R92, -RZ, R182.H1_H1 ;  /* 0x300000b6ff5c7230 */ /* 0x000fc40000004100 */
[----:B------:R-:W-:Y:S01]  /*9a80*/  FFMA.FTZ R62, R62, R65, -R77 ;  /* 0x000000413e3e7223 */ /* 0x000fe2000001084d */
[--C-:B------:R-:W-:Y:S02]  /*9a90*/  HADD2.F32 R63, -RZ, R51.reuse.H0_H0 ;  /* 0x20000033ff3f7230 */ /* 0x100fe40000004100 */
[----:B------:R-:W-:Y:S02]  /*9aa0*/  HADD2.F32 R76, -RZ, R51.H1_H1 ;  /* 0x30000033ff4c7230 */ /* 0x000fe40000004100 */
[----:B------:R-:W-:Y:S01]  /*9ab0*/  HADD2.F32 R67, -RZ, R90.H0_H0 ;  /* 0x2000005aff437230 */ /* 0x000fe20000004100 */
[----:B------:R-:W-:Y:S01]  /*9ac0*/  F2FP.F16.F32.PACK_AB R45, R62, R45 ;  /* 0x0000002d3e2d723e */ /* 0x000fe200000000ff */
[--C-:B------:R-:W-:Y:S02]  /*9ad0*/  HADD2.F32 R51, -RZ, R49.reuse.H0_H0 ;  /* 0x20000031ff337230 */ /* 0x100fe40000004100 */
[----:B------:R-:W-:Y:S02]  /*9ae0*/  HADD2.F32 R66, -RZ, R49.H1_H1 ;  /* 0x30000031ff427230 */ /* 0x000fe40000004100 */
[----:B------:R-:W-:Y:S01]  /*9af0*/  FMUL.FTZ R77, R76, R67 ;  /* 0x000000434c4d7220 */ /* 0x000fe20000410000 */
[----:B------:R-:W-:-:S02]  /*9b00*/  HADD2.F32 R88, -RZ, R180.H1_H1 ;  /* 0x300000b4ff587230 */ /* 0x000fc40000004100 */
[----:B------:R-:W-:Y:S02]  /*9b10*/  HADD2.F32 R65, -RZ, R78.H0_H0 ;  /* 0x2000004eff417230 */ /* 0x000fe40000004100 */
[-C--:B------:R-:W-:Y:S01]  /*9b20*/  FMUL.FTZ R78, R63, R92.reuse ;  /* 0x0000005c3f4e7220 */ /* 0x080fe20000410000 */
[C---:B------:R-:W-:Y:S01]  /*9b30*/  FMUL.FTZ R92, R51.reuse, R92 ;  /* 0x0000005c335c7220 */ /* 0x040fe20000410000 */
[C---:B------:R-:W-:Y:S01]  /*9b40*/  FMUL.FTZ R67, R66.reuse, R67 ;  /* 0x0000004342437220 */ /* 0x040fe20000410000 */
[----:B------:R-:W-:Y:S02]  /*9b50*/  HADD2.F32 R90, -RZ, R59.H0_H0 ;  /* 0x2000003bff5a7230 */ /* 0x000fe40000004100 */
[-C--:B------:R-:W-:Y:S01]  /*9b60*/  FFMA.FTZ R49, R51, R88.reuse, -R78 ;  /* 0x0000005833317223 */ /* 0x080fe2000001084e */
[----:B------:R-:W-:Y:S01]  /*9b70*/  FFMA.FTZ R51, R63, R88, R92 ;  /* 0x000000583f337223 */ /* 0x000fe2000001005c */
[-C--:B------:R-:W-:Y:S01]  /*9b80*/  FFMA.FTZ R66, R66, R65.reuse, -R77 ;  /* 0x0000004142427223 */ /* 0x080fe2000001084d */
[----:B------:R-:W-:Y:S01]  /*9b90*/  FFMA.FTZ R76, R76, R65, R67 ;  /* 0x000000414c4c7223 */ /* 0x000fe20000010043 */
[----:B------:R-:W-:-:S02]  /*9ba0*/  HADD2.F32 R88, -RZ, R183.H0_H0 ;  /* 0x200000b7ff587230 */ /* 0x000fc40000004100 */
[----:B------:R-:W-:Y:S01]  /*9bb0*/  HADD2.F32 R65, -RZ, R48.H0_H0 ;  /* 0x20000030ff417230 */ /* 0x000fe20000004100 */
[----:B------:R-:W-:Y:S01]  /*9bc0*/  F2FP.F16.F32.PACK_AB R66, R66, R49 ;  /* 0x000000314242723e */ /* 0x000fe200000000ff */
[----:B------:R-:W-:Y:S01]  /*9bd0*/  HADD2.F32 R59, -RZ, R44.H0_H0 ;  /* 0x2000002cff3b7230 */ /* 0x000fe20000004100 */
[----:B------:R-:W-:Y:S01]  /*9be0*/  F2FP.F16.F32.PACK_AB R49, R64, R47 ;  /* 0x0000002f4031723e */ /* 0x000fe200000000ff */
[----:B------:R-:W-:Y:S01]  /*9bf0*/  HADD2.F32 R67, -RZ, R48.H1_H1 ;  /* 0x30000030ff437230 */ /* 0x000fe20000004100 */
[----:B------:R-:W-:Y:S01]  /*9c00*/  F2FP.F16.F32.PACK_AB R51, R76, R51 ;  /* 0x000000334c33723e */ /* 0x000fe200000000ff */
[----:B------:R-:W-:Y:S02]  /*9c10*/  HADD2.F32 R63, -RZ, R44.H1_H1 ;  /* 0x3000002cff3f7230 */ /* 0x000fe40000004100 */
[-C--:B------:R-:W-:Y:S01]  /*9c20*/  FMUL.FTZ R44, R65, R88.reuse ;  /* 0x00000058412c7220 */ /* 0x080fe20000410000 */
[----:B------:R-:W-:Y:S02]  /*9c30*/  HADD2.F32 R78, -RZ, R181.H0_H0 ;  /* 0x200000b5ff4e7230 */ /* 0x000fe40000004100 */
[----:B------:R-:W-:Y:S01]  /*9c40*/  FMUL.FTZ R48, R59, R88 ;  /* 0x000000583b307220 */ /* 0x000fe20000410000 */
[----:B------:R-:W-:-:S02]  /*9c50*/  HADD2.F32 R58, -RZ, R58.H0_H0 ;  /* 0x2000003aff3a7230 */ /* 0x000fc40000004100 */
[-C--:B------:R-:W-:Y:S01]  /*9c60*/  FMUL.FTZ R88, R67, R90.reuse ;  /* 0x0000005a43587220 */ /* 0x080fe20000410000 */
[----:B------:R-:W-:Y:S01]  /*9c70*/  FMUL.FTZ R90, R63, R90 ;  /* 0x0000005a3f5a7220 */ /* 0x000fe20000410000 */
[-C--:B------:R-:W-:Y:S01]  /*9c80*/  FFMA.FTZ R44, R59, R78.reuse, -R44 ;  /* 0x0000004e3b2c7223 */ /* 0x080fe2000001082c */
[----:B------:R-:W-:Y:S01]  /*9c90*/  FFMA.FTZ R48, R65, R78, R48 ;  /* 0x0000004e41307223 */ /* 0x000fe20000010030 */
[-C--:B------:R-:W-:Y:S01]  /*9ca0*/  FFMA.FTZ R65, R63, R58.reuse, -R88 ;  /* 0x0000003a3f417223 */ /* 0x080fe20000010858 */
[----:B------:R-:W-:Y:S01]  /*9cb0*/  FFMA.FTZ R67, R67, R58, R90 ;  /* 0x0000003a43437223 */ /* 0x000fe2000001005a */
[----:B------:R-:W-:Y:S02]  /*9cc0*/  HADD2.F32 R59, -RZ, R50.H0_H0 ;  /* 0x20000032ff3b7230 */ /* 0x000fe40000004100 */
[----:B------:R-:W-:Y:S01]  /*9cd0*/  HADD2.F32 R182, -RZ, R182.H0_H0 ;  /* 0x200000b6ffb67230 */ /* 0x000fe20000004100 */
[----:B------:R-:W-:Y:S01]  /*9ce0*/  F2FP.F16.F32.PACK_AB R44, R65, R44 ;  /* 0x0000002c412c723e */ /* 0x000fe200000000ff */
[----:B------:R-:W-:Y:S01]  /*9cf0*/  HADD2.F32 R63, -RZ, R61.H0_H0 ;  /* 0x2000003dff3f7230 */ /* 0x000fe20000004100 */
[----:B------:R-:W-:Y:S01]  /*9d00*/  F2FP.F16.F32.PACK_AB R48, R67, R48 ;  /* 0x000000304330723e */ /* 0x000fe200000000ff */
[----:B------:R-:W-:-:S02]  /*9d10*/  HADD2.F32 R58, -RZ, R46.H0_H0 ;  /* 0x2000002eff3a7230 */ /* 0x000fc40000004100 */
[-C--:B------:R-:W-:Y:S01]  /*9d20*/  FMUL.FTZ R77, R59, R182.reuse ;  /* 0x000000b63b4d7220 */ /* 0x080fe20000410000 */
[----:B------:R-:W-:Y:S02]  /*9d30*/  HADD2.F32 R50, -RZ, R50.H1_H1 ;  /* 0x30000032ff327230 */ /* 0x000fe40000004100 */
[----:B------:R-:W-:Y:S02]  /*9d40*/  HADD2.F32 R46, -RZ, R46.H1_H1 ;  /* 0x3000002eff2e7230 */ /* 0x000fe40000004100 */
[----:B------:R-:W-:Y:S01]  /*9d50*/  FMUL.FTZ R182, R58, R182 ;  /* 0x000000b63ab67220 */ /* 0x000fe20000410000 */
[----:B------:R-:W-:Y:S02]  /*9d60*/  HADD2.F32 R180, -RZ, R180.H0_H0 ;  /* 0x200000b4ffb47230 */ /* 0x000fe40000004100 */
[-C--:B------:R-:W-:Y:S01]  /*9d70*/  FMUL.FTZ R79, R50, R63.reuse ;  /* 0x0000003f324f7220 */ /* 0x080fe20000410000 */
[----:B------:R-:W-:Y:S02]  /*9d80*/  HADD2.F32 R61, -RZ, R60.H0_H0 ;  /* 0x2000003cff3d7230 */ /* 0x000fe40000004100 */
[----:B------:R-:W-:Y:S01]  /*9d90*/  FMUL.FTZ R63, R46, R63 ;  /* 0x0000003f2e3f7220 */ /* 0x000fe20000410000 */
[----:B------:R-:W-:-:S02]  /*9da0*/  IMAD.MOV.U32 R47, RZ, RZ, R66 ;  /* 0x000000ffff2f7224 */ /* 0x000fc400078e0042 */
[-C--:B------:R-:W-:Y:S01]  /*9db0*/  FFMA.FTZ R77, R58, R180.reuse, -R77 ;  /* 0x000000b43a4d7223 */ /* 0x080fe2000001084d */
[----:B------:R-:W-:Y:S01]  /*9dc0*/  FFMA.FTZ R182, R59, R180, R182 ;  /* 0x000000b43bb67223 */ /* 0x000fe200000100b6 */
[-C--:B------:R-:W-:Y:S01]  /*9dd0*/  FFMA.FTZ R46, R46, R61.reuse, -R79 ;  /* 0x0000003d2e2e7223 */ /* 0x080fe2000001084f */
[----:B------:R-:W-:-:S04]  /*9de0*/  FFMA.FTZ R63, R50, R61, R63 ;  /* 0x0000003d323f7223 */ /* 0x000fc8000001003f */
[----:B------:R-:W-:Y:S02]  /*9df0*/  F2FP.F16.F32.PACK_AB R46, R46, R77 ;  /* 0x0000004d2e2e723e */ /* 0x000fe400000000ff */
[----:B------:R-:W-:-:S07]  /*9e00*/  F2FP.F16.F32.PACK_AB R50, R63, R182 ;  /* 0x000000b63f32723e */ /* 0x000fce00000000ff */
.L_x_514:
[----:B------:R-:W-:Y:S05]  /*9e10*/  BSYNC B2 ;  /* 0x0000000000027941 */ /* 0x000fea0003800000 */
.L_x_513:
        /* <DEDUP_REMOVED lines=12> */
.L_x_512:
[----:B------:R-:W-:Y:S05]  /*9ee0*/  BSYNC B1 ;  /* 0x0000000000017941 */ /* 0x000fea0003800000 */
.L_x_511:
[----:B0-----:R-:W-:Y:S01]  /*9ef0*/  VIADD R45, R22, 0x80 ;  /* 0x00000080162d7836 */ /* 0x001fe20000000000 */
[----:B------:R-:W-:Y:S04]  /*9f00*/  BSSY B1, `(.L_x_515) ;  /* 0x0000087000017945 */ /* 0x000fe80003800000 */
[----:B------:R-:W-:-:S13]  /*9f10*/  ISETP.GE.OR P4, PT, R45, R4, P0 ;  /* 0x000000042d00720c */ /* 0x000fda0000786670 */
[----:B------:R-:W-:Y:S05]  /*9f20*/  @P4 BRA `(.L_x_516) ;  /* 0x0000000800104947 */ /* 0x000fea0003800000 */
[----:B------:R-:W3:Y:S04]  /*9f30*/  LDL R44, [R1] ;  /* 0x00000000012c7983 */ /* 0x000ee80000100800 */
[----:B------:R-:W4:Y:S01]  /*9f40*/  LDL R46, [R1+0x5c] ;  /* 0x00005c00012e7983 */ /* 0x000f220000100800 */
[----:B--2---:R-:W-:Y:S01]  /*9f50*/  IMAD.WIDE.U32 R52, R45, R138, R136 ;  /* 0x0000008a2d347225 */ /* 0x004fe200078e0088 */
[----:B------:R-:W-:Y:S01]  /*9f60*/  IADD3 R47, R22, 0x80, RZ ;  /* 0x00000080162f7810 */ /* 0x000fe20007ffe0ff */
[----:B------:R-:W-:Y:S01]  /*9f70*/  BSSY B2, `(.L_x_517) ;  /* 0x0000073000027945 */ /* 0x000fe20003800000 */
[----:B------:R-:W-:-:S03]  /*9f80*/  IADD3 R54, P4, P5, R100, R52, R21 ;  /* 0x0000003464367210 */ /* 0x000fc60007d9e015 */
[----:B------:R-:W-:-:S05]  /*9f90*/  IMAD.SHL.U32 R47, R47, 0x40, RZ ;  /* 0x000000402f2f7824 */ /* 0x000fca00078e00ff */
[----:B------:R-:W-:Y:S02]  /*9fa0*/  LOP3.LUT R47, R47, 0x1c0, RZ, 0xc0, !PT ;  /* 0x000001c02f2f7812 */ /* 0x000fe400078ec0ff */
        /* <DEDUP_REMOVED lines=19> */
[----:B------:R-:W-:-:S03]  /*a0e0*/  IMAD R45, R45, 0x2, R2 ;  /* 0x000000022d2d7824 */ /* 0x000fc600078e0202 */
[----:B------:R-:W-:-:S03]  /*a0f0*/  LEA R48, R47, R2, 0x1 ;  /* 0x000000022f307211 */ /* 0x000fc600078e08ff */
[----:B------:R-:W0:Y:S04]  /*a100*/  LDS.128 R44, [R45+0x1e400] ;  /* 0x01e400002d2c7984 */ /* 0x000e280000000c00 */
[----:B------:R-:W2:Y:S01]  /*a110*/  LDS.128 R48, [R48+0x1e400] ;  /* 0x01e4000030307984 */ /* 0x000ea20000000c00 */
[----:B------:R-:W-:Y:S05]  /*a120*/  @P3 BRA `(.L_x_518) ;  /* 0x00000004005c3947 */ /* 0x000fea0003800000 */
[----:B0-----:R-:W-:Y:S01]  /*a130*/  IMAD.MOV.U32 R62, RZ, RZ, R44 ;  /* 0x000000ffff3e7224 */ /* 0x001fe200078e002c */
[----:B------:R-:W-:Y:S01]  /*a140*/  SHF.R.U64 R59, R68, 0x10, R69 ;  /* 0x00000010443b7819 */ /* 0x000fe20000001245 */
[----:B--2---:R-:W-:Y:S01]  /*a150*/  IMAD.MOV.U32 R44, RZ, RZ, R49 ;  /* 0x000000ffff2c7224 */ /* 0x004fe200078e0031 */
[----:B------:R-:W-:Y:S01]  /*a160*/  SHF.R.U32.HI R68, RZ, 0x10, R73 ;  /* 0x00000010ff447819 */ /* 0x000fe20000011649 */
[----:B------:R-:W-:Y:S01]  /*a170*/  IMAD.MOV.U32 R63, RZ, RZ, R48 ;  /* 0x000000ffff3f7224 */ /* 0x000fe200078e0030 */
[----:B------:R-:W-:Y:S01]  /*a180*/  MOV R64, R51 ;  /* 0x0000003300407202 */ /* 0x000fe20000000f00 */
[----:B------:R-:W-:Y:S01]  /*a190*/  HADD2.F32 R67, -RZ, R173.H1_H1 ;  /* 0x300000adff437230 */ /* 0x000fe20000004100 */
[----:B------:R-:W-:Y:S01]  /*a1a0*/  SHF.R.U32.HI R66, RZ, 0x10, R69 ;  /* 0x00000010ff427819 */ /* 0x000fe20000011645 */
[--C-:B------:R-:W-:Y:S01]  /*a1b0*/  HADD2.F32 R48, -RZ, R44.reuse.H0_H0 ;  /* 0x2000002cff307230 */ /* 0x100fe20000004100 */
[----:B------:R-:W-:Y:S01]  /*a1c0*/  SHF.R.U64 R58, R70, 0x10, R71 ;  /* 0x00000010463a7819 */ /* 0x000fe20000001247 */
[----:B------:R-:W-:Y:S01]  /*a1d0*/  HADD2.F32 R51, -RZ, R44.H1_H1 ;  /* 0x3000002cff337230 */ /* 0x000fe20000004100 */
[----:B------:R-:W-:Y:S01]  /*a1e0*/  SHF.R.U32.HI R69, RZ, 0x10, R75 ;  /* 0x00000010ff457819 */ /* 0x000fe2000001164b */
[----:B------:R-:W-:Y:S01]  /*a1f0*/  IMAD.MOV.U32 R49, RZ, RZ, R47 ;  /* 0x000000ffff317224 */ /* 0x000fe200078e002f */
[----:B------:R-:W-:Y:S01]  /*a200*/  SHF.R.U32.HI R71, RZ, 0x10, R71 ;  /* 0x00000010ff477819 */ /* 0x000fe20000011647 */
[--C-:B------:R-:W-:Y:S01]  /*a210*/  HADD2.F32 R44, -RZ, R45.reuse.H0_H0 ;  /* 0x2000002dff2c7230 */ /* 0x100fe20000004100 */
[----:B------:R-:W-:Y:S01]  /*a220*/  SHF.R.U64 R61, R72, 0x10, R73 ;  /* 0x00000010483d7819 */ /* 0x000fe20000001249 */
[----:B------:R-:W-:Y:S01]  /*a230*/  HADD2.F32 R68, -RZ, R68.H0_H0 ;  /* 0x20000044ff447230 */ /* 0x000fe20000004100 */
[----:B------:R-:W-:Y:S01]  /*a240*/  SHF.R.U64 R60, R74, 0x10, R75 ;  /* 0x000000104a3c7819 */ /* 0x000fe2000000124b */
[----:B------:R-:W-:-:S02]  /*a250*/  HADD2.F32 R47, -RZ, R45.H1_H1 ;  /* 0x3000002dff2f7230 */ /* 0x000fc40000004100 */
[-C--:B------:R-:W-:Y:S01]  /*a260*/  FMUL.FTZ R45, R48, R67.reuse ;  /* 0x00000043302d7220 */ /* 0x080fe20000410000 */
[----:B------:R-:W-:Y:S02]  /*a270*/  HADD2.F32 R65, -RZ, R171.H1_H1 ;  /* 0x300000abff417230 */ /* 0x000fe40000004100 */
[C---:B------:R-:W-:Y:S01]  /*a280*/  FMUL.FTZ R67, R44.reuse, R67 ;  /* 0x000000432c437220 */ /* 0x040fe20000410000 */
[----:B------:R-:W-:Y:S02]  /*a290*/  HADD2.F32 R66, -RZ, R66.H0_H0 ;  /* 0x20000042ff427230 */ /* 0x000fe40000004100 */
[-C--:B------:R-:W-:Y:S01]  /*a2a0*/  FMUL.FTZ R70, R51, R68.reuse ;  /* 0x0000004433467220 */ /* 0x080fe20000410000 */
[C---:B------:R-:W-:Y:S01]  /*a2b0*/  FMUL.FTZ R68, R47.reuse, R68 ;  /* 0x000000442f447220 */ /* 0x040fe20000410000 */
[-C--:B------:R-:W-:Y:S01]  /*a2c0*/  FFMA.FTZ R44, R44, R65.reuse, -R45 ;  /* 0x000000412c2c7223 */ /* 0x080fe2000001082d */
[----:B------:R-:W-:Y:S01]  /*a2d0*/  FFMA.FTZ R45, R48, R65, R67 ;  /* 0x00000041302d7223 */ /* 0x000fe20000010043 */
[-C--:B------:R-:W-:Y:S01]  /*a2e0*/  FFMA.FTZ R47, R47, R66.reuse, -R70 ;  /* 0x000000422f2f7223 */ /* 0x080fe20000010846 */
[----:B------:R-:W-:Y:S01]  /*a2f0*/  FFMA.FTZ R48, R51, R66, R68 ;  /* 0x0000004233307223 */ /* 0x000fe20000010044 */
[----:B------:R-:W-:-:S02]  /*a300*/  HADD2.F32 R70, -RZ, R170.H1_H1 ;  /* 0x300000aaff467230 */ /* 0x000fc40000004100 */
[----:B------:R-:W-:Y:S01]  /*a310*/  HADD2.F32 R65, -RZ, R64.H0_H0 ;  /* 0x20000040ff417230 */ /* 0x000fe20000004100 */
[----:B------:R-:W-:Y:S01]  /*a320*/  F2FP.F16.F32.PACK_AB R47, R47, R44 ;  /* 0x0000002c2f2f723e */ /* 0x000fe200000000ff */
[----:B------:R-:W-:Y:S02]  /*a330*/  HADD2.F32 R51, -RZ, R49.H0_H0 ;  /* 0x20000031ff337230 */ /* 0x000fe40000004100 */
[----:B------:R-:W-:Y:S02]  /*a340*/  HADD2.F32 R68, -RZ, R172.H1_H1 ;  /* 0x300000acff447230 */ /* 0x000fe40000004100 */
[-C--:B------:R-:W-:Y:S01]  /*a350*/  FMUL.FTZ R72, R65, R70.reuse ;  /* 0x0000004641487220 */ /* 0x080fe20000410000 */
[----:B------:R-:W-:Y:S02]  /*a360*/  HADD2.F32 R66, -RZ, R64.H1_H1 ;  /* 0x30000040ff427230 */ /* 0x000fe40000004100 */
[----:B------:R-:W-:Y:S01]  /*a370*/  FMUL.FTZ R70, R51, R70 ;  /* 0x0000004633467220 */ /* 0x000fe20000410000 */
[----:B------:R-:W-:-:S02]  /*a380*/  HADD2.F32 R69, -RZ, R69.H0_H0 ;  /* 0x20000045ff457230 */ /* 0x000fc40000004100 */
[----:B------:R-:W-:Y:S02]  /*a390*/  HADD2.F32 R64, -RZ, R49.H1_H1 ;  /* 0x30000031ff407230 */ /* 0x000fe40000004100 */
[-C--:B------:R-:W-:Y:S01]  /*a3a0*/  FFMA.FTZ R49, R51, R68.reuse, -R72 ;  /* 0x0000004433317223 */ /* 0x080fe20000010848 */
[----:B------:R-:W-:Y:S02]  /*a3b0*/  HADD2.F32 R67, -RZ, R71.H0_H0 ;  /* 0x20000047ff437230 */ /* 0x000fe40000004100 */
[-C--:B------:R-:W-:Y:S01]  /*a3c0*/  FMUL.FTZ R71, R66, R69.reuse ;  /* 0x0000004542477220 */ /* 0x080fe20000410000 */
[----:B------:R-:W-:Y:S01]  /*a3d0*/  FFMA.FTZ R51, R65, R68, R70 ;  /* 0x0000004441337223 */ /* 0x000fe20000010046 */
[----:B------:R-:W-:Y:S02]  /*a3e0*/  HADD2.F32 R65, -RZ, R61.H0_H0 ;  /* 0x2000003dff417230 */ /* 0x000fe40000004100 */
[----:B------:R-:W-:Y:S01]  /*a3f0*/  FMUL.FTZ R69, R64, R69 ;  /* 0x0000004540457220 */ /* 0x000fe20000410000 */
[----:B------:R-:W-:-:S02]  /*a400*/  HADD2.F32 R61, -RZ, R62.H0_H0 ;  /* 0x2000003eff3d7230 */ /* 0x000fc40000004100 */
[-C--:B------:R-:W-:Y:S01]  /*a410*/  FFMA.FTZ R70, R64, R67.reuse, -R71 ;  /* 0x0000004340467223 */ /* 0x080fe20000010847 */
[----:B------:R-:W-:Y:S02]  /*a420*/  HADD2.F32 R62, -RZ, R62.H1_H1 ;  /* 0x3000003eff3e7230 */ /* 0x000fe40000004100 */
[----:B------:R-:W-:Y:S01]  /*a430*/  FFMA.FTZ R72, R66, R67, R69 ;  /* 0x0000004342487223 */ /* 0x000fe20000010045 */
[--C-:B------:R-:W-:Y:S02]  /*a440*/  HADD2.F32 R64, -RZ, R63.reuse.H0_H0 ;  /* 0x2000003fff407230 */ /* 0x100fe40000004100 */
[----:B------:R-:W-:Y:S02]  /*a450*/  HADD2.F32 R63, -RZ, R63.H1_H1 ;  /* 0x3000003fff3f7230 */ /* 0x000fe40000004100 */
[----:B------:R-:W-:Y:S01]  /*a460*/  FMUL.FTZ R68, R62, R65 ;  /* 0x000000413e447220 */ /* 0x000fe20000410000 */
[----:B------:R-:W-:Y:S01]  /*a470*/  HADD2.F32 R59, -RZ, R59.H0_H0 ;  /* 0x2000003bff3b7230 */ /* 0x000fe20000004100 */
[----:B------:R-:W-:Y:S01]  /*a480*/  F2FP.F16.F32.PACK_AB R70, R70, R49 ;  /* 0x000000314646723e */ /* 0x000fe200000000ff */
[----:B------:R-:W-:-:S02]  /*a490*/  HADD2.F32 R170, -RZ, R170.H0_H0 ;  /* 0x200000aaffaa7230 */ /* 0x000fc40000004100 */
[C---:B------:R-:W-:Y:S01]  /*a4a0*/  FMUL.FTZ R69, R63.reuse, R65 ;  /* 0x000000413f457220 */ /* 0x040fe20000410000 */
[----:B------:R-:W-:Y:S02]  /*a4b0*/  HADD2.F32 R172, -RZ, R172.H0_H0 ;  /* 0x200000acffac7230 */ /* 0x000fe40000004100 */
[-C--:B------:R-:W-:Y:S01]  /*a4c0*/  FFMA.FTZ R68, R63, R59.reuse, R68 ;  /* 0x0000003b3f447223 */ /* 0x080fe20000010044 */
[----:B------:R-:W-:Y:S02]  /*a4d0*/  HADD2.F32 R63, -RZ, R60.H0_H0 ;  /* 0x2000003cff3f7230 */ /* 0x000fe40000004100 */
[-C--:B------:R-:W-:Y:S01]  /*a4e0*/  FMUL.FTZ R66, R64, R170.reuse ;  /* 0x000000aa40427220 */ /* 0x080fe20000410000 */
[----:B------:R-:W-:Y:S01]  /*a4f0*/  FFMA.FTZ R69, R62, R59, -R69 ;  /* 0x0000003b3e457223 */ /* 0x000fe20000010845 */
[----:B------:R-:W-:Y:S02]  /*a500*/  HADD2.F32 R60, -RZ, R50.H0_H0 ;  /* 0x20000032ff3c7230 */ /* 0x000fe40000004100 */
[----:B------:R-:W-:Y:S01]  /*a510*/  FMUL.FTZ R67, R61, R170 ;  /* 0x000000aa3d437220 */ /* 0x000fe20000410000 */
[----:B------:R-:W-:-:S02]  /*a520*/  HADD2.F32 R171, -RZ, R171.H0_H0 ;  /* 0x200000abffab7230 */ /* 0x000fc40000004100 */
[-C--:B------:R-:W-:Y:S01]  /*a530*/  FFMA.FTZ R66, R61, R172.reuse, -R66 ;  /* 0x000000ac3d427223 */ /* 0x080fe20000010842 */
[----:B------:R-:W-:Y:S02]  /*a540*/  HADD2.F32 R59, -RZ, R46.H0_H0 ;  /* 0x2000002eff3b7230 */ /* 0x000fe40000004100 */
[----:B------:R-:W-:Y:S01]  /*a550*/  FFMA.FTZ R67, R64, R172, R67 ;  /* 0x000000ac40437223 */ /* 0x000fe20000010043 */
[----:B------:R-:W-:Y:S01]  /*a560*/  HADD2.F32 R50, -RZ, R50.H1_H1 ;  /* 0x30000032ff327230 */ /* 0x000fe20000004100 */
[----:B------:R-:W-:Y:S01]  /*a570*/  F2FP.F16.F32.PACK_AB R49, R48, R45 ;  /* 0x0000002d3031723e */ /* 0x000fe200000000ff */
[----:B------:R-:W-:Y:S01]  /*a580*/  HADD2.F32 R46, -RZ, R46.H1_H1 ;  /* 0x3000002eff2e7230 */ /* 0x000fe20000004100 */
[----:B------:R-:W-:Y:S01]  /*a590*/  F2FP.F16.F32.PACK_AB R51, R72, R51 ;  /* 0x000000334833723e */ /* 0x000fe200000000ff */
[----:B------:R-:W-:Y:S02]  /*a5a0*/  HADD2.F32 R61, -RZ, R58.H0_H0 ;  /* 0x2000003aff3d7230 */ /* 0x000fe40000004100 */
[----:B------:R-:W-:Y:S01]  /*a5b0*/  FMUL.FTZ R58, R60, R171 ;  /* 0x000000ab3c3a7220 */ /* 0x000fe20000410000 */
[----:B------:R-:W-:-:S02]  /*a5c0*/  HADD2.F32 R173, -RZ, R173.H0_H0 ;  /* 0x200000adffad7230 */ /* 0x000fc40000004100 */
[----:B------:R-:W-:Y:S01]  /*a5d0*/  FMUL.FTZ R65, R50, R63 ;  /* 0x0000003f32417220 */ /* 0x000fe20000410000 */
[C---:B------:R-:W-:Y:S01]  /*a5e0*/  FMUL.FTZ R171, R59.reuse, R171 ;  /* 0x000000ab3bab7220 */ /* 0x040fe20000410000 */
[----:B------:R-:W-:Y:S01]  /*a5f0*/  FMUL.FTZ R63, R46, R63 ;  /* 0x0000003f2e3f7220 */ /* 0x000fe20000410000 */
[----:B------:R-:W-:Y:S02]  /*a600*/  IMAD.MOV.U32 R45, RZ, RZ, R47 ;  /* 0x000000ffff2d7224 */ /* 0x000fe400078e002f */
[-C--:B------:R-:W-:Y:S01]  /*a610*/  FFMA.FTZ R58, R59, R173.reuse, -R58 ;  /* 0x000000ad3b3a7223 */ /* 0x080fe2000001083a */
[----:B------:R-:W-:Y:S01]  /*a620*/  FFMA.FTZ R171, R60, R173, R171 ;  /* 0x000000ad3cab7223 */ /* 0x000fe200000100ab */
[-C--:B------:R-:W-:Y:S01]  /*a630*/  FFMA.FTZ R65, R46, R61.reuse, -R65 ;  /* 0x0000003d2e417223 */ /* 0x080fe20000010841 */
[----:B------:R-:W-:Y:S01]  /*a640*/  FFMA.FTZ R50, R50, R61, R63 ;  /* 0x0000003d32327223 */ /* 0x000fe2000001003f */
[----:B------:R-:W-:Y:S01]  /*a650*/  F2FP.F16.F32.PACK_AB R44, R69, R66 ;  /* 0x00000042452c723e */ /* 0x000fe200000000ff */
[----:B------:R-:W-:Y:S01]  /*a660*/  IMAD.MOV.U32 R47, RZ, RZ, R70 ;  /* 0x000000ffff2f7224 */ /* 0x000fe200078e0046 */
[----:B------:R-:W-:-:S02]  /*a670*/  F2FP.F16.F32.PACK_AB R48, R68, R67 ;  /* 0x000000434430723e */ /* 0x000fc400000000ff */
[----:B------:R-:W-:Y:S02]  /*a680*/  F2FP.F16.F32.PACK_AB R46, R65, R58 ;  /* 0x0000003a412e723e */ /* 0x000fe400000000ff */
[----:B------:R-:W-:-:S07]  /*a690*/  F2FP.F16.F32.PACK_AB R50, R50, R171 ;  /* 0x000000ab3232723e */ /* 0x000fce00000000ff */
.L_x_518:
[----:B------:R-:W-:Y:S05]  /*a6a0*/  BSYNC B2 ;  /* 0x0000000000027941 */ /* 0x000fea0003800000 */
.L_x_517:
        /* <DEDUP_REMOVED lines=12> */
.L_x_516:
[----:B------:R-:W-:Y:S05]  /*a770*/  BSYNC B1 ;  /* 0x0000000000017941 */ /* 0x000fea0003800000 */
.L_x_515:
[----:B0-----:R-:W-:Y:S02]  /*a780*/  VIADD R45, R22, 0xa0 ;  /* 0x000000a0162d7836 */ /* 0x001fe40000000000 */
[-C--:B--2---:R-:W-:Y:S02]  /*a790*/  IMAD R44, R148, R138.reuse, RZ ;  /* 0x0000008a942c7224 */ /* 0x084fe400078e02ff */
[C---:B------:R-:W-:Y:S01]  /*a7a0*/  IMAD.WIDE.U32 R136, R45.reuse, R138, R136 ;  /* 0x0000008a2d887225 */ /* 0x040fe200078e0088 */
[----:B------:R-:W-:-:S03]  /*a7b0*/  ISETP.GE.OR P4, PT, R45, R4, P0 ;  /* 0x000000042d00720c */ /* 0x000fc60000786670 */
[----:B------:R-:W-:-:S10]  /*a7c0*/  IMAD R139, R45, R139, R44 ;  /* 0x0000008b2d8b7224 */ /* 0x000fd400078e022c */
[----:B------:R-:W-:Y:S05]  /*a7d0*/  @P4 BRA `(.L_x_485) ;  /* 0x00000010005c4947 */ /* 0x000fea0003800000 */
[----:B------:R-:W2:Y:S01]  /*a7e0*/  LDL R45, [R1] ;  /* 0x00000000012d7983 */ /* 0x000ea20000100800 */
[----:B------:R-:W0:Y:S03]  /*a7f0*/  LDC.64 R52, c[0x0][0x2e8] ;  /* 0x0000ba00ff347b82 */ /* 0x000e260000000a00 */
[----:B------:R-:W3:Y:S01]  /*a800*/  LDL R46, [R1+0x58] ;  /* 0x00005800012e7983 */ /* 0x000ee20000100800 */
[----:B------:R-:W-:Y:S01]  /*a810*/  IMAD.IADD R56, R137, 0x1, R139 ;  /* 0x0000000189387824 */ /* 0x000fe200078e028b */
[----:B------:R-:W-:Y:S01]  /*a820*/  IADD3 R44, P4, P5, R100, R136, R21 ;  /* 0x00000088642c7210 */ /* 0x000fe20007d9e015 */
[----:B------:R-:W-:Y:S01]  /*a830*/  BSSY B1, `(.L_x_519) ;  /* 0x000006f000017945 */ /* 0x000fe20003800000 */
[----:B------:R-:W-:-:S05]  /*a840*/  IADD3 R47, R22, 0xa0, RZ ;  /* 0x000000a0162f7810 */ /* 0x000fca0007ffe0ff */
[----:B------:R-:W-:-:S05]  /*a850*/  IMAD.SHL.U32 R47, R47, 0x40, RZ ;  /* 0x000000402f2f7824 */ /* 0x000fca00078e00ff */
[----:B------:R-:W-:Y:S02]  /*a860*/  LOP3.LUT R47, R47, 0x1c0, RZ, 0xc0, !PT ;  /* 0x000001c02f2f7812 */ /* 0x000fe400078ec0ff */
[----:B--2---:R-:W-:Y:S02]  /*a870*/  LOP3.LUT P6, RZ, R45, 0x1, RZ, 0xc0, !PT ;  /* 0x000000012dff7812 */ /* 0x004fe400078cc0ff */
[----:B------:R-:W-:Y:S02]  /*a880*/  IADD3.X R45, R15, R56, R8, P4, P5 ;  /* 0x000000380f2d7210 */ /* 0x000fe400027ea408 */
[C---:B0-----:R-:W-:Y:S02]  /*a890*/  LEA R54, P4, R44.reuse, R52, 0x1 ;  /* 0x000000342c367211 */ /* 0x041fe400078808ff */
[----:B------:R-:W-:Y:S02]  /*a8a0*/  SEL R155, R43, R155, !P6 ;  /* 0x0000009b2b9b7207 */ /* 0x000fe40007000000 */
[----:B------:R-:W-:-:S02]  /*a8b0*/  LEA.HI.X R55, R44, R53, R45, 0x1, P4 ;  /* 0x000000352c377211 */ /* 0x000fc400020f0c2d */
[----:B------:R-:W-:-:S04]  /*a8c0*/  SHF.R.S32.HI R44, RZ, 0x1f, R155 ;  /* 0x0000001fff2c7819 */ /* 0x000fc8000001149b */
[----:B------:R-:W-:-:S04]  /*a8d0*/  LEA.HI R44, R44, R155, RZ, 0x4 ;  /* 0x0000009b2c2c7211 */ /* 0x000fc800078f20ff */
[----:B------:R-:W-:-:S04]  /*a8e0*/  LEA.HI.SX32 R44, R44, R9, 0x1c ;  /* 0x000000092c2c7211 */ /* 0x000fc800078fe2ff */
[----:B------:R-:W-:Y:S01]  /*a8f0*/  SHF.R.S32.HI R45, RZ, 0x1f, R44 ;  /* 0x0000001fff2d7819 */ /* 0x000fe2000001142c */
[----:B------:R-:W-:-:S03]  /*a900*/  IMAD.SHL.U32 R57, R44, 0x8, RZ ;  /* 0x000000082c397824 */ /* 0x000fc600078e00ff */
[----:B------:R-:W-:-:S04]  /*a910*/  LEA.HI R45, R45, R44, RZ, 0x3 ;  /* 0x0000002c2d2d7211 */ /* 0x000fc800078f18ff */
[----:B------:R-:W-:Y:S02]  /*a920*/  SHF.R.S32.HI R44, RZ, 0x3, R45 ;  /* 0x00000003ff2c7819 */ /* 0x000fe4000001142d */
[----:B------:R-:W-:-:S03]  /*a930*/  LOP3.LUT R45, R47, 0x38, R57, 0xf8, !PT ;  /* 0x000000382f2d7812 */ /* 0x000fc600078ef839 */
[----:B---3--:R-:W-:Y:S01]  /*a940*/  IMAD R44, R44, 0x2c00, R46 ;  /* 0x00002c002c2c7824 */ /* 0x008fe200078e022e */
[----:B------:R-:W-:-:S05]  /*a950*/  LOP3.LUT R45, R45, R164, RZ, 0x3c, !PT ;  /* 0x000000a42d2d7212 */ /* 0x000fca00078e3cff */
        /* <DEDUP_REMOVED lines=8> */
[----:B------:R-:W-:Y:S01]  /*a9e0*/  SHF.R.U32.HI R66, RZ, 0x10, R85 ;  /* 0x00000010ff427819 */ /* 0x000fe20000011655 */
[----:B--2---:R-:W-:Y:S01]  /*a9f0*/  IMAD.MOV.U32 R62, RZ, RZ, R50 ;  /* 0x000000ffff3e7224 */ /* 0x004fe200078e0032 */
[----:B------:R-:W-:Y:S01]  /*aa00*/  SHF.R.U32.HI R64, RZ, 0x10, R81 ;  /* 0x00000010ff407819 */ /* 0x000fe20000011651 */
[----:B0-----:R-:W-:Y:S01]  /*aa10*/  IMAD.MOV.U32 R61, RZ, RZ, R44 ;  /* 0x000000ffff3d7224 */ /* 0x001fe200078e002c */
[--C-:B------:R-:W-:Y:S01]  /*aa20*/  SHF.R.U64 R59, R86, 0x10, R87.reuse ;  /* 0x00000010563b7819 */ /* 0x100fe20000001257 */
[----:B------:R-:W-:Y:S01]  /*aa30*/  HADD2.F32 R50, -RZ, R49.H0_H0 ;  /* 0x20000031ff327230 */ /* 0x000fe20000004100 */
[----:B------:R-:W-:Y:S01]  /*aa40*/  SHF.R.U32.HI R86, RZ, 0x10, R87 ;  /* 0x00000010ff567819 */ /* 0x000fe20000011657 */
[----:B------:R-:W-:Y:S01]  /*aa50*/  HADD2.F32 R65, -RZ, R169.H1_H1 ;  /* 0x300000a9ff417230 */ /* 0x000fe20000004100 */
[--C-:B------:R-:W-:Y:S01]  /*aa60*/  SHF.R.U64 R58, R82, 0x10, R83.reuse ;  /* 0x00000010523a7819 */ /* 0x100fe20000001253 */
[----:B------:R-:W-:Y:S01]  /*aa70*/  HADD2.F32 R49, -RZ, R49.H1_H1 ;  /* 0x30000031ff317230 */ /* 0x000fe20000004100 */
[----:B------:R-:W-:Y:S01]  /*aa80*/  SHF.R.U32.HI R82, RZ, 0x10, R83 ;  /* 0x00000010ff527819 */ /* 0x000fe20000011653 */
[----:B------:R-:W-:-:S02]  /*aa90*/  HADD2.F32 R44, -RZ, R45.H0_H0 ;  /* 0x2000002dff2c7230 */ /* 0x000fc40000004100 */
[-C--:B------:R-:W-:Y:S01]  /*aaa0*/  FMUL.FTZ R67, R50, R65.reuse ;  /* 0x0000004132437220 */ /* 0x080fe20000410000 */
[----:B------:R-:W-:Y:S01]  /*aab0*/  HADD2.F32 R66, -RZ, R66.H0_H0 ;  /* 0x20000042ff427230 */ /* 0x000fe20000004100 */
[----:B------:R-:W-:Y:S01]  /*aac0*/  SHF.R.U64 R73, R84, 0x10, R85 ;  /* 0x0000001054497819 */ /* 0x000fe20000001255 */
[----:B------:R-:W-:Y:S02]  /*aad0*/  HADD2.F32 R45, -RZ, R45.H1_H1 ;  /* 0x3000002dff2d7230 */ /* 0x000fe40000004100 */
[----:B------:R-:W-:Y:S01]  /*aae0*/  FMUL.FTZ R65, R44, R65 ;  /* 0x000000412c417220 */ /* 0x000fe20000410000 */
[----:B------:R-:W-:Y:S02]  /*aaf0*/  HADD2.F32 R63, -RZ, R167.H1_H1 ;  /* 0x300000a7ff3f7230 */ /* 0x000fe40000004100 */
[-C--:B------:R-:W-:Y:S01]  /*ab00*/  FMUL.FTZ R68, R49, R66.reuse ;  /* 0x0000004231447220 */ /* 0x080fe20000410000 */
[----:B------:R-:W-:Y:S02]  /*ab10*/  HADD2.F32 R64, -RZ, R64.H0_H0 ;  /* 0x20000040ff407230 */ /* 0x000fe40000004100 */
[----:B------:R-:W-:Y:S01]  /*ab20*/  FMUL.FTZ R66, R45, R66 ;  /* 0x000000422d427220 */ /* 0x000fe20000410000 */
[----:B------:R-:W-:Y:S01]  /*ab30*/  SHF.R.U64 R60, R80, 0x10, R81 ;  /* 0x00000010503c7819 */ /* 0x000fe20000001251 */
[-C--:B------:R-:W-:Y:S01]  /*ab40*/  FFMA.FTZ R44, R44, R63.reuse, -R67 ;  /* 0x0000003f2c2c7223 */ /* 0x080fe20000010843 */
[----:B------:R-:W-:Y:S01]  /*ab50*/  FFMA.FTZ R65, R50, R63, R65 ;  /* 0x0000003f32417223 */ /* 0x000fe20000010041 */
[-C--:B------:R-:W-:Y:S01]  /*ab60*/  FFMA.FTZ R70, R49, R64.reuse, R66 ;  /* 0x0000004031467223 */ /* 0x080fe20000010042 */
[----:B------:R-:W-:Y:S01]  /*ab70*/  FFMA.FTZ R63, R45, R64, -R68 ;  /* 0x000000402d3f7223 */ /* 0x000fe20000010844 */
[----:B------:R-:W-:-:S02]  /*ab80*/  HADD2.F32 R49, -RZ, R51.H0_H0 ;  /* 0x20000033ff317230 */ /* 0x000fc40000004100 */
[----:B------:R-:W-:Y:S02]  /*ab90*/  HADD2.F32 R51, -RZ, R51.H1_H1 ;  /* 0x30000033ff337230 */ /* 0x000fe40000004100 */
[--C-:B------:R-:W-:Y:S02]  /*aba0*/  HADD2.F32 R45, -RZ, R47.reuse.H0_H0 ;  /* 0x2000002fff2d7230 */ /* 0x100fe40000004100 */
[----:B------:R-:W-:Y:S02]  /*abb0*/  HADD2.F32 R68, -RZ, R86.H0_H0 ;  /* 0x20000056ff447230 */ /* 0x000fe40000004100 */
[----:B------:R-:W-:Y:S02]  /*abc0*/  HADD2.F32 R47, -RZ, R47.H1_H1 ;  /* 0x3000002fff2f7230 */ /* 0x000fe40000004100 */
[----:B------:R-:W-:Y:S02]  /*abd0*/  HADD2.F32 R66, -RZ, R168.H1_H1 ;  /* 0x300000a8ff427230 */ /* 0x000fe40000004100 */
[----:B------:R-:W-:Y:S01]  /*abe0*/  FMUL.FTZ R74, R51, R68 ;  /* 0x00000044334a7220 */ /* 0x000fe20000410000 */
[----:B------:R-:W-:-:S02]  /*abf0*/  HADD2.F32 R64, -RZ, R82.H0_H0 ;  /* 0x20000052ff407230 */ /* 0x000fc40000004100 */
[----:B------:R-:W-:Y:S01]  /*ac00*/  FMUL.FTZ R68, R47, R68 ;  /* 0x000000442f447220 */ /* 0x000fe20000410000 */
[----:B------:R-:W-:Y:S02]  /*ac10*/  HADD2.F32 R50, -RZ, R166.H1_H1 ;  /* 0x300000a6ff327230 */ /* 0x000fe40000004100 */
[-C--:B------:R-:W-:Y:S01]  /*ac20*/  FMUL.FTZ R72, R49, R66.reuse ;  /* 0x0000004231487220 */ /* 0x080fe20000410000 */
[----:B------:R-:W-:Y:S01]  /*ac30*/  FMUL.FTZ R66, R45, R66 ;  /* 0x000000422d427220 */ /* 0x000fe20000410000 */
[-C--:B------:R-:W-:Y:S01]  /*ac40*/  FFMA.FTZ R71, R47, R64.reuse, -R74 ;  /* 0x000000402f477223 */ /* 0x080fe2000001084a */
[----:B------:R-:W-:Y:S01]  /*ac50*/  FFMA.FTZ R74, R51, R64, R68 ;  /* 0x00000040334a7223 */ /* 0x000fe20000010044 */
[-C--:B------:R-:W-:Y:S01]  /*ac60*/  FFMA.FTZ R72, R45, R50.reuse, -R72 ;  /* 0x000000322d487223 */ /* 0x080fe20000010848 */
[----:B------:R-:W-:Y:S02]  /*ac70*/  HADD2.F32 R64, -RZ, R169.H0_H0 ;  /* 0x200000a9ff407230 */ /* 0x000fe40000004100 */
[----:B------:R-:W-:Y:S01]  /*ac80*/  FFMA.FTZ R69, R49, R50, R66 ;  /* 0x0000003231457223 */ /* 0x000fe20000010042 */
[----:B------:R-:W-:-:S02]  /*ac90*/  HADD2.F32 R47, -RZ, R48.H0_H0 ;  /* 0x20000030ff2f7230 */ /* 0x000fc40000004100 */
[----:B------:R-:W-:Y:S02]  /*aca0*/  HADD2.F32 R45, -RZ, R61.H0_H0 ;  /* 0x2000003dff2d7230 */ /* 0x000fe40000004100 */
[----:B------:R-:W-:Y:S02]  /*acb0*/  HADD2.F32 R50, -RZ, R167.H0_H0 ;  /* 0x200000a7ff327230 */ /* 0x000fe40000004100 */
[-C--:B------:R-:W-:Y:S01]  /*acc0*/  FMUL.FTZ R66, R47, R64.reuse ;  /* 0x000000402f427220 */ /* 0x080fe20000410000 */
[----:B------:R-:W-:Y:S02]  /*acd0*/  HADD2.F32 R49, -RZ, R73.H0_H0 ;  /* 0x20000049ff317230 */ /* 0x000fe40000004100 */
[C---:B------:R-:W-:Y:S01]  /*ace0*/  FMUL.FTZ R64, R45.reuse, R64 ;  /* 0x000000402d407220 */ /* 0x040fe20000410000 */
[----:B------:R-:W-:Y:S02]  /*acf0*/  HADD2.F32 R48, -RZ, R48.H1_H1 ;  /* 0x30000030ff307230 */ /* 0x000fe40000004100 */
[----:B------:R-:W-:Y:S01]  /*ad00*/  FFMA.FTZ R66, R45, R50, -R66 ;  /* 0x000000322d427223 */ /* 0x000fe20000010842 */
[----:B------:R-:W-:-:S02]  /*ad10*/  HADD2.F32 R61, -RZ, R61.H1_H1 ;  /* 0x3000003dff3d7230 */ /* 0x000fc40000004100 */
[----:B------:R-:W-:Y:S01]  /*ad20*/  FFMA.FTZ R64, R47, R50, R64 ;  /* 0x000000322f407223 */ /* 0x000fe20000010040 */
[----:B------:R-:W-:Y:S02]  /*ad30*/  HADD2.F32 R60, -RZ, R60.H0_H0 ;  /* 0x2000003cff3c7230 */ /* 0x000fe40000004100 */
[-C--:B------:R-:W-:Y:S01]  /*ad40*/  FMUL.FTZ R68, R48, R49.reuse ;  /* 0x0000003130447220 */ /* 0x080fe20000410000 */
[----:B------:R-:W-:Y:S02]  /*ad50*/  HADD2.F32 R47, -RZ, R62.H0_H0 ;  /* 0x2000003eff2f7230 */ /* 0x000fe40000004100 */
[C---:B------:R-:W-:Y:S01]  /*ad60*/  FMUL.FTZ R49, R61.reuse, R49 ;  /* 0x000000313d317220 */ /* 0x040fe20000410000 */
[----:B------:R-:W-:Y:S02]  /*ad70*/  HADD2.F32 R168, -RZ, R168.H0_H0 ;  /* 0x200000a8ffa87230 */ /* 0x000fe40000004100 */
[----:B------:R-:W-:Y:S01]  /*ad80*/  FFMA.FTZ R61, R61, R60, -R68 ;  /* 0x0000003c3d3d7223 */ /* 0x000fe20000010844 */
[----:B------:R-:W-:-:S02]  /*ad90*/  HADD2.F32 R59, -RZ, R59.H0_H0 ;  /* 0x2000003bff3b7230 */ /* 0x000fc40000004100 */
[----:B------:R-:W-:Y:S01]  /*ada0*/  FFMA.FTZ R51, R48, R60, R49 ;  /* 0x0000003c30337223 */ /* 0x000fe20000010031 */
[----:B------:R-:W-:Y:S02]  /*adb0*/  HADD2.F32 R45, -RZ, R46.H0_H0 ;  /* 0x2000002eff2d7230 */ /* 0x000fe40000004100 */
[-C--:B------:R-:W-:Y:S01]  /*adc0*/  FMUL.FTZ R48, R47, R168.reuse ;  /* 0x000000a82f307220 */ /* 0x080fe20000410000 */
[----:B------:R-:W-:Y:S01]  /*add0*/  HADD2.F32 R62, -RZ, R62.H1_H1 ;  /* 0x3000003eff3e7230 */ /* 0x000fe20000004100 */
[----:B------:R-:W-:Y:S01]  /*ade0*/  F2FP.F16.F32.PACK_AB R69, R74, R69 ;  /* 0x000000454a45723e */ /* 0x000fe200000000ff */
[----:B------:R-:W-:Y:S02]  /*adf0*/  HADD2.F32 R46, -RZ, R46.H1_H1 ;  /* 0x3000002eff2e7230 */ /* 0x000fe40000004100 */
[----:B------:R-:W-:Y:S01]  /*ae00*/  FMUL.FTZ R168, R45, R168 ;  /* 0x000000a82da87220 */ /* 0x000fe20000410000 */
[----:B------:R-:W-:Y:S02]  /*ae10*/  HADD2.F32 R166, -RZ, R166.H0_H0 ;  /* 0x200000a6ffa67230 */ /* 0x000fe40000004100 */
[----:B------:R-:W-:Y:S01]  /*ae20*/  FMUL.FTZ R67, R62, R59 ;  /* 0x0000003b3e437220 */ /* 0x000fe20000410000 */
[----:B------:R-:W-:-:S02]  /*ae30*/  HADD2.F32 R49, -RZ, R58.H0_H0 ;  /* 0x2000003aff317230 */ /* 0x000fc40000004100 */
[C---:B------:R-:W-:Y:S01]  /*ae40*/  FMUL.FTZ R59, R46.reuse, R59 ;  /* 0x0000003b2e3b7220 */ /* 0x040fe20000410000 */
[----:B------:R-:W-:Y:S01]  /*ae50*/  F2FP.F16.F32.PACK_AB R64, R51, R64 ;  /* 0x000000403340723e */ /* 0x000fe200000000ff */
[-C--:B------:R-:W-:Y:S01]  /*ae60*/  FFMA.FTZ R48, R45, R166.reuse, -R48 ;  /* 0x000000a62d307223 */ /* 0x080fe20000010830 */
[----:B------:R-:W-:Y:S01]  /*ae70*/  FFMA.FTZ R168, R47, R166, R168 ;  /* 0x000000a62fa87223 */ /* 0x000fe200000100a8 */
[-C--:B------:R-:W-:Y:S01]  /*ae80*/  FFMA.FTZ R67, R46, R49.reuse, -R67 ;  /* 0x000000312e437223 */ /* 0x080fe20000010843 */
[----:B------:R-:W-:Y:S01]  /*ae90*/  FFMA.FTZ R59, R62, R49, R59 ;  /* 0x000000313e3b7223 */ /* 0x000fe2000001003b */
[----:B------:R-:W-:Y:S01]  /*aea0*/  F2FP.F16.F32.PACK_AB R45, R63, R44 ;  /* 0x0000002c3f2d723e */ /* 0x000fe200000000ff */
[----:B------:R-:W-:Y:S01]  /*aeb0*/  IMAD.MOV.U32 R51, RZ, RZ, R69 ;  /* 0x000000ffff337224 */ /* 0x000fe200078e0045 */
[----:B------:R-:W-:Y:S02]  /*aec0*/  F2FP.F16.F32.PACK_AB R47, R71, R72 ;  /* 0x00000048472f723e */ /* 0x000fe400000000ff */
[----:B------:R-:W-:Y:S01]  /*aed0*/  F2FP.F16.F32.PACK_AB R46, R67, R48 ;  /* 0x00000030432e723e */ /* 0x000fe200000000ff */
[----:B------:R-:W-:Y:S01]  /*aee0*/  IMAD.MOV.U32 R48, RZ, RZ, R64 ;  /* 0x000000ffff307224 */ /* 0x000fe200078e0040 */
[----:B------:R-:W-:-:S02]  /*aef0*/  F2FP.F16.F32.PACK_AB R49, R70, R65 ;  /* 0x000000414631723e */ /* 0x000fc400000000ff */
[----:B------:R-:W-:Y:S02]  /*af00*/  F2FP.F16.F32.PACK_AB R44, R61, R66 ;  /* 0x000000423d2c723e */ /* 0x000fe400000000ff */
[----:B------:R-:W-:-:S07]  /*af10*/  F2FP.F16.F32.PACK_AB R50, R59, R168 ;  /* 0x000000a83b32723e */ /* 0x000fce00000000ff */
.L_x_520:
[----:B------:R-:W-:Y:S05]  /*af20*/  BSYNC B1 ;  /* 0x0000000000017941 */ /* 0x000fea0003800000 */
.L_x_519:
[----:B------:R-:W-:Y:S01]  /*af30*/  ISETP.GE.AND P3, PT, R57, R153, PT ;  /* 0x000000993900720c */ /* 0x000fe20003f66270 */
[----:B------:R-:W-:Y:S02]  /*af40*/  ULDC.64 UR4, c[0x0][0x208] ;  /* 0x0000820000047ab9 */ /* 0x000fe40000000a00 */
[----:B0-----:R0:W-:Y:S10]  /*af50*/  STG.E.128 desc[UR4][R54.64], R44 ;  /* 0x0000002c36007986 */ /* 0x0011f4000c101d04 */
[----:B------:R-:W-:Y:S05]  /*af60*/  @P3 BRA `(.L_x_485) ;  /* 0x0000000800783947 */ /* 0x000fea0003800000 */
[--C-:B0-----:R-:W-:Y:S01]  /*af70*/  SHF.R.S32.HI R44, RZ, 0x1f, R57.reuse ;  /* 0x0000001fff2c7819 */ /* 0x101fe20000011439 */
[----:B------:R-:W-:Y:S01]  /*af80*/  ULDC.64 UR4, c[0x0][0x208] ;  /* 0x0000820000047ab9 */ /* 0x000fe20000000a00 */
[----:B------:R-:W-:-:S04]  /*af90*/  IADD3 R57, P3, P4, R100, R136, R57 ;  /* 0x0000008864397210 */ /* 0x000fc80007c7e039 */
[----:B------:R-:W-:Y:S02]  /*afa0*/  IADD3.X R56, R15, R56, R44, P3, P4 ;  /* 0x000000380f387210 */ /* 0x000fe40001fe842c */
[----:B------:R-:W-:-:S04]  /*afb0*/  LEA R52, P3, R57, R52, 0x1 ;  /* 0x0000003439347211 */ /* 0x000fc800078608ff */
[----:B------:R-:W-:-:S05]  /*afc0*/  LEA.HI.X R53, R57, R53, R56, 0x1, P3 ;  /* 0x0000003539357211 */ /* 0x000fca00018f0c38 */
[----:B--2---:R0:W-:Y:S01]  /*afd0*/  STG.E.128 desc[UR4][R52.64], R48 ;  /* 0x0000003034007986 */ /* 0x0041e2000c101d04 */
[----:B------:R-:W-:Y:S05]  /*afe0*/  BRA `(.L_x_485) ;  /* 0x0000000800587947 */ /* 0x000fea0003800000 */
.L_x_428:
[----:B------:R-:W-:-:S13]  /*aff0*/  ISETP.NE.AND P2, PT, R224, 0x3, PT ;  /* 0x00000003e000780c */ /* 0x000fda0003f45270 */
[----:B------:R-:W-:Y:S05]  /*b000*/  @!P2 BRA `(.L_x_521) ;  /* 0x000000000004a947 */ /* 0x000fea0003800000 */
[----:B------:R-:W-:Y:S01]  /*b010*/  BPT.TRAP 0x1 ;  /* 0x000000040000795c */ /* 0x000fe20000300000 */
.L_x_521:
[----:B------:R-:W-:Y:S01]  /*b020*/  SHF.R.S32.HI R3, RZ, 0x1f, R24 ;  /* 0x0000001fff037819 */ /* 0x000fe20000011418 */
[----:B------:R-:W-:Y:S01]  /*b030*/  IMAD R0, R41, R24, RZ ;  /* 0x0000001829007224 */ /* 0x000fe200078e02ff */
[----:B------:R-:W-:Y:S01]  /*b040*/  BSSY B1, `(.L_x_522) ;  /* 0x000000a000017945 */ /* 0x000fe20003800000 */
[----:B------:R-:W-:Y:S02]  /*b050*/  IMAD R4, R24, -0xb0, R25 ;  /* 0xffffff5018047824 */ /* 0x000fe400078e0219 */
[----:B------:R-:W-:Y:S01]  /*b060*/  IMAD R45, R3, R156, R0 ;  /* 0x0000009c032d7224 */ /* 0x000fe200078e0200 */
[----:B------:R-:W-:Y:S01]  /*b070*/  LEA R3, R23, R2, 0x3 ;  /* 0x0000000217037211 */ /* 0x000fe200078e18ff */
[----:B------:R-:W-:Y:S01]  /*b080*/  IMAD.WIDE.U32 R52, R156, R24, RZ ;  /* 0x000000189c347225 */ /* 0x000fe200078e00ff */
[----:B------:R-:W-:Y:S02]  /*b090*/  SHF.L.U32 R0, R223, 0x1f, RZ ;  /* 0x0000001fdf007819 */ /* 0x000fe400000006ff */
[----:B------:R-:W-:Y:S01]  /*b0a0*/  VIMNMX R4, R4, 0xb0, PT ;  /* 0x000000b004047848 */ /* 0x000fe20003fe0100 */
[----:B------:R-:W-:Y:S01]  /*b0b0*/  IMAD.IADD R58, R45, 0x1, R53 ;  /* 0x000000012d3a7824 */ /* 0x000fe200078e0235 */
[----:B------:R-:W1:Y:S02]  /*b0c0*/  SYNCS.PHASECHK.TRANS64.TRYWAIT P3, [R3+URZ+0x34890], R0 ;  /* 0x03489000030075a7 */ /* 0x000e64000806017f */
[----:B-1----:R-:W-:Y:S05]  /*b0d0*/  @!P3 BRA `(.L_x_523) ;  /* 0x000001e0003cb947 */ /* 0x002fea0003800000 */
.L_x_805:
[----:B------:R-:W-:Y:S05]  /*b0e0*/  BSYNC B1 ;  /* 0x0000000000017941 */ /* 0x000fea0003800000 */
.L_x_522:
[----:B------:R-:W-:Y:S01]  /*b0f0*/  ISETP.GE.AND P3, PT, R22, R4, PT ;  /* 0x000000041600720c */ /* 0x000fe20003f66270 */
[----:B------:R-:W-:-:S12]  /*b100*/  BSSY B1, `(.L_x_524) ;  /* 0x0000011000017945 */ /* 0x000fd80003800000 */
[----:B------:R-:W-:Y:S05]  /*b110*/  @P3 BRA `(.L_x_525) ;  /* 0x00000000003c3947 */ /* 0x000fea0003800000 */
[----:B------:R-:W2:Y:S01]  /*b120*/  @!P0 LDC.64 R54, c[0x0][0x2e8] ;  /* 0x0000ba00ff368b82 */ /* 0x000ea20000000a00 */
[----:B------:R-:W-:Y:S01]  /*b130*/  @!P0 IADD3 R46, P3, R20, R52, RZ ;  /* 0x00000034142e8210 */ /* 0x000fe20007f7e0ff */
[----:B0-----:R-:W-:Y:S01]  /*b140*/  @!P1 LDS.128 R48, [R5+0x23c00] ;  /* 0x023c000005309984 */ /* 0x001fe20000000c00 */
[----:B------:R-:W-:-:S03]  /*b150*/  ULDC.64 UR4, c[0x0][0x208] ;  /* 0x0000820000047ab9 */ /* 0x000fc60000000a00 */
[----:B------:R-:W-:Y:S01]  /*b160*/  @!P0 IMAD.X R47, R58, 0x1, R13, P3 ;  /* 0x000000013a2f8824 */ /* 0x000fe200018e060d */
[----:B------:R-:W-:Y:S01]  /*b170*/  @!P1 IADD3 R44, P3, R12, R52, RZ ;  /* 0x000000340c2c9210 */ /* 0x000fe20007f7e0ff */
[----:B------:R-:W0:Y:S04]  /*b180*/  @!P1 LDC.64 R56, c[0x0][0x2e8] ;  /* 0x0000ba00ff389b82 */ /* 0x000e280000000a00 */
[----:B------:R-:W-:Y:S01]  /*b190*/  @!P1 IMAD.X R45, R58, 0x1, R7, P3 ;  /* 0x000000013a2d9824 */ /* 0x000fe200018e0607 */
[----:B--2---:R-:W-:-:S04]  /*b1a0*/  @!P0 LEA R54, P3, R46, R54, 0x1 ;  /* 0x000000362e368211 */ /* 0x004fc800078608ff */
[----:B------:R-:W-:Y:S02]  /*b1b0*/  @!P0 LEA.HI.X R55, R46, R55, R47, 0x1, P3 ;  /* 0x000000372e378211 */ /* 0x000fe400018f0c2f */
[----:B0-----:R-:W-:-:S04]  /*b1c0*/  @!P1 LEA R56, P3, R44, R56, 0x1 ;  /* 0x000000382c389211 */ /* 0x001fc800078608ff */
[----:B------:R-:W-:Y:S02]  /*b1d0*/  @!P1 LEA.HI.X R57, R44, R57, R45, 0x1, P3 ;  /* 0x000000392c399211 */ /* 0x000fe400018f0c2d */
[----:B------:R-:W0:Y:S04]  /*b1e0*/  @!P0 LDS.128 R44, [R5+0x1e400] ;  /* 0x01e40000052c8984 */ /* 0x000e280000000c00 */
[----:B0-----:R2:W-:Y:S04]  /*b1f0*/  @!P0 STG.E.128 desc[UR4][R54.64], R44 ;  /* 0x0000002c36008986 */ /* 0x0015e8000c101d04 */
[----:B------:R2:W-:Y:S02]  /*b200*/  @!P1 STG.E.128 desc[UR4][R56.64], R48 ;  /* 0x0000003038009986 */ /* 0x0005e4000c101d04 */
.L_x_525:
[----:B------:R-:W-:Y:S05]  /*b210*/  BSYNC B1 ;  /* 0x0000000000017941 */ /* 0x000fea0003800000 */
.L_x_524:
[----:B--2---:R-:W-:Y:S01]  /*b220*/  VIADD R44, R22, 0x20 ;  /* 0x00000020162c7836 */ /* 0x004fe20000000000 */
[----:B------:R-:W-:Y:S04]  /*b230*/  BSSY B1, `(.L_x_526) ;  /* 0x0000014000017945 */ /* 0x000fe80003800000 */
[----:B------:R-:W-:-:S13]  /*b240*/  ISETP.GE.AND P3, PT, R44, R4, PT ;  /* 0x000000042c00720c */ /* 0x000fda0003f66270 */
[----:B------:R-:W-:Y:S05]  /*b250*/  @P3 BRA `(.L_x_527) ;  /* 0x0000000000443947 */ /* 0x000fea0003800000 */
[----:B------:R-:W2:Y:S01]  /*b260*/  @!P0 LDC.64 R54, c[0x0][0x2e8] ;  /* 0x0000ba00ff368b82 */ /* 0x000ea20000000a00 */
[----:B------:R-:W-:Y:S01]  /*b270*/  IADD3 R45, P3, R116, R52, RZ ;  /* 0x00000034742d7210 */ /* 0x000fe20007f7e0ff */
[----:B------:R-:W-:-:S03]  /*b280*/  ULDC.64 UR4, c[0x0][0x208] ;  /* 0x0000820000047ab9 */ /* 0x000fc60000000a00 */
[----:B------:R-:W-:Y:S02]  /*b290*/  IADD3.X R48, R58, R117, RZ, P3, !PT ;  /* 0x000000753a307210 */ /* 0x000fe40001ffe4ff */
[C---:B------:R-:W-:Y:S01]  /*b2a0*/  @!P0 IADD3 R46, P3, R45.reuse, R20, RZ ;  /* 0x000000142d2e8210 */ /* 0x040fe20007f7e0ff */
[----:B------:R-:W3:Y:S04]  /*b2b0*/  @!P1 LDC.64 R56, c[0x0][0x2e8] ;  /* 0x0000ba00ff389b82 */ /* 0x000ee80000000a00 */
[----:B------:R-:W-:Y:S01]  /*b2c0*/  @!P0 IMAD.X R47, R48, 0x1, R13, P3 ;  /* 0x00000001302f8824 */ /* 0x000fe200018e060d */
[----:B------:R-:W-:-:S05]  /*b2d0*/  @!P1 IADD3 R44, P3, R45, R12, RZ ;  /* 0x0000000c2d2c9210 */ /* 0x000fca0007f7e0ff */
[----:B------:R-:W-:Y:S02]  /*b2e0*/  @!P1 IMAD.X R45, R48, 0x1, R7, P3 ;  /* 0x00000001302d9824 */ /* 0x000fe400018e0607 */
[----:B0-----:R-:W-:Y:S01]  /*b2f0*/  @!P1 LDS.128 R48, [R5+0x24c00] ;  /* 0x024c000005309984 */ /* 0x001fe20000000c00 */
[----:B--2---:R-:W-:-:S04]  /*b300*/  @!P0 LEA R54, P3, R46, R54, 0x1 ;  /* 0x000000362e368211 */ /* 0x004fc800078608ff */
[----:B------:R-:W-:Y:S02]  /*b310*/  @!P0 LEA.HI.X R55, R46, R55, R47, 0x1, P3 ;  /* 0x000000372e378211 */ /* 0x000fe400018f0c2f */
[----:B---3--:R-:W-:-:S04]  /*b320*/  @!P1 LEA R56, P3, R44, R56, 0x1 ;  /* 0x000000382c389211 */ /* 0x008fc800078608ff */
[----:B------:R-:W-:Y:S02]  /*b330*/  @!P1 LEA.HI.X R57, R44, R57, R45, 0x1, P3 ;  /* 0x000000392c399211 */ /* 0x000fe400018f0c2d */
[----:B------:R-:W0:Y:S04]  /*b340*/  @!P0 LDS.128 R44, [R5+0x1f400] ;  /* 0x01f40000052c8984 */ /* 0x000e280000000c00 */
[----:B0-----:R2:W-:Y:S04]  /*b350*/  @!P0 STG.E.128 desc[UR4][R54.64], R44 ;  /* 0x0000002c36008986 */ /* 0x0015e8000c101d04 */
[----:B------:R2:W-:Y:S02]  /*b360*/  @!P1 STG.E.128 desc[UR4][R56.64], R48 ;  /* 0x0000003038009986 */ /* 0x0005e4000c101d04 */
.L_x_527:
[----:B------:R-:W-:Y:S05]  /*b370*/  BSYNC B1 ;  /* 0x0000000000017941 */ /* 0x000fea0003800000 */
.L_x_526:
[----:B--2---:R-:W-:Y:S01]  /*b380*/  VIADD R44, R22, 0x40 ;  /* 0x00000040162c7836 */ /* 0x004fe20000000000 */
[----:B------:R-:W-:Y:S04]  /*b390*/  BSSY B1, `(.L_x_528) ;  /* 0x0000014000017945 */ /* 0x000fe80003800000 */
[----:B------:R-:W-:-:S13]  /*b3a0*/  ISETP.GE.AND P3, PT, R44, R4, PT ;  /* 0x000000042c00720c */ /* 0x000fda0003f66270 */
[----:B------:R-:W-:Y:S05]  /*b3b0*/  @P3 BRA `(.L_x_529) ;  /* 0x0000000000443947 */ /* 0x000fea0003800000 */
[----:B------:R-:W2:Y:S01]  /*b3c0*/  @!P0 LDC.64 R54, c[0x0][0x2e8] ;  /* 0x0000ba00ff368b82 */ /* 0x000ea20000000a00 */
[----:B------:R-:W-:Y:S01]  /*b3d0*/  LEA R45, P3, R42, R52, 0x6 ;  /* 0x000000342a2d7211 */ /* 0x000fe200078630ff */
[----:B------:R-:W-:-:S04]  /*b3e0*/  ULDC.64 UR4, c[0x0][0x208] ;  /* 0x0000820000047ab9 */ /* 0x000fc80000000a00 */
[----:B------:R-:W-:Y:S01]  /*b3f0*/  IMAD.X R48, R58, 0x1, R140, P3 ;  /* 0x000000013a307824 */ /* 0x000fe200018e068c */
[C---:B------:R-:W-:Y:S01]  /*b400*/  @!P0 IADD3 R46, P3, R45.reuse, R20, RZ ;  /* 0x000000142d2e8210 */ /* 0x040fe20007f7e0ff */
[----:B------:R-:W3:Y:S03]  /*b410*/  @!P1 LDC.64 R56, c[0x0][0x2e8] ;  /* 0x0000ba00ff389b82 */ /* 0x000ee60000000a00 */
[----:B------:R-:W-:Y:S02]  /*b420*/  @!P0 IADD3.X R47, R48, R13, RZ, P3, !PT ;  /* 0x0000000d302f8210 */ /* 0x000fe40001ffe4ff */
        /* <DEDUP_REMOVED lines=10> */
.L_x_529:
[----:B------:R-:W-:Y:S05]  /*b4d0*/  BSYNC B1 ;  /* 0x0000000000017941 */ /* 0x000fea0003800000 */
.L_x_528:
[----:B--2---:R-:W-:Y:S01]  /*b4e0*/  VIADD R44, R22, 0x60 ;  /* 0x00000060162c7836 */ /* 0x004fe20000000000 */
[----:B------:R-:W-:Y:S04]  /*b4f0*/  BSSY B1, `(.L_x_530) ;  /* 0x0000018000017945 */ /* 0x000fe80003800000 */
[----:B------:R-:W-:-:S13]  /*b500*/  ISETP.GE.AND P3, PT, R44, R4, PT ;  /* 0x000000042c00720c */ /* 0x000fda0003f66270 */
[----:B------:R-:W-:Y:S05]  /*b510*/  @P3 BRA `(.L_x_531) ;  /* 0x0000000000543947 */ /* 0x000fea0003800000 */
[----:B------:R-:W2:Y:S01]  /*b520*/  LDC.64 R44, c[0x0][0x300] ;  /* 0x0000c000ff2c7b82 */ /* 0x000ea20000000a00 */
[----:B------:R-:W-:Y:S01]  /*b530*/  IMAD.MOV.U32 R46, RZ, RZ, R52 ;  /* 0x000000ffff2e7224 */ /* 0x000fe200078e0034 */
[----:B------:R-:W-:Y:S01]  /*b540*/  ULDC.64 UR4, c[0x0][0x208] ;  /* 0x0000820000047ab9 */ /* 0x000fe20000000a00 */
[----:B------:R-:W-:-:S05]  /*b550*/  IMAD.MOV.U32 R47, RZ, RZ, R58 ;  /* 0x000000ffff2f7224 */ /* 0x000fca00078e003a */
[----:B------:R-:W3:Y:S08]  /*b560*/  @!P0 LDC.64 R54, c[0x0][0x2e8] ;  /* 0x0000ba00ff368b82 */ /* 0x000ef00000000a00 */
[----:B------:R-:W4:Y:S01]  /*b570*/  @!P1 LDC.64 R56, c[0x0][0x2e8] ;  /* 0x0000ba00ff389b82 */ /* 0x000f220000000a00 */
[----:B--2---:R-:W-:-:S04]  /*b580*/  IMAD.WIDE.U32 R46, R44, 0x60, R46 ;  /* 0x000000602c2e7825 */ /* 0x004fc800078e002e */
[----:B------:R-:W-:-:S05]  /*b590*/  IMAD R45, R45, 0x60, RZ ;  /* 0x000000602d2d7824 */ /* 0x000fca00078e02ff */
[----:B------:R-:W-:Y:S02]  /*b5a0*/  IADD3 R44, R47, R45, RZ ;  /* 0x0000002d2f2c7210 */ /* 0x000fe40007ffe0ff */
[----:B------:R-:W-:-:S05]  /*b5b0*/  @!P0 IADD3 R45, P3, R20, R46, RZ ;  /* 0x0000002e142d8210 */ /* 0x000fca0007f7e0ff */
[----:B------:R-:W-:Y:S01]  /*b5c0*/  @!P0 IMAD.X R48, R44, 0x1, R13, P3 ;  /* 0x000000012c308824 */ /* 0x000fe200018e060d */
[----:B------:R-:W-:-:S05]  /*b5d0*/  @!P1 IADD3 R46, P3, R12, R46, RZ ;  /* 0x0000002e0c2e9210 */ /* 0x000fca0007f7e0ff */
[----:B------:R-:W-:Y:S01]  /*b5e0*/  @!P1 IMAD.X R44, R44, 0x1, R7, P3 ;  /* 0x000000012c2c9824 */ /* 0x000fe200018e0607 */
[----:B---3--:R-:W-:-:S04]  /*b5f0*/  @!P0 LEA R54, P3, R45, R54, 0x1 ;  /* 0x000000362d368211 */ /* 0x008fc800078608ff */
[----:B------:R-:W-:Y:S02]  /*b600*/  @!P0 LEA.HI.X R55, R45, R55, R48, 0x1, P3 ;  /* 0x000000372d378211 */ /* 0x000fe400018f0c30 */
[C---:B----4-:R-:W-:Y:S01]  /*b610*/  @!P1 LEA R56, P3, R46.reuse, R56, 0x1 ;  /* 0x000000382e389211 */ /* 0x050fe200078608ff */
[----:B0-----:R-:W-:Y:S03]  /*b620*/  @!P1 LDS.128 R48, [R5+0x26c00] ;  /* 0x026c000005309984 */ /* 0x001fe60000000c00 */
[----:B------:R-:W-:Y:S02]  /*b630*/  @!P1 LEA.HI.X R57, R46, R57, R44, 0x1, P3 ;  /* 0x000000392e399211 */ /* 0x000fe400018f0c2c */
[----:B------:R-:W0:Y:S04]  /*b640*/  @!P0 LDS.128 R44, [R5+0x21400] ;  /* 0x02140000052c8984 */ /* 0x000e280000000c00 */
[----:B0-----:R2:W-:Y:S04]  /*b650*/  @!P0 STG.E.128 desc[UR4][R54.64], R44 ;  /* 0x0000002c36008986 */ /* 0x0015e8000c101d04 */
[----:B------:R2:W-:Y:S02]  /*b660*/  @!P1 STG.E.128 desc[UR4][R56.64], R48 ;  /* 0x0000003038009986 */ /* 0x0005e4000c101d04 */
.L_x_531:
[----:B------:R-:W-:Y:S05]  /*b670*/  BSYNC B1 ;  /* 0x0000000000017941 */ /* 0x000fea0003800000 */
.L_x_530:
        /* <DEDUP_REMOVED lines=21> */
.L_x_533:
[----:B------:R-:W-:Y:S05]  /*b7d0*/  BSYNC B1 ;  /* 0x0000000000017941 */ /* 0x000fea0003800000 */
.L_x_532:
[----:B--2---:R-:W-:-:S05]  /*b7e0*/  VIADD R44, R22, 0xa0 ;  /* 0x000000a0162c7836 */ /* 0x004fca0000000000 */
[----:B------:R-:W-:-:S13]  /*b7f0*/  ISETP.GE.AND P3, PT, R44, R4, PT ;  /* 0x000000042c00720c */ /* 0x000fda0003f66270 */
[----:B------:R-:W-:Y:S05]  /*b800*/  @P3 BRA `(.L_x_485) ;  /* 0x0000000000503947 */ /* 0x000fea0003800000 */
[----:B------:R-:W2:Y:S01]  /*b810*/  LDC.64 R44, c[0x0][0x300] ;  /* 0x0000c000ff2c7b82 */ /* 0x000ea20000000a00 */
[----:B------:R-:W-:Y:S01]  /*b820*/  IMAD.MOV.U32 R53, RZ, RZ, R58 ;  /* 0x000000ffff357224 */ /* 0x000fe200078e003a */
[----:B------:R-:W-:-:S06]  /*b830*/  ULDC.64 UR4, c[0x0][0x208] ;  /* 0x0000820000047ab9 */ /* 0x000fcc0000000a00 */
[----:B------:R-:W3:Y:S01]  /*b840*/  @!P1 LDC.64 R54, c[0x0][0x2e8] ;  /* 0x0000ba00ff369b82 */ /* 0x000ee20000000a00 */
[----:B--2---:R-:W-:-:S04]  /*b850*/  IMAD.WIDE.U32 R52, R44, 0xa0, R52 ;  /* 0x000000a02c347825 */ /* 0x004fc800078e0034 */
[----:B------:R-:W-:Y:S01]  /*b860*/  IMAD R45, R45, 0xa0, RZ ;  /* 0x000000a02d2d7824 */ /* 0x000fe200078e02ff */
[----:B------:R-:W-:-:S03]  /*b870*/  @!P0 IADD3 R46, P3, R20, R52, RZ ;  /* 0x00000034142e8210 */ /* 0x000fc60007f7e0ff */
[----:B------:R-:W-:-:S05]  /*b880*/  IMAD.IADD R48, R53, 0x1, R45 ;  /* 0x0000000135307824 */ /* 0x000fca00078e022d */
[----:B------:R-:W-:Y:S02]  /*b890*/  @!P0 IADD3.X R47, R48, R13, RZ, P3, !PT ;  /* 0x0000000d302f8210 */ /* 0x000fe40001ffe4ff */
[----:B------:R-:W-:Y:S02]  /*b8a0*/  @!P1 IADD3 R44, P3, R12, R52, RZ ;  /* 0x000000340c2c9210 */ /* 0x000fe40007f7e0ff */
[----:B------:R-:W2:Y:S03]  /*b8b0*/  @!P0 LDC.64 R52, c[0x0][0x2e8] ;  /* 0x0000ba00ff348b82 */ /* 0x000ea60000000a00 */
        /* <DEDUP_REMOVED lines=9> */
.L_x_485:
[----:B------:R-:W-:Y:S05]  /*b950*/  BSYNC B0 ;  /* 0x0000000000007941 */ /* 0x000fea0003800000 */
.L_x_427:
[----:B0-234-:R-:W0:Y:S01]  /*b960*/  S2R R44, SR_TID.X ;  /* 0x00000000002c7919 */ /* 0x01de220000002100 */
[----:B------:R-:W-:Y:S01]  /*b970*/  @!PT LDS RZ, [RZ] ;  /* 0x00000000fffff984 */ /* 0x000fe20000000800 */
[----:B------:R-:W-:Y:S01]  /*b980*/  @!PT LDS RZ, [RZ] ;  /* 0x00000000fffff984 */ /* 0x000fe20000000800 */
[----:B------:R-:W-:Y:S01]  /*b990*/  @!PT LDS RZ, [RZ] ;  /* 0x00000000fffff984 */ /* 0x000fe20000000800 */
[----:B------:R-:W-:Y:S01]  /*b9a0*/  @!PT LDS RZ, [RZ] ;  /* 0x00000000fffff984 */ /* 0x000fe20000000800 */
[----:B------:R2:W-:Y:S06]  /*b9b0*/  MEMBAR.ALL.CTA ;  /* 0x0000000000007992 */ /* 0x0005ec0000008000 */
[----:B--2---:R-:W2:Y:S01]  /*b9c0*/  FENCE.VIEW.ASYNC.S ;  /* 0x00000000000073c6 */ /* 0x004ea20000000000 */
[----:B------:R-:W-:Y:S05]  /*b9d0*/  WARPSYNC.ALL ;  /* 0x0000000000007948 */ /* 0x000fea0003800000 */
[----:B------:R-:W-:Y:S01]  /*b9e0*/  BSSY B0, `(.L_x_534) ;  /* 0x0000009000007945 */ /* 0x000fe20003800000 */
[----:B0-----:R-:W-:Y:S01]  /*b9f0*/  LOP3.LUT R44, R44, 0x7f, RZ, 0xc0, !PT ;  /* 0x0000007f2c2c7812 */ /* 0x001fe200078ec0ff */
[----:B--2---:R0:W-:Y:S03]  /*ba00*/  BAR.SYNC.DEFER_BLOCKING R163, 0x80 ;  /* 0x000200a30000751d */ /* 0x0041e60000010000 */
[----:B------:R-:W-:-:S13]  /*ba10*/  ISETP.NE.AND P3, PT, R44, RZ, PT ;  /* 0x000000ff2c00720c */ /* 0x000fda0003f65270 */
[----:B------:R-:W-:-:S05]  /*ba20*/  @!P3 VIADD R44, R3, 0x348a0 ;  /* 0x000348a0032cb836 */ /* 0x000fca0000000000 */
[----:B------:R-:W-:-:S04]  /*ba30*/  @!P3 PRMT R44, RZ, 0x654, R44 ;  /* 0x00000654ff2cb816 */ /* 0x000fc8000000002c */
[----:B------:R0:W-:Y:S01]  /*ba40*/  @!P3 SYNCS.ARRIVE.TRANS64.RED.A1T0 RZ, [R44+URZ], RZ ;  /* 0x000000ff2cffb9a7 */ /* 0x0001e2000810043f */
[----:B------:R-:W-:Y:S05]  /*ba50*/  @!P2 BRA `(.L_x_535) ;  /* 0x000000000004a947 */ /* 0x000fea0003800000 */
[----:B------:R-:W-:Y:S01]  /*ba60*/  BPT.TRAP 0x1 ;  /* 0x000000040000795c */ /* 0x000fe20000300000 */
.L_x_535:
[----:B------:R-:W-:Y:S05]  /*ba70*/  BSYNC B0 ;  /* 0x0000000000007941 */ /* 0x000fea0003800000 */
.L_x_534:
[----:B------:R-:W2:Y:S01]  /*ba80*/  SYNCS.PHASECHK.TRANS64.TRYWAIT P2, [R3+URZ+0x348b0], R0 ;  /* 0x0348b000030075a7 */ /* 0x000ea2000804017f */
[----:B------:R-:W-:Y:S01]  /*ba90*/  ULDC UR60, c[0x0][0x2f4] ;  /* 0x0000bd00003c7ab9 */ /* 0x000fe20000000800 */
[----:B------:R-:W-:Y:S01]  /*baa0*/  ULDC.64 UR38, c[0x0][0x328] ;  /* 0x0000ca0000267ab9 */ /* 0x000fe20000000a00 */
[----:B------:R-:W-:Y:S01]  /*bab0*/  ULDC.64 UR36, c[0x0][0x318] ;  /* 0x0000c60000247ab9 */ /* 0x000fe20000000a00 */
[----:B------:R-:W-:Y:S01]  /*bac0*/  BSSY B0, `(.L_x_536) ;  /* 0x0000003000007945 */ /* 0x000fe20003800000 */
[----:B------:R-:W-:-:S03]  /*bad0*/  IMAD.WIDE R48, R24, 0xb0, R118 ;  /* 0x000000b018307825 */ /* 0x000fc600078e0276 */
[----:B--2---:R-:W-:Y:S05]  /*bae0*/  @!P2 BRA `(.L_x_537) ;  /* 0x000001d400cca947 */ /* 0x004fea0003800000 */
.L_x_806:
[----:B------:R-:W-:Y:S05]  /*baf0*/  BSYNC B0 ;  /* 0x0000000000007941 */ /* 0x000fea0003800000 */
.L_x_536:
[----:B------:R-:W-:Y:S01]  /*bb00*/  ISETP.GE.AND P2, PT, R22, R4, PT ;  /* 0x000000041600720c */ /* 0x000fe20003f46270 */
[----:B------:R-:W-:-:S12]  /*bb10*/  BSSY B0, `(.L_x_538) ;  /* 0x0000011000007945 */ /* 0x000fd80003800000 */
[----:B------:R-:W-:Y:S05]  /*bb20*/  @P2 BRA `(.L_x_539) ;  /* 0x00000000003c2947 */ /* 0x000fea0003800000 */
[----:B------:R-:W-:Y:S01]  /*bb30*/  IMAD R47, R49, UR38, RZ ;  /* 0x00000026312f7c24 */ /* 0x000fe2000f8e02ff */
[----:B------:R-:W-:Y:S01]  /*bb40*/  ULDC.64 UR4, c[0x0][0x208] ;  /* 0x0000820000047ab9 */ /* 0x000fe20000000a00 */
[----:B0-----:R-:W-:Y:S02]  /*bb50*/  IMAD.MOV.U32 R44, RZ, RZ, R102 ;  /* 0x000000ffff2c7224 */ /* 0x001fe400078e0066 */
[----:B------:R-:W-:Y:S02]  /*bb60*/  IMAD.MOV.U32 R45, RZ, RZ, R6 ;  /* 0x000000ffff2d7224 */ /* 0x000fe400078e0006 */
[C---:B------:R-:W-:Y:S02]  /*bb70*/  IMAD R47, R48.reuse, UR39, R47 ;  /* 0x00000027302f7c24 */ /* 0x040fe4000f8e022f */
[----:B------:R-:W-:-:S05]  /*bb80*/  IMAD.WIDE.U32 R44, R48, UR38, R44 ;  /* 0x00000026302c7c25 */ /* 0x000fca000f8e002c */
[----:B------:R-:W-:Y:S02]  /*bb90*/  IADD3 R45, R45, R47, RZ ;  /* 0x0000002f2d2d7210 */ /* 0x000fe40007ffe0ff */
[----:B------:R-:W-:-:S04]  /*bba0*/  LEA R50, P2, R44, UR36, 0x1 ;  /* 0x000000242c327c11 */ /* 0x000fc8000f8408ff */
[----:B------:R-:W-:Y:S02]  /*bbb0*/  LEA.HI.X R51, R44, UR37, R45, 0x1, P2 ;  /* 0x000000252c337c11 */ /* 0x000fe400090f0c2d */
[----:B------:R-:W-:-:S13]  /*bbc0*/  ISETP.GE.AND P2, PT, R16, UR60, PT ;  /* 0x0000003c10007c0c */ /* 0x000fda000bf46270 */
[----:B------:R-:W0:Y:S04]  /*bbd0*/  @!P2 LDS.128 R44, [R5+0x400] ;  /* 0x00040000052ca984 */ /* 0x000e280000000c00 */
[----:B0-----:R-:W-:Y:S01]  /*bbe0*/  @!P2 STG.E.128 desc[UR4][R50.64], R44 ;  /* 0x0000002c3200a986 */ /* 0x001fe2000c101d04 */
[----:B------:R-:W-:-:S13]  /*bbf0*/  ISETP.GE.AND P2, PT, R221, UR60, PT ;  /* 0x0000003cdd007c0c */ /* 0x000fda000bf46270 */
[----:B------:R-:W0:Y:S04]  /*bc00*/  @!P2 LDS.128 R44, [R5+0x5c00] ;  /* 0x005c0000052ca984 */ /* 0x000e280000000c00 */
[----:B0-----:R3:W-:Y:S02]  /*bc10*/  @!P2 STG.E.128 desc[UR4][R50.64+0x80], R44 ;  /* 0x0000802c3200a986 */ /* 0x0017e4000c101d04 */
.L_x_539:
[----:B------:R-:W-:Y:S05]  /*bc20*/  BSYNC B0 ;  /* 0x0000000000007941 */ /* 0x000fea0003800000 */
.L_x_538:
[----:B-12---:R-:W-:Y:S01]  /*bc30*/  VIADD R0, R22, 0x20 ;  /* 0x0000002016007836 */ /* 0x006fe20000000000 */
[----:B------:R-:W-:Y:S04]  /*bc40*/  BSSY B0, `(.L_x_540) ;  /* 0x0000014000007945 */ /* 0x000fe80003800000 */
[----:B------:R-:W-:-:S13]  /*bc50*/  ISETP.GE.AND P2, PT, R0, R4, PT ;  /* 0x000000040000720c */ /* 0x000fda0003f46270 */
[----:B------:R-:W-:Y:S05]  /*bc60*/  @P2 BRA `(.L_x_541) ;  /* 0x0000000000442947 */ /* 0x000fea0003800000 */
[----:B---3--:R-:W-:Y:S01]  /*bc70*/  IADD3 R47, P2, R48, 0x20, RZ ;  /* 0x00000020302f7810 */ /* 0x008fe20007f5e0ff */
[----:B0-----:R-:W-:Y:S01]  /*bc80*/  IMAD.MOV.U32 R44, RZ, RZ, R102 ;  /* 0x000000ffff2c7224 */ /* 0x001fe200078e0066 */
[----:B------:R-:W-:Y:S01]  /*bc90*/  ULDC.64 UR4, c[0x0][0x208] ;  /* 0x0000820000047ab9 */ /* 0x000fe20000000a00 */
[----:B------:R-:W-:Y:S02]  /*bca0*/  IMAD.MOV.U32 R45, RZ, RZ, R6 ;  /* 0x000000ffff2d7224 */ /* 0x000fe400078e0006 */
[----:B------:R-:W-:Y:S02]  /*bcb0*/  IMAD.X R0, RZ, RZ, R49, P2 ;  /* 0x000000ffff007224 */ /* 0x000fe400010e0631 */
[----:B------:R-:W-:-:S04]  /*bcc0*/  IMAD.WIDE.U32 R44, R47, UR38, R44 ;  /* 0x000000262f2c7c25 */ /* 0x000fc8000f8e002c */
[----:B------:R-:W-:Y:S01]  /*bcd0*/  IMAD R0, R0, UR38, RZ ;  /* 0x0000002600007c24 */ /* 0x000fe2000f8e02ff */
[----:B------:R-:W-:-:S03]  /*bce0*/  LEA R50, P2, R44, UR36, 0x1 ;  /* 0x000000242c327c11 */ /* 0x000fc6000f8408ff */
[----:B------:R-:W-:-:S05]  /*bcf0*/  IMAD R47, R47, UR39, R0 ;  /* 0x000000272f2f7c24 */ /* 0x000fca000f8e0200 */
[----:B------:R-:W-:-:S04]  /*bd00*/  IADD3 R45, R45, R47, RZ ;  /* 0x0000002f2d2d7210 */ /* 0x000fc80007ffe0ff */
[----:B------:R-:W-:Y:S02]  /*bd10*/  LEA.HI.X R51, R44, UR37, R45, 0x1, P2 ;  /* 0x000000252c337c11 */ /* 0x000fe400090f0c2d */
[----:B------:R-:W-:-:S13]  /*bd20*/  ISETP.GE.AND P2, PT, R16, UR60, PT ;  /* 0x0000003c10007c0c */ /* 0x000fda000bf46270 */
[----:B------:R-:W0:Y:S04]  /*bd30*/  @!P2 LDS.128 R44, [R5+0x1400] ;  /* 0x00140000052ca984 */ /* 0x000e280000000c00 */
[----:B0-----:R-:W-:Y:S01]  /*bd40*/  @!P2 STG.E.128 desc[UR4][R50.64], R44 ;  /* 0x0000002c3200a986 */ /* 0x001fe2000c101d04 */
[----:B------:R-:W-:-:S13]  /*bd50*/  ISETP.GE.AND P2, PT, R221, UR60, PT ;  /* 0x0000003cdd007c0c */ /* 0x000fda000bf46270 */
[----:B------:R-:W0:Y:S04]  /*bd60*/  @!P2 LDS.128 R44, [R5+0x6c00] ;  /* 0x006c0000052ca984 */ /* 0x000e280000000c00 */
[----:B0-----:R1:W-:Y:S02]  /*bd70*/  @!P2 STG.E.128 desc[UR4][R50.64+0x80], R44 ;  /* 0x0000802c3200a986 */ /* 0x0013e4000c101d04 */
.L_x_541:
[----:B------:R-:W-:Y:S05]  /*bd80*/  BSYNC B0 ;  /* 0x0000000000007941 */ /* 0x000fea0003800000 */
.L_x_540:
[----:B------:R-:W-:Y:S01]  /*bd90*/  VIADD R0, R22, 0x40 ;  /* 0x0000004016007836 */ /* 0x000fe20000000000 */
[----:B------:R-:W-:Y:S04]  /*bda0*/  BSSY B0, `(.L_x_542) ;  /* 0x0000014000007945 */ /* 0x000fe80003800000 */
[----:B------:R-:W-:-:S13]  /*bdb0*/  ISETP.GE.AND P2, PT, R0, R4, PT ;  /* 0x000000040000720c */ /* 0x000fda0003f46270 */
[----:B------:R-:W-:Y:S05]  /*bdc0*/  @P2 BRA `(.L_x_543) ;  /* 0x0000000000442947 */ /* 0x000fea0003800000 */
[----:B-1-3--:R-:W-:Y:S01]  /*bdd0*/  IADD3 R47, P2, R48, 0x40, RZ ;  /* 0x00000040302f7810 */ /* 0x00afe20007f5e0ff */
        /* <DEDUP_REMOVED lines=16> */
.L_x_543:
[----:B------:R-:W-:Y:S05]  /*bee0*/  BSYNC B0 ;  /* 0x0000000000007941 */ /* 0x000fea0003800000 */
.L_x_542:
[----:B------:R-:W-:Y:S01]  /*bef0*/  VIADD R0, R22, 0x60 ;  /* 0x0000006016007836 */ /* 0x000fe20000000000 */
[----:B------:R-:W-:Y:S04]  /*bf00*/  BSSY B0, `(.L_x_544) ;  /* 0x0000014000007945 */ /* 0x000fe80003800000 */
[----:B------:R-:W-:-:S13]  /*bf10*/  ISETP.GE.AND P2, PT, R0, R4, PT ;  /* 0x000000040000720c */ /* 0x000fda0003f46270 */
[----:B------:R-:W-:Y:S05]  /*bf20*/  @P2 BRA `(.L_x_545) ;  /* 0x0000000000442947 */ /* 0x000fea0003800000 */
[----:B-123--:R-:W-:Y:S01]  /*bf30*/  IADD3 R47, P2, R48, 0x60, RZ ;  /* 0x00000060302f7810 */ /* 0x00efe20007f5e0ff */
        /* <DEDUP_REMOVED lines=16> */
.L_x_545:
[----:B------:R-:W-:Y:S05]  /*c040*/  BSYNC B0 ;  /* 0x0000000000007941 */ /* 0x000fea0003800000 */
.L_x_544:
[----:B------:R-:W-:Y:S01]  /*c050*/  VIADD R0, R22, 0x80 ;  /* 0x0000008016007836 */ /* 0x000fe20000000000 */
[----:B------:R-:W-:Y:S04]  /*c060*/  BSSY B0, `(.L_x_546) ;  /* 0x0000014000007945 */ /* 0x000fe80003800000 */
[----:B------:R-:W-:-:S13]  /*c070*/  ISETP.GE.AND P2, PT, R0, R4, PT ;  /* 0x000000040000720c */ /* 0x000fda0003f46270 */
[----:B------:R-:W-:Y:S05]  /*c080*/  @P2 BRA `(.L_x_547) ;  /* 0x0000000000442947 */ /* 0x000fea0003800000 */
[----:B-1234-:R-:W-:Y:S01]  /*c090*/  IADD3 R47, P2, R48, 0x80, RZ ;  /* 0x00000080302f7810 */ /* 0x01efe20007f5e0ff */
        /* <DEDUP_REMOVED lines=16> */
.L_x_547:
[----:B------:R-:W-:Y:S05]  /*c1a0*/  BSYNC B0 ;  /* 0x0000000000007941 */ /* 0x000fea0003800000 */
.L_x_546:
[----:B------:R-:W-:Y:S01]  /*c1b0*/  VIADD R0, R22, 0xa0 ;  /* 0x000000a016007836 */ /* 0x000fe20000000000 */
[----:B------:R-:W-:Y:S04]  /*c1c0*/  BSSY B0, `(.L_x_548) ;  /* 0x0000014000007945 */ /* 0x000fe80003800000 */
[----:B------:R-:W-:-:S13]  /*c1d0*/  ISETP.GE.AND P2, PT, R0, R4, PT ;  /* 0x000000040000720c */ /* 0x000fda0003f46270 */
[----:B------:R-:W-:Y:S05]  /*c1e0*/  @P2 BRA `(.L_x_549) ;  /* 0x0000000000442947 */ /* 0x000fea0003800000 */
[----:B01234-:R-:W-:Y:S01]  /*c1f0*/  IADD3 R47, P2, R48, 0xa0, RZ ;  /* 0x000000a0302f7810 */ /* 0x01ffe20007f5e0ff */
[----:B------:R-:W-:Y:S01]  /*c200*/  IMAD.MOV.U32 R44, RZ, RZ, R102 ;  /* 0x000000ffff2c7224 */ /* 0x000fe200078e0066 */
[----:B------:R-:W-:Y:S01]  /*c210*/  ULDC.64 UR4, c[0x0][0x208] ;  /* 0x0000820000047ab9 */ /* 0x000fe20000000a00 */
[----:B------:R-:W-:Y:S02]  /*c220*/  IMAD.MOV.U32 R45, RZ, RZ, R6 ;  /* 0x000000ffff2d7224 */ /* 0x000fe400078e0006 */
[----:B------:R-:W-:Y:S02]  /*c230*/  IMAD.X R48, RZ, RZ, R49, P2 ;  /* 0x000000ffff307224 */ /* 0x000fe400010e0631 */
[----:B------:R-:W-:-:S04]  /*c240*/  IMAD.WIDE.U32 R44, R47, UR38, R44 ;  /* 0x000000262f2c7c25 */ /* 0x000fc8000f8e002c */
[----:B------:R-:W-:-:S04]  /*c250*/  IMAD R48, R48, UR38, RZ ;  /* 0x0000002630307c24 */ /* 0x000fc8000f8e02ff */
[----:B------:R-:W-:Y:S01]  /*c260*/  IMAD R47, R47, UR39, R48 ;  /* 0x000000272f2f7c24 */ /* 0x000fe2000f8e0230 */
[----:B------:R-:W-:-:S04]  /*c270*/  LEA R48, P2, R44, UR36, 0x1 ;  /* 0x000000242c307c11 */ /* 0x000fc8000f8408ff */
        /* <DEDUP_REMOVED lines=8> */
.L_x_549:
[----:B------:R-:W-:Y:S05]  /*c300*/  BSYNC B0 ;  /* 0x0000000000007941 */ /* 0x000fea0003800000 */
.L_x_548:
[----:B------:R-:W5:Y:S01]  /*c310*/  LDL R0, [R1] ;  /* 0x0000000001007983 */ /* 0x000f620000100800 */
[----:B------:R-:W-:Y:S02]  /*c320*/  VIADD R23, R23, 0x1 ;  /* 0x0000000117177836 */ /* 0x000fe40000000000 */
[----:B------:R-:W-:Y:S01]  /*c330*/  @!P3 VIADD R3, R3, 0x348c0 ;  /* 0x000348c00303b836 */ /* 0x000fe20000000000 */
[----:B------:R-:W-:Y:S01]  /*c340*/  @!PT LDS RZ, [RZ] ;  /* 0x00000000fffff984 */ /* 0x000fe20000000800 */
[----:B------:R-:W-:Y:S01]  /*c350*/  @!PT LDS RZ, [RZ] ;  /* 0x00000000fffff984 */ /* 0x000fe20000000800 */
[----:B------:R-:W-:Y:S01]  /*c360*/  @!PT LDS RZ, [RZ] ;  /* 0x00000000fffff984 */ /* 0x000fe20000000800 */
[----:B------:R-:W-:Y:S01]  /*c370*/  @!PT LDS RZ, [RZ] ;  /* 0x00000000fffff984 */ /* 0x000fe20000000800 */
[----:B------:R1:W-:Y:S06]  /*c380*/  MEMBAR.ALL.CTA ;  /* 0x0000000000007992 */ /* 0x0003ec0000008000 */
[----:B-1----:R-:W1:Y:S02]  /*c390*/  FENCE.VIEW.ASYNC.S ;  /* 0x00000000000073c6 */ /* 0x002e640000000000 */
[----:B-1----:R1:W-:Y:S01]  /*c3a0*/  BAR.SYNC.DEFER_BLOCKING R163, 0x80 ;  /* 0x000200a30000751d */ /* 0x0023e20000010000 */
[----:B------:R-:W-:-:S02]  /*c3b0*/  ISETP.NE.AND P2, PT, R23, 0x2, PT ;  /* 0x000000021700780c */ /* 0x000fc40003f45270 */
[----:B------:R-:W-:Y:S02]  /*c3c0*/  @!P3 PRMT R3, RZ, 0x654, R3 ;  /* 0x00000654ff03b816 */ /* 0x000fe40000000003 */
[----:B------:R-:W-:Y:S02]  /*c3d0*/  SEL R23, R23, RZ, P2 ;  /* 0x000000ff17177207 */ /* 0x000fe40001000000 */
[----:B------:R1:W-:Y:S01]  /*c3e0*/  @!P3 SYNCS.ARRIVE.TRANS64.RED.A1T0 RZ, [R3+URZ], RZ ;  /* 0x000000ff03ffb9a7 */ /* 0x0003e2000810043f */
[----:B-----5:R-:W-:Y:S02]  /*c3f0*/  LOP3.LUT P4, RZ, R0, 0x10, RZ, 0xc0, !PT ;  /* 0x0000001000ff7812 */ /* 0x020fe4000788c0ff */
[----:B------:R-:W-:-:S04]  /*c400*/  SEL R0, RZ, 0x1, P2 ;  /* 0x00000001ff007807 */ /* 0x000fc80001000000 */
[----:B------:R-:W-:-:S07]  /*c410*/  LOP3.LUT R223, R223, R0, RZ, 0x3c, !PT ;  /* 0x00000000dfdf7212 */ /* 0x000fce00078e3cff */
[----:B-1----:R-:W-:Y:S05]  /*c420*/  @P4 BRA `(.L_x_550) ;  /* 0xffffff6800204947 */ /* 0x002fea000383ffff */
[----:B------:R-:W1:Y:S01]  /*c430*/  S2R R4, SR_TID.X ;  /* 0x0000000000047919 */ /* 0x000e620000002100 */
[----:B------:R-:W-:Y:S02]  /*c440*/  PLOP3.LUT P0, PT, PT, PT, PT, 0x8, 0x0 ;  /* 0x000000000000781c */ /* 0x000fe40003f0e170 */
[----:B-1----:R-:W-:-:S04]  /*c450*/  SHF.R.U32.HI R4, RZ, 0x7, R4 ;  /* 0x00000007ff047819 */ /* 0x002fc80000011604 */
[----:B------:R-:W-:-:S13]  /*c460*/  ISETP.NE.AND P4, PT, R4, 0x1, PT ;  /* 0x000000010400780c */ /* 0x000fda0003f85270 */
[----:B------:R-:W-:Y:S06]  /*c470*/  @!P4 BAR.ARV 0x9, 0x100 ;  /* 0x024400000000cb1d */ /* 0x000fec0000002000 */
.L_x_422:
[----:B------:R-:W-:Y:S01]  /*c480*/  IMAD.MOV.U32 R3, RZ, RZ, RZ ;  /* 0x000000ffff037224 */ /* 0x000fe200078e00ff */
[----:B------:R-:W-:Y:S06]  /*c490*/  @P0 BRA `(.L_x_551) ;  /* 0x00000000000c0947 */ /* 0x000fec0003800000 */
[----:B------:R-:W1:Y:S01]  /*c4a0*/  FENCE.VIEW.ASYNC.G ;  /* 0x00000000000073c6 */ /* 0x000e620000000100 */
[----:B------:R-:W-:Y:S05]  /*c4b0*/  WARPSYNC.ALL ;  /* 0x0000000000007948 */ /* 0x000fea0003800000 */
[----:B-1----:R-:W-:Y:S06]  /*c4c0*/  BAR.ARV 0xc, 0x180 ;  /* 0x0306000000007b1d */ /* 0x002fec0000002000 */
.L_x_551:
[----:B------:R-:W2:Y:S01]  /*c4d0*/  LDL R0, [R1] ;  /* 0x0000000001007983 */ /* 0x000ea20000100800 */
[----:B------:R-:W-:Y:S01]  /*c4e0*/  BSSY B0, `(.L_x_552) ;  /* 0x0000021000007945 */ /* 0x000fe20003800000 */
[----:B--2---:R-:W-:-:S13]  /*c4f0*/  LOP3.LUT P0, RZ, R0, 0x40, RZ, 0xc0, !PT ;  /* 0x0000004000ff7812 */ /* 0x004fda000780c0ff */
[----:B------:R-:W-:Y:S05]  /*c500*/  @!P0 BRA `(.L_x_553) ;  /* 0x0000000000788947 */ /* 0x000fea0003800000 */
[----:B------:R-:W2:Y:S01]  /*c510*/  LDL R0, [R1+0x64] ;  /* 0x0000640001007983 */ /* 0x000ea20000100800 */
[----:B------:R-:W-:Y:S01]  /*c520*/  ULDC UR4, c[0x0][0x9f0] ;  /* 0x00027c0000047ab9 */ /* 0x000fe20000000800 */
[----:B--2---:R-:W-:-:S04]  /*c530*/  ISETP.NE.AND P0, PT, R0, RZ, PT ;  /* 0x000000ff0000720c */ /* 0x004fc80003f05270 */
        /* <DEDUP_REMOVED lines=9> */
[----:B0-----:R-:W-:Y:S02]  /*c5d0*/  VIADD R4, R3, 0xffffffe ;  /* 0x0ffffffe03047836 */ /* 0x001fe40000000000 */
[----:B------:R-:W-:-:S04]  /*c5e0*/  IMAD.MOV R3, RZ, RZ, -R10 ;  /* 0x000000ffff037224 */ /* 0x000fc800078e0a0a */
[----:B------:R0:W1:Y:S02]  /*c5f0*/  F2I.FTZ.U32.TRUNC.NTZ R5, R4 ;  /* 0x0000000400057305 */ /* 0x000064000021f000 */
[----:B0-----:R-:W-:Y:S01]  /*c600*/  IMAD.MOV.U32 R4, RZ, RZ, RZ ;  /* 0x000000ffff047224 */ /* 0x001fe200078e00ff */
[----:B-1----:R-:W-:-:S05]  /*c610*/  IADD3 R7, RZ, -R5, RZ ;  /* 0x80000005ff077210 */ /* 0x002fca0007ffe0ff */
[----:B------:R-:W-:-:S04]  /*c620*/  IMAD R7, R7, R6, RZ ;  /* 0x0000000607077224 */ /* 0x000fc800078e02ff */
[----:B------:R-:W-:-:S06]  /*c630*/  IMAD.HI.U32 R5, R5, R7, R4 ;  /* 0x0000000705057227 */ /* 0x000fcc00078e0004 */
[----:B------:R-:W-:-:S04]  /*c640*/  IMAD.HI.U32 R5, R5, R8, RZ ;  /* 0x0000000805057227 */ /* 0x000fc800078e00ff */
[----:B------:R-:W-:-:S05]  /*c650*/  IMAD R3, R5, R3, R8 ;  /* 0x0000000305037224 */ /* 0x000fca00078e0208 */
[----:B------:R-:W-:-:S13]  /*c660*/  ISETP.GT.U32.AND P1, PT, R6, R3, PT ;  /* 0x000000030600720c */ /* 0x000fda0003f24070 */
[----:B------:R-:W-:Y:S02]  /*c670*/  @!P1 IMAD.IADD R3, R3, 0x1, -R6 ;  /* 0x0000000103039824 */ /* 0x000fe400078e0a06 */
[----:B------:R-:W-:Y:S01]  /*c680*/  @!P1 VIADD R5, R5, 0x1 ;  /* 0x0000000105059836 */ /* 0x000fe20000000000 */
[----:B------:R-:W-:Y:S02]  /*c690*/  ISETP.NE.AND P1, PT, R9, RZ, PT ;  /* 0x000000ff0900720c */ /* 0x000fe40003f25270 */
[----:B------:R-:W-:-:S13]  /*c6a0*/  ISETP.GE.U32.AND P0, PT, R3, R6, PT ;  /* 0x000000060300720c */ /* 0x000fda0003f06070 */
[----:B------:R-:W-:-:S05]  /*c6b0*/  @P0 IADD3 R5, R5, 0x1, RZ ;  /* 0x0000000105050810 */ /* 0x000fca0007ffe0ff */
[----:B------:R-:W-:-:S04]  /*c6c0*/  IMAD.MOV.U32 R3, RZ, RZ, R5 ;  /* 0x000000ffff037224 */ /* 0x000fc800078e0005 */
[----:B------:R-:W-:Y:S01]  /*c6d0*/  @!P2 IMAD.MOV R3, RZ, RZ, -R3 ;  /* 0x000000ffff03a224 */ /* 0x000fe200078e0a03 */
[----:B------:R-:W-:-:S07]  /*c6e0*/  @!P1 LOP3.LUT R3, RZ, R9, RZ, 0x33, !PT ;  /* 0x00000009ff039212 */ /* 0x000fce00078e33ff */
.L_x_553:
[----:B------:R-:W-:Y:S05]  /*c6f0*/  BSYNC B0 ;  /* 0x0000000000007941 */ /* 0x000fea0003800000 */
.L_x_552:
[----:B------:R-:W2:Y:S01]  /*c700*/  LDL R0, [R1+0x74] ;  /* 0x0000740001007983 */ /* 0x000ea20000100800 */
[----:B------:R-:W-:Y:S02]  /*c710*/  PLOP3.LUT P0, PT, PT, PT, PT, 0x80, 0x0 ;  /* 0x000000000000781c */ /* 0x000fe40003f0f070 */
        /* <DEDUP_REMOVED lines=18> */
[----:B0--34-:R-:W-:Y:S02]  /*c840*/  CS2R R50, SRZ ;  /* 0x0000000000327805 */ /* 0x019fe4000001ff00 */
        /* <DEDUP_REMOVED lines=13> */
[----:B--2---:R-:W-:Y:S02]  /*c920*/  IMAD R4, R0, R3, RZ ;  /* 0x0000000300047224 */ /* 0x004fe400078e02ff */
[----:B------:R-:W-:-:S03]  /*c930*/  IMAD.MOV.U32 R0, RZ, RZ, RZ ;  /* 0x000000ffff007224 */ /* 0x000fc600078e00ff */
[----:B------:R0:W-:Y:S01]  /*c940*/  STL [R1+0x18], R4 ;  /* 0x0000180401007387 */ /* 0x0001e20000100800 */
[----:B------:R-:W-:Y:S01]  /*c950*/  VIADDMNMX R160, R4, R3, R160, PT ;  /* 0x0000000304a07246 */ /* 0x000fe200038001a0 */
[----:B------:R-:W-:-:S03]  /*c960*/  IMAD.MOV.U32 R3, RZ, RZ, RZ ;  /* 0x000000ffff037224 */ /* 0x000fc600078e00ff */
[----:B------:R-:W-:-:S13]  /*c970*/  ISETP.GT.AND P1, PT, R160, R4, PT ;  /* 0x00000004a000720c */ /* 0x000fda0003f24270 */
[----:B0-----:R-:W-:Y:S05]  /*c980*/  @!P1 BRA `(.L_x_554) ;  /* 0x0000011800549947 */ /* 0x001fea0003800000 */
[----:B------:R-:W0:Y:S01]  /*c990*/  S2R R4, SR_TID.X ;  /* 0x0000000000047919 */ /* 0x000e220000002100 */
[----:B------:R-:W-:Y:S01]  /*c9a0*/  UMOV UR4, 0xffffffff ;  /* 0xffffffff00047882 */ /* 0x000fe20000000000 */
[----:B0-----:R-:W-:-:S04]  /*c9b0*/  IADD3 R4, R4, -0x80, RZ ;  /* 0xffffff8004047810 */ /* 0x001fc80007ffe0ff */
[----:B------:R-:W-:-:S04]  /*c9c0*/  SHF.R.S32.HI R0, RZ, 0x1f, R4 ;  /* 0x0000001fff007819 */ /* 0x000fc80000011404 */
[----:B------:R-:W-:-:S04]  /*c9d0*/  LEA.HI R0, R0, R4, RZ, 0x7 ;  /* 0x0000000400007211 */ /* 0x000fc800078f38ff */
[----:B------:R-:W-:Y:S01]  /*c9e0*/  SHF.R.S32.HI R13, RZ, 0x7, R0 ;  /* 0x00000007ff0d7819 */ /* 0x000fe20000011400 */
[----:B------:R-:W-:Y:S06]  /*c9f0*/  BRA.DIV UR4, `(.L_x_555) ;  /* 0x000001ca041c7947 */ /* 0x000fec000b800000 */
[----:B------:R-:W0:Y:S04]  /*ca00*/  SHFL.IDX PT, R0, R13, RZ, 0x1f ;  /* 0x00001fff0d007589 */ /* 0x000e2800000e0000 */
[----:B0-----:R0:W-:Y:S02]  /*ca10*/  STL [R1+0x1c], R0 ;  /* 0x00001c0001007387 */ /* 0x0011e40000100800 */
.L_x_809:
[----:B------:R-:W0:Y:S04]  /*ca20*/  LDL R4, [R1+0x1c] ;  /* 0x00001c0001047983 */ /* 0x000e280000100800 */
[----:B------:R-:W2:Y:S01]  /*ca30*/  LDL R3, [R1+0x78] ;  /* 0x0000780001037983 */ /* 0x000ea20000100800 */
[----:B0-----:R-:W-:-:S04]  /*ca40*/  LEA.HI R0, R4, R4, RZ, 0x1 ;  /* 0x0000000404007211 */ /* 0x001fc800078f08ff */
[----:B------:R-:W-:Y:S02]  /*ca50*/  LOP3.LUT R0, R0, 0x1e, RZ, 0xc0, !PT ;  /* 0x0000001e00007812 */ /* 0x000fe400078ec0ff */
[----:B--2---:R-:W-:-:S03]  /*ca60*/  LOP3.LUT P0, RZ, R3, 0x9f, RZ, 0xc0, !PT ;  /* 0x0000009f03ff7812 */ /* 0x004fc6000780c0ff */
[----:B------:R-:W-:-:S04]  /*ca70*/  IMAD.IADD R0, R4, 0x1, -R0 ;  /* 0x0000000104007824 */ /* 0x000fc800078e0a00 */
[----:B------:R-:W-:-:S05]  /*ca80*/  IMAD R0, R0, 0x2000, R3 ;  /* 0x0000200000007824 */ /* 0x000fca00078e0203 */
[----:B------:R-:W-:-:S04]  /*ca90*/  SHF.R.U32.HI R0, RZ, 0x4, R0 ;  /* 0x00000004ff007819 */ /* 0x000fc80000011600 */
[----:B------:R-:W-:Y:S01]  /*caa0*/  LOP3.LUT R28, R0, 0x3fff, RZ, 0xc0, !PT ;  /* 0x00003fff001c7812 */ /* 0x000fe200078ec0ff */
[----:B------:R-:W-:Y:S06]  /*cab0*/  @!P0 BRA `(.L_x_556) ;  /* 0x0000000000408947 */ /* 0x000fec0003800000 */
[----:B------:R-:W-:Y:S01]  /*cac0*/  MOV R0, 0x0 ;  /* 0x0000000000007802 */ /* 0x000fe20000000f00 */
[----:B------:R-:W-:Y:S01]  /*cad0*/  ULDC.64 UR4, c[0x4][0xa0] ;  /* 0x0100280000047ab9 */ /* 0x000fe20000000a00 */
[----:B------:R-:W-:Y:S01]  /*cae0*/  ULDC.64 UR6, c[0x4][0xa8] ;  /* 0x01002a0000067ab9 */ /* 0x000fe20000000a00 */
[----:B------:R-:W-:Y:S01]  /*caf0*/  IMAD.U32 R4, RZ, RZ, UR4 ;  /* 0x00000004ff047e24 */ /* 0x000fe2000f8e00ff */
[----:B-1----:R0:W1:Y:S01]  /*cb00*/  LDC.64 R14, c[0x4][R0] ;  /* 0x01000000000e7b82 */ /* 0x0020620000000a00 */
[----:B------:R-:W-:Y:S01]  /*cb10*/  IMAD.U32 R5, RZ, RZ, UR5 ;  /* 0x00000005ff057e24 */ /* 0x000fe2000f8e00ff */
[----:B------:R-:W-:Y:S01]  /*cb20*/  ULDC.64 UR4, c[0x4][0x40] ;  /* 0x0100100000047ab9 */ /* 0x000fe20000000a00 */
[----:B------:R-:W-:Y:S01]  /*cb30*/  MOV R6, UR6 ;  /* 0x0000000600067c02 */ /* 0x000fe20008000f00 */
[----:B------:R-:W-:Y:S01]  /*cb40*/  IMAD.U32 R7, RZ, RZ, UR7 ;  /* 0x00000007ff077e24 */ /* 0x000fe2000f8e00ff */
[----:B------:R-:W-:Y:S01]  /*cb50*/  MOV R12, 0x1 ;  /* 0x00000001000c7802 */ /* 0x000fe20000000f00 */
[----:B------:R-:W-:-:S02]  /*cb60*/  IMAD.U32 R10, RZ, RZ, UR4 ;  /* 0x00000004ff0a7e24 */ /* 0x000fc4000f8e00ff */
[----:B------:R-:W-:Y:S02]  /*cb70*/  IMAD.U32 R11, RZ, RZ, UR5 ;  /* 0x00000005ff0b7e24 */ /* 0x000fe4000f8e00ff */
[----:B------:R-:W-:Y:S02]  /*cb80*/  IMAD.MOV.U32 R8, RZ, RZ, 0x70 ;  /* 0x00000070ff087424 */ /* 0x000fe400078e00ff */
[----:B0-----:R-:W-:-:S07]  /*cb90*/  IMAD.MOV.U32 R13, RZ, RZ, RZ ;  /* 0x000000ffff0d7224 */ /* 0x001fce00078e00ff */
[----:B------:R-:W-:-:S07]  /*cba0*/  LEPC R20, `(.L_x_556) ;  /* 0x000000001014794e */ /* 0x000fce0000000000 */
[----:B-1---5:R-:W-:Y:S05]  /*cbb0*/  CALL.ABS.NOINC R14 ;  /* 0x000000000e007343 */ /* 0x022fea0003c00000 */
.L_x_556:
[----:B------:R-:W-:Y:S02]  /*cbc0*/  ULDC UR4, c[0x0][0x3f4] ;  /* 0x0000fd0000047ab9 */ /* 0x000fe40000000800 */
[----:B------:R-:W-:-:S13]  /*cbd0*/  ISETP.LT.AND P0, PT, RZ, UR4, PT ;  /* 0x00000004ff007c0c */ /* 0x000fda000bf01270 */
[----:B------:R-:W-:Y:S05]  /*cbe0*/  @P0 BRA `(.L_x_557) ;  /* 0x0000000000400947 */ /* 0x000fea0003800000 */
[----:B------:R-:W2:Y:S02]  /*cbf0*/  LDL R20, [R1+0x6c] ;  /* 0x00006c0001147983 */ /* 0x000ea40000100800 */
[----:B--2---:R-:W-:-:S04]  /*cc00*/  LEA.HI R0, R20, R20, RZ, 0x1 ;  /* 0x0000001414007211 */ /* 0x004fc800078f08ff */
[----:B------:R-:W-:-:S05]  /*cc10*/  LOP3.LUT R0, R0, 0xfffffffe, RZ, 0xc0, !PT ;  /* 0xfffffffe00007812 */ /* 0x000fca00078ec0ff */
[----:B------:R-:W-:-:S05]  /*cc20*/  IMAD.IADD R0, R20, 0x1, -R0 ;  /* 0x0000000114007824 */ /* 0x000fca00078e0a00 */
[----:B------:R-:W-:-:S04]  /*cc30*/  SHF.L.U32 R3, R0, 0x1f, RZ ;  /* 0x0000001f00037819 */ /* 0x000fc800000006ff */
[----:B------:R0:W2:Y:S03]  /*cc40*/  SYNCS.PHASECHK.TRANS64.TRYWAIT P0, [R2+URZ+0x34800], R3 ;  /* 0x03480003020075a7 */ /* 0x0000a6000800017f */
[----:B--2---:R-:W-:Y:S05]  /*cc50*/  @!P0 NANOSLEEP.SYNCS 0x989680 ;  /* 0x009896800000895d */ /* 0x004fea0003900000 */
[----:B------:R-:W2:Y:S01]  /*cc60*/  @!P0 SYNCS.PHASECHK.TRANS64 P0, [R2+URZ+0x34800], R3 ;  /* 0x03480003020085a7 */ /* 0x000ea2000800007f */
[----:B------:R-:W-:Y:S04]  /*cc70*/  BSSY B0, `(.L_x_558) ;  /* 0x0000006000007945 */ /* 0x000fe80003800000 */
[----:B--2---:R-:W-:Y:S05]  /*cc80*/  @P0 BRA `(.L_x_559) ;  /* 0x0000000000100947 */ /* 0x004fea0003800000 */
.L_x_560:
[----:B--2---:R2:W3:Y:S02]  /*cc90*/  SYNCS.PHASECHK.TRANS64.TRYWAIT P0, [R2+URZ+0x34800], R3 ;  /* 0x03480003020075a7 */ /* 0x0044e4000800017f */
[----:B---3--:R-:W-:Y:S05]  /*cca0*/  @!P0 NANOSLEEP.SYNCS 0x989680 ;  /* 0x009896800000895d */ /* 0x008fea0003900000 */
[----:B------:R-:W3:Y:S02]  /*ccb0*/  @!P0 SYNCS.PHASECHK.TRANS64 P0, [R2+URZ+0x34800], R3 ;  /* 0x03480003020085a7 */ /* 0x000ee4000800007f */
[----:B---3--:R-:W-:Y:S05]  /*ccc0*/  @!P0 BRA `(.L_x_560) ;  /* 0xfffffffc00f08947 */ /* 0x008fea000383ffff */
.L_x_559:
[----:B------:R-:W-:Y:S05]  /*ccd0*/  BSYNC B0 ;  /* 0x0000000000007941 */ /* 0x000fea0003800000 */
.L_x_558:
[----:B------:R-:W-:Y:S05]  /*cce0*/  BRA `(.L_x_561) ;  /* 0x0000003c00287947 */ /* 0x000fea0003800000 */
.L_x_557:
[----:B------:R-:W2:Y:S01]  /*ccf0*/  LDL R29, [R1+0x78] ;  /* 0x00007800011d7983 */ /* 0x000ea20000100800 */
[----:B-----5:R-:W-:Y:S01]  /*cd00*/  SHF.R.S32.HI R0, RZ, 0x1f, R147 ;  /* 0x0000001fff007819 */ /* 0x020fe20000011493 */
[----:B------:R-:W-:Y:S01]  /*cd10*/  ULDC.64 UR4, c[0x0][0x3f8] ;  /* 0x0000fe0000047ab9 */ /* 0x000fe20000000a00 */
[----:B------:R-:W-:Y:S01]  /*cd20*/  ULDC.64 UR6, c[0x0][0x408] ;  /* 0x0001020000067ab9 */ /* 0x000fe20000000a00 */
[----:B------:R-:W-:-:S04]  /*cd30*/  IMAD.WIDE.U32 R4, R147, UR4, RZ ;  /* 0x0000000493047c25 */ /* 0x000fc8000f8e00ff */
[C---:B------:R-:W-:Y:S02]  /*cd40*/  IMAD R6, R0.reuse, UR4, RZ ;  /* 0x0000000400067c24 */ /* 0x040fe4000f8e02ff */
[----:B------:R-:W-:Y:S02]  /*cd50*/  IMAD R0, R0, UR6, RZ ;  /* 0x0000000600007c24 */ /* 0x000fe4000f8e02ff */
[C---:B------:R-:W-:Y:S01]  /*cd60*/  IMAD R25, R147.reuse, UR5, R6 ;  /* 0x0000000593197c24 */ /* 0x040fe2000f8e0206 */
[----:B------:R-:W-:Y:S01]  /*cd70*/  ULDC.64 UR4, c[0x0][0x3e8] ;  /* 0x0000fa0000047ab9 */ /* 0x000fe20000000a00 */
[C---:B------:R-:W-:Y:S01]  /*cd80*/  IMAD R27, R147.reuse, UR7, R0 ;  /* 0x00000007931b7c24 */ /* 0x040fe2000f8e0200 */
[----:B------:R-:W-:Y:S01]  /*cd90*/  LEA R24, P1, R4, UR4, 0x1 ;  /* 0x0000000404187c11 */ /* 0x000fe2000f8208ff */
[----:B------:R-:W-:Y:S01]  /*cda0*/  IMAD.WIDE.U32 R6, R147, UR6, RZ ;  /* 0x0000000693067c25 */ /* 0x000fe2000f8e00ff */
[----:B------:R-:W-:-:S03]  /*cdb0*/  ULDC.64 UR6, c[0x0][0x400] ;  /* 0x0001000000067ab9 */ /* 0x000fc60000000a00 */
[----:B------:R-:W-:Y:S01]  /*cdc0*/  IMAD.IADD R25, R25, 0x1, R5 ;  /* 0x0000000119197824 */ /* 0x000fe200078e0205 */
[----:B------:R-:W-:Y:S01]  /*cdd0*/  LEA R26, P2, R6, UR6, 0x1 ;  /* 0x00000006061a7c11 */ /* 0x000fe2000f8408ff */
[----:B------:R-:W-:-:S03]  /*cde0*/  IMAD.IADD R27, R27, 0x1, R7 ;  /* 0x000000011b1b7824 */ /* 0x000fc600078e0207 */
[----:B------:R-:W-:Y:S02]  /*cdf0*/  LEA.HI.X R25, R4, UR5, R25, 0x1, P1 ;  /* 0x0000000504197c11 */ /* 0x000fe400088f0c19 */
[----:B------:R-:W-:Y:S02]  /*ce00*/  LEA.HI.X R27, R6, UR7, R27, 0x1, P2 ;  /* 0x00000007061b7c11 */ /* 0x000fe400090f0c1b */
[----:B--2---:R-:W-:-:S13]  /*ce10*/  LOP3.LUT P0, RZ, R29, 0x3ff, RZ, 0xc0, !PT ;  /* 0x000003ff1dff7812 */ /* 0x004fda000780c0ff */
[----:B------:R-:W-:Y:S05]  /*ce20*/  @!P0 BRA `(.L_x_562) ;  /* 0x0000000000408947 */ /* 0x000fea0003800000 */
[----:B------:R-:W-:Y:S01]  /*ce30*/  MOV R0, 0x0 ;  /* 0x0000000000007802 */ /* 0x000fe20000000f00 */
[----:B------:R-:W-:Y:S01]  /*ce40*/  ULDC.64 UR4, c[0x4][0xa0] ;  /* 0x0100280000047ab9 */ /* 0x000fe20000000a00 */
[----:B------:R-:W-:Y:S01]  /*ce50*/  ULDC.64 UR6, c[0x4][0xa8] ;  /* 0x01002a0000067ab9 */ /* 0x000fe20000000a00 */
[----:B------:R-:W-:Y:S01]  /*ce60*/  MOV R4, UR4 ;  /* 0x0000000400047c02 */ /* 0x000fe20008000f00 */
[----:B-1----:R0:W1:Y:S01]  /*ce70*/  LDC.64 R14, c[0x4][R0] ;  /* 0x01000000000e7b82 */ /* 0x0020620000000a00 */
[----:B------:R-:W-:Y:S01]  /*ce80*/  IMAD.U32 R5, RZ, RZ, UR5 ;  /* 0x00000005ff057e24 */ /* 0x000fe2000f8e00ff */
[----:B------:R-:W-:Y:S01]  /*ce90*/  ULDC.64 UR4, c[0x4][0x20] ;  /* 0x0100080000047ab9 */ /* 0x000fe20000000a00 */
[----:B------:R-:W-:Y:S01]  /*cea0*/  IMAD.U32 R6, RZ, RZ, UR6 ;  /* 0x00000006ff067e24 */ /* 0x000fe2000f8e00ff */
[----:B------:R-:W-:Y:S01]  /*ceb0*/  MOV R11, UR5 ;  /* 0x00000005000b7c02 */ /* 0x000fe20008000f00 */
[----:B------:R-:W-:Y:S02]  /*cec0*/  IMAD.U32 R7, RZ, RZ, UR7 ;  /* 0x00000007ff077e24 */ /* 0x000fe4000f8e00ff */
[----:B------:R-:W-:-:S02]  /*ced0*/  IMAD.U32 R10, RZ, RZ, UR4 ;  /* 0x00000004ff0a7e24 */ /* 0x000fc4000f8e00ff */
[----:B------:R-:W-:Y:S02]  /*cee0*/  IMAD.MOV.U32 R8, RZ, RZ, 0x70 ;  /* 0x00000070ff087424 */ /* 0x000fe400078e00ff */
[----:B------:R-:W-:Y:S02]  /*cef0*/  IMAD.MOV.U32 R12, RZ, RZ, 0x1 ;  /* 0x00000001ff0c7424 */ /* 0x000fe400078e00ff */
[----:B0-----:R-:W-:-:S07]  /*cf00*/  IMAD.MOV.U32 R13, RZ, RZ, RZ ;  /* 0x000000ffff0d7224 */ /* 0x001fce00078e00ff */
[----:B------:R-:W-:-:S07]  /*cf10*/  LEPC R20, `(.L_x_562) ;  /* 0x000000001014794e */ /* 0x000fce0000000000 */
[----:B-1----:R-:W-:Y:S05]  /*cf20*/  CALL.ABS.NOINC R14 ;  /* 0x000000000e007343 */ /* 0x002fea0003c00000 */
.L_x_562:
[----:B------:R-:W2:Y:S01]  /*cf30*/  LDL R20, [R1+0x40] ;  /* 0x0000400001147983 */ /* 0x000ea20000100800 */
[----:B------:R-:W-:Y:S01]  /*cf40*/  ULDC.U8 UR4, c[0x0][0x410] ;  /* 0x0001040000047ab9 */ /* 0x000fe20000000000 */
[----:B------:R-:W-:Y:S01]  /*cf50*/  BSSY B0, `(.L_x_563) ;  /* 0x000039b000007945 */ /* 0x000fe20003800000 */
[----:B------:R-:W-:Y:S02]  /*cf60*/  ISETP.NE.AND P0, PT, RZ, UR4, PT ;  /* 0x00000004ff007c0c */ /* 0x000fe4000bf05270 */
[----:B------:R-:W-:Y:S01]  /*cf70*/  LEA R5, R149, R22, 0x7 ;  /* 0x0000001695057211 */ /* 0x000fe200078e38ff */
[----:B--2---:R-:W-:-:S10]  /*cf80*/  IMAD R21, R20, 0x2, R29 ;  /* 0x0000000214157824 */ /* 0x004fd400078e021d */
[----:B------:R-:W-:Y:S05]  /*cf90*/  @!P0 BRA `(.L_x_564) ;  /* 0x0000001800ac8947 */ /* 0x000fea0003800000 */
[----:B------:R-:W-:-:S03]  /*cfa0*/  UMOV UR4, 0xffffffff ;  /* 0xffffffff00047882 */ /* 0x000fc60000000000 */
[----:B------:R-:W-:Y:S05]  /*cfb0*/  BRA.DIV UR4, `(.L_x_565) ;  /* 0x000001c204d47947 */ /* 0x000fea000b800000 */
[----:B------:R0:W2:Y:S04]  /*cfc0*/  SHFL.IDX PT, R0, R25, RZ, 0x181f ;  /* 0x00181fff19007589 */ /* 0x0000a800000e0000 */
[----:B------:R0:W3:Y:S04]  /*cfd0*/  SHFL.IDX PT, R3, R24, RZ, 0x181f ;  /* 0x00181fff18037589 */ /* 0x0000e800000e0000 */
[----:B------:R0:W4:Y:S04]  /*cfe0*/  SHFL.IDX PT, R4, R27, RZ, 0x181f ;  /* 0x00181fff1b047589 */ /* 0x00012800000e0000 */
[----:B-1----:R0:W1:Y:S02]  /*cff0*/  SHFL.IDX PT, R14, R26, RZ, 0x181f ;  /* 0x00181fff1a0e7589 */ /* 0x00206400000e0000 */
.L_x_815:
[----:B------:R-:W5:Y:S01]  /*d000*/  LDL R7, [R1+0x6c] ;  /* 0x00006c0001077983 */ /* 0x000f620000100800 */
[----:B------:R-:W-:Y:S01]  /*d010*/  ULDC UR4, c[0x0][0x448] ;  /* 0x0001120000047ab9 */ /* 0x000fe20000000800 */
[----:B------:R-:W-:Y:S01]  /*d020*/  BSSY B1, `(.L_x_566) ;  /* 0x0000026000017945 */ /* 0x000fe20003800000 */
[----:B------:R-:W-:Y:S01]  /*d030*/  IMAD R20, R161, UR4, RZ ;  /* 0x00000004a1147c24 */ /* 0x000fe2000f8e02ff */
[----:B------:R-:W-:Y:S02]  /*d040*/  CS2R R8, SRZ ;  /* 0x0000000000087805 */ /* 0x000fe4000001ff00 */
[----:B------:R-:W-:Y:S02]  /*d050*/  CS2R R10, SRZ ;  /* 0x00000000000a7805 */ /* 0x000fe4000001ff00 */
[----:B------:R-:W-:Y:S02]  /*d060*/  CS2R R12, SRZ ;  /* 0x00000000000c7805 */ /* 0x000fe4000001ff00 */
[----:B------:R-:W-:-:S02]  /*d070*/  ISETP.GE.AND P0, PT, R5, R20, PT ;  /* 0x000000140500720c */ /* 0x000fc40003f06270 */
[----:B-----5:R-:W-:-:S04]  /*d080*/  LEA.HI R6, R7, R7, RZ, 0x1 ;  /* 0x0000000707067211 */ /* 0x020fc800078f08ff */
[----:B------:R-:W-:-:S05]  /*d090*/  LOP3.LUT R6, R6, 0xfffffffe, RZ, 0xc0, !PT ;  /* 0xfffffffe06067812 */ /* 0x000fca00078ec0ff */
[----:B------:R-:W-:Y:S01]  /*d0a0*/  IMAD.IADD R5, R7, 0x1, -R6 ;  /* 0x0000000107057824 */ /* 0x000fe200078e0a06 */
[----:B------:R-:W-:-:S04]  /*d0b0*/  CS2R R6, SRZ ;  /* 0x0000000000067805 */ /* 0x000fc8000001ff00 */
[----:B------:R-:W-:Y:S01]  /*d0c0*/  SHF.L.U32 R5, R5, 0x1f, RZ ;  /* 0x0000001f05057819 */ /* 0x000fe200000006ff */
[----:B------:R-:W-:Y:S06]  /*d0d0*/  @P0 BRA `(.L_x_567) ;  /* 0x0000000000680947 */ /* 0x000fec0003800000 */
[----:B------:R-:W-:Y:S01]  /*d0e0*/  ULDC UR4, c[0x0][0x3f4] ;  /* 0x0000fd0000047ab9 */ /* 0x000fe20000000800 */
[----:B------:R-:W-:Y:S01]  /*d0f0*/  IMAD.SHL.U32 R30, R220, 0x2, RZ ;  /* 0x00000002dc1e7824 */ /* 0x000fe200078e00ff */
[----:B------:R-:W-:Y:S02]  /*d100*/  ISETP.GE.AND P4, PT, R18, UR4, PT ;  /* 0x0000000412007c0c */ /* 0x000fe4000bf86270 */
[----:B------:R-:W-:Y:S02]  /*d110*/  CS2R R12, SRZ ;  /* 0x00000000000c7805 */ /* 0x000fe4000001ff00 */
[----:B------:R-:W-:Y:S02]  /*d120*/  ISETP.GE.AND P5, PT, R220, UR4, PT ;  /* 0x00000004dc007c0c */ /* 0x000fe4000bfa6270 */
[----:B------:R-:W-:Y:S01]  /*d130*/  SHF.R.S32.HI R9, RZ, 0x1f, R220 ;  /* 0x0000001fff097819 */ /* 0x000fe200000114dc */
[----:B------:R-:W-:Y:S01]  /*d140*/  ULDC.64 UR6, c[0x0][0x208] ;  /* 0x0000820000067ab9 */ /* 0x000fe20000000a00 */
[----:B------:R-:W-:-:S02]  /*d150*/  SHF.R.S32.HI R7, RZ, 0x1f, R18 ;  /* 0x0000001fff077819 */ /* 0x000fc40000011412 */
[----:B------:R-:W-:-:S03]  /*d160*/  SHF.L.U64.HI R9, R220, 0x1, R9 ;  /* 0x00000001dc097819 */ /* 0x000fc60000010209 */
[----:B------:R-:W-:-:S04]  /*d170*/  @!P4 IMAD.SHL.U32 R15, R18, 0x2, RZ ;  /* 0x00000002120fc824 */ /* 0x000fc800078e00ff */
[CC--:B0--3--:R-:W-:Y:S02]  /*d180*/  @!P5 IADD3 R26, P2, R3.reuse, R30.reuse, RZ ;  /* 0x0000001e031ad210 */ /* 0x0c9fe40007f5e0ff */
[----:B-1----:R-:W-:Y:S02]  /*d190*/  @!P5 IADD3 R30, P3, R14, R30, RZ ;  /* 0x0000001e0e1ed210 */ /* 0x002fe40007f7e0ff */
[-C--:B------:R-:W-:Y:S01]  /*d1a0*/  @!P4 IADD3 R24, P0, R3, R15.reuse, RZ ;  /* 0x0000000f0318c210 */ /* 0x080fe20007f1e0ff */
[----:B--2---:R-:W-:Y:S01]  /*d1b0*/  @!P5 IMAD.X R27, R0, 0x1, R9, P2 ;  /* 0x00000001001bd824 */ /* 0x004fe200010e0609 */
[----:B------:R-:W-:Y:S02]  /*d1c0*/  @!P4 IADD3 R14, P1, R14, R15, RZ ;  /* 0x0000000f0e0ec210 */ /* 0x000fe40007f3e0ff */
[----:B------:R-:W-:Y:S02]  /*d1d0*/  @!P4 SHF.L.U64.HI R3, R18, 0x1, R7 ;  /* 0x000000011203c819 */ /* 0x000fe40000010207 */
[----:B------:R-:W-:-:S02]  /*d1e0*/  CS2R R10, SRZ ;  /* 0x00000000000a7805 */ /* 0x000fc4000001ff00 */
[----:B----4-:R-:W-:Y:S02]  /*d1f0*/  @!P5 IADD3.X R31, R4, R9, RZ, P3, !PT ;  /* 0x00000009041fd210 */ /* 0x010fe40001ffe4ff */
[----:B------:R-:W-:Y:S02]  /*d200*/  CS2R R8, SRZ ;  /* 0x0000000000087805 */ /* 0x000fe4000001ff00 */
[----:B------:R-:W-:Y:S01]  /*d210*/  CS2R R6, SRZ ;  /* 0x0000000000067805 */ /* 0x000fe2000001ff00 */
[--C-:B------:R-:W-:Y:S01]  /*d220*/  @!P4 IMAD.X R25, R0, 0x1, R3.reuse, P0 ;  /* 0x000000010019c824 */ /* 0x100fe200000e0603 */
[----:B------:R0:W5:Y:S01]  /*d230*/  @!P5 LD.E.64 R12, desc[UR6][R26.64] ;  /* 0x000000061a0cd980 */ /* 0x000162000c101b00 */
[----:B------:R-:W-:-:S03]  /*d240*/  @!P4 IMAD.X R15, R4, 0x1, R3, P1 ;  /* 0x00000001040fc824 */ /* 0x000fc600008e0603 */
[----:B------:R0:W5:Y:S04]  /*d250*/  @!P5 LD.E.64 R8, desc[UR6][R30.64] ;  /* 0x000000061e08d980 */ /* 0x000168000c101b00 */
[----:B------:R0:W5:Y:S04]  /*d260*/  @!P4 LD.E.64 R10, desc[UR6][R24.64] ;  /* 0x00000006180ac980 */ /* 0x000168000c101b00 */
[----:B------:R0:W5:Y:S02]  /*d270*/  @!P4 LD.E.64 R6, desc[UR6][R14.64] ;  /* 0x000000060e06c980 */ /* 0x000164000c101b00 */
.L_x_567:
[----:B------:R-:W-:Y:S05]  /*d280*/  BSYNC B1 ;  /* 0x0000000000017941 */ /* 0x000fea0003800000 */
.L_x_566:
[----:B------:R-:W4:Y:S01]  /*d290*/  SYNCS.PHASECHK.TRANS64.TRYWAIT P0, [R2+URZ+0x34800], R5 ;  /* 0x03480005020075a7 */ /* 0x000f22000800017f */
[----:B---3--:R-:W-:Y:S01]  /*d2a0*/  IMAD R3, R149, -0x80, R20 ;  /* 0xffffff8095037824 */ /* 0x008fe200078e0214 */
[--C-:B0----5:R-:W-:Y:S01]  /*d2b0*/  SHF.R.U64 R25, R12, 0x10, R13.reuse ;  /* 0x000000100c197819 */ /* 0x121fe2000000120d */
[--C-:B------:R-:W-:Y:S01]  /*d2c0*/  IMAD.MOV.U32 R15, RZ, RZ, R13.reuse ;  /* 0x000000ffff0f7224 */ /* 0x100fe200078e000d */
[----:B------:R-:W-:Y:S01]  /*d2d0*/  SHF.R.U32.HI R26, RZ, 0x10, R13 ;  /* 0x00000010ff1a7819 */ /* 0x000fe2000001160d */
[----:B--2---:R-:W-:Y:S01]  /*d2e0*/  IMAD.MOV.U32 R0, RZ, RZ, R10 ;  /* 0x000000ffff007224 */ /* 0x004fe200078e000a */
[----:B------:R-:W-:Y:S01]  /*d2f0*/  SHF.R.U64 R27, R6, 0x10, R7 ;  /* 0x00000010061b7819 */ /* 0x000fe20000001207 */
[--C-:B-1----:R-:W-:Y:S01]  /*d300*/  IMAD.MOV.U32 R14, RZ, RZ, R11.reuse ;  /* 0x000000ffff0e7224 */ /* 0x102fe200078e000b */
[----:B------:R-:W-:Y:S01]  /*d310*/  SHF.R.U64 R20, R10, 0x10, R11 ;  /* 0x000000100a147819 */ /* 0x000fe2000000120b */
[----:B------:R-:W-:Y:S01]  /*d320*/  IMAD.MOV.U32 R13, RZ, RZ, R6 ;  /* 0x000000ffff0d7224 */ /* 0x000fe200078e0006 */
[--C-:B------:R-:W-:Y:S01]  /*d330*/  SHF.R.U32.HI R29, RZ, 0x10, R7.reuse ;  /* 0x00000010ff1d7819 */ /* 0x100fe20000011607 */
[----:B----4-:R-:W-:Y:S01]  /*d340*/  IMAD.MOV.U32 R4, RZ, RZ, R7 ;  /* 0x000000ffff047224 */ /* 0x010fe200078e0007 */
[----:B------:R-:W-:Y:S01]  /*d350*/  SHF.R.U32.HI R24, RZ, 0x10, R11 ;  /* 0x00000010ff187819 */ /* 0x000fe2000001160b */
[----:B------:R-:W-:Y:S01]  /*d360*/  IMAD.MOV.U32 R6, RZ, RZ, R8 ;  /* 0x000000ffff067224 */ /* 0x000fe200078e0008 */
[----:B------:R-:W-:Y:S01]  /*d370*/  MOV R10, R12 ;  /* 0x0000000c000a7202 */ /* 0x000fe20000000f00 */
[----:B------:R-:W-:Y:S01]  /*d380*/  BSSY B1, `(.L_x_568) ;  /* 0x000000e000017945 */ /* 0x000fe20003800000 */
[----:B------:R-:W-:-:S02]  /*d390*/  MOV R7, R9 ;  /* 0x0000000900077202 */ /* 0x000fc40000000f00 */
[----:B------:R-:W-:Y:S02]  /*d3a0*/  VIMNMX R3, R3, 0x80, PT ;  /* 0x0000008003037848 */ /* 0x000fe40003fe0100 */
[--C-:B------:R-:W-:Y:S02]  /*d3b0*/  SHF.R.U64 R30, R8, 0x10, R9.reuse ;  /* 0x00000010081e7819 */ /* 0x100fe40000001209 */
[----:B------:R-:W-:Y:S02]  /*d3c0*/  SHF.R.U32.HI R31, RZ, 0x10, R9 ;  /* 0x00000010ff1f7819 */ /* 0x000fe40000011609 */
[----:B------:R-:W-:Y:S02]  /*d3d0*/  PRMT R11, R0, 0x5410, R14 ;  /* 0x00005410000b7816 */ /* 0x000fe4000000000e */
[----:B------:R-:W-:Y:S02]  /*d3e0*/  PRMT R12, R20, 0x5410, R24 ;  /* 0x00005410140c7816 */ /* 0x000fe40000000018 */
[----:B------:R-:W-:-:S02]  /*d3f0*/  PRMT R0, R10, 0x5410, R15 ;  /* 0x000054100a007816 */ /* 0x000fc4000000000f */
[----:B------:R-:W-:Y:S02]  /*d400*/  PRMT R8, R25, 0x5410, R26 ;  /* 0x0000541019087816 */ /* 0x000fe4000000001a */
[----:B------:R-:W-:Y:S02]  /*d410*/  ISETP.GE.AND P1, PT, R22, R3, PT ;  /* 0x000000031600720c */ /* 0x000fe40003f26270 */
[----:B------:R-:W-:Y:S02]  /*d420*/  PRMT R13, R13, 0x5410, R4 ;  /* 0x000054100d0d7816 */ /* 0x000fe40000000004 */
[----:B------:R-:W-:Y:S02]  /*d430*/  PRMT R14, R27, 0x5410, R29 ;  /* 0x000054101b0e7816 */ /* 0x000fe4000000001d */
[----:B------:R-:W-:Y:S01]  /*d440*/  PRMT R9, R6, 0x5410, R7 ;  /* 0x0000541006097816 */ /* 0x000fe20000000007 */
[----:B------:R-:W-:Y:S06]  /*d450*/  @!P0 BRA `(.L_x_569) ;  /* 0x000001c0001c8947 */ /* 0x000fec0003800000 */
.L_x_816:
[----:B------:R-:W-:Y:S05]  /*d460*/  BSYNC B1 ;  /* 0x0000000000017941 */ /* 0x000fea0003800000 */
.L_x_568:
[----:B------:R-:W-:Y:S01]  /*d470*/  BSSY B1, `(.L_x_570) ;  /* 0x0000056000017945 */ /* 0x000fe20003800000 */
[----:B------:R-:W-:-:S03]  /*d480*/  PRMT R10, R30, 0x5410, R31 ;  /* 0x000054101e0a7816 */ /* 0x000fc6000000001f */
[----:B------:R-:W-:Y:S05]  /*d490*/  @P1 BRA `(.L_x_571) ;  /* 0x00000004004c1947 */ /* 0x000fea0003800000 */
[----:B0-----:R-:W0:Y:S01]  /*d4a0*/  LDC R5, c[0x0][0x3f4] ;  /* 0x0000fd00ff057b82 */ /* 0x001e220000000800 */
[----:B------:R-:W-:Y:S01]  /*d4b0*/  BSSY B2, `(.L_x_572) ;  /* 0x000002a000027945 */ /* 0x000fe20003800000 */
[-C--:B0-----:R-:W-:Y:S02]  /*d4c0*/  ISETP.GE.AND P0, PT, R18, R5.reuse, PT ;  /* 0x000000051200720c */ /* 0x081fe40003f06270 */
[----:B------:R-:W-:-:S11]  /*d4d0*/  ISETP.GE.AND P1, PT, R220, R5, PT ;  /* 0x00000005dc00720c */ /* 0x000fd60003f26270 */
[----:B------:R-:W-:Y:S05]  /*d4e0*/  @P0 BRA `(.L_x_573) ;  /* 0x0000000000980947 */ /* 0x000fea0003800000 */
[----:B------:R-:W0:Y:S01]  /*d4f0*/  LDS.128 R4, [R21] ;  /* 0x0000000015047984 */ /* 0x000e220000000c00 */
[----:B------:R-:W-:Y:S02]  /*d500*/  HADD2.F32 R29, -RZ, R13.H0_H0 ;  /* 0x2000000dff1d7230 */ /* 0x000fe40000004100 */
[----:B------:R-:W-:Y:S02]  /*d510*/  HADD2.F32 R26, -RZ, R11.H0_H0 ;  /* 0x2000000bff1a7230 */ /* 0x000fe40000004100 */
[----:B------:R-:W-:Y:S02]  /*d520*/  HADD2.F32 R27, -RZ, R12.H0_H0 ;  /* 0x2000000cff1b7230 */ /* 0x000fe40000004100 */
[----:B------:R-:W-:Y:S02]  /*d530*/  HADD2.F32 R30, -RZ, R14.H0_H0 ;  /* 0x2000000eff1e7230 */ /* 0x000fe40000004100 */
[--C-:B0-----:R-:W-:Y:S02]  /*d540*/  HADD2.F32 R15, -RZ, R4.reuse.H0_H0 ;  /* 0x20000004ff0f7230 */ /* 0x101fe40000004100 */
[----:B------:R-:W-:-:S02]  /*d550*/  HADD2.F32 R4, -RZ, R4.H1_H1 ;  /* 0x30000004ff047230 */ /* 0x000fc40000004100 */
[--C-:B------:R-:W-:Y:S02]  /*d560*/  HADD2.F32 R20, -RZ, R5.reuse.H0_H0 ;  /* 0x20000005ff147230 */ /* 0x100fe40000004100 */
[----:B------:R-:W-:Y:S02]  /*d570*/  HADD2.F32 R5, -RZ, R5.H1_H1 ;  /* 0x30000005ff057230 */ /* 0x000fe40000004100 */
[CC--:B------:R-:W-:Y:S01]  /*d580*/  FMUL.FTZ R32, R4.reuse, R29.reuse ;  /* 0x0000001d04207220 */ /* 0x0c0fe20000410000 */
[----:B------:R-:W-:Y:S01]  /*d590*/  FMUL.FTZ R4, R4, R26 ;  /* 0x0000001a04047220 */ /* 0x000fe20000410000 */
[--C-:B------:R-:W-:Y:S02]  /*d5a0*/  HADD2.F32 R24, -RZ, R6.reuse.H0_H0 ;  /* 0x20000006ff187230 */ /* 0x100fe40000004100 */
[----:B------:R-:W-:Y:S02]  /*d5b0*/  HADD2.F32 R25, -RZ, R7.H0_H0 ;  /* 0x20000007ff197230 */ /* 0x000fe40000004100 */
[----:B------:R-:W-:Y:S01]  /*d5c0*/  FMUL.FTZ R31, R5, R30 ;  /* 0x0000001e051f7220 */ /* 0x000fe20000410000 */
[C---:B------:R-:W-:Y:S01]  /*d5d0*/  FFMA.FTZ R32, R15.reuse, R26, -R32 ;  /* 0x0000001a0f207223 */ /* 0x040fe20000010820 */
[----:B------:R-:W-:Y:S01]  /*d5e0*/  FFMA.FTZ R29, R15, R29, R4 ;  /* 0x0000001d0f1d7223 */ /* 0x000fe20000010004 */
[----:B------:R-:W-:Y:S01]  /*d5f0*/  FMUL.FTZ R33, R5, R27 ;  /* 0x0000001b05217220 */ /* 0x000fe20000410000 */
[----:B------:R-:W-:-:S02]  /*d600*/  HADD2.F32 R6, -RZ, R6.H1_H1 ;  /* 0x30000006ff067230 */ /* 0x000fc40000004100 */
[C---:B------:R-:W-:Y:S01]  /*d610*/  FFMA.FTZ R31, R20.reuse, R27, -R31 ;  /* 0x0000001b141f7223 */ /* 0x040fe2000001081f */
[----:B------:R-:W-:Y:S02]  /*d620*/  HADD2.F32 R7, -RZ, R7.H1_H1 ;  /* 0x30000007ff077230 */ /* 0x000fe40000004100 */
[----:B------:R-:W-:Y:S01]  /*d630*/  FFMA.FTZ R20, R20, R30, R33 ;  /* 0x0000001e14147223 */ /* 0x000fe20000010021 */
[----:B------:R-:W-:Y:S02]  /*d640*/  HADD2.F32 R15, -RZ, R13.H1_H1 ;  /* 0x3000000dff0f7230 */ /* 0x000fe40000004100 */
[----:B------:R-:W-:Y:S02]  /*d650*/  HADD2.F32 R5, -RZ, R11.H1_H1 ;  /* 0x3000000bff057230 */ /* 0x000fe40000004100 */
[----:B------:R-:W-:Y:S02]  /*d660*/  HADD2.F32 R26, -RZ, R14.H1_H1 ;  /* 0x3000000eff1a7230 */ /* 0x000fe40000004100 */
[----:B------:R-:W-:Y:S01]  /*d670*/  FMUL.FTZ R27, R6, R15 ;  /* 0x0000000f061b7220 */ /* 0x000fe20000410000 */
[----:B------:R-:W-:-:S02]  /*d680*/  HADD2.F32 R4, -RZ, R12.H1_H1 ;  /* 0x3000000cff047230 */ /* 0x000fc40000004100 */
[-C--:B------:R-:W-:Y:S01]  /*d690*/  FMUL.FTZ R30, R6, R5.reuse ;  /* 0x00000005061e7220 */ /* 0x080fe20000410000 */
[C---:B------:R-:W-:Y:S01]  /*d6a0*/  FMUL.FTZ R34, R7.reuse, R26 ;  /* 0x0000001a07227220 */ /* 0x040fe20000410000 */
[C---:B------:R-:W-:Y:S01]  /*d6b0*/  FFMA.FTZ R6, R24.reuse, R5, -R27 ;  /* 0x0000000518067223 */ /* 0x040fe2000001081b */
[-C--:B------:R-:W-:Y:S01]  /*d6c0*/  FMUL.FTZ R33, R7, R4.reuse ;  /* 0x0000000407217220 */ /* 0x080fe20000410000 */
[----:B------:R-:W-:Y:S01]  /*d6d0*/  FFMA.FTZ R15, R24, R15, R30 ;  /* 0x0000000f180f7223 */ /* 0x000fe2000001001e */
[----:B------:R-:W-:Y:S01]  /*d6e0*/  FFMA.FTZ R7, R25, R4, -R34 ;  /* 0x0000000419077223 */ /* 0x000fe20000010822 */
[----:B------:R-:W-:Y:S01]  /*d6f0*/  F2FP.F16.F32.PACK_AB R4, R29, R32 ;  /* 0x000000201d04723e */ /* 0x000fe200000000ff */
[----:B------:R-:W-:Y:S01]  /*d700*/  FFMA.FTZ R26, R25, R26, R33 ;  /* 0x0000001a191a7223 */ /* 0x000fe20000010021 */
[----:B------:R-:W-:Y:S02]  /*d710*/  F2FP.F16.F32.PACK_AB R5, R20, R31 ;  /* 0x0000001f1405723e */ /* 0x000fe400000000ff */
[----:B------:R-:W-:-:S02]  /*d720*/  F2FP.F16.F32.PACK_AB R6, R15, R6 ;  /* 0x000000060f06723e */ /* 0x000fc400000000ff */
[----:B------:R-:W-:-:S05]  /*d730*/  F2FP.F16.F32.PACK_AB R7, R26, R7 ;  /* 0x000000071a07723e */ /* 0x000fca00000000ff */
[----:B------:R0:W-:Y:S02]  /*d740*/  STS.128 [R21], R4 ;  /* 0x0000000415007388 */ /* 0x0001e40000000c00 */
.L_x_573:
[----:B------:R-:W-:Y:S05]  /*d750*/  BSYNC B2 ;  /* 0x0000000000027941 */ /* 0x000fea0003800000 */
.L_x_572:
[----:B------:R-:W-:Y:S05]  /*d760*/  @P1 BRA `(.L_x_571) ;  /* 0x0000000000981947 */ /* 0x000fea0003800000 */
[----:B0-----:R-:W0:Y:S01]  /*d770*/  LDS.128 R4, [R21+0x4000] ;  /* 0x0040000015047984 */ /* 0x001e220000000c00 */
        /* <DEDUP_REMOVED lines=36> */
[----:B------:R1:W-:Y:S02]  /*d9c0*/  STS.128 [R21+0x4000], R4 ;  /* 0x0040000415007388 */ /* 0x0003e40000000c00 */
.L_x_571:
[----:B------:R-:W-:Y:S05]  /*d9d0*/  BSYNC B1 ;  /* 0x0000000000017941 */ /* 0x000fea0003800000 */
.L_x_570:
[----:B01----:R-:W-:Y:S01]  /*d9e0*/  VIADD R4, R22, 0x20 ;  /* 0x0000002016047836 */ /* 0x003fe20000000000 */
[----:B------:R-:W-:Y:S04]  /*d9f0*/  BSSY B1, `(.L_x_574) ;  /* 0x0000056000017945 */ /* 0x000fe80003800000 */
[----:B------:R-:W-:-:S13]  /*da00*/  ISETP.GE.AND P0, PT, R4, R3, PT ;  /* 0x000000030400720c */ /* 0x000fda0003f06270 */
[----:B------:R-:W-:Y:S05]  /*da10*/  @P0 BRA `(.L_x_575) ;  /* 0x00000004004c0947 */ /* 0x000fea0003800000 */
[----:B------:R-:W0:Y:S01]  /*da20*/  LDC R5, c[0x0][0x3f4] ;  /* 0x0000fd00ff057b82 */ /* 0x000e220000000800 */
[----:B------:R-:W-:Y:S01]  /*da30*/  BSSY B2, `(.L_x_576) ;  /* 0x000002a000027945 */ /* 0x000fe20003800000 */
[-C--:B0-----:R-:W-:Y:S02]  /*da40*/  ISETP.GE.AND P0, PT, R18, R5.reuse, PT ;  /* 0x000000051200720c */ /* 0x081fe40003f06270 */
[----:B------:R-:W-:-:S11]  /*da50*/  ISETP.GE.AND P1, PT, R220, R5, PT ;  /* 0x00000005dc00720c */ /* 0x000fd60003f26270 */
[----:B------:R-:W-:Y:S05]  /*da60*/  @P0 BRA `(.L_x_577) ;  /* 0x0000000000980947 */ /* 0x000fea0003800000 */
[----:B------:R-:W0:Y:S01]  /*da70*/  LDS.128 R4, [R21+0x1000] ;  /* 0x0010000015047984 */ /* 0x000e220000000c00 */
[----:B------:R-:W-:Y:S02]  /*da80*/  HADD2.F32 R31, -RZ, R13.H0_H0 ;  /* 0x2000000dff1f7230 */ /* 0x000fe40000004100 */
[----:B------:R-:W-:Y:S02]  /*da90*/  HADD2.F32 R29, -RZ, R11.H0_H0 ;  /* 0x2000000bff1d7230 */ /* 0x000fe40000004100 */
[----:B------:R-:W-:Y:S02]  /*daa0*/  HADD2.F32 R34, -RZ, R14.H0_H0 ;  /* 0x2000000eff227230 */ /* 0x000fe40000004100 */
[----:B------:R-:W-:Y:S02]  /*dab0*/  HADD2.F32 R32, -RZ, R12.H0_H0 ;  /* 0x2000000cff207230 */ /* 0x000fe40000004100 */
[----:B------:R-:W-:Y:S02]  /*dac0*/  HADD2.F32 R36, -RZ, R13.H1_H1 ;  /* 0x3000000dff247230 */ /* 0x000fe40000004100 */
[----:B------:R-:W-:-:S02]  /*dad0*/  HADD2.F32 R33, -RZ, R14.H1_H1 ;  /* 0x3000000eff217230 */ /* 0x000fc40000004100 */
[--C-:B0-----:R-:W-:Y:S02]  /*dae0*/  HADD2.F32 R15, -RZ, R4.reuse.H0_H0 ;  /* 0x20000004ff0f7230 */ /* 0x101fe40000004100 */
[----:B------:R-:W-:Y:S02]  /*daf0*/  HADD2.F32 R4, -RZ, R4.H1_H1 ;  /* 0x30000004ff047230 */ /* 0x000fe40000004100 */
[--C-:B------:R-:W-:Y:S02]  /*db00*/  HADD2.F32 R20, -RZ, R5.reuse.H0_H0 ;  /* 0x20000005ff147230 */ /* 0x100fe40000004100 */
[----:B------:R-:W-:Y:S02]  /*db10*/  HADD2.F32 R5, -RZ, R5.H1_H1 ;  /* 0x30000005ff057230 */ /* 0x000fe40000004100 */
[-C--:B------:R-:W-:Y:S01]  /*db20*/  FMUL.FTZ R26, R31, R4.reuse ;  /* 0x000000041f1a7220 */ /* 0x080fe20000410000 */
[----:B------:R-:W-:Y:S01]  /*db30*/  FMUL.FTZ R30, R29, R4 ;  /* 0x000000041d1e7220 */ /* 0x000fe20000410000 */
[----:B------:R-:W-:-:S02]  /*db40*/  HADD2.F32 R24, -RZ, R6.H0_H0 ;  /* 0x20000006ff187230 */ /* 0x000fc40000004100 */
[----:B------:R-:W-:Y:S01]  /*db50*/  FMUL.FTZ R27, R34, R5 ;  /* 0x00000005221b7220 */ /* 0x000fe20000410000 */
[----:B------:R-:W-:Y:S01]  /*db60*/  FFMA.FTZ R4, R29, R15, -R26 ;  /* 0x0000000f1d047223 */ /* 0x000fe2000001081a */
[C---:B------:R-:W-:Y:S01]  /*db70*/  FMUL.FTZ R29, R32.reuse, R5 ;  /* 0x00000005201d7220 */ /* 0x040fe20000410000 */
[--C-:B------:R-:W-:Y:S02]  /*db80*/  HADD2.F32 R25, -RZ, R7.reuse.H0_H0 ;  /* 0x20000007ff197230 */ /* 0x100fe40000004100 */
[----:B------:R-:W-:Y:S01]  /*db90*/  FFMA.FTZ R15, R31, R15, R30 ;  /* 0x0000000f1f0f7223 */ /* 0x000fe2000001001e */
[-C--:B------:R-:W-:Y:S01]  /*dba0*/  FFMA.FTZ R5, R32, R20.reuse, -R27 ;  /* 0x0000001420057223 */ /* 0x080fe2000001081b */
[----:B------:R-:W-:Y:S02]  /*dbb0*/  HADD2.F32 R6, -RZ, R6.H1_H1 ;  /* 0x30000006ff067230 */ /* 0x000fe40000004100 */
[----:B------:R-:W-:Y:S01]  /*dbc0*/  FFMA.FTZ R20, R34, R20, R29 ;  /* 0x0000001422147223 */ /* 0x000fe2000001001d */
[----:B------:R-:W-:Y:S01]  /*dbd0*/  HADD2.F32 R7, -RZ, R7.H1_H1 ;  /* 0x30000007ff077230 */ /* 0x000fe20000004100 */
[----:B------:R-:W-:Y:S01]  /*dbe0*/  F2FP.F16.F32.PACK_AB R4, R15, R4 ;  /* 0x000000040f04723e */ /* 0x000fe200000000ff */
[----:B------:R-:W-:-:S02]  /*dbf0*/  HADD2.F32 R32, -RZ, R11.H1_H1 ;  /* 0x3000000bff207230 */ /* 0x000fc40000004100 */
[-C--:B------:R-:W-:Y:S01]  /*dc00*/  FMUL.FTZ R27, R36, R6.reuse ;  /* 0x00000006241b7220 */ /* 0x080fe20000410000 */
[----:B------:R-:W-:Y:S02]  /*dc10*/  HADD2.F32 R31, -RZ, R12.H1_H1 ;  /* 0x3000000cff1f7230 */ /* 0x000fe40000004100 */
[----:B------:R-:W-:Y:S01]  /*dc20*/  FMUL.FTZ R26, R33, R7 ;  /* 0x00000007211a7220 */ /* 0x000fe20000410000 */
[----:B------:R-:W-:Y:S01]  /*dc30*/  F2FP.F16.F32.PACK_AB R5, R20, R5 ;  /* 0x000000051405723e */ /* 0x000fe200000000ff */
[C---:B------:R-:W-:Y:S01]  /*dc40*/  FMUL.FTZ R29, R32.reuse, R6 ;  /* 0x00000006201d7220 */ /* 0x040fe20000410000 */
[-C--:B------:R-:W-:Y:S01]  /*dc50*/  FFMA.FTZ R6, R32, R24.reuse, -R27 ;  /* 0x0000001820067223 */ /* 0x080fe2000001081b */
[C---:B------:R-:W-:Y:S01]  /*dc60*/  FMUL.FTZ R30, R31.reuse, R7 ;  /* 0x000000071f1e7220 */ /* 0x040fe20000410000 */
[-C--:B------:R-:W-:Y:S01]  /*dc70*/  FFMA.FTZ R7, R31, R25.reuse, -R26 ;  /* 0x000000191f077223 */ /* 0x080fe2000001081a */
[----:B------:R-:W-:Y:S02]  /*dc80*/  FFMA.FTZ R29, R36, R24, R29 ;  /* 0x00000018241d7223 */ /* 0x000fe4000001001d */
[----:B------:R-:W-:-:S03]  /*dc90*/  FFMA.FTZ R30, R33, R25, R30 ;  /* 0x00000019211e7223 */ /* 0x000fc6000001001e */
[----:B------:R-:W-:Y:S02]  /*dca0*/  F2FP.F16.F32.PACK_AB R6, R29, R6 ;  /* 0x000000061d06723e */ /* 0x000fe400000000ff */
[----:B------:R-:W-:-:S05]  /*dcb0*/  F2FP.F16.F32.PACK_AB R7, R30, R7 ;  /* 0x000000071e07723e */ /* 0x000fca00000000ff */
[----:B------:R0:W-:Y:S02]  /*dcc0*/  STS.128 [R21+0x1000], R4 ;  /* 0x0010000415007388 */ /* 0x0001e40000000c00 */
.L_x_577:
[----:B------:R-:W-:Y:S05]  /*dcd0*/  BSYNC B2 ;  /* 0x0000000000027941 */ /* 0x000fea0003800000 */
.L_x_576:
[----:B------:R-:W-:Y:S05]  /*dce0*/  @P1 BRA `(.L_x_575) ;  /* 0x0000000000981947 */ /* 0x000fea0003800000 */
[----:B0-----:R-:W0:Y:S01]  /*dcf0*/  LDS.128 R4, [R21+0x5000] ;  /* 0x0050000015047984 */ /* 0x001e220000000c00 */
[--C-:B------:R-:W-:Y:S02]  /*dd00*/  HADD2.F32 R31, -RZ, R9.reuse.H0_H0 ;  /* 0x20000009ff1f7230 */ /* 0x100fe40000004100 */
        /* <DEDUP_REMOVED lines=36> */
.L_x_575:
[----:B------:R-:W-:Y:S05]  /*df50*/  BSYNC B1 ;  /* 0x0000000000017941 */ /* 0x000fea0003800000 */
.L_x_574:
        /* <DEDUP_REMOVED lines=47> */
.L_x_581:
[----:B------:R-:W-:Y:S05]  /*e250*/  BSYNC B2 ;  /* 0x0000000000027941 */ /* 0x000fea0003800000 */
.L_x_580:
        /* <DEDUP_REMOVED lines=39> */
.L_x_579:
[----:B------:R-:W-:Y:S05]  /*e4d0*/  BSYNC B1 ;  /* 0x0000000000017941 */ /* 0x000fea0003800000 */
.L_x_578:
[----:B01----:R-:W-:-:S05]  /*e4e0*/  VIADD R4, R22, 0x60 ;  /* 0x0000006016047836 */ /* 0x003fca0000000000 */
        /* <DEDUP_REMOVED lines=23> */
[----:B------:R-:W-:Y:S01]  /*e660*/  FMUL.FTZ R26, R27, R5 ;  /* 0x000000051b1a7220 */ /* 0x000fe20000410000 */
[--C-:B------:R-:W-:Y:S02]  /*e670*/  HADD2.F32 R20, -RZ, R6.reuse.H0_H0 ;  /* 0x20000006ff147230 */ /* 0x100fe40000004100 */
[----:B------:R-:W-:Y:S01]  /*e680*/  FFMA.FTZ R3, R29, R3, R30 ;  /* 0x000000031d037223 */ /* 0x000fe2000001001e */
[----:B------:R-:W-:Y:S02]  /*e690*/  HADD2.F32 R7, -RZ, R7.H1_H1 ;  /* 0x30000007ff077230 */ /* 0x000fe40000004100 */
[-C--:B------:R-:W-:Y:S01]  /*e6a0*/  FFMA.FTZ R5, R27, R15.reuse, -R32 ;  /* 0x0000000f1b057223 */ /* 0x080fe20000010820 */
[----:B------:R-:W-:Y:S02]  /*e6b0*/  HADD2.F32 R6, -RZ, R6.H1_H1 ;  /* 0x30000006ff067230 */ /* 0x000fe40000004100 */
[----:B------:R-:W-:Y:S01]  /*e6c0*/  FFMA.FTZ R26, R31, R15, R26 ;  /* 0x0000000f1f1a7223 */ /* 0x000fe2000001001a */
[----:B------:R-:W-:-:S02]  /*e6d0*/  HADD2.F32 R32, -RZ, R13.H1_H1 ;  /* 0x3000000dff207230 */ /* 0x000fc40000004100 */
[-C--:B------:R-:W-:Y:S01]  /*e6e0*/  FMUL.FTZ R15, R14, R7.reuse ;  /* 0x000000070e0f7220 */ /* 0x080fe20000410000 */
[----:B------:R-:W-:Y:S02]  /*e6f0*/  HADD2.F32 R30, -RZ, R11.H1_H1 ;  /* 0x3000000bff1e7230 */ /* 0x000fe40000004100 */
[----:B------:R-:W-:Y:S01]  /*e700*/  FMUL.FTZ R25, R12, R7 ;  /* 0x000000070c197220 */ /* 0x000fe20000410000 */
[----:B------:R-:W-:Y:S01]  /*e710*/  F2FP.F16.F32.PACK_AB R4, R3, R4 ;  /* 0x000000040304723e */ /* 0x000fe200000000ff */
[----:B------:R-:W-:Y:S01]  /*e720*/  FMUL.FTZ R11, R32, R6 ;  /* 0x00000006200b7220 */ /* 0x000fe20000410000 */
[----:B------:R-:W-:Y:S01]  /*e730*/  FFMA.FTZ R7, R12, R24, -R15 ;  /* 0x000000180c077223 */ /* 0x000fe2000001080f */
[----:B------:R-:W-:Y:S01]  /*e740*/  FMUL.FTZ R13, R30, R6 ;  /* 0x000000061e0d7220 */ /* 0x000fe20000410000 */
[----:B------:R-:W-:Y:S01]  /*e750*/  FFMA.FTZ R24, R14, R24, R25 ;  /* 0x000000180e187223 */ /* 0x000fe20000010019 */
[-C--:B------:R-:W-:Y:S01]  /*e760*/  FFMA.FTZ R6, R30, R20.reuse, -R11 ;  /* 0x000000141e067223 */ /* 0x080fe2000001080b */
[----:B------:R-:W-:Y:S01]  /*e770*/  F2FP.F16.F32.PACK_AB R5, R26, R5 ;  /* 0x000000051a05723e */ /* 0x000fe200000000ff */
[----:B------:R-:W-:-:S02]  /*e780*/  FFMA.FTZ R13, R32, R20, R13 ;  /* 0x00000014200d7223 */ /* 0x000fc4000001000d */
[----:B------:R-:W-:-:S03]  /*e790*/  F2FP.F16.F32.PACK_AB R7, R24, R7 ;  /* 0x000000071807723e */ /* 0x000fc600000000ff */
[----:B------:R-:W-:-:S05]  /*e7a0*/  F2FP.F16.F32.PACK_AB R6, R13, R6 ;  /* 0x000000060d06723e */ /* 0x000fca00000000ff */
[----:B------:R0:W-:Y:S02]  /*e7b0*/  STS.128 [R21+0x3000], R4 ;  /* 0x0030000415007388 */ /* 0x0001e40000000c00 */
.L_x_584:
[----:B------:R-:W-:Y:S05]  /*e7c0*/  BSYNC B1 ;  /* 0x0000000000017941 */ /* 0x000fea0003800000 */
.L_x_583:
        /* <DEDUP_REMOVED lines=10> */
[-C--:B------:R-:W-:Y:S01]  /*e870*/  FMUL.FTZ R14, R27, R4.reuse ;  /* 0x000000041b0e7220 */ /* 0x080fe20000410000 */
[----:B------:R-:W-:Y:S01]  /*e880*/  FMUL.FTZ R20, R15, R4 ;  /* 0x000000040f147220 */ /* 0x000fe20000410000 */
[----:B------:R-:W-:Y:S02]  /*e890*/  HADD2.F32 R12, -RZ, R6.H0_H0 ;  /* 0x20000006ff0c7230 */ /* 0x000fe40000004100 */
[----:B------:R-:W-:Y:S01]  /*e8a0*/  FMUL.FTZ R24, R29, R5 ;  /* 0x000000051d187220 */ /* 0x000fe20000410000 */
[----:B------:R-:W-:Y:S01]  /*e8b0*/  FFMA.FTZ R4, R15, R3, -R14 ;  /* 0x000000030f047223 */ /* 0x000fe2000001080e */
[----:B------:R-:W-:Y:S01]  /*e8c0*/  FMUL.FTZ R14, R25, R5 ;  /* 0x00000005190e7220 */ /* 0x000fe20000410000 */
[----:B------:R-:W-:-:S02]  /*e8d0*/  HADD2.F32 R13, -RZ, R7.H0_H0 ;  /* 0x20000007ff0d7230 */ /* 0x000fc40000004100 */
[----:B------:R-:W-:Y:S01]  /*e8e0*/  FFMA.FTZ R3, R27, R3, R20 ;  /* 0x000000031b037223 */ /* 0x000fe20000010014 */
[-C--:B------:R-:W-:Y:S01]  /*e8f0*/  FFMA.FTZ R5, R25, R11.reuse, -R24 ;  /* 0x0000000b19057223 */ /* 0x080fe20000010818 */
[----:B------:R-:W-:Y:S02]  /*e900*/  HADD2.F32 R6, -RZ, R6.H1_H1 ;  /* 0x30000006ff067230 */ /* 0x000fe40000004100 */
[----:B------:R-:W-:Y:S01]  /*e910*/  FFMA.FTZ R14, R29, R11, R14 ;  /* 0x0000000b1d0e7223 */ /* 0x000fe2000001000e */
[----:B------:R-:W-:Y:S01]  /*e920*/  HADD2.F32 R7, -RZ, R7.H1_H1 ;  /* 0x30000007ff077230 */ /* 0x000fe20000004100 */
[----:B------:R-:W-:Y:S01]  /*e930*/  F2FP.F16.F32.PACK_AB R4, R3, R4 ;  /* 0x000000040304723e */ /* 0x000fe200000000ff */
[----:B------:R-:W-:Y:S02]  /*e940*/  HADD2.F32 R24, -RZ, R9.H1_H1 ;  /* 0x30000009ff187230 */ /* 0x000fe40000004100 */
[----:B------:R-:W-:Y:S01]  /*e950*/  HADD2.F32 R20, -RZ, R0.H1_H1 ;  /* 0x30000000ff147230 */ /* 0x000fe20000004100 */
[----:B------:R-:W-:Y:S01]  /*e960*/  F2FP.F16.F32.PACK_AB R5, R14, R5 ;  /* 0x000000050e05723e */ /* 0x000fe200000000ff */
[----:B------:R-:W-:-:S02]  /*e970*/  HADD2.F32 R25, -RZ, R10.H1_H1 ;  /* 0x3000000aff197230 */ /* 0x000fc40000004100 */
[-C--:B------:R-:W-:Y:S01]  /*e980*/  FMUL.FTZ R9, R24, R6.reuse ;  /* 0x0000000618097220 */ /* 0x080fe20000410000 */
[----:B------:R-:W-:Y:S02]  /*e990*/  HADD2.F32 R15, -RZ, R8.H1_H1 ;  /* 0x30000008ff0f7230 */ /* 0x000fe40000004100 */
[C---:B------:R-:W-:Y:S01]  /*e9a0*/  FMUL.FTZ R11, R20.reuse, R6 ;  /* 0x00000006140b7220 */ /* 0x040fe20000410000 */
[-C--:B------:R-:W-:Y:S01]  /*e9b0*/  FMUL.FTZ R0, R25, R7.reuse ;  /* 0x0000000719007220 */ /* 0x080fe20000410000 */
[-C--:B------:R-:W-:Y:S01]  /*e9c0*/  FFMA.FTZ R6, R20, R12.reuse, -R9 ;  /* 0x0000000c14067223 */ /* 0x080fe20000010809 */
[C---:B------:R-:W-:Y:S01]  /*e9d0*/  FMUL.FTZ R8, R15.reuse, R7 ;  /* 0x000000070f087220 */ /* 0x040fe20000410000 */
[----:B------:R-:W-:Y:S01]  /*e9e0*/  FFMA.FTZ R11, R24, R12, R11 ;  /* 0x0000000c180b7223 */ /* 0x000fe2000001000b */
[-C--:B------:R-:W-:Y:S02]  /*e9f0*/  FFMA.FTZ R0, R15, R13.reuse, -R0 ;  /* 0x0000000d0f007223 */ /* 0x080fe40000010800 */
[----:B------:R-:W-:-:S02]  /*ea00*/  FFMA.FTZ R7, R25, R13, R8 ;  /* 0x0000000d19077223 */ /* 0x000fc40000010008 */
[----:B------:R-:W-:-:S03]  /*ea10*/  F2FP.F16.F32.PACK_AB R6, R11, R6 ;  /* 0x000000060b06723e */ /* 0x000fc600000000ff */
[----:B------:R-:W-:-:S05]  /*ea20*/  F2FP.F16.F32.PACK_AB R7, R7, R0 ;  /* 0x000000000707723e */ /* 0x000fca00000000ff */
[----:B------:R1:W-:Y:S01]  /*ea30*/  STS.128 [R21+0x7000], R4 ;  /* 0x0070000415007388 */ /* 0x0003e20000000c00 */
[----:B------:R-:W-:Y:S05]  /*ea40*/  BRA `(.L_x_582) ;  /* 0x0000001c00ac7947 */ /* 0x000fea0003800000 */
.L_x_564:
[----:B------:R-:W-:-:S03]  /*ea50*/  UMOV UR4, 0xffffffff ;  /* 0xffffffff00047882 */ /* 0x000fc60000000000 */
[----:B------:R-:W-:Y:S05]  /*ea60*/  BRA.DIV UR4, `(.L_x_585) ;  /* 0x000001aa04ac7947 */ /* 0x000fea000b800000 */
[----:B------:R0:W2:Y:S04]  /*ea70*/  SHFL.IDX PT, R0, R25, RZ, 0x181f ;  /* 0x00181fff19007589 */ /* 0x0000a800000e0000 */
[----:B------:R0:W3:Y:S04]  /*ea80*/  SHFL.IDX PT, R3, R24, RZ, 0x181f ;  /* 0x00181fff18037589 */ /* 0x0000e800000e0000 */
[----:B------:R0:W4:Y:S04]  /*ea90*/  SHFL.IDX PT, R20, R27, RZ, 0x181f ;  /* 0x00181fff1b147589 */ /* 0x00012800000e0000 */
[----:B-1----:R0:W1:Y:S02]  /*eaa0*/  SHFL.IDX PT, R14, R26, RZ, 0x181f ;  /* 0x00181fff1a0e7589 */ /* 0x00206400000e0000 */
.L_x_822:
[----:B------:R-:W5:Y:S01]  /*eab0*/  LDL R11, [R1+0x6c] ;  /* 0x00006c00010b7983 */ /* 0x000f620000100800 */
[----:B------:R-:W-:Y:S01]  /*eac0*/  ULDC UR4, c[0x0][0x448] ;  /* 0x0001120000047ab9 */ /* 0x000fe20000000800 */
[----:B------:R-:W-:Y:S01]  /*ead0*/  BSSY B1, `(.L_x_586) ;  /* 0x0000019000017945 */ /* 0x000fe20003800000 */
[----:B0-----:R-:W-:Y:S01]  /*eae0*/  IMAD R24, R161, UR4, RZ ;  /* 0x00000004a1187c24 */ /* 0x001fe2000f8e02ff */
[----:B------:R-:W-:Y:S02]  /*eaf0*/  CS2R R8, SRZ ;  /* 0x0000000000087805 */ /* 0x000fe4000001ff00 */
[----:B------:R-:W-:Y:S02]  /*eb00*/  CS2R R6, SRZ ;  /* 0x0000000000067805 */ /* 0x000fe4000001ff00 */
[----:B------:R-:W-:Y:S01]  /*eb10*/  ISETP.GE.AND P0, PT, R5, R24, PT ;  /* 0x000000180500720c */ /* 0x000fe20003f06270 */
[----:B------:R-:W-:Y:S01]  /*eb20*/  IMAD R24, R149, -0x80, R24 ;  /* 0xffffff8095187824 */ /* 0x000fe200078e0218 */
[----:B-----5:R-:W-:-:S04]  /*eb30*/  LEA.HI R4, R11, R11, RZ, 0x1 ;  /* 0x0000000b0b047211 */ /* 0x020fc800078f08ff */
[----:B------:R-:W-:Y:S02]  /*eb40*/  LOP3.LUT R10, R4, 0xfffffffe, RZ, 0xc0, !PT ;  /* 0xfffffffe040a7812 */ /* 0x000fe400078ec0ff */
[----:B------:R-:W-:-:S03]  /*eb50*/  CS2R R4, SRZ ;  /* 0x0000000000047805 */ /* 0x000fc6000001ff00 */
[----:B------:R-:W-:Y:S01]  /*eb60*/  IMAD.IADD R27, R11, 0x1, -R10 ;  /* 0x000000010b1b7824 */ /* 0x000fe200078e0a0a */
[----:B------:R-:W-:Y:S01]  /*eb70*/  CS2R R10, SRZ ;  /* 0x00000000000a7805 */ /* 0x000fe2000001ff00 */
[----:B------:R-:W-:Y:S06]  /*eb80*/  @P0 BRA `(.L_x_587) ;  /* 0x0000000000340947 */ /* 0x000fec0003800000 */
[----:B------:R-:W-:Y:S01]  /*eb90*/  ULDC UR4, c[0x0][0x3f4] ;  /* 0x0000fd0000047ab9 */ /* 0x000fe20000000800 */
[C---:B------:R-:W-:Y:S02]  /*eba0*/  SHF.L.U32 R15, R16.reuse, 0x1, RZ ;  /* 0x00000001100f7819 */ /* 0x040fe400000006ff */
[C---:B------:R-:W-:Y:S02]  /*ebb0*/  ISETP.GE.AND P2, PT, R16.reuse, UR4, PT ;  /* 0x0000000410007c0c */ /* 0x040fe4000bf46270 */
[----:B------:R-:W-:Y:S02]  /*ebc0*/  SHF.L.U64.HI R9, R16, 0x1, R17 ;  /* 0x0000000110097819 */ /* 0x000fe40000010211 */
[-C--:B---3--:R-:W-:Y:S02]  /*ebd0*/  IADD3 R12, P0, R3, R15.reuse, RZ ;  /* 0x0000000f030c7210 */ /* 0x088fe40007f1e0ff */
[----:B-1----:R-:W-:-:S03]  /*ebe0*/  IADD3 R14, P1, R14, R15, RZ ;  /* 0x0000000f0e0e7210 */ /* 0x002fc60007f3e0ff */
[--C-:B--2---:R-:W-:Y:S02]  /*ebf0*/  IMAD.X R13, R0, 0x1, R9.reuse, P0 ;  /* 0x00000001000d7824 */ /* 0x104fe400000e0609 */
[----:B----4-:R-:W-:Y:S01]  /*ec00*/  IMAD.X R15, R20, 0x1, R9, P1 ;  /* 0x00000001140f7824 */ /* 0x010fe200008e0609 */
[----:B------:R-:W-:Y:S01]  /*ec10*/  CS2R R8, SRZ ;  /* 0x0000000000087805 */ /* 0x000fe2000001ff00 */
[----:B------:R-:W-:Y:S06]  /*ec20*/  @P2 BRA `(.L_x_587) ;  /* 0x00000000000c2947 */ /* 0x000fec0003800000 */
[----:B------:R-:W-:Y:S02]  /*ec30*/  ULDC.64 UR4, c[0x0][0x208] ;  /* 0x0000820000047ab9 */ /* 0x000fe40000000a00 */
[----:B------:R0:W5:Y:S04]  /*ec40*/  LD.E.128 R4, desc[UR4][R12.64] ;  /* 0x000000040c047980 */ /* 0x000168000c101d00 */
[----:B------:R0:W5:Y:S02]  /*ec50*/  LD.E.128 R8, desc[UR4][R14.64] ;  /* 0x000000040e087980 */ /* 0x000164000c101d00 */
.L_x_587:
[----:B------:R-:W-:Y:S05]  /*ec60*/  BSYNC B1 ;  /* 0x0000000000017941 */ /* 0x000fea0003800000 */
.L_x_586:
[----:B------:R-:W-:Y:S01]  /*ec70*/  SHF.L.U32 R27, R27, 0x1f, RZ ;  /* 0x0000001f1b1b7819 */ /* 0x000fe200000006ff */
[----:B---3--:R-:W3:Y:S01]  /*ec80*/  LDC R3, c[0x0][0x3f4] ;  /* 0x0000fd00ff037b82 */ /* 0x008ee20000000800 */
[--C-:B0----5:R-:W-:Y:S01]  /*ec90*/  IMAD.MOV.U32 R12, RZ, RZ, R5.reuse ;  /* 0x000000ffff0c7224 */ /* 0x121fe200078e0005 */
[--C-:B-1----:R-:W-:Y:S01]  /*eca0*/  SHF.R.U64 R14, R4, 0x10, R5.reuse ;  /* 0x00000010040e7819 */ /* 0x102fe20000001205 */
[----:B--2---:R-:W-:Y:S01]  /*ecb0*/  IMAD.MOV.U32 R0, RZ, RZ, R4 ;  /* 0x000000ffff007224 */ /* 0x004fe200078e0004 */
[----:B----4-:R-:W-:Y:S01]  /*ecc0*/  SHF.R.U32.HI R20, RZ, 0x10, R5 ;  /* 0x00000010ff147819 */ /* 0x010fe20000011605 */
[--C-:B------:R-:W-:Y:S01]  /*ecd0*/  IMAD.MOV.U32 R5, RZ, RZ, R7.reuse ;  /* 0x000000ffff057224 */ /* 0x100fe200078e0007 */
[----:B------:R-:W-:Y:S01]  /*ece0*/  MOV R13, R6 ;  /* 0x00000006000d7202 */ /* 0x000fe20000000f00 */
[----:B------:R-:W-:Y:S01]  /*ecf0*/  IMAD.MOV.U32 R15, RZ, RZ, R8 ;  /* 0x000000ffff0f7224 */ /* 0x000fe200078e0008 */
[----:B------:R-:W0:Y:S01]  /*ed00*/  SYNCS.PHASECHK.TRANS64.TRYWAIT P4, [R2+URZ+0x34800], R27 ;  /* 0x0348001b020075a7 */ /* 0x000e22000808017f */
[--C-:B------:R-:W-:Y:S01]  /*ed10*/  SHF.R.U64 R25, R6, 0x10, R7.reuse ;  /* 0x0000001006197819 */ /* 0x100fe20000001207 */
[----:B------:R-:W-:Y:S01]  /*ed20*/  IMAD.MOV.U32 R6, RZ, RZ, R10 ;  /* 0x000000ffff067224 */ /* 0x000fe200078e000a */
[----:B------:R-:W-:Y:S01]  /*ed30*/  SHF.R.U32.HI R26, RZ, 0x10, R7 ;  /* 0x00000010ff1a7819 */ /* 0x000fe20000011607 */
[C---:B------:R-:W-:Y:S01]  /*ed40*/  VIADD R31, R22.reuse, 0x20 ;  /* 0x00000020161f7836 */ /* 0x040fe20000000000 */
[----:B------:R-:W-:Y:S01]  /*ed50*/  PRMT R13, R13, 0x5410, R5 ;  /* 0x000054100d0d7816 */ /* 0x000fe20000000005 */
[----:B------:R-:W-:Y:S01]  /*ed60*/  VIADD R30, R22, 0x40 ;  /* 0x00000040161e7836 */ /* 0x000fe20000000000 */
[--C-:B------:R-:W-:Y:S01]  /*ed70*/  SHF.R.U64 R8, R8, 0x10, R9.reuse ;  /* 0x0000001008087819 */ /* 0x100fe20000001209 */
[----:B------:R-:W-:Y:S01]  /*ed80*/  IMAD.MOV.U32 R4, RZ, RZ, R9 ;  /* 0x000000ffff047224 */ /* 0x000fe200078e0009 */
[----:B------:R-:W-:Y:S01]  /*ed90*/  MOV R7, R11 ;  /* 0x0000000b00077202 */ /* 0x000fe20000000f00 */
[----:B------:R-:W-:Y:S01]  /*eda0*/  VIADD R29, R22, 0x60 ;  /* 0x00000060161d7836 */ /* 0x000fe20000000000 */
[----:B------:R-:W-:Y:S01]  /*edb0*/  SHF.R.U64 R10, R10, 0x10, R11 ;  /* 0x000000100a0a7819 */ /* 0x000fe2000000120b */
[----:B------:R-:W-:Y:S01]  /*edc0*/  BSSY B1, `(.L_x_588) ;  /* 0x0000011000017945 */ /* 0x000fe20003800000 */
[----:B------:R-:W-:-:S02]  /*edd0*/  VIMNMX R5, R24, 0x80, PT ;  /* 0x0000008018057848 */ /* 0x000fc40003fe0100 */
[----:B------:R-:W-:Y:S02]  /*ede0*/  SHF.R.U32.HI R9, RZ, 0x10, R9 ;  /* 0x00000010ff097819 */ /* 0x000fe40000011609 */
[----:B---3--:R-:W-:Y:S02]  /*edf0*/  ISETP.GE.AND P0, PT, R16, R3, PT ;  /* 0x000000031000720c */ /* 0x008fe40003f06270 */
[----:B------:R-:W-:Y:S02]  /*ee00*/  SHF.R.U32.HI R11, RZ, 0x10, R11 ;  /* 0x00000010ff0b7819 */ /* 0x000fe4000001160b */
[----:B------:R-:W-:Y:S02]  /*ee10*/  PRMT R0, R0, 0x5410, R12 ;  /* 0x0000541000007816 */ /* 0x000fe4000000000c */
[----:B------:R-:W-:Y:S02]  /*ee20*/  PRMT R12, R14, 0x5410, R20 ;  /* 0x000054100e0c7816 */ /* 0x000fe40000000014 */
[----:B------:R-:W-:-:S02]  /*ee30*/  PRMT R14, R25, 0x5410, R26 ;  /* 0x00005410190e7816 */ /* 0x000fc4000000001a */
[-C--:B------:R-:W-:Y:S02]  /*ee40*/  ISETP.GE.OR P3, PT, R22, R5.reuse, P0 ;  /* 0x000000051600720c */ /* 0x080fe40000766670 */
[-C--:B------:R-:W-:Y:S02]  /*ee50*/  ISETP.GE.OR P2, PT, R31, R5.reuse, P0 ;  /* 0x000000051f00720c */ /* 0x080fe40000746670 */
[-C--:B------:R-:W-:Y:S02]  /*ee60*/  ISETP.GE.OR P1, PT, R30, R5.reuse, P0 ;  /* 0x000000051e00720c */ /* 0x080fe40000726670 */
[----:B------:R-:W-:Y:S02]  /*ee70*/  PRMT R15, R15, 0x5410, R4 ;  /* 0x000054100f0f7816 */ /* 0x000fe40000000004 */
[----:B------:R-:W-:Y:S02]  /*ee80*/  ISETP.GE.OR P0, PT, R29, R5, P0 ;  /* 0x000000051d00720c */ /* 0x000fe40000706670 */
[----:B------:R-:W-:-:S02]  /*ee90*/  PRMT R20, R8, 0x5410, R9 ;  /* 0x0000541008147816 */ /* 0x000fc40000000009 */
[----:B------:R-:W-:Y:S02]  /*eea0*/  PRMT R24, R6, 0x5410, R7 ;  /* 0x0000541006187816 */ /* 0x000fe40000000007 */
[----:B------:R-:W-:Y:S01]  /*eeb0*/  PRMT R25, R10, 0x5410, R11 ;  /* 0x000054100a197816 */ /* 0x000fe2000000000b */
[----:B0-----:R-:W-:Y:S06]  /*eec0*/  @!P4 BRA `(.L_x_589) ;  /* 0x000001a80004c947 */ /* 0x001fec0003800000 */
.L_x_823:
[----:B------:R-:W-:Y:S05]  /*eed0*/  BSYNC B1 ;  /* 0x0000000000017941 */ /* 0x000fea0003800000 */
.L_x_588:
[----:B------:R-:W-:Y:S04]  /*eee0*/  BSSY B1, `(.L_x_590) ;  /* 0x0000068000017945 */ /* 0x000fe80003800000 */
[----:B------:R-:W-:Y:S05]  /*eef0*/  @P3 BRA `(.L_x_591) ;  /* 0x0000000400983947 */ /* 0x000fea0003800000 */
[----:B------:R-:W1:Y:S01]  /*ef00*/  S2R R5, SR_TID.X ;  /* 0x0000000000057919 */ /* 0x000e620000002100 */
[----:B------:R-:W-:Y:S02]  /*ef10*/  IMAD.SHL.U32 R6, R22, 0x40, RZ ;  /* 0x0000004016067824 */ /* 0x000fe400078e00ff */
[----:B------:R-:W-:Y:S01]  /*ef20*/  HADD2.F32 R38, -RZ, R15.H0_H0 ;  /* 0x2000000fff267230 */ /* 0x000fe20000004100 */
[----:B------:R-:W2:Y:S01]  /*ef30*/  S2R R8, SR_TID.X ;  /* 0x0000000000087919 */ /* 0x000ea20000002100 */
[----:B------:R-:W-:Y:S02]  /*ef40*/  HADD2.F32 R36, -RZ, R0.H0_H0 ;  /* 0x20000000ff247230 */ /* 0x000fe40000004100 */
[----:B------:R-:W-:Y:S02]  /*ef50*/  HADD2.F32 R39, -RZ, R20.H0_H0 ;  /* 0x20000014ff277230 */ /* 0x000fe40000004100 */
[----:B------:R-:W-:Y:S02]  /*ef60*/  HADD2.F32 R37, -RZ, R12.H0_H0 ;  /* 0x2000000cff257230 */ /* 0x000fe40000004100 */
[----:B-1----:R-:W-:-:S02]  /*ef70*/  VIADD R5, R5, 0xffffff80 ;  /* 0xffffff8005057836 */ /* 0x002fc40000000000 */
[----:B--2---:R-:W-:-:S03]  /*ef80*/  VIADD R8, R8, 0xffffff80 ;  /* 0xffffff8008087836 */ /* 0x004fc60000000000 */
[----:B------:R-:W-:-:S04]  /*ef90*/  SHF.R.S32.HI R4, RZ, 0x1f, R5 ;  /* 0x0000001fff047819 */ /* 0x000fc80000011405 */
[----:B------:R-:W-:Y:S02]  /*efa0*/  LEA.HI R4, R4, R5, RZ, 0x3 ;  /* 0x0000000504047211 */ /* 0x000fe400078f18ff */
[----:B------:R-:W-:Y:S02]  /*efb0*/  SHF.R.S32.HI R10, RZ, 0x1f, R8 ;  /* 0x0000001fff0a7819 */ /* 0x000fe40000011408 */
[----:B------:R-:W-:Y:S02]  /*efc0*/  LOP3.LUT R4, R4, 0xfffffff8, RZ, 0xc0, !PT ;  /* 0xfffffff804047812 */ /* 0x000fe400078ec0ff */
[----:B------:R-:W-:Y:S02]  /*efd0*/  LEA.HI R10, R10, R8, RZ, 0x6 ;  /* 0x000000080a0a7211 */ /* 0x000fe400078f30ff */
[----:B------:R-:W-:Y:S02]  /*efe0*/  IADD3 R4, R5, -R4, RZ ;  /* 0x8000000405047210 */ /* 0x000fe40007ffe0ff */
[----:B------:R-:W-:-:S02]  /*eff0*/  SHF.L.U32 R10, R10, 0x3, RZ ;  /* 0x000000030a0a7819 */ /* 0x000fc400000006ff */
[----:B------:R-:W-:Y:S02]  /*f000*/  LEA.HI R4, R3, R4, RZ, 0x1d ;  /* 0x0000000403047211 */ /* 0x000fe400078fe8ff */
[----:B------:R-:W-:Y:S02]  /*f010*/  LOP3.LUT R10, R10, 0xfffffe00, RZ, 0xc0, !PT ;  /* 0xfffffe000a0a7812 */ /* 0x000fe400078ec0ff */
[----:B------:R-:W-:Y:S01]  /*f020*/  SHF.R.S32.HI R7, RZ, 0x1f, R4 ;  /* 0x0000001fff077819 */ /* 0x000fe20000011404 */
[----:B------:R-:W-:-:S03]  /*f030*/  IMAD.SHL.U32 R5, R4, 0x8, RZ ;  /* 0x0000000804057824 */ /* 0x000fc600078e00ff */
[----:B------:R-:W-:Y:S02]  /*f040*/  LEA.HI R7, R7, R4, RZ, 0x3 ;  /* 0x0000000407077211 */ /* 0x000fe400078f18ff */
[----:B------:R-:W-:-:S03]  /*f050*/  LOP3.LUT R5, R5, 0x38, RZ, 0xc0, !PT ;  /* 0x0000003805057812 */ /* 0x000fc600078ec0ff */
[----:B------:R-:W-:Y:S01]  /*f060*/  IMAD.SHL.U32 R7, R7, 0x400, RZ ;  /* 0x0000040007077824 */ /* 0x000fe200078e00ff */
[----:B------:R-:W-:Y:S02]  /*f070*/  LOP3.LUT R5, R5, 0x1c0, R6, 0xf8, !PT ;  /* 0x000001c005057812 */ /* 0x000fe400078ef806 */
[----:B------:R-:W-:Y:S02]  /*f080*/  LOP3.LUT R6, R6, 0x1c0, RZ, 0xc0, !PT ;  /* 0x000001c006067812 */ /* 0x000fe400078ec0ff */
[----:B------:R-:W-:Y:S02]  /*f090*/  LOP3.LUT R8, R7, 0x7fffe000, RZ, 0xc0, !PT ;  /* 0x7fffe00007087812 */ /* 0x000fe400078ec0ff */
[----:B------:R-:W-:-:S04]  /*f0a0*/  SHF.R.U32.HI R6, RZ, 0x3, R6 ;  /* 0x00000003ff067819 */ /* 0x000fc80000011606 */
[----:B------:R-:W-:Y:S02]  /*f0b0*/  LOP3.LUT R9, R5, R6, RZ, 0x3c, !PT ;  /* 0x0000000605097212 */ /* 0x000fe400078e3cff */
[----:B------:R-:W0:Y:S02]  /*f0c0*/  LDS.128 R4, [R21] ;  /* 0x0000000015047984 */ /* 0x000e240000000c00 */
[----:B------:R-:W-:-:S05]  /*f0d0*/  IADD3 R9, R9, R8, R10 ;  /* 0x0000000809097210 */ /* 0x000fca0007ffe00a */
[----:B------:R-:W-:-:S05]  /*f0e0*/  IMAD R26, R9, 0x2, R2 ;  /* 0x00000002091a7824 */ /* 0x000fca00078e0202 */
[----:B------:R-:W1:Y:S01]  /*f0f0*/  LDS.128 R8, [R26+0x16400] ;  /* 0x016400001a087984 */ /* 0x000e620000000c00 */
[--C-:B0-----:R-:W-:Y:S02]  /*f100*/  HADD2.F32 R27, -RZ, R4.reuse.H0_H0 ;  /* 0x20000004ff1b7230 */ /* 0x101fe40000004100 */
[----:B------:R-:W-:Y:S02]  /*f110*/  HADD2.F32 R4, -RZ, R4.H1_H1 ;  /* 0x30000004ff047230 */ /* 0x000fe40000004100 */
[--C-:B------:R-:W-:Y:S02]  /*f120*/  HADD2.F32 R29, -RZ, R5.reuse.H0_H0 ;  /* 0x20000005ff1d7230 */ /* 0x100fe40000004100 */
[----:B------:R-:W-:Y:S02]  /*f130*/  HADD2.F32 R5, -RZ, R5.H1_H1 ;  /* 0x30000005ff057230 */ /* 0x000fe40000004100 */
[--C-:B------:R-:W-:Y:S02]  /*f140*/  HADD2.F32 R30, -RZ, R6.reuse.H0_H0 ;  /* 0x20000006ff1e7230 */ /* 0x100fe40000004100 */
[----:B------:R-:W-:-:S02]  /*f150*/  HADD2.F32 R6, -RZ, R6.H1_H1 ;  /* 0x30000006ff067230 */ /* 0x000fc40000004100 */
[--C-:B-1----:R-:W-:Y:S02]  /*f160*/  HADD2.F32 R32, -RZ, R8.reuse.H0_H0 ;  /* 0x20000008ff207230 */ /* 0x102fe40000004100 */
[----:B------:R-:W-:Y:S02]  /*f170*/  HADD2.F32 R8, -RZ, R8.H1_H1 ;  /* 0x30000008ff087230 */ /* 0x000fe40000004100 */
[--C-:B------:R-:W-:Y:S02]  /*f180*/  HADD2.F32 R33, -RZ, R9.reuse.H0_H0 ;  /* 0x20000009ff217230 */ /* 0x100fe40000004100 */
[C---:B------:R-:W-:Y:S01]  /*f190*/  FMUL.FTZ R40, R32.reuse, R38 ;  /* 0x0000002620287220 */ /* 0x040fe20000410000 */
[-C--:B------:R-:W-:Y:S01]  /*f1a0*/  FMUL.FTZ R32, R32, R36.reuse ;  /* 0x0000002420207220 */ /* 0x080fe20000410000 */
[----:B------:R-:W-:Y:S01]  /*f1b0*/  FMUL.FTZ R41, R8, R39 ;  /* 0x0000002708297220 */ /* 0x000fe20000410000 */
[----:B------:R-:W-:Y:S02]  /*f1c0*/  HADD2.F32 R9, -RZ, R9.H1_H1 ;  /* 0x30000009ff097230 */ /* 0x000fe40000004100 */
[----:B------:R-:W-:Y:S01]  /*f1d0*/  FFMA.FTZ R40, R27, R36, -R40 ;  /* 0x000000241b287223 */ /* 0x000fe20000010828 */
[----:B------:R-:W-:-:S02]  /*f1e0*/  HADD2.F32 R36, -RZ, R15.H1_H1 ;  /* 0x3000000fff247230 */ /* 0x000fc40000004100 */
[----:B------:R-:W-:Y:S01]  /*f1f0*/  FFMA.FTZ R38, R27, R38, R32 ;  /* 0x000000261b267223 */ /* 0x000fe20000010020 */
[----:B------:R-:W-:Y:S02]  /*f200*/  HADD2.F32 R32, -RZ, R0.H1_H1 ;  /* 0x30000000ff207230 */ /* 0x000fe40000004100 */
[-C--:B------:R-:W-:Y:S01]  /*f210*/  FMUL.FTZ R27, R8, R37.reuse ;  /* 0x00000025081b7220 */ /* 0x080fe20000410000 */
[C---:B------:R-:W-:Y:S01]  /*f220*/  FFMA.FTZ R41, R4.reuse, R37, -R41 ;  /* 0x0000002504297223 */ /* 0x040fe20000010829 */
[C---:B------:R-:W-:Y:S01]  /*f230*/  FMUL.FTZ R42, R33.reuse, R36 ;  /* 0x00000024212a7220 */ /* 0x040fe20000410000 */
[----:B------:R-:W-:Y:S02]  /*f240*/  HADD2.F32 R8, -RZ, R20.H1_H1 ;  /* 0x30000014ff087230 */ /* 0x000fe40000004100 */
[-C--:B------:R-:W-:Y:S01]  /*f250*/  FMUL.FTZ R33, R33, R32.reuse ;  /* 0x0000002021217220 */ /* 0x080fe20000410000 */
[----:B------:R-:W-:Y:S01]  /*f260*/  FFMA.FTZ R39, R4, R39, R27 ;  /* 0x0000002704277223 */ /* 0x000fe2000001001b */
[----:B------:R-:W-:Y:S01]  /*f270*/  FFMA.FTZ R42, R29, R32, -R42 ;  /* 0x000000201d2a7223 */ /* 0x000fe2000001082a */
[----:B------:R-:W-:-:S02]  /*f280*/  HADD2.F32 R4, -RZ, R12.H1_H1 ;  /* 0x3000000cff047230 */ /* 0x000fc40000004100 */
[----:B------:R-:W-:Y:S01]  /*f290*/  FFMA.FTZ R36, R29, R36, R33 ;  /* 0x000000241d247223 */ /* 0x000fe20000010021 */
[----:B------:R-:W-:Y:S02]  /*f2a0*/  HADD2.F32 R34, -RZ, R10.H0_H0 ;  /* 0x2000000aff227230 */ /* 0x000fe40000004100 */
[C---:B------:R-:W-:Y:S01]  /*f2b0*/  FMUL.FTZ R32, R9.reuse, R8 ;  /* 0x0000000809207220 */ /* 0x040fe20000410000 */
[----:B------:R-:W-:Y:S02]  /*f2c0*/  HADD2.F32 R29, -RZ, R24.H0_H0 ;  /* 0x20000018ff1d7230 */ /* 0x000fe40000004100 */
[-C--:B------:R-:W-:Y:S01]  /*f2d0*/  FMUL.FTZ R44, R9, R4.reuse ;  /* 0x00000004092c7220 */ /* 0x080fe20000410000 */
[----:B------:R-:W-:Y:S02]  /*f2e0*/  HADD2.F32 R27, -RZ, R13.H0_H0 ;  /* 0x2000000dff1b7230 */ /* 0x000fe40000004100 */
[----:B------:R-:W-:Y:S01]  /*f2f0*/  FFMA.FTZ R37, R5, R4, -R32 ;  /* 0x0000000405257223 */ /* 0x000fe20000010820 */
[----:B------:R-:W-:-:S02]  /*f300*/  HADD2.F32 R10, -RZ, R10.H1_H1 ;  /* 0x3000000aff0a7230 */ /* 0x000fc40000004100 */
[C---:B------:R-:W-:Y:S01]  /*f310*/  FMUL.FTZ R45, R34.reuse, R29 ;  /* 0x0000001d222d7220 */ /* 0x040fe20000410000 */
[----:B------:R-:W-:Y:S02]  /*f320*/  HADD2.F32 R33, -RZ, R25.H0_H0 ;  /* 0x20000019ff217230 */ /* 0x000fe40000004100 */
[-C--:B------:R-:W-:Y:S01]  /*f330*/  FMUL.FTZ R34, R34, R27.reuse ;  /* 0x0000001b22227220 */ /* 0x080fe20000410000 */
[----:B------:R-:W-:Y:S02]  /*f340*/  HADD2.F32 R9, -RZ, R14.H0_H0 ;  /* 0x2000000eff097230 */ /* 0x000fe40000004100 */
[----:B------:R-:W-:Y:S01]  /*f350*/  FFMA.FTZ R43, R5, R8, R44 ;  /* 0x00000008052b7223 */ /* 0x000fe2000001002c */
[----:B------:R-:W-:Y:S01]  /*f360*/  FFMA.FTZ R45, R30, R27, -R45 ;  /* 0x0000001b1e2d7223 */ /* 0x000fe2000001082d */
[--C-:B------:R-:W-:Y:S02]  /*f370*/  HADD2.F32 R35, -RZ, R11.reuse.H0_H0 ;  /* 0x2000000bff237230 */ /* 0x100fe40000004100 */
[----:B------:R-:W-:Y:S01]  /*f380*/  FMUL.FTZ R5, R10, R33 ;  /* 0x000000210a057220 */ /* 0x000fe20000410000 */
[----:B------:R-:W-:Y:S01]  /*f390*/  FFMA.FTZ R34, R30, R29, R34 ;  /* 0x0000001d1e227223 */ /* 0x000fe20000010022 */
[----:B------:R-:W-:Y:S01]  /*f3a0*/  FMUL.FTZ R27, R10, R9 ;  /* 0x000000090a1b7220 */ /* 0x000fe20000410000 */
[----:B------:R-:W-:-:S02]  /*f3b0*/  HADD2.F32 R11, -RZ, R11.H1_H1 ;  /* 0x3000000bff0b7230 */ /* 0x000fc40000004100 */
[C---:B------:R-:W-:Y:S01]  /*f3c0*/  FFMA.FTZ R32, R6.reuse, R9, -R5 ;  /* 0x0000000906207223 */ /* 0x040fe20000010805 */
[----:B------:R-:W-:Y:S02]  /*f3d0*/  HADD2.F32 R10, -RZ, R24.H1_H1 ;  /* 0x30000018ff0a7230 */ /* 0x000fe40000004100 */
[----:B------:R-:W-:Y:S01]  /*f3e0*/  FFMA.FTZ R27, R6, R33, R27 ;  /* 0x00000021061b7223 */ /* 0x000fe2000001001b */
[----:B------:R-:W-:Y:S01]  /*f3f0*/  HADD2.F32 R30, -RZ, R25.H1_H1 ;  /* 0x30000019ff1e7230 */ /* 0x000fe20000004100 */
[----:B------:R-:W-:Y:S01]  /*f400*/  F2FP.F16.F32.PACK_AB R9, R43, R36 ;  /* 0x000000242b09723e */ /* 0x000fe200000000ff */
[----:B------:R-:W-:Y:S02]  /*f410*/  HADD2.F32 R4, -RZ, R13.H1_H1 ;  /* 0x3000000dff047230 */ /* 0x000fe40000004100 */
[----:B------:R-:W-:Y:S01]  /*f420*/  FMUL.FTZ R6, R35, R10 ;  /* 0x0000000a23067220 */ /* 0x000fe20000410000 */
[----:B------:R-:W-:Y:S02]  /*f430*/  HADD2.F32 R8, -RZ, R14.H1_H1 ;  /* 0x3000000eff087230 */ /* 0x000fe40000004100 */
[----:B------:R-:W-:Y:S01]  /*f440*/  FMUL.FTZ R44, R11, R30 ;  /* 0x0000001e0b2c7220 */ /* 0x000fe20000410000 */
[----:B------:R-:W-:-:S02]  /*f450*/  HADD2.F32 R31, -RZ, R7.H0_H0 ;  /* 0x20000007ff1f7230 */ /* 0x000fc40000004100 */
[----:B------:R-:W-:Y:S01]  /*f460*/  FMUL.FTZ R35, R35, R4 ;  /* 0x0000000423237220 */ /* 0x000fe20000410000 */
[----:B------:R-:W-:Y:S02]  /*f470*/  HADD2.F32 R7, -RZ, R7.H1_H1 ;  /* 0x30000007ff077230 */ /* 0x000fe40000004100 */
[----:B------:R-:W-:Y:S01]  /*f480*/  FMUL.FTZ R5, R11, R8 ;  /* 0x000000080b057220 */ /* 0x000fe20000410000 */
[C---:B------:R-:W-:Y:S01]  /*f490*/  FFMA.FTZ R11, R31.reuse, R4, -R6 ;  /* 0x000000041f0b7223 */ /* 0x040fe20000010806 */
[----:B------:R-:W-:Y:S01]  /*f4a0*/  FFMA.FTZ R35, R31, R10, R35 ;  /* 0x0000000a1f237223 */ /* 0x000fe20000010023 */
[C---:B------:R-:W-:Y:S01]  /*f4b0*/  FFMA.FTZ R44, R7.reuse, R8, -R44 ;  /* 0x00000008072c7223 */ /* 0x040fe2000001082c */
[----:B------:R-:W-:Y:S01]  /*f4c0*/  FFMA.FTZ R30, R7, R30, R5 ;  /* 0x0000001e071e7223 */ /* 0x000fe20000010005 */
[----:B------:R-:W-:Y:S02]  /*f4d0*/  F2FP.F16.F32.PACK_AB R4, R41, R40 ;  /* 0x000000282904723e */ /* 0x000fe400000000ff */
[----:B------:R-:W-:-:S02]  /*f4e0*/  F2FP.F16.F32.PACK_AB R5, R37, R42 ;  /* 0x0000002a2505723e */ /* 0x000fc400000000ff */
[----:B------:R-:W-:Y:S02]  /*f4f0*/  F2FP.F16.F32.PACK_AB R6, R32, R45 ;  /* 0x0000002d2006723e */ /* 0x000fe400000000ff */
[----:B------:R-:W-:Y:S02]  /*f500*/  F2FP.F16.F32.PACK_AB R7, R44, R11 ;  /* 0x0000000b2c07723e */ /* 0x000fe400000000ff */
[----:B------:R-:W-:Y:S02]  /*f510*/  F2FP.F16.F32.PACK_AB R8, R39, R38 ;  /* 0x000000262708723e */ /* 0x000fe400000000ff */
[----:B------:R-:W-:Y:S01]  /*f520*/  F2FP.F16.F32.PACK_AB R10, R27, R34 ;  /* 0x000000221b0a723e */ /* 0x000fe200000000ff */
[----:B------:R1:W-:Y:S01]  /*f530*/  STS.128 [R21], R4 ;  /* 0x0000000415007388 */ /* 0x0003e20000000c00 */
[----:B------:R-:W-:-:S05]  /*f540*/  F2FP.F16.F32.PACK_AB R11, R30, R35 ;  /* 0x000000231e0b723e */ /* 0x000fca00000000ff */
[----:B------:R1:W-:Y:S02]  /*f550*/  STS.128 [R26+0x16400], R8 ;  /* 0x016400081a007388 */ /* 0x0003e40000000c00 */
.L_x_591:
[----:B------:R-:W-:Y:S05]  /*f560*/  BSYNC B1 ;  /* 0x0000000000017941 */ /* 0x000fea0003800000 */
.L_x_590:
[----:B------:R-:W-:Y:S04]  /*f570*/  BSSY B1, `(.L_x_592) ;  /* 0x000006a000017945 */ /* 0x000fe80003800000 */
[----:B------:R-:W-:Y:S05]  /*f580*/  @P2 BRA `(.L_x_593) ;  /* 0x0000000400a02947 */ /* 0x000fea0003800000 */
[----:B-1----:R-:W2:Y:S04]  /*f590*/  LDL R10, [R1+0x3c] ;  /* 0x00003c00010a7983 */ /* 0x002ea80000100800 */
[----:B------:R-:W3:Y:S01]  /*f5a0*/  LDL R9, [R1+0x78] ;  /* 0x0000780001097983 */ /* 0x000ee20000100800 */
[----:B------:R-:W1:Y:S01]  /*f5b0*/  S2R R5, SR_TID.X ;  /* 0x0000000000057919 */ /* 0x000e620000002100 */
[C---:B------:R-:W-:Y:S01]  /*f5c0*/  IADD3 R11, R22.reuse, 0x20, RZ ;  /* 0x00000020160b7810 */ /* 0x040fe20007ffe0ff */
[----:B------:R-:W-:-:S04]  /*f5d0*/  VIADD R8, R22, 0x20 ;  /* 0x0000002016087836 */ /* 0x000fc80000000000 */
[----:B------:R-:W-:Y:S02]  /*f5e0*/  IMAD.SHL.U32 R11, R11, 0x40, RZ ;  /* 0x000000400b0b7824 */ /* 0x000fe400078e00ff */
[----:B------:R-:W-:Y:S02]  /*f5f0*/  IMAD.SHL.U32 R8, R8, 0x40, RZ ;  /* 0x0000004008087824 */ /* 0x000fe400078e00ff */
[----:B-1----:R-:W-:-:S05]  /*f600*/  VIADD R5, R5, 0xffffff80 ;  /* 0xffffff8005057836 */ /* 0x002fca0000000000 */
[----:B------:R-:W-:-:S04]  /*f610*/  SHF.R.S32.HI R4, RZ, 0x1f, R5 ;  /* 0x0000001fff047819 */ /* 0x000fc80000011405 */
[----:B------:R-:W-:-:S04]  /*f620*/  LEA.HI R4, R4, R5, RZ, 0x3 ;  /* 0x0000000504047211 */ /* 0x000fc800078f18ff */
[----:B------:R-:W-:-:S05]  /*f630*/  LOP3.LUT R4, R4, 0xfffffff8, RZ, 0xc0, !PT ;  /* 0xfffffff804047812 */ /* 0x000fca00078ec0ff */
[----:B------:R-:W-:-:S05]  /*f640*/  IMAD.IADD R4, R5, 0x1, -R4 ;  /* 0x0000000105047824 */ /* 0x000fca00078e0a04 */
[----:B------:R-:W-:Y:S02]  /*f650*/  LEA.HI R4, R3, R4, RZ, 0x1d ;  /* 0x0000000403047211 */ /* 0x000fe400078fe8ff */
[----:B------:R-:W-:Y:S02]  /*f660*/  LOP3.LUT R11, R11, 0x1c0, RZ, 0xc0, !PT ;  /* 0x000001c00b0b7812 */ /* 0x000fe400078ec0ff */
[----:B------:R-:W-:Y:S02]  /*f670*/  SHF.R.S32.HI R7, RZ, 0x1f, R4 ;  /* 0x0000001fff077819 */ /* 0x000fe40000011404 */
[----:B------:R-:W-:Y:S01]  /*f680*/  LOP3.LUT R8, R8, 0x1c0, RZ, 0xc0, !PT ;  /* 0x000001c008087812 */ /* 0x000fe200078ec0ff */
[----:B------:R-:W-:Y:S01]  /*f690*/  IMAD.SHL.U32 R5, R4, 0x8, RZ ;  /* 0x0000000804057824 */ /* 0x000fe200078e00ff */
[----:B------:R-:W-:Y:S02]  /*f6a0*/  LEA.HI R7, R7, R4, RZ, 0x3 ;  /* 0x0000000407077211 */ /* 0x000fe400078f18ff */
[----:B------:R-:W-:-:S02]  /*f6b0*/  SHF.R.U32.HI R8, RZ, 0x3, R8 ;  /* 0x00000003ff087819 */ /* 0x000fc40000011608 */
[----:B------:R-:W-:Y:S01]  /*f6c0*/  LOP3.LUT R6, R11, 0x38, R16, 0xf8, !PT ;  /* 0x000000380b067812 */ /* 0x000fe200078ef810 */
[----:B------:R-:W-:Y:S01]  /*f6d0*/  IMAD.SHL.U32 R7, R7, 0x400, RZ ;  /* 0x0000040007077824 */ /* 0x000fe200078e00ff */
[----:B------:R-:W-:Y:S01]  /*f6e0*/  LOP3.LUT R4, R11, 0x38, R5, 0xf8, !PT ;  /* 0x000000380b047812 */ /* 0x000fe200078ef805 */
[--C-:B------:R-:W-:Y:S02]  /*f6f0*/  HADD2.F32 R38, -RZ, R15.reuse.H0_H0 ;  /* 0x2000000fff267230 */ /* 0x100fe40000004100 */
[----:B------:R-:W-:Y:S02]  /*f700*/  HADD2.F32 R36, -RZ, R0.H0_H0 ;  /* 0x20000000ff247230 */ /* 0x000fe40000004100 */
[----:B------:R-:W-:Y:S02]  /*f710*/  HADD2.F32 R40, -RZ, R20.H0_H0 ;  /* 0x20000014ff287230 */ /* 0x000fe40000004100 */
[----:B------:R-:W-:Y:S02]  /*f720*/  HADD2.F32 R43, -RZ, R15.H1_H1 ;  /* 0x3000000fff2b7230 */ /* 0x000fe40000004100 */
[----:B------:R-:W-:-:S02]  /*f730*/  HADD2.F32 R41, -RZ, R0.H1_H1 ;  /* 0x30000000ff297230 */ /* 0x000fc40000004100 */
[----:B------:R-:W-:Y:S02]  /*f740*/  HADD2.F32 R45, -RZ, R20.H1_H1 ;  /* 0x30000014ff2d7230 */ /* 0x000fe40000004100 */
[----:B------:R-:W-:Y:S02]  /*f750*/  HADD2.F32 R44, -RZ, R25.H0_H0 ;  /* 0x20000019ff2c7230 */ /* 0x000fe40000004100 */
[----:B------:R-:W-:Y:S01]  /*f760*/  HADD2.F32 R42, -RZ, R14.H0_H0 ;  /* 0x2000000eff2a7230 */ /* 0x000fe20000004100 */
[----:B--2---:R-:W-:Y:S02]  /*f770*/  LOP3.LUT R6, R10, R6, R8, 0xf6, !PT ;  /* 0x000000060a067212 */ /* 0x004fe400078ef608 */
[----:B------:R-:W-:Y:S02]  /*f780*/  LOP3.LUT R8, R4, R8, RZ, 0x3c, !PT ;  /* 0x0000000804087212 */ /* 0x000fe400078e3cff */
[----:B---3--:R-:W-:Y:S02]  /*f790*/  LEA R46, R6, R9, 0x1 ;  /* 0x00000009062e7211 */ /* 0x008fe400078e08ff */
[----:B------:R-:W-:-:S03]  /*f7a0*/  LOP3.LUT R9, R7, 0x7fffe000, RZ, 0xc0, !PT ;  /* 0x7fffe00007097812 */ /* 0x000fc600078ec0ff */
[----:B------:R-:W1:Y:S01]  /*f7b0*/  LDS.128 R4, [R46] ;  /* 0x000000002e047984 */ /* 0x000e620000000c00 */
[----:B------:R-:W-:-:S05]  /*f7c0*/  IADD3 R9, R8, R9, R10 ;  /* 0x0000000908097210 */ /* 0x000fca0007ffe00a */
[----:B------:R-:W-:-:S05]  /*f7d0*/  IMAD R21, R9, 0x2, R2 ;  /* 0x0000000209157824 */ /* 0x000fca00078e0202 */
[----:B------:R-:W2:Y:S01]  /*f7e0*/  LDS.128 R8, [R21+0x16400] ;  /* 0x0164000015087984 */ /* 0x000ea20000000c00 */
[----:B-1----:R-:W-:Y:S02]  /*f7f0*/  HADD2.F32 R26, -RZ, R4.H0_H0 ;  /* 0x20000004ff1a7230 */ /* 0x002fe40000004100 */
[--C-:B--2---:R-:W-:Y:S02]  /*f800*/  HADD2.F32 R31, -RZ, R8.reuse.H0_H0 ;  /* 0x20000008ff1f7230 */ /* 0x104fe40000004100 */
[----:B------:R-:W-:-:S03]  /*f810*/  HADD2.F32 R8, -RZ, R8.H1_H1 ;  /* 0x30000008ff087230 */ /* 0x000fc60000004100 */
[-C--:B------:R-:W-:Y:S01]  /*f820*/  FMUL.FTZ R35, R38, R31.reuse ;  /* 0x0000001f26237220 */ /* 0x080fe20000410000 */
[C---:B------:R-:W-:Y:S01]  /*f830*/  FMUL.FTZ R31, R36.reuse, R31 ;  /* 0x0000001f241f7220 */ /* 0x040fe20000410000 */
[----:B------:R-:W-:Y:S02]  /*f840*/  HADD2.F32 R4, -RZ, R4.H1_H1 ;  /* 0x30000004ff047230 */ /* 0x000fe40000004100 */
[----:B------:R-:W-:Y:S01]  /*f850*/  FFMA.FTZ R35, R36, R26, -R35 ;  /* 0x0000001a24237223 */ /* 0x000fe20000010823 */
[----:B------:R-:W-:Y:S02]  /*f860*/  HADD2.F32 R36, -RZ, R12.H0_H0 ;  /* 0x2000000cff247230 */ /* 0x000fe40000004100 */
[----:B------:R-:W-:Y:S01]  /*f870*/  FMUL.FTZ R37, R40, R8 ;  /* 0x0000000828257220 */ /* 0x000fe20000410000 */
[----:B------:R-:W-:Y:S02]  /*f880*/  HADD2.F32 R32, -RZ, R9.H0_H0 ;  /* 0x20000009ff207230 */ /* 0x000fe40000004100 */
[----:B0-----:R-:W-:-:S02]  /*f890*/  HADD2.F32 R27, -RZ, R5.H0_H0 ;  /* 0x20000005ff1b7230 */ /* 0x001fc40000004100 */
[C---:B------:R-:W-:Y:S01]  /*f8a0*/  FMUL.FTZ R39, R36.reuse, R8 ;  /* 0x0000000824277220 */ /* 0x040fe20000410000 */
[----:B------:R-:W-:Y:S01]  /*f8b0*/  FFMA.FTZ R8, R36, R4, -R37 ;  /* 0x0000000424087223 */ /* 0x000fe20000010825 */
[----:B------:R-:W-:Y:S02]  /*f8c0*/  HADD2.F32 R9, -RZ, R9.H1_H1 ;  /* 0x30000009ff097230 */ /* 0x000fe40000004100 */
[----:B------:R-:W-:Y:S01]  /*f8d0*/  FMUL.FTZ R36, R43, R32 ;  /* 0x000000202b247220 */ /* 0x000fe20000410000 */
[----:B------:R-:W-:Y:S02]  /*f8e0*/  HADD2.F32 R37, -RZ, R12.H1_H1 ;  /* 0x3000000cff257230 */ /* 0x000fe40000004100 */
[----:B------:R-:W-:Y:S01]  /*f8f0*/  FFMA.FTZ R31, R38, R26, R31 ;  /* 0x0000001a261f7223 */ /* 0x000fe2000001001f */
[----:B------:R-:W-:Y:S02]  /*f900*/  HADD2.F32 R5, -RZ, R5.H1_H1 ;  /* 0x30000005ff057230 */ /* 0x000fe40000004100 */
[C---:B------:R-:W-:Y:S01]  /*f910*/  FMUL.FTZ R32, R41.reuse, R32 ;  /* 0x0000002029207220 */ /* 0x040fe20000410000 */
[----:B------:R-:W-:Y:S01]  /*f920*/  FFMA.FTZ R26, R40, R4, R39 ;  /* 0x00000004281a7223 */ /* 0x000fe20000010027 */
[----:B------:R-:W-:Y:S01]  /*f930*/  FFMA.FTZ R36, R41, R27, -R36 ;  /* 0x0000001b29247223 */ /* 0x000fe20000010824 */
[----:B------:R-:W-:-:S02]  /*f940*/  HADD2.F32 R33, -RZ, R10.H0_H0 ;  /* 0x2000000aff217230 */ /* 0x000fc40000004100 */
[-C--:B------:R-:W-:Y:S01]  /*f950*/  FMUL.FTZ R4, R45, R9.reuse ;  /* 0x000000092d047220 */ /* 0x080fe20000410000 */
[----:B------:R-:W-:Y:S02]  /*f960*/  HADD2.F32 R39, -RZ, R13.H0_H0 ;  /* 0x2000000dff277230 */ /* 0x000fe40000004100 */
[----:B------:R-:W-:Y:S02]  /*f970*/  HADD2.F32 R41, -RZ, R24.H0_H0 ;  /* 0x20000018ff297230 */ /* 0x000fe40000004100 */
[C---:B------:R-:W-:Y:S01]  /*f980*/  FMUL.FTZ R38, R37.reuse, R9 ;  /* 0x0000000925267220 */ /* 0x040fe20000410000 */
[----:B------:R-:W-:Y:S02]  /*f990*/  HADD2.F32 R10, -RZ, R10.H1_H1 ;  /* 0x3000000aff0a7230 */ /* 0x000fe40000004100 */
[----:B------:R-:W-:Y:S01]  /*f9a0*/  FFMA.FTZ R9, R37, R5, -R4 ;  /* 0x0000000525097223 */ /* 0x000fe20000010804 */
[--C-:B------:R-:W-:Y:S02]  /*f9b0*/  HADD2.F32 R29, -RZ, R6.reuse.H0_H0 ;  /* 0x20000006ff1d7230 */ /* 0x100fe40000004100 */
[----:B------:R-:W-:Y:S01]  /*f9c0*/  FFMA.FTZ R32, R43, R27, R32 ;  /* 0x0000001b2b207223 */ /* 0x000fe20000010020 */
[-C--:B------:R-:W-:Y:S01]  /*f9d0*/  FMUL.FTZ R4, R41, R33.reuse ;  /* 0x0000002129047220 */ /* 0x080fe20000410000 */
[----:B------:R-:W-:Y:S01]  /*f9e0*/  FMUL.FTZ R40, R39, R33 ;  /* 0x0000002127287220 */ /* 0x000fe20000410000 */
[----:B------:R-:W-:-:S02]  /*f9f0*/  HADD2.F32 R6, -RZ, R6.H1_H1 ;  /* 0x30000006ff067230 */ /* 0x000fc40000004100 */
[----:B------:R-:W-:Y:S01]  /*fa00*/  FFMA.FTZ R27, R45, R5, R38 ;  /* 0x000000052d1b7223 */ /* 0x000fe20000010026 */
[-C--:B------:R-:W-:Y:S01]  /*fa10*/  FMUL.FTZ R5, R44, R10.reuse ;  /* 0x0000000a2c057220 */ /* 0x080fe20000410000 */
[-C--:B------:R-:W-:Y:S01]  /*fa20*/  FFMA.FTZ R33, R39, R29.reuse, -R4 ;  /* 0x0000001d27217223 */ /* 0x080fe20000010804 */
[----:B------:R-:W-:Y:S01]  /*fa30*/  FFMA.FTZ R40, R41, R29, R40 ;  /* 0x0000001d29287223 */ /* 0x000fe20000010028 */
[C---:B------:R-:W-:Y:S01]  /*fa40*/  FMUL.FTZ R29, R42.reuse, R10 ;  /* 0x0000000a2a1d7220 */ /* 0x040fe20000410000 */
[----:B------:R-:W-:Y:S01]  /*fa50*/  FFMA.FTZ R10, R42, R6, -R5 ;  /* 0x000000062a0a7223 */ /* 0x000fe20000010805 */
[----:B------:R-:W-:Y:S02]  /*fa60*/  HADD2.F32 R34, -RZ, R11.H0_H0 ;  /* 0x2000000bff227230 */ /* 0x000fe40000004100 */
[----:B------:R-:W-:Y:S02]  /*fa70*/  HADD2.F32 R42, -RZ, R24.H1_H1 ;  /* 0x30000018ff2a7230 */ /* 0x000fe40000004100 */
[----:B------:R-:W-:-:S02]  /*fa80*/  HADD2.F32 R38, -RZ, R13.H1_H1 ;  /* 0x3000000dff267230 */ /* 0x000fc40000004100 */
[----:B------:R-:W-:Y:S02]  /*fa90*/  HADD2.F32 R11, -RZ, R11.H1_H1 ;  /* 0x3000000bff0b7230 */ /* 0x000fe40000004100 */
[----:B------:R-:W-:Y:S02]  /*faa0*/  HADD2.F32 R41, -RZ, R25.H1_H1 ;  /* 0x30000019ff297230 */ /* 0x000fe40000004100 */
[----:B------:R-:W-:Y:S02]  /*fab0*/  HADD2.F32 R39, -RZ, R14.H1_H1 ;  /* 0x3000000eff277230 */ /* 0x000fe40000004100 */
[-C--:B------:R-:W-:Y:S01]  /*fac0*/  FMUL.FTZ R5, R42, R34.reuse ;  /* 0x000000222a057220 */ /* 0x080fe20000410000 */
[--C-:B------:R-:W-:Y:S02]  /*fad0*/  HADD2.F32 R30, -RZ, R7.reuse.H0_H0 ;  /* 0x20000007ff1e7230 */ /* 0x100fe40000004100 */
[----:B------:R-:W-:Y:S01]  /*fae0*/  FMUL.FTZ R37, R38, R34 ;  /* 0x0000002226257220 */ /* 0x000fe20000410000 */
[----:B------:R-:W-:-:S02]  /*faf0*/  HADD2.F32 R7, -RZ, R7.H1_H1 ;  /* 0x30000007ff077230 */ /* 0x000fc40000004100 */
[----:B------:R-:W-:Y:S01]  /*fb00*/  FFMA.FTZ R29, R44, R6, R29 ;  /* 0x000000062c1d7223 */ /* 0x000fe2000001001d */
[-C--:B------:R-:W-:Y:S01]  /*fb10*/  FMUL.FTZ R4, R41, R11.reuse ;  /* 0x0000000b29047220 */ /* 0x080fe20000410000 */
[C---:B------:R-:W-:Y:S01]  /*fb20*/  FMUL.FTZ R6, R39.reuse, R11 ;  /* 0x0000000b27067220 */ /* 0x040fe20000410000 */
[-C--:B------:R-:W-:Y:S01]  /*fb30*/  FFMA.FTZ R11, R38, R30.reuse, -R5 ;  /* 0x0000001e260b7223 */ /* 0x080fe20000010805 */
[----:B------:R-:W-:Y:S01]  /*fb40*/  FFMA.FTZ R37, R42, R30, R37 ;  /* 0x0000001e2a257223 */ /* 0x000fe20000010025 */
[-C--:B------:R-:W-:Y:S01]  /*fb50*/  FFMA.FTZ R30, R39, R7.reuse, -R4 ;  /* 0x00000007271e7223 */ /* 0x080fe20000010804 */
[----:B------:R-:W-:Y:S01]  /*fb60*/  FFMA.FTZ R34, R41, R7, R6 ;  /* 0x0000000729227223 */ /* 0x000fe20000010006 */
[----:B------:R-:W-:Y:S02]  /*fb70*/  F2FP.F16.F32.PACK_AB R4, R8, R35 ;  /* 0x000000230804723e */ /* 0x000fe400000000ff */
[----:B------:R-:W-:Y:S02]  /*fb80*/  F2FP.F16.F32.PACK_AB R5, R9, R36 ;  /* 0x000000240905723e */ /* 0x000fe400000000ff */
[----:B------:R-:W-:-:S02]  /*fb90*/  F2FP.F16.F32.PACK_AB R6, R10, R33 ;  /* 0x000000210a06723e */ /* 0x000fc400000000ff */
[----:B------:R-:W-:Y:S02]  /*fba0*/  F2FP.F16.F32.PACK_AB R7, R30, R11 ;  /* 0x0000000b1e07723e */ /* 0x000fe400000000ff */
[----:B------:R-:W-:Y:S02]  /*fbb0*/  F2FP.F16.F32.PACK_AB R8, R26, R31 ;  /* 0x0000001f1a08723e */ /* 0x000fe400000000ff */
[----:B------:R-:W-:Y:S02]  /*fbc0*/  F2FP.F16.F32.PACK_AB R9, R27, R32 ;  /* 0x000000201b09723e */ /* 0x000fe400000000ff */
[----:B------:R-:W-:Y:S02]  /*fbd0*/  F2FP.F16.F32.PACK_AB R10, R29, R40 ;  /* 0x000000281d0a723e */ /* 0x000fe400000000ff */
[----:B------:R-:W-:Y:S01]  /*fbe0*/  F2FP.F16.F32.PACK_AB R11, R34, R37 ;  /* 0x00000025220b723e */ /* 0x000fe200000000ff */
[----:B------:R2:W-:Y:S04]  /*fbf0*/  STS.128 [R46], R4 ;  /* 0x000000042e007388 */ /* 0x0005e80000000c00 */
[----:B------:R2:W-:Y:S02]  /*fc00*/  STS.128 [R21+0x16400], R8 ;  /* 0x0164000815007388 */ /* 0x0005e40000000c00 */
.L_x_593:
[----:B------:R-:W-:Y:S05]  /*fc10*/  BSYNC B1 ;  /* 0x0000000000017941 */ /* 0x000fea0003800000 */
.L_x_592:
[----:B------:R-:W-:Y:S04]  /*fc20*/  BSSY B1, `(.L_x_594) ;  /* 0x0000067000017945 */ /* 0x000fe80003800000 */
[----:B------:R-:W-:Y:S05]  /*fc30*/  @P1 BRA `(.L_x_595) ;  /* 0x0000000400941947 */ /* 0x000fea0003800000 */
[----:B-12---:R-:W2:Y:S04]  /*fc40*/  LDL R10, [R1+0x48] ;  /* 0x00004800010a7983 */ /* 0x006ea80000100800 */
[----:B------:R-:W3:Y:S01]  /*fc50*/  LDL R46, [R1+0x80] ;  /* 0x00008000012e7983 */ /* 0x000ee20000100800 */
[----:B------:R-:W1:Y:S01]  /*fc60*/  S2R R5, SR_TID.X ;  /* 0x0000000000057919 */ /* 0x000e620000002100 */
[C---:B------:R-:W-:Y:S01]  /*fc70*/  IADD3 R6, R22.reuse, 0x40, RZ ;  /* 0x0000004016067810 */ /* 0x040fe20007ffe0ff */
[----:B------:R-:W-:Y:S02]  /*fc80*/  VIADD R8, R22, 0x40 ;  /* 0x0000004016087836 */ /* 0x000fe40000000000 */
[----:B-1----:R-:W-:-:S05]  /*fc90*/  VIADD R5, R5, 0xffffff80 ;  /* 0xffffff8005057836 */ /* 0x002fca0000000000 */
[----:B------:R-:W-:-:S04]  /*fca0*/  SHF.R.S32.HI R4, RZ, 0x1f, R5 ;  /* 0x0000001fff047819 */ /* 0x000fc80000011405 */
[----:B------:R-:W-:-:S04]  /*fcb0*/  LEA.HI R4, R4, R5, RZ, 0x3 ;  /* 0x0000000504047211 */ /* 0x000fc800078f18ff */
[----:B------:R-:W-:-:S05]  /*fcc0*/  LOP3.LUT R4, R4, 0xfffffff8, RZ, 0xc0, !PT ;  /* 0xfffffff804047812 */ /* 0x000fca00078ec0ff */
[----:B------:R-:W-:-:S05]  /*fcd0*/  IMAD.IADD R4, R5, 0x1, -R4 ;  /* 0x0000000105047824 */ /* 0x000fca00078e0a04 */
[----:B------:R-:W-:Y:S01]  /*fce0*/  LEA.HI R4, R3, R4, RZ, 0x1d ;  /* 0x0000000403047211 */ /* 0x000fe200078fe8ff */
[----:B------:R-:W-:Y:S02]  /*fcf0*/  IMAD.SHL.U32 R6, R6, 0x40, RZ ;  /* 0x0000004006067824 */ /* 0x000fe400078e00ff */
[----:B------:R-:W-:Y:S01]  /*fd00*/  IMAD.SHL.U32 R8, R8, 0x40, RZ ;  /* 0x0000004008087824 */ /* 0x000fe200078e00ff */
[----:B------:R-:W-:Y:S01]  /*fd10*/  SHF.R.S32.HI R7, RZ, 0x1f, R4 ;  /* 0x0000001fff077819 */ /* 0x000fe20000011404 */
[----:B------:R-:W-:Y:S01]  /*fd20*/  IMAD.SHL.U32 R5, R4, 0x8, RZ ;  /* 0x0000000804057824 */ /* 0x000fe200078e00ff */
[----:B------:R-:W-:Y:S02]  /*fd30*/  LOP3.LUT R6, R6, 0x1c0, RZ, 0xc0, !PT ;  /* 0x000001c006067812 */ /* 0x000fe400078ec0ff */
[----:B------:R-:W-:Y:S02]  /*fd40*/  LEA.HI R7, R7, R4, RZ, 0x3 ;  /* 0x0000000407077211 */ /* 0x000fe400078f18ff */
[----:B------:R-:W-:-:S02]  /*fd50*/  LOP3.LUT R8, R8, 0x1c0, RZ, 0xc0, !PT ;  /* 0x000001c008087812 */ /* 0x000fc400078ec0ff */
[----:B------:R-:W-:Y:S01]  /*fd60*/  SHF.R.U32.HI R6, RZ, 0x3, R6 ;  /* 0x00000003ff067819 */ /* 0x000fe20000011606 */
[----:B------:R-:W-:Y:S01]  /*fd70*/  IMAD.SHL.U32 R7, R7, 0x400, RZ ;  /* 0x0000040007077824 */ /* 0x000fe200078e00ff */
[----:B------:R-:W-:-:S04]  /*fd80*/  LOP3.LUT R4, R8, 0x38, R5, 0xf8, !PT ;  /* 0x0000003808047812 */ /* 0x000fc800078ef805 */
[----:B------:R-:W-:Y:S02]  /*fd90*/  LOP3.LUT R8, R4, R6, RZ, 0x3c, !PT ;  /* 0x0000000604087212 */ /* 0x000fe400078e3cff */
[----:B------:R-:W-:Y:S01]  /*fda0*/  LOP3.LUT R9, R7, 0x7fffe000, RZ, 0xc0, !PT ;  /* 0x7fffe00007097812 */ /* 0x000fe200078ec0ff */
        /* <DEDUP_REMOVED lines=8> */
[----:B--2---:R-:W-:-:S04]  /*fe30*/  IADD3 R9, R8, R9, R10 ;  /* 0x0000000908097210 */ /* 0x004fc80007ffe00a */
[----:B------:R-:W-:Y:S01]  /*fe40*/  LEA R21, R9, R2, 0x1 ;  /* 0x0000000209157211 */ /* 0x000fe200078e08ff */
[----:B---3--:R-:W1:Y:S04]  /*fe50*/  LDS.128 R4, [R46] ;  /* 0x000000002e047984 */ /* 0x008e680000000c00 */
        /* <DEDUP_REMOVED lines=67> */
.L_x_595:
[----:B------:R-:W-:Y:S05]  /*10290*/  BSYNC B1 ;  /* 0x0000000000017941 */ /* 0x000fea0003800000 */
.L_x_594:
[----:B------:R-:W-:Y:S05]  /*102a0*/  @P0 BRA `(.L_x_582) ;  /* 0x0000000400940947 */ /* 0x000fea0003800000 */
[----:B-123--:R-:W2:Y:S04]  /*102b0*/  LDL R9, [R1+0x44] ;  /* 0x0000440001097983 */ /* 0x00eea80000100800 */
[----:B------:R-:W3:Y:S01]  /*102c0*/  LDL R42, [R1+0x7c] ;  /* 0x00007c00012a7983 */ /* 0x000ee20000100800 */
[----:B------:R-:W1:Y:S01]  /*102d0*/  S2R R5, SR_TID.X ;  /* 0x0000000000057919 */ /* 0x000e620000002100 */
[----:B------:R-:W-:Y:S02]  /*102e0*/  VIADD R7, R22, 0x60 ;  /* 0x0000006016077836 */ /* 0x000fe40000000000 */
[----:B-1----:R-:W-:-:S05]  /*102f0*/  VIADD R5, R5, 0xffffff80 ;  /* 0xffffff8005057836 */ /* 0x002fca0000000000 */
[----:B------:R-:W-:-:S04]  /*10300*/  SHF.R.S32.HI R4, RZ, 0x1f, R5 ;  /* 0x0000001fff047819 */ /* 0x000fc80000011405 */
[----:B------:R-:W-:-:S04]  /*10310*/  LEA.HI R4, R4, R5, RZ, 0x3 ;  /* 0x0000000504047211 */ /* 0x000fc800078f18ff */
[----:B------:R-:W-:-:S05]  /*10320*/  LOP3.LUT R4, R4, 0xfffffff8, RZ, 0xc0, !PT ;  /* 0xfffffff804047812 */ /* 0x000fca00078ec0ff */
[----:B------:R-:W-:Y:S02]  /*10330*/  IMAD.IADD R4, R5, 0x1, -R4 ;  /* 0x0000000105047824 */ /* 0x000fe400078e0a04 */
[----:B------:R-:W-:-:S03]  /*10340*/  VIADD R5, R22, 0x60 ;  /* 0x0000006016057836 */ /* 0x000fc60000000000 */
[----:B------:R-:W-:Y:S01]  /*10350*/  LEA.HI R3, R3, R4, RZ, 0x1d ;  /* 0x0000000403037211 */ /* 0x000fe200078fe8ff */
[----:B------:R-:W-:Y:S01]  /*10360*/  IMAD.SHL.U32 R7, R7, 0x40, RZ ;  /* 0x0000004007077824 */ /* 0x000fe200078e00ff */
[----:B------:R-:W-:Y:S02]  /*10370*/  SHF.L.U32 R5, R5, 0x6, RZ ;  /* 0x0000000605057819 */ /* 0x000fe400000006ff */
[----:B------:R-:W-:Y:S01]  /*10380*/  SHF.R.S32.HI R6, RZ, 0x1f, R3 ;  /* 0x0000001fff067819 */ /* 0x000fe20000011403 */
[----:B------:R-:W-:Y:S01]  /*10390*/  IMAD.SHL.U32 R4, R3, 0x8, RZ ;  /* 0x0000000803047824 */ /* 0x000fe200078e00ff */
[----:B------:R-:W-:Y:S02]  /*103a0*/  LOP3.LUT R7, R7, 0x1c0, RZ, 0xc0, !PT ;  /* 0x000001c007077812 */ /* 0x000fe400078ec0ff */
[----:B------:R-:W-:Y:S02]  /*103b0*/  LEA.HI R6, R6, R3, RZ, 0x3 ;  /* 0x0000000306067211 */ /* 0x000fe400078f18ff */
[----:B------:R-:W-:-:S02]  /*103c0*/  LOP3.LUT R5, R5, 0x1c0, RZ, 0xc0, !PT ;  /* 0x000001c005057812 */ /* 0x000fc400078ec0ff */
[----:B------:R-:W-:Y:S01]  /*103d0*/  LOP3.LUT R3, R7, 0x38, R4, 0xf8, !PT ;  /* 0x0000003807037812 */ /* 0x000fe200078ef804 */
[----:B------:R-:W-:Y:S01]  /*103e0*/  IMAD.SHL.U32 R6, R6, 0x400, RZ ;  /* 0x0000040006067824 */ /* 0x000fe200078e00ff */
[----:B------:R-:W-:-:S04]  /*103f0*/  SHF.R.U32.HI R5, RZ, 0x3, R5 ;  /* 0x00000003ff057819 */ /* 0x000fc80000011605 */
[----:B------:R-:W-:Y:S02]  /*10400*/  LOP3.LUT R3, R3, R5, RZ, 0x3c, !PT ;  /* 0x0000000503037212 */ /* 0x000fe400078e3cff */
[----:B------:R-:W-:Y:S01]  /*10410*/  LOP3.LUT R8, R6, 0x7fffe000, RZ, 0xc0, !PT ;  /* 0x7fffe00006087812 */ /* 0x000fe200078ec0ff */
[--C-:B------:R-:W-:Y:S02]  /*10420*/  HADD2.F32 R37, -RZ, R15.reuse.H0_H0 ;  /* 0x2000000fff257230 */ /* 0x100fe40000004100 */
[----:B------:R-:W-:Y:S02]  /*10430*/  HADD2.F32 R35, -RZ, R0.H0_H0 ;  /* 0x20000000ff237230 */ /* 0x000fe40000004100 */
[----:B------:R-:W-:Y:S02]  /*10440*/  HADD2.F32 R38, -RZ, R20.H0_H0 ;  /* 0x20000014ff267230 */ /* 0x000fe40000004100 */
[----:B------:R-:W-:Y:S02]  /*10450*/  HADD2.F32 R36, -RZ, R12.H0_H0 ;  /* 0x2000000cff247230 */ /* 0x000fe40000004100 */
[----:B------:R-:W-:-:S02]  /*10460*/  HADD2.F32 R40, -RZ, R15.H1_H1 ;  /* 0x3000000fff287230 */ /* 0x000fc40000004100 */
[----:B------:R-:W-:Y:S02]  /*10470*/  HADD2.F32 R0, -RZ, R0.H1_H1 ;  /* 0x30000000ff007230 */ /* 0x000fe40000004100 */
[----:B------:R-:W-:Y:S02]  /*10480*/  HADD2.F32 R41, -RZ, R20.H1_H1 ;  /* 0x30000014ff297230 */ /* 0x000fe40000004100 */
[----:B------:R-:W-:Y:S02]  /*10490*/  HADD2.F32 R43, -RZ, R24.H0_H0 ;  /* 0x20000018ff2b7230 */ /* 0x000fe40000004100 */
[----:B------:R-:W-:Y:S01]  /*104a0*/  HADD2.F32 R39, -RZ, R13.H0_H0 ;  /* 0x2000000dff277230 */ /* 0x000fe20000004100 */
[----:B--2---:R-:W-:Y:S01]  /*104b0*/  IADD3 R3, R3, R8, R9 ;  /* 0x0000000803037210 */ /* 0x004fe20007ffe009 */
[----:B---3--:R-:W1:Y:S04]  /*104c0*/  LDS.128 R4, [R42] ;  /* 0x000000002a047984 */ /* 0x008e680000000c00 */
[----:B------:R-:W-:-:S05]  /*104d0*/  IMAD R3, R3, 0x2, R2 ;  /* 0x0000000203037824 */ /* 0x000fca00078e0202 */
[----:B------:R-:W2:Y:S01]  /*104e0*/  LDS.128 R8, [R3+0x16400] ;  /* 0x0164000003087984 */ /* 0x000ea20000000c00 */
[----:B-1----:R-:W-:Y:S02]  /*104f0*/  HADD2.F32 R21, -RZ, R4.H0_H0 ;  /* 0x20000004ff157230 */ /* 0x002fe40000004100 */
[--C-:B--2---:R-:W-:Y:S02]  /*10500*/  HADD2.F32 R30, -RZ, R8.reuse.H0_H0 ;  /* 0x20000008ff1e7230 */ /* 0x104fe40000004100 */
[----:B------:R-:W-:Y:S02]  /*10510*/  HADD2.F32 R8, -RZ, R8.H1_H1 ;  /* 0x30000008ff087230 */ /* 0x000fe40000004100 */
[----:B------:R-:W-:Y:S02]  /*10520*/  HADD2.F32 R31, -RZ, R9.H0_H0 ;  /* 0x20000009ff1f7230 */ /* 0x000fe40000004100 */
[-C--:B------:R-:W-:Y:S01]  /*10530*/  FMUL.FTZ R34, R37, R30.reuse ;  /* 0x0000001e25227220 */ /* 0x080fe20000410000 */
[----:B------:R-:W-:Y:S01]  /*10540*/  FMUL.FTZ R30, R35, R30 ;  /* 0x0000001e231e7220 */ /* 0x000fe20000410000 */
[----:B------:R-:W-:-:S02]  /*10550*/  HADD2.F32 R4, -RZ, R4.H1_H1 ;  /* 0x30000004ff047230 */ /* 0x000fc40000004100 */
[-C--:B------:R-:W-:Y:S01]  /*10560*/  FMUL.FTZ R15, R38, R8.reuse ;  /* 0x00000008260f7220 */ /* 0x080fe20000410000 */
[----:B------:R-:W-:Y:S02]  /*10570*/  HADD2.F32 R26, -RZ, R5.H0_H0 ;  /* 0x20000005ff1a7230 */ /* 0x000fe40000004100 */
[-C--:B------:R-:W-:Y:S01]  /*10580*/  FFMA.FTZ R34, R35, R21.reuse, -R34 ;  /* 0x0000001523227223 */ /* 0x080fe20000010822 */
[----:B------:R-:W-:Y:S01]  /*10590*/  FFMA.FTZ R30, R37, R21, R30 ;  /* 0x00000015251e7223 */ /* 0x000fe2000001001e */
[----:B------:R-:W-:Y:S02]  /*105a0*/  HADD2.F32 R9, -RZ, R9.H1_H1 ;  /* 0x30000009ff097230 */ /* 0x000fe40000004100 */
[----:B------:R-:W-:Y:S01]  /*105b0*/  FMUL.FTZ R21, R36, R8 ;  /* 0x0000000824157220 */ /* 0x000fe20000410000 */
[----:B------:R-:W-:Y:S01]  /*105c0*/  FMUL.FTZ R35, R40, R31 ;  /* 0x0000001f28237220 */ /* 0x000fe20000410000 */
[----:B------:R-:W-:Y:S02]  /*105d0*/  HADD2.F32 R37, -RZ, R12.H1_H1 ;  /* 0x3000000cff257230 */ /* 0x000fe40000004100 */
[----:B------:R-:W-:Y:S01]  /*105e0*/  FFMA.FTZ R15, R36, R4, -R15 ;  /* 0x00000004240f7223 */ /* 0x000fe2000001080f */
[----:B------:R-:W-:-:S02]  /*105f0*/  HADD2.F32 R32, -RZ, R10.H0_H0 ;  /* 0x2000000aff207230 */ /* 0x000fc40000004100 */
[----:B------:R-:W-:Y:S01]  /*10600*/  FMUL.FTZ R31, R0, R31 ;  /* 0x0000001f001f7220 */ /* 0x000fe20000410000 */
[----:B------:R-:W-:Y:S02]  /*10610*/  HADD2.F32 R5, -RZ, R5.H1_H1 ;  /* 0x30000005ff057230 */ /* 0x000fe40000004100 */
[----:B------:R-:W-:Y:S01]  /*10620*/  FFMA.FTZ R21, R38, R4, R21 ;  /* 0x0000000426157223 */ /* 0x000fe20000010015 */
[-C--:B------:R-:W-:Y:S01]  /*10630*/  FFMA.FTZ R35, R0, R26.reuse, -R35 ;  /* 0x0000001a00237223 */ /* 0x080fe20000010823 */
[----:B------:R-:W-:Y:S02]  /*10640*/  HADD2.F32 R10, -RZ, R10.H1_H1 ;  /* 0x3000000aff0a7230 */ /* 0x000fe40000004100 */
[-C--:B------:R-:W-:Y:S01]  /*10650*/  FMUL.FTZ R0, R41, R9.reuse ;  /* 0x0000000929007220 */ /* 0x080fe20000410000 */
[----:B------:R-:W-:Y:S01]  /*10660*/  FMUL.FTZ R4, R37, R9 ;  /* 0x0000000925047220 */ /* 0x000fe20000410000 */
[----:B------:R-:W-:Y:S02]  /*10670*/  HADD2.F32 R36, -RZ, R25.H0_H0 ;  /* 0x20000019ff247230 */ /* 0x000fe40000004100 */
[----:B------:R-:W-:Y:S01]  /*10680*/  FFMA.FTZ R31, R40, R26, R31 ;  /* 0x0000001a281f7223 */ /* 0x000fe2000001001f */
[----:B0-----:R-:W-:-:S02]  /*10690*/  HADD2.F32 R27, -RZ, R6.H0_H0 ;  /* 0x20000006ff1b7230 */ /* 0x001fc40000004100 */
[-C--:B------:R-:W-:Y:S01]  /*106a0*/  FMUL.FTZ R8, R43, R32.reuse ;  /* 0x000000202b087220 */ /* 0x080fe20000410000 */
[----:B------:R-:W-:Y:S02]  /*106b0*/  HADD2.F32 R6, -RZ, R6.H1_H1 ;  /* 0x30000006ff067230 */ /* 0x000fe40000004100 */
[-C--:B------:R-:W-:Y:S01]  /*106c0*/  FFMA.FTZ R0, R37, R5.reuse, -R0 ;  /* 0x0000000525007223 */ /* 0x080fe20000010800 */
[----:B------:R-:W-:Y:S02]  /*106d0*/  HADD2.F32 R26, -RZ, R14.H0_H0 ;  /* 0x2000000eff1a7230 */ /* 0x000fe40000004100 */
[----:B------:R-:W-:Y:S01]  /*106e0*/  FMUL.FTZ R32, R39, R32 ;  /* 0x0000002027207220 */ /* 0x000fe20000410000 */
[----:B------:R-:W-:Y:S01]  /*106f0*/  FFMA.FTZ R12, R41, R5, R4 ;  /* 0x00000005290c7223 */ /* 0x000fe20000010004 */
[----:B------:R-:W-:Y:S01]  /*10700*/  FMUL.FTZ R5, R36, R10 ;  /* 0x0000000a24057220 */ /* 0x000fe20000410000 */
[--C-:B------:R-:W-:Y:S02]  /*10710*/  HADD2.F32 R33, -RZ, R11.reuse.H0_H0 ;  /* 0x2000000bff217230 */ /* 0x100fe40000004100 */
[-C--:B------:R-:W-:Y:S01]  /*10720*/  FFMA.FTZ R20, R39, R27.reuse, -R8 ;  /* 0x0000001b27147223 */ /* 0x080fe20000010808 */
[----:B------:R-:W-:Y:S01]  /*10730*/  FFMA.FTZ R32, R43, R27, R32 ;  /* 0x0000001b2b207223 */ /* 0x000fe20000010020 */
[----:B------:R-:W-:-:S02]  /*10740*/  HADD2.F32 R11, -RZ, R11.H1_H1 ;  /* 0x3000000bff0b7230 */ /* 0x000fc40000004100 */
[C---:B------:R-:W-:Y:S01]  /*10750*/  FFMA.FTZ R27, R26.reuse, R6, -R5 ;  /* 0x000000061a1b7223 */ /* 0x040fe20000010805 */
[----:B------:R-:W-:Y:S02]  /*10760*/  HADD2.F32 R37, -RZ, R24.H1_H1 ;  /* 0x30000018ff257230 */ /* 0x000fe40000004100 */
[----:B------:R-:W-:Y:S01]  /*10770*/  FMUL.FTZ R9, R26, R10 ;  /* 0x0000000a1a097220 */ /* 0x000fe20000410000 */
[----:B------:R-:W-:Y:S02]  /*10780*/  HADD2.F32 R39, -RZ, R25.H1_H1 ;  /* 0x30000019ff277230 */ /* 0x000fe40000004100 */
[----:B------:R-:W-:Y:S02]  /*10790*/  HADD2.F32 R5, -RZ, R13.H1_H1 ;  /* 0x3000000dff057230 */ /* 0x000fe40000004100 */
[----:B------:R-:W-:Y:S02]  /*107a0*/  HADD2.F32 R25, -RZ, R14.H1_H1 ;  /* 0x3000000eff197230 */ /* 0x000fe40000004100 */
[----:B------:R-:W-:-:S02]  /*107b0*/  HADD2.F32 R29, -RZ, R7.H0_H0 ;  /* 0x20000007ff1d7230 */ /* 0x000fc40000004100 */
[----:B------:R-:W-:Y:S01]  /*107c0*/  FFMA.FTZ R13, R36, R6, R9 ;  /* 0x00000006240d7223 */ /* 0x000fe20000010009 */
[----:B------:R-:W-:Y:S02]  /*107d0*/  HADD2.F32 R7, -RZ, R7.H1_H1 ;  /* 0x30000007ff077230 */ /* 0x000fe40000004100 */
[----:B------:R-:W-:Y:S01]  /*107e0*/  FMUL.FTZ R4, R37, R33 ;  /* 0x0000002125047220 */ /* 0x000fe20000410000 */
[----:B------:R-:W-:Y:S01]  /*107f0*/  FMUL.FTZ R8, R39, R11 ;  /* 0x0000000b27087220 */ /* 0x000fe20000410000 */
[----:B------:R-:W-:Y:S01]  /*10800*/  FMUL.FTZ R6, R5, R33 ;  /* 0x0000002105067220 */ /* 0x000fe20000410000 */
[----:B------:R-:W-:Y:S01]  /*10810*/  FMUL.FTZ R10, R25, R11 ;  /* 0x0000000b190a7220 */ /* 0x000fe20000410000 */
[----:B------:R-:W-:Y:S01]  /*10820*/  FFMA.FTZ R11, R5, R29, -R4 ;  /* 0x0000001d050b7223 */ /* 0x000fe20000010804 */
[----:B------:R-:W-:Y:S01]  /*10830*/  FFMA.FTZ R14, R25, R7, -R8 ;  /* 0x00000007190e7223 */ /* 0x000fe20000010808 */
[----:B------:R-:W-:Y:S01]  /*10840*/  FFMA.FTZ R29, R37, R29, R6 ;  /* 0x0000001d251d7223 */ /* 0x000fe20000010006 */
[----:B------:R-:W-:Y:S01]  /*10850*/  FFMA.FTZ R24, R39, R7, R10 ;  /* 0x0000000727187223 */ /* 0x000fe2000001000a */
        /* <DEDUP_REMOVED lines=8> */
[----:B------:R4:W-:Y:S04]  /*108e0*/  STS.128 [R42], R4 ;  /* 0x000000042a007388 */ /* 0x0009e80000000c00 */
[----:B------:R4:W-:Y:S02]  /*108f0*/  STS.128 [R3+0x16400], R8 ;  /* 0x0164000803007388 */ /* 0x0009e40000000c00 */
.L_x_582:
[----:B------:R-:W-:Y:S05]  /*10900*/  BSYNC B0 ;  /* 0x0000000000007941 */ /* 0x000fea0003800000 */
.L_x_563:
[----:B------:R-:W-:Y:S01]  /*10910*/  @!PT LDS RZ, [RZ] ;  /* 0x00000000fffff984 */ /* 0x000fe20000000800 */
[----:B------:R-:W-:Y:S01]  /*10920*/  @!PT LDS RZ, [RZ] ;  /* 0x00000000fffff984 */ /* 0x000fe20000000800 */
[----:B------:R-:W-:Y:S01]  /*10930*/  @!PT LDS RZ, [RZ] ;  /* 0x00000000fffff984 */ /* 0x000fe20000000800 */
[----:B------:R-:W-:Y:S01]  /*10940*/  @!PT LDS RZ, [RZ] ;  /* 0x00000000fffff984 */ /* 0x000fe20000000800 */
[----:B------:R5:W-:Y:S06]  /*10950*/  MEMBAR.ALL.CTA ;  /* 0x0000000000007992 */ /* 0x000bec0000008000 */
[----:B-----5:R-:W5:Y:S01]  /*10960*/  FENCE.VIEW.ASYNC.S ;  /* 0x00000000000073c6 */ /* 0x020f620000000000 */
[----:B------:R-:W-:Y:S05]  /*10970*/  WARPSYNC.ALL ;  /* 0x0000000000007948 */ /* 0x000fea0003800000 */
[----:B-----5:R-:W-:Y:S06]  /*10980*/  BAR.SYNC.DEFER_BLOCKING 0xd, 0x100 ;  /* 0x0344000000007b1d */ /* 0x020fec0000010000 */
.L_x_561:
[----:B------:R-:W-:-:S13]  /*10990*/  ISETP.NE.AND P0, PT, R224, 0x3, PT ;  /* 0x00000003e000780c */ /* 0x000fda0003f05270 */
[----:B------:R-:W-:Y:S05]  /*109a0*/  @!P0 BRA `(.L_x_596) ;  /* 0x0000000000048947 */ /* 0x000fea0003800000 */
[----:B------:R-:W-:Y:S01]  /*109b0*/  BPT.TRAP 0x1 ;  /* 0x000000040000795c */ /* 0x000fe20000300000 */
.L_x_596:
[----:B0-2-4-:R-:W2:Y:S01]  /*109c0*/  LDL R3, [R1+0x4] ;  /* 0x0000040001037983 */ /* 0x015ea20000100800 */
[----:B------:R-:W-:Y:S02]  /*109d0*/  LEA R0, R222, R2, 0x3 ;  /* 0x00000002de007211 */ /* 0x000fe400078e18ff */
[----:B--2---:R-:W-:-:S04]  /*109e0*/  SHF.L.U32 R3, R3, 0x1f, RZ ;  /* 0x0000001f03037819 */ /* 0x004fc800000006ff */
[----:B------:R0:W2:Y:S01]  /*109f0*/  SYNCS.PHASECHK.TRANS64.TRYWAIT P2, [R0+URZ+0x34830], R3 ;  /* 0x03483003000075a7 */ /* 0x0000a2000804017f */
[----:B------:R-:W-:Y:S05]  /*10a00*/  @!P0 BRA `(.L_x_597) ;  /* 0x0000000000048947 */ /* 0x000fea0003800000 */
[----:B------:R-:W-:Y:S01]  /*10a10*/  BPT.TRAP 0x1 ;  /* 0x000000040000795c */ /* 0x000fe20000300000 */
.L_x_597:
[----:B-1-3--:R-:W1:Y:S01]  /*10a20*/  S2R R4, SR_TID.X ;  /* 0x0000000000047919 */ /* 0x00ae620000002100 */
[----:B------:R-:W-:Y:S01]  /*10a30*/  IMAD.MOV.U32 R87, RZ, RZ, RZ ;  /* 0x000000ffff577224 */ /* 0x000fe200078e00ff */
[----:B-1----:R-:W-:-:S04]  /*10a40*/  LOP3.LUT R4, R4, 0x7f, RZ, 0xc0, !PT ;  /* 0x0000007f04047812 */ /* 0x002fc800078ec0ff */
[----:B------:R-:W-:Y:S01]  /*10a50*/  ISETP.NE.AND P1, PT, R4, RZ, PT ;  /* 0x000000ff0400720c */ /* 0x000fe20003f25270 */
[----:B--2---:R-:W-:-:S12]  /*10a60*/  @P2 BRA `(.L_x_598) ;  /* 0x0000000000082947 */ /* 0x004fd80003800000 */
[----:B------:R-:W1:Y:S02]  /*10a70*/  SYNCS.PHASECHK.TRANS64.TRYWAIT P2, [R0+URZ+0x34830], R3 ;  /* 0x03483003000075a7 */ /* 0x000e64000804017f */
[----:B-1----:R-:W-:Y:S05]  /*10a80*/  @!P2 BRA `(.L_x_599) ;  /* 0x0000018c0028a947 */ /* 0x002fea0003800000 */
.L_x_598:
[----:B------:R-:W-:Y:S05]  /*10a90*/  WARPSYNC.ALL ;  /* 0x0000000000007948 */ /* 0x000fea0003800000 */
[----:B01----:R-:W-:Y:S01]  /*10aa0*/  VIADD R3, R2, 0x1e400 ;  /* 0x0001e40002037836 */ /* 0x003fe20000000000 */
[----:B------:R-:W-:Y:S01]  /*10ab0*/  R2UR UR56, R28 ;  /* 0x000000001c3872ca */ /* 0x000fe200000e0000 */
[----:B------:R-:W-:Y:S01]  /*10ac0*/  WARPGROUP.ARRIVE ;  /* 0x00000000000079c5 */ /* 0x000fe20000000000 */
[----:B------:R-:W-:Y:S01]  /*10ad0*/  MOV R5, 0x40000040 ;  /* 0x4000004000057802 */ /* 0x000fe20000000f00 */
[----:B------:R-:W-:Y:S01]  /*10ae0*/  UMOV UR9, 0x40000040 ;  /* 0x4000004000097882 */ /* 0x000fe20000000000 */
[----:B------:R-:W-:Y:S01]  /*10af0*/  SHF.R.U32.HI R3, RZ, 0x4, R3 ;  /* 0x00000004ff037819 */ /* 0x000fe20000011603 */
[----:B------:R-:W-:Y:S01]  /*10b00*/  IMAD.MOV.U32 R11, RZ, RZ, 0x40000040 ;  /* 0x40000040ff0b7424 */ /* 0x000fe200078e00ff */
[----:B------:R-:W-:Y:S01]  /*10b10*/  R2UR UR11, R5 ;  /* 0x00000000050b72ca */ /* 0x000fe200000e0000 */
[----:B------:R-:W-:Y:S01]  /*10b20*/  IMAD.MOV.U32 R13, RZ, RZ, 0x40000040 ;  /* 0x40000040ff0d7424 */ /* 0x000fe200078e00ff */
[----:B------:R-:W-:-:S02]  /*10b30*/  LOP3.LUT R3, R3, 0x3fff, RZ, 0xc0, !PT ;  /* 0x00003fff03037812 */ /* 0x000fc400078ec0ff */
[----:B------:R-:W-:Y:S01]  /*10b40*/  MOV R8, UR37 ;  /* 0x0000002500087c02 */ /* 0x000fe20008000f00 */
[----:B------:R-:W-:Y:S01]  /*10b50*/  UMOV UR37, UR9 ;  /* 0x0000000900257c82 */ /* 0x000fe20008000000 */
[----:B------:R-:W-:Y:S01]  /*10b60*/  LOP3.LUT R4, R3, 0x10000, RZ, 0xfc, !PT ;  /* 0x0001000003047812 */ /* 0x000fe200078efcff */
[----:B------:R-:W-:Y:S01]  /*10b70*/  ULOP3.LUT UR56, UR56, 0x10000, URZ, 0xfc, !UPT ;  /* 0x0001000038387892 */ /* 0x000fe2000f8efc3f */
[----:B------:R-:W-:Y:S01]  /*10b80*/  R2UR UR15, R11 ;  /* 0x000000000b0f72ca */ /* 0x000fe200000e0000 */
[----:B------:R-:W-:Y:S01]  /*10b90*/  UMOV UR13, UR37 ;  /* 0x00000025000d7c82 */ /* 0x000fe20008000000 */
[----:B------:R-:W-:Y:S01]  /*10ba0*/  MOV R9, UR36 ;  /* 0x0000002400097c02 */ /* 0x000fe20008000f00 */
[----:B------:R0:W-:Y:S01]  /*10bb0*/  STL [R1+0x20], R4 ;  /* 0x0000200401007387 */ /* 0x0001e20000100800 */
[----:B------:R-:W-:Y:S01]  /*10bc0*/  R2UR UR23, R13 ;  /* 0x000000000d1772ca */ /* 0x000fe200000e0000 */
[----:B------:R-:W-:Y:S01]  /*10bd0*/  UMOV UR21, UR37 ;  /* 0x0000002500157c82 */ /* 0x000fe20008000000 */
[----:B------:R-:W-:Y:S01]  /*10be0*/  UMOV UR8, UR56 ;  /* 0x0000003800087c82 */ /* 0x000fe20008000000 */
[----:B------:R-:W-:Y:S01]  /*10bf0*/  MOV R15, 0x40000040 ;  /* 0x40000040000f7802 */ /* 0x000fe20000000f00 */
[----:B------:R-:W-:Y:S01]  /*10c00*/  UMOV UR36, UR8 ;  /* 0x0000000800247c82 */ /* 0x000fe20008000000 */
[----:B------:R-:W-:Y:S01]  /*10c10*/  UMOV UR53, UR37 ;  /* 0x0000002500357c82 */ /* 0x000fe20008000000 */
[----:B------:R-:W-:Y:S01]  /*10c20*/  UMOV UR12, UR36 ;  /* 0x00000024000c7c82 */ /* 0x000fe20008000000 */
[----:B------:R-:W-:Y:S01]  /*10c30*/  UMOV UR20, UR36 ;  /* 0x0000002400147c82 */ /* 0x000fe20008000000 */
[----:B------:R-:W-:Y:S01]  /*10c40*/  R2UR UR55, R15 ;  /* 0x000000000f3772ca */ /* 0x000fe200000e0000 */
[----:B0-----:R-:W-:Y:S01]  /*10c50*/  IMAD R4, R222, 0xb00, R4 ;  /* 0x00000b00de047824 */ /* 0x001fe200078e0204 */
[----:B------:R-:W-:Y:S01]  /*10c60*/  UMOV UR52, UR36 ;  /* 0x0000002400347c82 */ /* 0x000fe20008000000 */
[----:B------:R-:W-:Y:S01]  /*10c70*/  R2UR UR35, R11 ;  /* 0x000000000b2372ca */ /* 0x000fe200000e0000 */
[----:B------:R-:W-:Y:S01]  /*10c80*/  UMOV UR32, UR36 ;  /* 0x0000002400207c82 */ /* 0x000fe20008000000 */
[C---:B------:R-:W-:Y:S01]  /*10c90*/  VIADD R10, R4.reuse, 0x80 ;  /* 0x00000080040a7836 */ /* 0x040fe20000000000 */
[C---:B------:R-:W-:Y:S01]  /*10ca0*/  R2UR UR10, R4.reuse ;  /* 0x00000000040a72ca */ /* 0x040fe200000e0000 */
[C---:B------:R-:W-:Y:S01]  /*10cb0*/  VIADD R12, R4.reuse, 0x100 ;  /* 0x00000100040c7836 */ /* 0x040fe20000000000 */
[----:B------:R-:W-:Y:S01]  /*10cc0*/  UMOV UR33, UR37 ;  /* 0x0000002500217c82 */ /* 0x000fe20008000000 */
[----:B------:R-:W-:Y:S01]  /*10cd0*/  VIADD R14, R4, 0x180 ;  /* 0x00000180040e7836 */ /* 0x000fe20000000000 */
[----:B------:R-:W-:Y:S01]  /*10ce0*/  R2UR UR14, R10 ;  /* 0x000000000a0e72ca */ /* 0x000fe200000e0000 */
[----:B------:R-:W-:Y:S01]  /*10cf0*/  VIADD R10, R4, 0x200 ;  /* 0x00000200040a7836 */ /* 0x000fe20000000000 */
[----:B------:R-:W-:Y:S01]  /*10d00*/  R2UR UR22, R12 ;  /* 0x000000000c1672ca */ /* 0x000fe200000e0000 */
[----:B------:R-:W-:Y:S01]  /*10d10*/  VIADD R12, R4, 0x280 ;  /* 0x00000280040c7836 */ /* 0x000fe20000000000 */
[----:B------:R-:W-:Y:S01]  /*10d20*/  R2UR UR54, R14 ;  /* 0x000000000e3672ca */ /* 0x000fe200000e0000 */
[----:B------:R-:W-:Y:S01]  /*10d30*/  UMOV UR28, UR36 ;  /* 0x00000024001c7c82 */ /* 0x000fe20008000000 */
[----:B------:R-:W-:Y:S01]  /*10d40*/  R2UR UR34, R10 ;  /* 0x000000000a2272ca */ /* 0x000fe200000e0000 */
[----:B------:R-:W-:Y:S01]  /*10d50*/  UMOV UR29, UR37 ;  /* 0x00000025001d7c82 */ /* 0x000fe20008000000 */
[----:B------:R-:W-:Y:S01]  /*10d60*/  R2UR UR30, R12 ;  /* 0x000000000c1e72ca */ /* 0x000fe200000e0000 */
[----:B------:R-:W-:Y:S01]  /*10d70*/  HGMMA.64x16x16.F32 R112, gdesc[UR8], RZ, !UPT, gsb0 ;  /* 0x00200000087079f0 */ /* 0x000fe2000c0008ff */
[----:B------:R-:W-:Y:S01]  /*10d80*/  R2UR UR31, R13 ;  /* 0x000000000d1f72ca */ /* 0x000fe200000e0000 */
[C---:B------:R-:W-:Y:S01]  /*10d90*/  VIADD R14, R4.reuse, 0x300 ;  /* 0x00000300040e7836 */ /* 0x040fe20000000000 */
[----:B------:R-:W-:Y:S01]  /*10da0*/  R2UR UR47, R15 ;  /* 0x000000000f2f72ca */ /* 0x000fe200000e0000 */
[----:B------:R-:W-:Y:S01]  /*10db0*/  UMOV UR44, UR36 ;  /* 0x00000024002c7c82 */ /* 0x000fe20008000000 */
[----:B------:R-:W-:Y:S01]  /*10dc0*/  UMOV UR45, UR37 ;  /* 0x00000025002d7c82 */ /* 0x000fe20008000000 */
[----:B------:R-:W-:Y:S01]  /*10dd0*/  VIADD R10, R4, 0x380 ;  /* 0x00000380040a7836 */ /* 0x000fe20000000000 */
[----:B------:R-:W-:Y:S01]  /*10de0*/  R2UR UR46, R14 ;  /* 0x000000000e2e72ca */ /* 0x000fe200000e0000 */
[----:B------:R-:W-:Y:S01]  /*10df0*/  UMOV UR24, UR36 ;  /* 0x0000002400187c82 */ /* 0x000fe20008000000 */
[----:B------:R-:W-:Y:S01]  /*10e00*/  R2UR UR27, R11 ;  /* 0x000000000b1b72ca */ /* 0x000fe200000e0000 */
[----:B------:R-:W-:Y:S01]  /*10e10*/  UMOV UR25, UR37 ;  /* 0x0000002500197c82 */ /* 0x000fe20008000000 */
[----:B------:R-:W-:Y:S01]  /*10e20*/  R2UR UR26, R10 ;  /* 0x000000000a1a72ca */ /* 0x000fe200000e0000 */
[C---:B------:R-:W-:Y:S01]  /*10e30*/  VIADD R12, R4.reuse, 0x400 ;  /* 0x00000400040c7836 */ /* 0x040fe20000000000 */
[----:B------:R-:W-:Y:S01]  /*10e40*/  R2UR UR19, R13 ;  /* 0x000000000d1372ca */ /* 0x000fe200000e0000 */
[----:B------:R-:W-:Y:S01]  /*10e50*/  UMOV UR16, UR36 ;  /* 0x0000002400107c82 */ /* 0x000fe20008000000 */
[----:B------:R-:W-:Y:S01]  /*10e60*/  UMOV UR17, UR37 ;  /* 0x0000002500117c82 */ /* 0x000fe20008000000 */
[----:B------:R-:W-:Y:S01]  /*10e70*/  IADD3 R10, R4, 0x480, RZ ;  /* 0x00000480040a7810 */ /* 0x000fe20007ffe0ff */
[----:B------:R-:W-:Y:S01]  /*10e80*/  UMOV UR4, UR36 ;  /* 0x0000002400047c82 */ /* 0x000fe20008000000 */
[----:B------:R-:W-:Y:S01]  /*10e90*/  R2UR UR18, R12 ;  /* 0x000000000c1272ca */ /* 0x000fe200000e0000 */
[----:B------:R-:W-:Y:S01]  /*10ea0*/  UMOV UR5, UR37 ;  /* 0x0000002500057c82 */ /* 0x000fe20008000000 */
[----:B------:R-:W-:Y:S01]  /*10eb0*/  R2UR UR6, R10 ;  /* 0x000000000a0672ca */ /* 0x000fe200000e0000 */
[----:B------:R-:W-:Y:S01]  /*10ec0*/  VIADD R12, R4, 0x500 ;  /* 0x00000500040c7836 */ /* 0x000fe20000000000 */
[----:B------:R-:W-:Y:S01]  /*10ed0*/  R2UR UR7, R11 ;  /* 0x000000000b0772ca */ /* 0x000fe200000e0000 */
[----:B------:R-:W-:Y:S01]  /*10ee0*/  UMOV UR40, UR36 ;  /* 0x0000002400287c82 */ /* 0x000fe20008000000 */
[----:B------:R-:W-:Y:S01]  /*10ef0*/  R2UR UR43, R13 ;  /* 0x000000000d2b72ca */ /* 0x000fe200000e0000 */
[----:B------:R-:W-:Y:S01]  /*10f00*/  UMOV UR41, UR37 ;  /* 0x0000002500297c82 */ /* 0x000fe20008000000 */
[----:B------:R-:W-:Y:S01]  /*10f10*/  R2UR UR42, R12 ;  /* 0x000000000c2a72ca */ /* 0x000fe200000e0000 */
[----:B------:R-:W-:Y:S01]  /*10f20*/  VIADD R10, R4, 0x2 ;  /* 0x00000002040a7836 */ /* 0x000fe20000000000 */
[----:B------:R-:W-:Y:S01]  /*10f30*/  MOV R6, UR39 ;  /* 0x0000002700067c02 */ /* 0x000fe20008000f00 */
[----:B------:R-:W-:Y:S01]  /*10f40*/  IMAD.MOV.U32 R11, RZ, RZ, 0x40000040 ;  /* 0x40000040ff0b7424 */ /* 0x000fe200078e00ff */
[----:B------:R-:W-:Y:S01]  /*10f50*/  MOV R7, UR38 ;  /* 0x0000002600077c02 */ /* 0x000fe20008000f00 */
[----:B------:R-:W-:Y:S01]  /*10f60*/  IMAD.U32 R20, RZ, RZ, UR8 ;  /* 0x00000008ff147e24 */ /* 0x000fe2000f8e00ff */
[----:B------:R-:W-:Y:S01]  /*10f70*/  R2UR UR38, R10 ;  /* 0x000000000a2672ca */ /* 0x000fe200000e0000 */
[----:B------:R-:W-:Y:S01]  /*10f80*/  UIADD3 UR8, UR56, 0x2, URZ ;  /* 0x0000000238087890 */ /* 0x000fe2000fffe03f */
[----:B------:R-:W-:Y:S01]  /*10f90*/  R2UR UR39, R11 ;  /* 0x000000000b2772ca */ /* 0x000fe200000e0000 */
[----:B------:R-:W-:Y:S01]  /*10fa0*/  UMOV UR37, 0x40000040 ;  /* 0x4000004000257882 */ /* 0x000fe20000000000 */
[C---:B------:R-:W-:Y:S01]  /*10fb0*/  VIADD R14, R4.reuse, 0x82 ;  /* 0x00000082040e7836 */ /* 0x040fe20000000000 */
[----:B------:R-:W-:Y:S01]  /*10fc0*/  MOV R21, UR9 ;  /* 0x0000000900157c02 */ /* 0x000fe20008000f00 */
[----:B------:R-:W-:Y:S01]  /*10fd0*/  IMAD.MOV.U32 R15, RZ, RZ, 0x40000040 ;  /* 0x40000040ff0f7424 */ /* 0x000fe200078e00ff */
[----:B------:R-:W-:Y:S01]  /*10fe0*/  IADD3 R10, R4, 0x182, RZ ;  /* 0x00000182040a7810 */ /* 0x000fe20007ffe0ff */
[----:B------:R-:W-:Y:S01]  /*10ff0*/  UMOV UR36, UR8 ;  /* 0x0000000800247c82 */ /* 0x000fe20008000000 */
[----:B------:R-:W-:Y:S01]  /*11000*/  R2UR UR10, R14 ;  /* 0x000000000e0a72ca */ /* 0x000fe200000e0000 */
[----:B------:R-:W-:Y:S01]  /*11010*/  VIADD R12, R4, 0x102 ;  /* 0x00000102040c7836 */ /* 0x000fe20000000000 */
[----:B------:R-:W-:Y:S01]  /*11020*/  R2UR UR11, R15 ;  /* 0x000000000f0b72ca */ /* 0x000fe200000e0000 */
[----:B------:R-:W-:Y:S01]  /*11030*/  IMAD.MOV.U32 R13, RZ, RZ, 0x40000040 ;  /* 0x40000040ff0d7424 */ /* 0x000fe200078e00ff */
[----:B------:R0:W-:Y:S01]  /*11040*/  STL.64 [R1+0x10], R20 ;  /* 0x0000101401007387 */ /* 0x0001e20000100a00 */
[----:B------:R-:W-:Y:S01]  /*11050*/  IMAD.MOV.U32 R11, RZ, RZ, 0x40000040 ;  /* 0x40000040ff0b7424 */ /* 0x000fe200078e00ff */
[----:B------:R-:W-:Y:S01]  /*11060*/  R2UR UR50, R12 ;  /* 0x000000000c3272ca */ /* 0x000fe200000e0000 */
[----:B------:R-:W-:Y:S01]  /*11070*/  VIADD R12, R4, 0x202 ;  /* 0x00000202040c7836 */ /* 0x000fe20000000000 */
[----:B------:R-:W-:Y:S01]  /*11080*/  R2UR UR51, R13 ;  /* 0x000000000d3372ca */ /* 0x000fe200000e0000 */
[----:B------:R-:W-:Y:S01]  /*11090*/  IMAD.MOV.U32 R13, RZ, RZ, 0x40000040 ;  /* 0x40000040ff0d7424 */ /* 0x000fe200078e00ff */
[----:B------:R-:W-:Y:S01]  /*110a0*/  ULDC UR61, c[0x0][0x988] ;  /* 0x00026200003d7ab9 */ /* 0x000fe20000000800 */
[----:B------:R-:W-:-:S02]  /*110b0*/  WARPGROUP.DEPBAR.LE gsb0, 0x0 ;  /* 0x00008000000079c5 */ /* 0x000fc40000010000 */
[----:B------:R-:W-:Y:S01]  /*110c0*/  WARPGROUP.ARRIVE ;  /* 0x00000000000079c5 */ /* 0x000fe20000000000 */
[----:B------:R-:W-:Y:S01]  /*110d0*/  VIADD R14, R4, 0x4 ;  /* 0x00000004040e7836 */ /* 0x000fe20000000000 */
[----:B------:R-:W-:Y:S01]  /*110e0*/  MOV R15, 0x40000040 ;  /* 0x40000040000f7802 */ /* 0x000fe20000000f00 */
[----:B0-----:R-:W-:Y:S01]  /*110f0*/  IMAD.U32 R21, RZ, RZ, UR37 ;  /* 0x00000025ff157e24 */ /* 0x001fe2000f8e00ff */
[----:B------:R-:W-:Y:S01]  /*11100*/  MOV R20, UR36 ;  /* 0x0000002400147c02 */ /* 0x000fe20008000f00 */
[----:B------:R-:W2:Y:S01]  /*11110*/  LDL R120, [R1+0x38] ;  /* 0x0000380001787983 */ /* 0x000ea20000100800 */
[----:B------:R-:W-:Y:S01]  /*11120*/  HGMMA.64x16x16.F32 R104, gdesc[UR12], RZ, !UPT, gsb0 ;  /* 0x002000000c6879f0 */ /* 0x000fe2000c0008ff */
[----:B------:R-:W-:Y:S01]  /*11130*/  R2UR UR14, R10 ;  /* 0x000000000a0e72ca */ /* 0x000fe200000e0000 */
[----:B------:R-:W-:Y:S01]  /*11140*/  VIADD R10, R4, 0x282 ;  /* 0x00000282040a7836 */ /* 0x000fe20000000000 */
[----:B------:R-:W-:Y:S01]  /*11150*/  R2UR UR15, R11 ;  /* 0x000000000b0f72ca */ /* 0x000fe200000e0000 */
[----:B------:R-:W-:Y:S01]  /*11160*/  IMAD.MOV.U32 R11, RZ, RZ, 0x40000040 ;  /* 0x40000040ff0b7424 */ /* 0x000fe200078e00ff */
[----:B------:R-:W-:-:S02]  /*11170*/  WARPGROUP.DEPBAR.LE gsb0, 0x0 ;  /* 0x00008000000079c5 */ /* 0x000fc40000010000 */
[----:B------:R-:W-:-:S06]  /*11180*/  WARPGROUP.ARRIVE ;  /* 0x00000000000079c5 */ /* 0x000fcc0000000000 */
[----:B------:R-:W-:Y:S01]  /*11190*/  HGMMA.64x16x16.F32 R96, gdesc[UR20], RZ, !UPT, gsb0 ;  /* 0x00200000146079f0 */ /* 0x000fe2000c0008ff */
[----:B------:R-:W-:Y:S02]  /*111a0*/  R2UR UR22, R12 ;  /* 0x000000000c1672ca */ /* 0x000fe400000e0000 */
[----:B------:R-:W-:Y:S01]  /*111b0*/  R2UR UR23, R13 ;  /* 0x000000000d1772ca */ /* 0x000fe200000e0000 */
[----:B------:R-:W-:Y:S01]  /*111c0*/  IMAD.MOV.U32 R13, RZ, RZ, 0x40000040 ;  /* 0x40000040ff0d7424 */ /* 0x000fe200078e00ff */
[----:B------:R-:W-:Y:S01]  /*111d0*/  IADD3 R12, R4, 0x302, RZ ;  /* 0x00000302040c7810 */ /* 0x000fe20007ffe0ff */
[----:B------:R-:W-:Y:S02]  /*111e0*/  WARPGROUP.DEPBAR.LE gsb0, 0x0 ;  /* 0x00008000000079c5 */ /* 0x000fe40000010000 */
[----:B------:R-:W-:-:S06]  /*111f0*/  WARPGROUP.ARRIVE ;  /* 0x00000000000079c5 */ /* 0x000fcc0000000000 */
[----:B------:R-:W-:Y:S03]  /*11200*/  HGMMA.64x16x16.F32 R88, gdesc[UR52], RZ, !UPT, gsb0 ;  /* 0x00200000345879f0 */ /* 0x000fe6000c0008ff */
[----:B------:R-:W-:Y:S02]  /*11210*/  WARPGROUP.DEPBAR.LE gsb0, 0x0 ;  /* 0x00008000000079c5 */ /* 0x000fe40000010000 */
[----:B------:R-:W-:-:S06]  /*11220*/  WARPGROUP.ARRIVE ;  /* 0x00000000000079c5 */ /* 0x000fcc0000000000 */
[----:B------:R-:W-:Y:S01]  /*11230*/  HGMMA.64x16x16.F32 R72, gdesc[UR32], RZ, !UPT, gsb0 ;  /* 0x00200000204879f0 */ /* 0x000fe2000c0008ff */
[----:B------:R-:W-:Y:S01]  /*11240*/  R2UR UR34, R10 ;  /* 0x000000000a2272ca */ /* 0x000fe200000e0000 */
[----:B------:R-:W-:Y:S01]  /*11250*/  VIADD R10, R4, 0x382 ;  /* 0x00000382040a7836 */ /* 0x000fe20000000000 */
[----:B------:R-:W-:Y:S02]  /*11260*/  R2UR UR35, R11 ;  /* 0x000000000b2372ca */ /* 0x000fe400000e0000 */
[----:B------:R-:W-:Y:S01]  /*11270*/  MOV R11, 0x40000040 ;  /* 0x40000040000b7802 */ /* 0x000fe20000000f00 */
[----:B------:R-:W-:Y:S02]  /*11280*/  WARPGROUP.DEPBAR.LE gsb0, 0x0 ;  /* 0x00008000000079c5 */ /* 0x000fe40000010000 */
[----:B------:R-:W-:-:S06]  /*11290*/  WARPGROUP.ARRIVE ;  /* 0x00000000000079c5 */ /* 0x000fcc0000000000 */
[----:B------:R-:W-:Y:S01]  /*112a0*/  HGMMA.64x16x16.F32 R64, gdesc[UR28], RZ, !UPT, gsb0 ;  /* 0x002000001c4079f0 */ /* 0x000fe2000c0008ff */
[----:B------:R-:W-:Y:S01]  /*112b0*/  R2UR UR30, R12 ;  /* 0x000000000c1e72ca */ /* 0x000fe200000e0000 */
[----:B------:R-:W-:Y:S01]  /*112c0*/  VIADD R12, R4, 0x402 ;  /* 0x00000402040c7836 */ /* 0x000fe20000000000 */
[----:B------:R-:W-:Y:S01]  /*112d0*/  R2UR UR31, R13 ;  /* 0x000000000d1f72ca */ /* 0x000fe200000e0000 */
[----:B------:R-:W-:Y:S01]  /*112e0*/  IMAD.MOV.U32 R13, RZ, RZ, 0x40000040 ;  /* 0x40000040ff0d7424 */ /* 0x000fe200078e00ff */
[----:B------:R-:W-:Y:S02]  /*112f0*/  WARPGROUP.DEPBAR.LE gsb0, 0x0 ;  /* 0x00008000000079c5 */ /* 0x000fe40000010000 */
[----:B------:R-:W-:-:S06]  /*11300*/  WARPGROUP.ARRIVE ;  /* 0x00000000000079c5 */ /* 0x000fcc0000000000 */
[----:B------:R-:W-:Y:S03]  /*11310*/  HGMMA.64x16x16.F32 R56, gdesc[UR44], RZ, !UPT, gsb0 ;  /* 0x002000002c3879f0 */ /* 0x000fe6000c0008ff */
[----:B------:R-:W-:Y:S02]  /*11320*/  WARPGROUP.DEPBAR.LE gsb0, 0x0 ;  /* 0x00008000000079c5 */ /* 0x000fe40000010000 */
[----:B------:R-:W-:-:S06]  /*11330*/  WARPGROUP.ARRIVE ;  /* 0x00000000000079c5 */ /* 0x000fcc0000000000 */
[----:B------:R-:W-:Y:S01]  /*11340*/  HGMMA.64x16x16.F32 R48, gdesc[UR24], RZ, !UPT, gsb0 ;  /* 0x00200000183079f0 */ /* 0x000fe2000c0008ff */
[----:B------:R-:W-:Y:S01]  /*11350*/  UMOV UR44, UR36 ;  /* 0x00000024002c7c82 */ /* 0x000fe20008000000 */
[----:B------:R-:W-:Y:S01]  /*11360*/  UMOV UR45, UR37 ;  /* 0x00000025002d7c82 */ /* 0x000fe20008000000 */
[----:B------:R-:W-:Y:S02]  /*11370*/  R2UR UR26, R10 ;  /* 0x000000000a1a72ca */ /* 0x000fe400000e0000 */
[----:B------:R-:W-:Y:S01]  /*11380*/  R2UR UR27, R11 ;  /* 0x000000000b1b72ca */ /* 0x000fe200000e0000 */
[----:B------:R-:W-:Y:S02]  /*11390*/  WARPGROUP.DEPBAR.LE gsb0, 0x0 ;  /* 0x00008000000079c5 */ /* 0x000fe40000010000 */
[----:B------:R-:W-:Y:S01]  /*113a0*/  WARPGROUP.ARRIVE ;  /* 0x00000000000079c5 */ /* 0x000fe20000000000 */
[----:B------:R-:W-:Y:S01]  /*113b0*/  UMOV UR8, UR44 ;  /* 0x0000002c00087c82 */ /* 0x000fe20008000000 */
[----:B------:R-:W-:Y:S01]  /*113c0*/  UMOV UR9, UR45 ;  /* 0x0000002d00097c82 */ /* 0x000fe20008000000 */
[----:B------:R-:W-:Y:S01]  /*113d0*/  UMOV UR48, UR44 ;  /* 0x0000002c00307c82 */ /* 0x000fe20008000000 */
[----:B------:R-:W-:Y:S01]  /*113e0*/  UMOV UR49, UR45 ;  /* 0x0000002d00317c82 */ /* 0x000fe20008000000 */
[----:B------:R-:W-:Y:S01]  /*113f0*/  UMOV UR12, UR44 ;  /* 0x0000002c000c7c82 */ /* 0x000fe20008000000 */
[----:B------:R-:W-:Y:S01]  /*11400*/  HGMMA.64x16x16.F32 R40, gdesc[UR16], RZ, !UPT, gsb0 ;  /* 0x00200000102879f0 */ /* 0x000fe2000c0008ff */
        /* <DEDUP_REMOVED lines=9> */
[----:B------:R-:W-:Y:S01]  /*114a0*/  R2UR UR18, R12 ;  /* 0x000000000c1272ca */ /* 0x000fe200000e0000 */
[----:B------:R-:W-:Y:S01]  /*114b0*/  UMOV UR16, UR44 ;  /* 0x0000002c00107c82 */ /* 0x000fe20008000000 */
[----:B------:R-:W-:Y:S01]  /*114c0*/  R2UR UR19, R13 ;  /* 0x000000000d1372ca */ /* 0x000fe200000e0000 */
[----:B------:R-:W-:Y:S01]  /*114d0*/  UMOV UR17, UR45 ;  /* 0x0000002d00117c82 */ /* 0x000fe20008000000 */
[----:B------:R-:W-:-:S02]  /*114e0*/  VIADD R10, R4, 0x482 ;  /* 0x00000482040a7836 */ /* 0x000fc40000000000 */
[----:B------:R-:W-:Y:S02]  /*114f0*/  IMAD.MOV.U32 R11, RZ, RZ, 0x40000040 ;  /* 0x40000040ff0b7424 */ /* 0x000fe400078e00ff */
[----:B------:R-:W-:Y:S01]  /*11500*/  VIADD R12, R4, 0x502 ;  /* 0x00000502040c7836 */ /* 0x000fe20000000000 */
[----:B------:R-:W-:Y:S02]  /*11510*/  WARPGROUP.DEPBAR.LE gsb0, 0x0 ;  /* 0x00008000000079c5 */ /* 0x000fe40000010000 */
[----:B------:R-:W-:-:S06]  /*11520*/  WARPGROUP.ARRIVE ;  /* 0x00000000000079c5 */ /* 0x000fcc0000000000 */
[----:B------:R-:W-:Y:S03]  /*11530*/  HGMMA.64x16x16.F32 R32, gdesc[UR4], RZ, !UPT, gsb0 ;  /* 0x00200000042079f0 */ /* 0x000fe6000c0008ff */
[----:B------:R-:W-:Y:S02]  /*11540*/  WARPGROUP.DEPBAR.LE gsb0, 0x0 ;  /* 0x00008000000079c5 */ /* 0x000fe40000010000 */
[----:B------:R-:W-:-:S06]  /*11550*/  WARPGROUP.ARRIVE ;  /* 0x00000000000079c5 */ /* 0x000fcc0000000000 */
[----:B------:R-:W-:Y:S03]  /*11560*/  HGMMA.64x16x16.F32 R24, gdesc[UR40], RZ, !UPT, gsb0 ;  /* 0x00200000281879f0 */ /* 0x000fe6000c0008ff */
        /* <DEDUP_REMOVED lines=27> */
[----:B------:R-:W-:Y:S02]  /*11720*/  R2UR UR42, R10 ;  /* 0x000000000a2a72ca */ /* 0x000fe400000e0000 */
[----:B------:R-:W-:Y:S01]  /*11730*/  R2UR UR43, R11 ;  /* 0x000000000b2b72ca */ /* 0x000fe200000e0000 */
[----:B------:R-:W-:Y:S01]  /*11740*/  UMOV UR40, UR44 ;  /* 0x0000002c00287c82 */ /* 0x000fe20008000000 */
[----:B------:R-:W-:Y:S01]  /*11750*/  UMOV UR41, UR45 ;  /* 0x0000002d00297c82 */ /* 0x000fe20008000000 */
[----:B------:R-:W-:Y:S02]  /*11760*/  WARPGROUP.DEPBAR.LE gsb0, 0x0 ;  /* 0x00008000000079c5 */ /* 0x000fe40000010000 */
[----:B------:R-:W-:-:S08]  /*11770*/  WARPGROUP.ARRIVE ;  /* 0x00000000000079c5 */ /* 0x000fd00000000000 */
[----:B------:R-:W-:Y:S01]  /*11780*/  HGMMA.64x16x16.F32 R32, gdesc[UR40], R32, gsb0 ;  /* 0x00200000282079f0 */ /* 0x000fe20008000820 */
[----:B------:R-:W-:Y:S01]  /*11790*/  IMAD.MOV.U32 R13, RZ, RZ, 0x40000040 ;  /* 0x40000040ff0d7424 */ /* 0x000fe200078e00ff */
[----:B------:R-:W-:-:S04]  /*117a0*/  R2UR UR46, R12 ;  /* 0x000000000c2e72ca */ /* 0x000fc800000e0000 */
[----:B------:R-:W-:Y:S01]  /*117b0*/  R2UR UR47, R13 ;  /* 0x000000000d2f72ca */ /* 0x000fe200000e0000 */
[----:B------:R-:W-:Y:S02]  /*117c0*/  WARPGROUP.DEPBAR.LE gsb0, 0x0 ;  /* 0x00008000000079c5 */ /* 0x000fe40000010000 */
[----:B------:R-:W-:-:S10]  /*117d0*/  WARPGROUP.ARRIVE ;  /* 0x00000000000079c5 */ /* 0x000fd40000000000 */
[----:B------:R-:W-:Y:S01]  /*117e0*/  HGMMA.64x16x16.F32 R24, gdesc[UR44], R24, gsb0 ;  /* 0x002000002c1879f0 */ /* 0x000fe20008000818 */
[----:B------:R-:W-:Y:S02]  /*117f0*/  R2UR UR54, R14 ;  /* 0x000000000e3672ca */ /* 0x000fe400000e0000 */
[----:B------:R-:W-:Y:S01]  /*11800*/  R2UR UR55, R15 ;  /* 0x000000000f3772ca */ /* 0x000fe200000e0000 */
[----:B------:R-:W-:Y:S01]  /*11810*/  UIADD3 UR4, UR56, 0x4, URZ ;  /* 0x0000000438047890 */ /* 0x000fe2000fffe03f */
[----:B------:R-:W-:-:S06]  /*11820*/  UMOV UR53, 0x40000040 ;  /* 0x4000004000357882 */ /* 0x000fcc0000000000 */
[----:B------:R-:W-:Y:S01]  /*11830*/  UMOV UR52, UR4 ;  /* 0x0000000400347c82 */ /* 0x000fe20008000000 */
[----:B------:R-:W-:Y:S02]  /*11840*/  WARPGROUP.DEPBAR.LE gsb0, 0x0 ;  /* 0x00008000000079c5 */ /* 0x000fe40000010000 */
[----:B------:R-:W-:-:S06]  /*11850*/  WARPGROUP.ARRIVE ;  /* 0x00000000000079c5 */ /* 0x000fcc0000000000 */
[----:B------:R-:W-:Y:S01]  /*11860*/  HGMMA.64x16x16.F32 R112, gdesc[UR52], R112, gsb0 ;  /* 0x00200000347079f0 */ /* 0x000fe20008000870 */
[----:B------:R-:W-:Y:S01]  /*11870*/  R2UR UR39, R6 ;  /* 0x00000000062772ca */ /* 0x000fe200000e0000 */
[----:B------:R-:W-:Y:S01]  /*11880*/  VIADD R6, R4, 0x84 ;  /* 0x0000008404067836 */ /* 0x000fe20000000000 */
[----:B------:R-:W-:Y:S01]  /*11890*/  R2UR UR38, R7 ;  /* 0x00000000072672ca */ /* 0x000fe200000e0000 */
[----:B------:R-:W-:-:S03]  /*118a0*/  IMAD.MOV.U32 R7, RZ, RZ, 0x40000040 ;  /* 0x40000040ff077424 */ /* 0x000fc600078e00ff */
[----:B------:R-:W-:Y:S02]  /*118b0*/  R2UR UR6, R6 ;  /* 0x00000000060672ca */ /* 0x000fe400000e0000 */
[----:B------:R-:W-:Y:S01]  /*118c0*/  R2UR UR7, R7 ;  /* 0x00000000070772ca */ /* 0x000fe200000e0000 */
[----:B------:R-:W-:Y:S01]  /*118d0*/  UMOV UR40, UR52 ;  /* 0x0000003400287c82 */ /* 0x000fe20008000000 */
[----:B------:R-:W-:Y:S01]  /*118e0*/  UMOV UR41, UR53 ;  /* 0x0000003500297c82 */ /* 0x000fe20008000000 */
[----:B------:R-:W-:Y:S01]  /*118f0*/  UMOV UR4, UR40 ;  /* 0x0000002800047c82 */ /* 0x000fe20008000000 */
        /* <DEDUP_REMOVED lines=12> */
[----:B------:R-:W-:Y:S02]  /*119c0*/  WARPGROUP.DEPBAR.LE gsb0, 0x0 ;  /* 0x00008000000079c5 */ /* 0x000fe40000010000 */
[----:B------:R-:W-:-:S08]  /*119d0*/  WARPGROUP.ARRIVE ;  /* 0x00000000000079c5 */ /* 0x000fd00000000000 */
[----:B------:R-:W-:Y:S01]  /*119e0*/  HGMMA.64x16x16.F32 R96, gdesc[UR8], R96, gsb0 ;  /* 0x00200000086079f0 */ /* 0x000fe20008000860 */
[----:B------:R-:W-:Y:S02]  /*119f0*/  VIADD R6, R4, 0x184 ;  /* 0x0000018404067836 */ /* 0x000fe40000000000 */
        /* <DEDUP_REMOVED lines=9> */
[----:B------:R-:W-:-:S04]  /*11a90*/  IADD3 R8, R4, 0x204, RZ ;  /* 0x0000020404087810 */ /* 0x000fc80007ffe0ff */
        /* <DEDUP_REMOVED lines=56> */
[----:B------:R-:W-:Y:S02]  /*11e20*/  WARPGROUP.DEPBAR.LE gsb0, 0x0 ;  /* 0x00008000000079c5 */ /* 0x000fe40000010000 */
[----:B------:R-:W-:-:S10]  /*11e30*/  WARPGROUP.ARRIVE ;  /* 0x00000000000079c5 */ /* 0x000fd40000000000 */
[----:B------:R-:W-:Y:S01]  /*11e40*/  HGMMA.64x16x16.F32 R24, gdesc[UR40], R24, gsb0 ;  /* 0x00200000281879f0 */ /* 0x000fe20008000818 */
[----:B------:R-:W-:Y:S01]  /*11e50*/  IMAD.MOV.U32 R7, RZ, RZ, 0x40000040 ;  /* 0x40000040ff077424 */ /* 0x000fe200078e00ff */
[----:B------:R-:W-:-:S04]  /*11e60*/  IADD3 R6, R4, 0x6, RZ ;  /* 0x0000000604067810 */ /* 0x000fc80007ffe0ff */
        /* <DEDUP_REMOVED lines=8> */
[----:B------:R-:W-:Y:S01]  /*11ef0*/  IMAD.MOV.U32 R7, RZ, RZ, 0x40000040 ;  /* 0x40000040ff077424 */ /* 0x000fe200078e00ff */
[----:B------:R-:W-:-:S04]  /*11f00*/  IADD3 R6, R4, 0x86, RZ ;  /* 0x0000008604067810 */ /* 0x000fc80007ffe0ff */
        /* <DEDUP_REMOVED lines=9> */
[----:B------:R-:W-:Y:S01]  /*11fa0*/  VIADD R8, R4, 0x106 ;  /* 0x0000010604087836 */ /* 0x000fe20000000000 */
[----:B------:R-:W-:-:S04]  /*11fb0*/  MOV R9, 0x40000040 ;  /* 0x4000004000097802 */ /* 0x000fc80000000f00 */
        /* <DEDUP_REMOVED lines=286> */
[----:B------:R-:W-:Y:S01]  /*131a0*/  UMOV UR5, 0x40000040 ;  /* 0x4000004000057882 */ /* 0x000fe20000000000 */
        /* <DEDUP_REMOVED lines=48> */
[----:B------:R-:W-:Y:S02]  /*134b0*/  IADD3 R10, R4, 0x884, RZ ;  /* 0x00000884040a7810 */ /* 0x000fe40007ffe0ff */
[----:B------:R-:W-:Y:S02]  /*134c0*/  MOV R11, 0x40000040 ;  /* 0x40000040000b7802 */ /* 0x000fe40000000f00 */
[----:B------:R-:W-:Y:S02]  /*134d0*/  R2UR UR26, R10 ;  /* 0x000000000a1a72ca */ /* 0x000fe400000e0000 */
[----:B------:R-:W-:Y:S01]  /*134e0*/  R2UR UR27, R11 ;  /* 0x000000000b1b72ca */ /* 0x000fe200000e0000 */
[----:B------:R-:W-:Y:S01]  /*134f0*/  UMOV UR24, UR4 ;  /* 0x0000000400187c82 */ /* 0x000fe20008000000 */
[----:B------:R-:W-:Y:S01]  /*13500*/  UMOV UR25, UR5 ;  /* 0x0000000500197c82 */ /* 0x000fe20008000000 */
[----:B------:R-:W-:-:S02]  /*13510*/  WARPGROUP.DEPBAR.LE gsb0, 0x0 ;  /* 0x00008000000079c5 */ /* 0x000fc40000010000 */
        /* <DEDUP_REMOVED lines=9> */
[C---:B------:R-:W-:Y:S01]  /*135b0*/  VIADD R6, R4.reuse, 0x984 ;  /* 0x0000098404067836 */ /* 0x040fe20000000000 */
[----:B------:R-:W-:Y:S01]  /*135c0*/  MOV R7, 0x40000040 ;  /* 0x4000004000077802 */ /* 0x000fe20000000f00 */
[----:B------:R-:W-:Y:S01]  /*135d0*/  UMOV UR8, UR4 ;  /* 0x0000000400087c82 */ /* 0x000fe20008000000 */
[----:B------:R-:W-:Y:S01]  /*135e0*/  UMOV UR9, UR5 ;  /* 0x0000000500097c82 */ /* 0x000fe20008000000 */
[----:B------:R-:W-:Y:S01]  /*135f0*/  VIADD R8, R4, 0xa04 ;  /* 0x00000a0404087836 */ /* 0x000fe20000000000 */
[----:B------:R-:W-:Y:S01]  /*13600*/  R2UR UR10, R6 ;  /* 0x00000000060a72ca */ /* 0x000fe200000e0000 */
[----:B------:R-:W-:Y:S01]  /*13610*/  IMAD.MOV.U32 R9, RZ, RZ, 0x40000040 ;  /* 0x40000040ff097424 */ /* 0x000fe200078e00ff */
[----:B------:R-:W-:Y:S01]  /*13620*/  R2UR UR11, R7 ;  /* 0x00000000070b72ca */ /* 0x000fe200000e0000 */
[----:B------:R-:W-:Y:S01]  /*13630*/  UMOV UR12, UR4 ;  /* 0x00000004000c7c82 */ /* 0x000fe20008000000 */
[----:B------:R-:W-:Y:S01]  /*13640*/  UMOV UR13, UR5 ;  /* 0x00000005000d7c82 */ /* 0x000fe20008000000 */
[----:B------:R-:W-:Y:S01]  /*13650*/  UMOV UR16, UR4 ;  /* 0x0000000400107c82 */ /* 0x000fe20008000000 */
[----:B------:R-:W-:Y:S01]  /*13660*/  UMOV UR17, UR5 ;  /* 0x0000000500117c82 */ /* 0x000fe20008000000 */
[----:B------:R-:W-:Y:S01]  /*13670*/  UIADD3 UR20, UR56, 0x406, URZ ;  /* 0x0000040638147890 */ /* 0x000fe2000fffe03f */
[----:B------:R-:W-:Y:S01]  /*13680*/  UMOV UR21, 0x40000040 ;  /* 0x4000004000157882 */ /* 0x000fe20000000000 */
[----:B------:R-:W-:Y:S01]  /*13690*/  ULDC UR6, c[0x0][0x9d8] ;  /* 0x0002760000067ab9 */ /* 0x000fe20000000800 */
[----:B------:R0:W-:Y:S01]  /*136a0*/  STL.64 [R1+0x8], R20 ;  /* 0x0000081401007387 */ /* 0x0001e20000100a00 */
[----:B--2---:R-:W-:Y:S01]  /*136b0*/  IADD3 R5, R162, 0xb0, -R120 ;  /* 0x000000b0a2057810 */ /* 0x004fe20007ffe878 */
[----:B------:R-:W-:Y:S01]  /*136c0*/  ULDC UR7, c[0x0][0x988] ;  /* 0x0002620000077ab9 */ /* 0x000fe20000000800 */
[----:B------:R-:W-:-:S02]  /*136d0*/  WARPGROUP.DEPBAR.LE gsb0, 0x0 ;  /* 0x00008000000079c5 */ /* 0x000fc40000010000 */
[----:B------:R-:W-:-:S06]  /*136e0*/  WARPGROUP.ARRIVE ;  /* 0x00000000000079c5 */ /* 0x000fcc0000000000 */
[----:B------:R-:W-:Y:S01]  /*136f0*/  HGMMA.64x16x16.F32 R40, gdesc[UR8], R40, gsb0 ;  /* 0x00200000082879f0 */ /* 0x000fe20008000828 */
[----:B------:R-:W-:Y:S02]  /*13700*/  R2UR UR14, R8 ;  /* 0x00000000080e72ca */ /* 0x000fe400000e0000 */
[----:B------:R-:W-:Y:S01]  /*13710*/  R2UR UR15, R9 ;  /* 0x00000000090f72ca */ /* 0x000fe200000e0000 */
[----:B------:R-:W-:Y:S01]  /*13720*/  VIADD R6, R4, 0xa84 ;  /* 0x00000a8404067836 */ /* 0x000fe20000000000 */
[----:B------:R-:W-:Y:S02]  /*13730*/  WARPGROUP.DEPBAR.LE gsb0, 0x0 ;  /* 0x00008000000079c5 */ /* 0x000fe40000010000 */
[----:B------:R-:W-:-:S09]  /*13740*/  WARPGROUP.ARRIVE ;  /* 0x00000000000079c5 */ /* 0x000fd20000000000 */
[----:B------:R-:W-:Y:S01]  /*13750*/  HGMMA.64x16x16.F32 R32, gdesc[UR12], R32, gsb0 ;  /* 0x002000000c2079f0 */ /* 0x000fe20008000820 */
[----:B------:R-:W-:Y:S02]  /*13760*/  MOV R7, 0x40000040 ;  /* 0x4000004000077802 */ /* 0x000fe40000000f00 */
[----:B------:R-:W-:Y:S02]  /*13770*/  R2UR UR18, R6 ;  /* 0x00000000061272ca */ /* 0x000fe400000e0000 */
[----:B------:R-:W-:Y:S01]  /*13780*/  R2UR UR19, R7 ;  /* 0x00000000071372ca */ /* 0x000fe200000e0000 */
[----:B------:R-:W-:Y:S02]  /*13790*/  WARPGROUP.DEPBAR.LE gsb0, 0x0 ;  /* 0x00008000000079c5 */ /* 0x000fe40000010000 */
[----:B------:R-:W-:-:S10]  /*137a0*/  WARPGROUP.ARRIVE ;  /* 0x00000000000079c5 */ /* 0x000fd40000000000 */
        /* <DEDUP_REMOVED lines=68> */
[----:B------:R-:W-:Y:S01]  /*13bf0*/  UMOV UR8, UR20 ;  /* 0x0000001400087c82 */ /* 0x000fe20008000000 */
[----:B------:R-:W-:Y:S01]  /*13c00*/  UMOV UR9, UR21 ;  /* 0x0000001500097c82 */ /* 0x000fe20008000000 */
[----:B------:R-:W-:Y:S01]  /*13c10*/  FMUL.FTZ R8, R113, UR6 ;  /* 0x0000000671087c20 */ /* 0x000fe20008410000 */
[----:B0-----:R-:W-:Y:S01]  /*13c20*/  FMUL.FTZ R20, R115, UR6 ;  /* 0x0000000673147c20 */ /* 0x001fe20008410000 */
[----:B------:R-:W-:Y:S01]  /*13c30*/  FMUL.FTZ R3, R112, UR6 ;  /* 0x0000000670037c20 */ /* 0x000fe20008410000 */
[----:B------:R-:W-:Y:S02]  /*13c40*/  WARPGROUP.DEPBAR.LE gsb0, 0x0 ;  /* 0x00008000000079c5 */ /* 0x000fe40000010000 */
[----:B------:R-:W-:-:S06]  /*13c50*/  WARPGROUP.ARRIVE ;  /* 0x00000000000079c5 */ /* 0x000fcc0000000000 */
[----:B------:R-:W-:Y:S01]  /*13c60*/  HGMMA.64x16x16.F32 R32, gdesc[UR8], R32, gsb0 ;  /* 0x00200000082079f0 */ /* 0x000fe20008000820 */
[----:B------:R-:W-:Y:S01]  /*13c70*/  FMUL.FTZ R12, R105, UR6 ;  /* 0x00000006690c7c20 */ /* 0x000fe20008410000 */
[----:B------:R-:W-:Y:S01]  /*13c80*/  MUFU.TANH R8, R8 ;  /* 0x0000000800087308 */ /* 0x000fe20000002400 */
[----:B------:R-:W-:Y:S01]  /*13c90*/  FMUL.FTZ R9, R116, UR6 ;  /* 0x0000000674097c20 */ /* 0x000fe20008410000 */
[----:B------:R-:W-:Y:S01]  /*13ca0*/  FMUL.FTZ R112, R114, UR6 ;  /* 0x0000000672707c20 */ /* 0x000fe20008410000 */
[----:B------:R-:W-:-:S05]  /*13cb0*/  FMUL.FTZ R10, R117, UR6 ;  /* 0x00000006750a7c20 */ /* 0x000fca0008410000 */
[----:B------:R-:W0:Y:S01]  /*13cc0*/  MUFU.TANH R20, R20 ;  /* 0x0000001400147308 */ /* 0x000e220000002400 */
[----:B------:R-:W-:Y:S01]  /*13cd0*/  FMUL.FTZ R81, R100, UR6 ;  /* 0x0000000664517c20 */ /* 0x000fe20008410000 */
[----:B------:R-:W-:Y:S01]  /*13ce0*/  FMUL.FTZ R100, R90, UR6 ;  /* 0x000000065a647c20 */ /* 0x000fe20008410000 */
[----:B------:R-:W-:-:S05]  /*13cf0*/  FMUL.FTZ R90, R72, UR6 ;  /* 0x00000006485a7c20 */ /* 0x000fca0008410000 */
[----:B------:R-:W1:Y:S01]  /*13d00*/  MUFU.TANH R3, R3 ;  /* 0x0000000300037308 */ /* 0x000e620000002400 */
[----:B------:R-:W-:Y:S01]  /*13d10*/  FMUL.FTZ R11, R104, UR6 ;  /* 0x00000006680b7c20 */ /* 0x000fe20008410000 */
[----:B------:R-:W-:Y:S01]  /*13d20*/  FMUL.FTZ R72, R73, UR6 ;  /* 0x0000000649487c20 */ /* 0x000fe20008410000 */
[----:B------:R-:W-:Y:S02]  /*13d30*/  IMAD R6, R160, -0xb0, R5 ;  /* 0xffffff50a0067824 */ /* 0x000fe400078e0205 */
[----:B------:R-:W-:-:S03]  /*13d40*/  FMUL.FTZ R73, R76, UR6 ;  /* 0x000000064c497c20 */ /* 0x000fc60008410000 */
[----:B------:R-:W2:Y:S01]  /*13d50*/  MUFU.TANH R12, R12 ;  /* 0x0000000c000c7308 */ /* 0x000ea20000002400 */
[----:B------:R-:W-:Y:S01]  /*13d60*/  FMUL.FTZ R76, R64, UR6 ;  /* 0x00000006404c7c20 */ /* 0x000fe20008410000 */
[----:B------:R-:W-:Y:S01]  /*13d70*/  FMUL.FTZ R84, R118, UR6 ;  /* 0x0000000676547c20 */ /* 0x000fe20008410000 */
[----:B------:R-:W-:-:S05]  /*13d80*/  FMUL.FTZ R64, R65, UR6 ;  /* 0x0000000641407c20 */ /* 0x000fca0008410000 */
[----:B------:R-:W3:Y:S01]  /*13d90*/  MUFU.TANH R9, R9 ;  /* 0x0000000900097308 */ /* 0x000ee20000002400 */
[----:B------:R-:W-:Y:S01]  /*13da0*/  FMUL.FTZ R65, R68, UR6 ;  /* 0x0000000644417c20 */ /* 0x000fe20008410000 */
[----:B------:R-:W-:Y:S01]  /*13db0*/  FMUL.FTZ R68, R70, UR6 ;  /* 0x0000000646447c20 */ /* 0x000fe20008410000 */
[----:B------:R-:W-:-:S05]  /*13dc0*/  ISETP.GT.AND P3, PT, R6, 0x1, PT ;  /* 0x000000010600780c */ /* 0x000fca0003f64270 */
[----:B------:R-:W4:Y:S01]  /*13dd0*/  MUFU.TANH R112, R112 ;  /* 0x0000007000707308 */ /* 0x000f220000002400 */
[----:B------:R-:W-:Y:S01]  /*13de0*/  FMUL.FTZ R70, R59, UR6 ;  /* 0x000000063b467c20 */ /* 0x000fe20008410000 */
[----:B------:R-:W-:Y:S01]  /*13df0*/  FMUL.FTZ R21, R119, UR6 ;  /* 0x0000000677157c20 */ /* 0x000fe20008410000 */
[----:B------:R-:W-:-:S05]  /*13e00*/  FMUL.FTZ R59, R60, UR6 ;  /* 0x000000063c3b7c20 */ /* 0x000fca0008410000 */
[----:B------:R-:W4:Y:S01]  /*13e10*/  MUFU.TANH R10, R10 ;  /* 0x0000000a000a7308 */ /* 0x000f220000002400 */
[----:B------:R-:W-:Y:S01]  /*13e20*/  ISETP.GT.AND P2, PT, R6, RZ, PT ;  /* 0x000000ff0600720c */ /* 0x000fe20003f44270 */
[----:B------:R-:W-:Y:S01]  /*13e30*/  FMUL.FTZ R13, R108, UR6 ;  /* 0x000000066c0d7c20 */ /* 0x000fe20008410000 */
[----:B------:R-:W-:Y:S01]  /*13e40*/  FMUL.FTZ R60, R63, UR6 ;  /* 0x000000063f3c7c20 */ /* 0x000fe20008410000 */
[----:B------:R-:W-:Y:S01]  /*13e50*/  FMUL.FTZ R63, R54, UR6 ;  /* 0x00000006363f7c20 */ /* 0x000fe20008410000 */
[----:B0-----:R-:W-:-:S03]  /*13e60*/  FSEL R20, R20, -INF , P3 ;  /* 0xff80000014147808 */ /* 0x001fc60001800000 */
[----:B------:R-:W0:Y:S01]  /*13e70*/  MUFU.TANH R11, R11 ;  /* 0x0000000b000b7308 */ /* 0x000e220000002400 */
[----:B------:R-:W-:Y:S01]  /*13e80*/  FSEL R8, R8, -INF , P3 ;  /* 0xff80000008087808 */ /* 0x000fe20001800000 */
[----:B------:R-:W-:Y:S02]  /*13e90*/  WARPGROUP.DEPBAR.LE gsb0, 0x0 ;  /* 0x00008000000079c5 */ /* 0x000fe40000010000 */
[----:B------:R-:W-:Y:S01]  /*13ea0*/  FMUL.FTZ R54, R33, UR6 ;  /* 0x0000000621367c20 */ /* 0x000fe20008410000 */
[----:B------:R-:W-:Y:S01]  /*13eb0*/  ISETP.GT.AND P3, PT, R6, 0x11, PT ;  /* 0x000000110600780c */ /* 0x000fe20003f64270 */
[----:B------:R-:W-:Y:S02]  /*13ec0*/  FMUL.FTZ R83, R106, UR6 ;  /* 0x000000066a537c20 */ /* 0x000fe40008410000 */
[----:B------:R-:W0:Y:S01]  /*13ed0*/  MUFU.TANH R84, R84 ;  /* 0x0000005400547308 */ /* 0x000e220000002400 */
[----:B------:R-:W-:Y:S01]  /*13ee0*/  ISETP.GT.AND P4, PT, R6, 0x8, PT ;  /* 0x000000080600780c */ /* 0x000fe20003f84270 */
[----:B------:R-:W-:Y:S01]  /*13ef0*/  FMUL.FTZ R14, R109, UR6 ;  /* 0x000000066d0e7c20 */ /* 0x000fe20008410000 */
[----:B-1----:R-:W-:Y:S01]  /*13f00*/  FSEL R33, R3, -INF , P2 ;  /* 0xff80000003217808 */ /* 0x002fe20001000000 */
[----:B------:R-:W-:Y:S01]  /*13f10*/  FMUL.FTZ R7, R52, UR6 ;  /* 0x0000000634077c20 */ /* 0x000fe20008410000 */
[----:B------:R-:W-:-:S02]  /*13f20*/  IMAD.MOV.U32 R5, RZ, RZ, 0x40000040 ;  /* 0x40000040ff057424 */ /* 0x000fc400078e00ff */
[----:B------:R-:W-:Y:S01]  /*13f30*/  FMUL.FTZ R163, R45, UR6 ;  /* 0x000000062da37c20 */ /* 0x000fe20008410000 */
[----:B------:R-:W-:Y:S01]  /*13f40*/  FMUL.FTZ R52, R34, UR6 ;  /* 0x0000000622347c20 */ /* 0x000fe20008410000 */
[----:B------:R-:W1:Y:S01]  /*13f50*/  MUFU.TANH R21, R21 ;  /* 0x0000001500157308 */ /* 0x000e620000002400 */
[----:B------:R-:W-:Y:S01]  /*13f60*/  FMUL.FTZ R34, R37, UR6 ;  /* 0x0000000625227c20 */ /* 0x000fe20008410000 */
[----:B--2---:R-:W-:Y:S01]  /*13f70*/  FSEL R45, R12, -INF , P3 ;  /* 0xff8000000c2d7808 */ /* 0x004fe20001800000 */
[----:B------:R-:W-:Y:S01]  /*13f80*/  FMUL.FTZ R82, R107, UR6 ;  /* 0x000000066b527c20 */ /* 0x000fe20008410000 */
[----:B------:R-:W-:Y:S01]  /*13f90*/  FMUL.FTZ R86, R101, UR6 ;  /* 0x0000000665567c20 */ /* 0x000fe20008410000 */
[----:B------:R-:W-:Y:S01]  /*13fa0*/  ISETP.GT.AND P5, PT, R6, 0x9, PT ;  /* 0x000000090600780c */ /* 0x000fe20003fa4270 */
[----:B------:R-:W-:Y:S01]  /*13fb0*/  FMUL.FTZ R80, R96, UR6 ;  /* 0x0000000660507c20 */ /* 0x000fe20008410000 */
[----:B---3--:R-:W-:Y:S01]  /*13fc0*/  FSEL R37, R9, -INF , P4 ;  /* 0xff80000009257808 */ /* 0x008fe20002000000 */
[----:B------:R-:W2:Y:S01]  /*13fd0*/  MUFU.TANH R13, R13 ;  /* 0x0000000d000d7308 */ /* 0x000ea20000002400 */
[----:B------:R-:W-:Y:S01]  /*13fe0*/  FMNMX.FTZ R12, R33, R8, !PT ;  /* 0x00000008210c7209 */ /* 0x000fe20007810000 */
[----:B------:R-:W-:Y:S01]  /*13ff0*/  FMUL.FTZ R101, R102, UR6 ;  /* 0x0000000666657c20 */ /* 0x000fe20008410000 */
[----:B------:R-:W-:Y:S01]  /*14000*/  FMUL.FTZ R102, R32, UR6 ;  /* 0x0000000620667c20 */ /* 0x000fe20008410000 */
[----:B------:R-:W-:Y:S01]  /*14010*/  R2UR UR23, R5 ;  /* 0x00000000051772ca */ /* 0x000fe200000e0000 */
[----:B------:R-:W-:Y:S01]  /*14020*/  FMUL.FTZ R85, R89, UR6 ;  /* 0x0000000659557c20 */ /* 0x000fe20008410000 */
[----:B------:R-:W-:Y:S01]  /*14030*/  FMUL.FTZ R32, R39, UR6 ;  /* 0x0000000627207c20 */ /* 0x000fe20008410000 */
[----:B----4-:R-:W-:Y:S01]  /*14040*/  FSEL R5, R112, -INF , P2 ;  /* 0xff80000070057808 */ /* 0x010fe20001000000 */
[----:B------:R-:W3:Y:S01]  /*14050*/  MUFU.TANH R83, R83 ;  /* 0x0000005300537308 */ /* 0x000ee20000002400 */
[----:B------:R-:W-:Y:S01]  /*14060*/  FMUL.FTZ R105, R110, UR6 ;  /* 0x000000066e697c20 */ /* 0x000fe20008410000 */
[----:B------:R-:W-:Y:S01]  /*14070*/  FMUL.FTZ R89, R93, UR6 ;  /* 0x000000065d597c20 */ /* 0x000fe20008410000 */
[----:B------:R-:W-:Y:S01]  /*14080*/  ISETP.GT.AND P2, PT, R6, 0x10, PT ;  /* 0x000000100600780c */ /* 0x000fe20003f44270 */
[----:B------:R-:W-:Y:S01]  /*14090*/  FMUL.FTZ R15, R97, UR6 ;  /* 0x00000006610f7c20 */ /* 0x000fe20008410000 */
[----:B------:R-:W-:Y:S01]  /*140a0*/  FSEL R39, R10, -INF , P5 ;  /* 0xff8000000a277808 */ /* 0x000fe20002800000 */
[----:B------:R-:W-:Y:S01]  /*140b0*/  FMUL.FTZ R93, R74, UR6 ;  /* 0x000000064a5d7c20 */ /* 0x000fe20008410000 */
[----:B------:R-:W-:Y:S01]  /*140c0*/  FMNMX.FTZ R12, R37, R12, !PT ;  /* 0x0000000c250c7209 */ /* 0x000fe20007810000 */
[----:B------:R-:W-:Y:S01]  /*140d0*/  MUFU.TANH R14, R14 ;  /* 0x0000000e000e7308 */ /* 0x000fe20000002400 */
[----:B------:R-:W-:Y:S01]  /*140e0*/  FMUL.FTZ R74, R75, UR6 ;  /* 0x000000064b4a7c20 */ /* 0x000fe20008410000 */
[----:B------:R-:W-:Y:S01]  /*140f0*/  FMUL.FTZ R75, R77, UR6 ;  /* 0x000000064d4b7c20 */ /* 0x000fe20008410000 */
[----:B------:R-:W-:Y:S01]  /*14100*/  FMUL.FTZ R159, R41, UR6 ;  /* 0x00000006299f7c20 */ /* 0x000fe20008410000 */
[----:B------:R-:W-:Y:S01]  /*14110*/  FMUL.FTZ R104, R111, UR6 ;  /* 0x000000066f687c20 */ /* 0x000fe20008410000 */
[----:B------:R-:W-:Y:S01]  /*14120*/  FMUL.FTZ R77, R79, UR6 ;  /* 0x000000064f4d7c20 */ /* 0x000fe20008410000 */
[----:B0-----:R-:W-:Y:S01]  /*14130*/  FSEL R41, R11, -INF , P2 ;  /* 0xff8000000b297808 */ /* 0x001fe20001000000 */
[----:B------:R-:W-:Y:S01]  /*14140*/  FMUL.FTZ R98, R98, UR6 ;  /* 0x0000000662627c20 */ /* 0x000fe20008410000 */
[----:B------:R-:W-:Y:S01]  /*14150*/  MUFU.TANH R82, R82 ;  /* 0x0000005200527308 */ /* 0x000fe20000002400 */
[----:B------:R-:W-:Y:S01]  /*14160*/  FMNMX.FTZ R12, R39, R12, !PT ;  /* 0x0000000c270c7209 */ /* 0x000fe20007810000 */
[----:B------:R-:W-:Y:S01]  /*14170*/  FMUL.FTZ R79, R66, UR6 ;  /* 0x00000006424f7c20 */ /* 0x000fe20008410000 */
[----:B------:R-:W-:Y:S01]  /*14180*/  FMUL.FTZ R66, R69, UR6 ;  /* 0x0000000645427c20 */ /* 0x000fe20008410000 */
[----:B------:R-:W-:Y:S01]  /*14190*/  FMUL.FTZ R69, R71, UR6 ;  /* 0x0000000647457c20 */ /* 0x000fe20008410000 */
[----:B------:R-:W-:Y:S01]  /*141a0*/  IADD3 R4, R4, 0xa86, RZ ;  /* 0x00000a8604047810 */ /* 0x000fe20007ffe0ff */
[----:B------:R-:W-:Y:S01]  /*141b0*/  FMUL.FTZ R53, R53, UR6 ;  /* 0x0000000635357c20 */ /* 0x000fe20008410000 */
[----:B------:R-:W-:Y:S01]  /*141c0*/  FMUL.FTZ R55, R55, UR6 ;  /* 0x0000000637377c20 */ /* 0x000fe20008410000 */
[----:B------:R-:W-:Y:S01]  /*141d0*/  MUFU.TANH R80, R80 ;  /* 0x0000005000507308 */ /* 0x000fe20000002400 */
[----:B------:R-:W-:Y:S01]  /*141e0*/  FSEL R3, R84, -INF , P4 ;  /* 0xff80000054037808 */ /* 0x000fe20002000000 */
[----:B------:R-:W-:Y:S01]  /*141f0*/  FMUL.FTZ R71, R58, UR6 ;  /* 0x000000063a477c20 */ /* 0x000fe20008410000 */
[----:B------:R-:W-:Y:S01]  /*14200*/  ISETP.GT.AND P4, PT, R6, 0x18, PT ;  /* 0x000000180600780c */ /* 0x000fe20003f84270 */
[----:B------:R-:W-:Y:S01]  /*14210*/  FMUL.FTZ R58, R61, UR6 ;  /* 0x000000063d3a7c20 */ /* 0x000fe20008410000 */
[----:B------:R-:W-:Y:S01]  /*14220*/  FMNMX.FTZ R12, R41, R12, !PT ;  /* 0x0000000c290c7209 */ /* 0x000fe20007810000 */
[----:B------:R-:W-:Y:S01]  /*14230*/  FMUL.FTZ R161, R44, UR6 ;  /* 0x000000062ca17c20 */ /* 0x000fe20008410000 */
[----:B------:R-:W-:Y:S01]  /*14240*/  FMUL.FTZ R50, R50, UR6 ;  /* 0x0000000632327c20 */ /* 0x000fe20008410000 */
[----:B------:R-:W0:Y:S01]  /*14250*/  MUFU.TANH R105, R105 ;  /* 0x0000006900697308 */ /* 0x000e220000002400 */
[----:B------:R-:W-:Y:S01]  /*14260*/  FMUL.FTZ R61, R62, UR6 ;  /* 0x000000063e3d7c20 */ /* 0x000fe20008410000 */
[----:B------:R-:W-:Y:S01]  /*14270*/  FMUL.FTZ R62, R47, UR6 ;  /* 0x000000062f3e7c20 */ /* 0x000fe20008410000 */
[----:B-1----:R-:W-:Y:S01]  /*14280*/  FSEL R21, R21, -INF , P5 ;  /* 0xff80000015157808 */ /* 0x002fe20002800000 */
[----:B------:R-:W-:Y:S01]  /*14290*/  FMUL.FTZ R157, R40, UR6 ;  /* 0x00000006289d7c20 */ /* 0x000fe20008410000 */
[----:B------:R-:W-:Y:S01]  /*142a0*/  FMUL.FTZ R91, R91, UR6 ;  /* 0x000000065b5b7c20 */ /* 0x000fe20008410000 */
[----:B------:R-:W-:Y:S01]  /*142b0*/  FMUL.FTZ R94, R94, UR6 ;  /* 0x000000065e5e7c20 */ /* 0x000fe20008410000 */
[----:B------:R-:W-:Y:S01]  /*142c0*/  FMUL.FTZ R78, R78, UR6 ;  /* 0x000000064e4e7c20 */ /* 0x000fe20008410000 */
[----:B------:R-:W-:Y:S01]  /*142d0*/  MUFU.TANH R15, R15 ;  /* 0x0000000f000f7308 */ /* 0x000fe20000002400 */
[----:B------:R-:W-:Y:S01]  /*142e0*/  FMUL.FTZ R97, R99, UR6 ;  /* 0x0000000663617c20 */ /* 0x000fe20008410000 */
[----:B------:R-:W-:Y:S01]  /*142f0*/  ISETP.GT.AND P5, PT, R6, 0x19, PT ;  /* 0x000000190600780c */ /* 0x000fe20003fa4270 */
[----:B------:R-:W-:Y:S01]  /*14300*/  FMUL.FTZ R96, R88, UR6 ;  /* 0x0000000658607c20 */ /* 0x000fe20008410000 */
[----:B--2---:R-:W-:Y:S01]  /*14310*/  FSEL R47, R13, -INF , P4 ;  /* 0xff8000000d2f7808 */ /* 0x004fe20002000000 */
[----:B------:R-:W-:Y:S01]  /*14320*/  FMUL.FTZ R67, R67, UR6 ;  /* 0x0000000643437c20 */ /* 0x000fe20008410000 */
[----:B------:R-:W-:Y:S01]  /*14330*/  FMNMX.FTZ R12, R45, R12, !PT ;  /* 0x0000000c2d0c7209 */ /* 0x000fe20007810000 */
[----:B------:R-:W-:Y:S01]  /*14340*/  FMUL.FTZ R56, R56, UR6 ;  /* 0x0000000638387c20 */ /* 0x000fe20008410000 */
[----:B------:R-:W1:Y:S01]  /*14350*/  MUFU.TANH R104, R104 ;  /* 0x0000006800687308 */ /* 0x000e620000002400 */
[----:B------:R-:W-:Y:S01]  /*14360*/  R2UR UR22, R4 ;  /* 0x00000000041672ca */ /* 0x000fe200000e0000 */
[----:B------:R-:W-:Y:S01]  /*14370*/  FMUL.FTZ R57, R57, UR6 ;  /* 0x0000000639397c20 */ /* 0x000fe20008410000 */
[----:B---3--:R-:W-:-:S05]  /*14380*/  FSEL R83, R83, -INF , P2 ;  /* 0xff80000053537808 */ /* 0x008fca0001000000 */
[----:B------:R-:W2:Y:S01]  /*14390*/  MUFU.TANH R81, R81 ;  /* 0x0000005100517308 */ /* 0x000ea20000002400 */
[----:B------:R-:W-:Y:S01]  /*143a0*/  ISETP.GT.AND P2, PT, R6, 0x20, PT ;  /* 0x000000200600780c */ /* 0x000fe20003f44270 */
[----:B------:R-:W-:Y:S01]  /*143b0*/  FMUL.FTZ R44, R36, UR6 ;  /* 0x00000006242c7c20 */ /* 0x000fe20008410000 */
[----:B------:R-:W-:Y:S01]  /*143c0*/  FMNMX.FTZ R12, R47, R12, !PT ;  /* 0x0000000c2f0c7209 */ /* 0x000fe20007810000 */
[----:B------:R-:W-:Y:S01]  /*143d0*/  FMUL.FTZ R51, R51, UR6 ;  /* 0x0000000633337c20 */ /* 0x000fe20008410000 */
[----:B------:R-:W-:Y:S01]  /*143e0*/  FMUL.FTZ R48, R48, UR6 ;  /* 0x0000000630307c20 */ /* 0x000fe20008410000 */
[----:B------:R-:W-:Y:S01]  /*143f0*/  FMUL.FTZ R49, R49, UR6 ;  /* 0x0000000631317c20 */ /* 0x000fe20008410000 */
[----:B------:R-:W3:Y:S01]  /*14400*/  LDL R108, [R1+0x18] ;  /* 0x00001800016c7983 */ /* 0x000ee20000100800 */
[----:B------:R-:W4:Y:S01]  /*14410*/  MUFU.TANH R98, R98 ;  /* 0x0000006200627308 */ /* 0x000f220000002400 */
[----:B------:R-:W-:Y:S01]  /*14420*/  FMUL.FTZ R99, R103, UR6 ;  /* 0x0000000667637c20 */ /* 0x000fe20008410000 */
[----:B------:R-:W-:-:S06]  /*14430*/  FMUL.FTZ R88, R92, UR6 ;  /* 0x000000065c587c20 */ /* 0x000fcc0008410000 */
[----:B------:R-:W4:Y:S08]  /*14440*/  MUFU.TANH R86, R86 ;  /* 0x0000005600567308 */ /* 0x000f300000002400 */
[----:B------:R1:W-:Y:S01]  /*14450*/  MUFU.TANH R4, R53 ;  /* 0x0000003500047308 */ /* 0x0003e20000002400 */
[----:B0-----:R-:W-:Y:S02]  /*14460*/  FSEL R105, R105, -INF , P4 ;  /* 0xff80000069697808 */ /* 0x001fe40002000000 */
[----:B-1----:R-:W-:-:S05]  /*14470*/  FSEL R53, R14, -INF , P5 ;  /* 0xff8000000e357808 */ /* 0x002fca0002800000 */
[----:B------:R-:W0:Y:S01]  /*14480*/  MUFU.TANH R97, R97 ;  /* 0x0000006100617308 */ /* 0x000e220000002400 */
[----:B------:R-:W-:-:S07]  /*14490*/  FMNMX.FTZ R12, R53, R12, !PT ;  /* 0x0000000c350c7209 */ /* 0x000fce0007810000 */
[----:B------:R1:W-:Y:S01]  /*144a0*/  MUFU.TANH R36, R7 ;  /* 0x0000000700247308 */ /* 0x0003e20000002400 */
[----:B------:R-:W-:-:S07]  /*144b0*/  ISETP.GT.AND P4, PT, R6, 0x28, PT ;  /* 0x000000280600780c */ /* 0x000fce0003f84270 */
[----:B------:R-:W0:Y:S01]  /*144c0*/  MUFU.TANH R96, R96 ;  /* 0x0000006000607308 */ /* 0x000e220000002400 */
[----:B-1----:R-:W-:Y:S02]  /*144d0*/  FSEL R7, R82, -INF , P3 ;  /* 0xff80000052077808 */ /* 0x002fe40001800000 */
[----:B------:R-:W-:-:S05]  /*144e0*/  ISETP.GT.AND P3, PT, R6, 0x21, PT ;  /* 0x000000210600780c */ /* 0x000fca0003f64270 */
[----:B------:R1:W-:Y:S01]  /*144f0*/  MUFU.TANH R10, R55 ;  /* 0x00000037000a7308 */ /* 0x0003e20000002400 */
[----:B------:R-:W-:Y:S02]  /*14500*/  FSEL R9, R104, -INF , P5 ;  /* 0xff80000068097808 */ /* 0x000fe40002800000 */
[----:B-1----:R-:W-:-:S05]  /*14510*/  FSEL R55, R80, -INF , P2 ;  /* 0xff80000050377808 */ /* 0x002fca0001000000 */
[----:B------:R-:W1:Y:S01]  /*14520*/  MUFU.TANH R101, R101 ;  /* 0x0000006500657308 */ /* 0x000e620000002400 */
[----:B------:R-:W-:-:S07]  /*14530*/  FMNMX.FTZ R12, R55, R12, !PT ;  /* 0x0000000c370c7209 */ /* 0x000fce0007810000 */
[----:B------:R-:W-:Y:S01]  /*14540*/  MUFU.TANH R40, R50 ;  /* 0x0000003200287308 */ /* 0x000fe20000002400 */
[----:B------:R-:W-:Y:S02]  /*14550*/  ISETP.GT.AND P5, PT, R6, 0x29, PT ;  /* 0x000000290600780c */ /* 0x000fe40003fa4270 */
[----:B--2---:R-:W-:-:S05]  /*14560*/  FSEL R81, R81, -INF , P4 ;  /* 0xff80000051517808 */ /* 0x004fca0002000000 */
[----:B------:R-:W2:Y:S08]  /*14570*/  MUFU.TANH R85, R85 ;  /* 0x0000005500557308 */ /* 0x000eb00000002400 */
[----:B------:R0:W-:Y:S01]  /*14580*/  MUFU.TANH R50, R63 ;  /* 0x0000003f00327308 */ /* 0x0001e20000002400 */
[----:B------:R-:W-:Y:S01]  /*14590*/  FMUL.FTZ R92, R95, UR6 ;  /* 0x000000065f5c7c20 */ /* 0x000fe20008410000 */
[----:B----4-:R-:W-:-:S02]  /*145a0*/  FSEL R11, R98, -INF , P2 ;  /* 0xff800000620b7808 */ /* 0x010fc40001000000 */
[----:B0-----:R-:W-:-:S04]  /*145b0*/  FSEL R63, R15, -INF , P3 ;  /* 0xff8000000f3f7808 */ /* 0x001fc80001800000 */
[----:B------:R-:W0:Y:S01]  /*145c0*/  MUFU.TANH R99, R99 ;  /* 0x0000006300637308 */ /* 0x000e220000002400 */
[----:B------:R-:W-:-:S07]  /*145d0*/  FMNMX.FTZ R12, R63, R12, !PT ;  /* 0x0000000c3f0c7209 */ /* 0x000fce0007810000 */
[----:B------:R-:W4:Y:S01]  /*145e0*/  MUFU.TANH R88, R88 ;  /* 0x0000005800587308 */ /* 0x000f220000002400 */
[----:B------:R-:W-:Y:S02]  /*145f0*/  ISETP.GT.AND P2, PT, R6, 0x30, PT ;  /* 0x000000300600780c */ /* 0x000fe40003f44270 */
[----:B------:R-:W-:Y:S02]  /*14600*/  FSEL R95, R86, -INF , P5 ;  /* 0xff800000565f7808 */ /* 0x000fe40002800000 */
[----:B------:R-:W-:-:S03]  /*14610*/  FMNMX.FTZ R12, R81, R12, !PT ;  /* 0x0000000c510c7209 */ /* 0x000fc60007810000 */
[----:B------:R-:W4:Y:S01]  /*14620*/  MUFU.TANH R100, R100 ;  /* 0x0000006400647308 */ /* 0x000f220000002400 */
[----:B------:R-:W-:Y:S02]  /*14630*/  FSEL R97, R97, -INF , P3 ;  /* 0xff80000061617808 */ /* 0x000fe40001800000 */
[----:B------:R-:W-:-:S05]  /*14640*/  ISETP.GT.AND P3, PT, R6, 0x31, PT ;  /* 0x000000310600780c */ /* 0x000fca0003f64270 */
[----:B------:R-:W4:Y:S01]  /*14650*/  MUFU.TANH R89, R89 ;  /* 0x0000005900597308 */ /* 0x000f220000002400 */
[----:B------:R-:W-:Y:S02]  /*14660*/  FSEL R103, R96, -INF , P2 ;  /* 0xff80000060677808 */ /* 0x000fe40001000000 */
[----:B------:R-:W-:-:S05]  /*14670*/  FMNMX.FTZ R12, R95, R12, !PT ;  /* 0x0000000c5f0c7209 */ /* 0x000fca0007810000 */
[----:B------:R-:W4:Y:S01]  /*14680*/  MUFU.TANH R91, R91 ;  /* 0x0000005b005b7308 */ /* 0x000f220000002400 */
[----:B-1----:R-:W-:Y:S02]  /*14690*/  FSEL R101, R101, -INF , P4 ;  /* 0xff80000065657808 */ /* 0x002fe40002000000 */
[----:B------:R-:W-:-:S05]  /*146a0*/  ISETP.GT.AND P4, PT, R6, 0x38, PT ;  /* 0x000000380600780c */ /* 0x000fca0003f84270 */
[----:B------:R-:W1:Y:S01]  /*146b0*/  MUFU.TANH R90, R90 ;  /* 0x0000005a005a7308 */ /* 0x000e620000002400 */
[----:B--2---:R-:W-:Y:S02]  /*146c0*/  FSEL R119, R85, -INF , P3 ;  /* 0xff80000055777808 */ /* 0x004fe40001800000 */
[----:B------:R-:W-:-:S05]  /*146d0*/  FMNMX.FTZ R12, R103, R12, !PT ;  /* 0x0000000c670c7209 */ /* 0x000fca0007810000 */
[----:B------:R-:W2:Y:S01]  /*146e0*/  MUFU.TANH R94, R94 ;  /* 0x0000005e005e7308 */ /* 0x000ea20000002400 */
[----:B0-----:R-:W-:Y:S02]  /*146f0*/  FSEL R99, R99, -INF , P5 ;  /* 0xff80000063637808 */ /* 0x001fe40002800000 */
[----:B------:R-:W-:-:S05]  /*14700*/  ISETP.GT.AND P5, PT, R6, 0x39, PT ;  /* 0x000000390600780c */ /* 0x000fca0003fa4270 */
[----:B------:R-:W0:Y:S01]  /*14710*/  MUFU.TANH R72, R72 ;  /* 0x0000004800487308 */ /* 0x000e220000002400 */
[----:B----4-:R-:W-:Y:S02]  /*14720*/  FSEL R121, R88, -INF , P4 ;  /* 0xff80000058797808 */ /* 0x010fe40002000000 */
[----:B------:R-:W-:-:S05]  /*14730*/  FMNMX.FTZ R12, R119, R12, !PT ;  /* 0x0000000c770c7209 */ /* 0x000fca0007810000 */
[----:B------:R-:W4:Y:S01]  /*14740*/  MUFU.TANH R92, R92 ;  /* 0x0000005c005c7308 */ /* 0x000f220000002400 */
[----:B------:R-:W-:Y:S02]  /*14750*/  FSEL R13, R100, -INF , P2 ;  /* 0xff800000640d7808 */ /* 0x000fe40001000000 */
[----:B------:R-:W-:-:S05]  /*14760*/  ISETP.GT.AND P2, PT, R6, 0x40, PT ;  /* 0x000000400600780c */ /* 0x000fca0003f44270 */
[----:B------:R-:W4:Y:S01]  /*14770*/  MUFU.TANH R73, R73 ;  /* 0x0000004900497308 */ /* 0x000f220000002400 */
[----:B------:R-:W-:Y:S02]  /*14780*/  FSEL R123, R89, -INF , P5 ;  /* 0xff800000597b7808 */ /* 0x000fe40002800000 */
[----:B------:R-:W-:-:S05]  /*14790*/  FMNMX.FTZ R12, R121, R12, !PT ;  /* 0x0000000c790c7209 */ /* 0x000fca0007810000 */
[----:B------:R-:W4:Y:S01]  /*147a0*/  MUFU.TANH R93, R93 ;  /* 0x0000005d005d7308 */ /* 0x000f220000002400 */
[----:B------:R-:W-:Y:S02]  /*147b0*/  FSEL R91, R91, -INF , P3 ;  /* 0xff8000005b5b7808 */ /* 0x000fe40001800000 */
[----:B------:R-:W-:-:S05]  /*147c0*/  ISETP.GT.AND P3, PT, R6, 0x41, PT ;  /* 0x000000410600780c */ /* 0x000fca0003f64270 */
[----:B------:R-:W4:Y:S01]  /*147d0*/  MUFU.TANH R75, R75 ;  /* 0x0000004b004b7308 */ /* 0x000f220000002400 */
[----:B-1----:R-:W-:Y:S02]  /*147e0*/  FSEL R125, R90, -INF , P2 ;  /* 0xff8000005a7d7808 */ /* 0x002fe40001000000 */
[----:B------:R-:W-:-:S05]  /*147f0*/  FMNMX.FTZ R12, R123, R12, !PT ;  /* 0x0000000c7b0c7209 */ /* 0x000fca0007810000 */
[----:B------:R-:W1:Y:S01]  /*14800*/  MUFU.TANH R74, R74 ;  /* 0x0000004a004a7308 */ /* 0x000e620000002400 */
[----:B--2---:R-:W-:Y:S01]  /*14810*/  FSEL R15, R94, -INF , P4 ;  /* 0xff8000005e0f7808 */ /* 0x004fe20002000000 */
[----:B------:R-:W-:Y:S01]  /*14820*/  FMUL.FTZ R106, R46, UR6 ;  /* 0x000000062e6a7c20 */ /* 0x000fe20008410000 */
[----:B------:R-:W-:-:S05]  /*14830*/  ISETP.GT.AND P4, PT, R6, 0x48, PT ;  /* 0x000000480600780c */ /* 0x000fca0003f84270 */
[----:B------:R-:W2:Y:S01]  /*14840*/  MUFU.TANH R76, R76 ;  /* 0x0000004c004c7308 */ /* 0x000ea20000002400 */
[----:B0-----:R-:W-:Y:S02]  /*14850*/  FSEL R127, R72, -INF , P3 ;  /* 0xff800000487f7808 */ /* 0x001fe40001800000 */
[----:B------:R-:W-:Y:S01]  /*14860*/  FMNMX.FTZ R12, R125, R12, !PT ;  /* 0x0000000c7d0c7209 */ /* 0x000fe20007810000 */
[----:B------:R-:W-:-:S04]  /*14870*/  FMUL.FTZ R46, R35, UR6 ;  /* 0x00000006232e7c20 */ /* 0x000fc80008410000 */
[----:B------:R-:W-:Y:S01]  /*14880*/  MUFU.TANH R78, R78 ;  /* 0x0000004e004e7308 */ /* 0x000fe20000002400 */
[----:B----4-:R-:W-:Y:S02]  /*14890*/  FSEL R35, R92, -INF , P5 ;  /* 0xff8000005c237808 */ /* 0x010fe40002800000 */
[----:B------:R-:W-:-:S05]  /*148a0*/  ISETP.GT.AND P5, PT, R6, 0x49, PT ;  /* 0x000000490600780c */ /* 0x000fca0003fa4270 */
[----:B------:R-:W0:Y:S01]  /*148b0*/  MUFU.TANH R64, R64 ;  /* 0x0000004000407308 */ /* 0x000e220000002400 */
[----:B------:R-:W-:Y:S02]  /*148c0*/  FSEL R129, R73, -INF , P4 ;  /* 0xff80000049817808 */ /* 0x000fe40002000000 */
[----:B------:R-:W-:-:S05]  /*148d0*/  FMNMX.FTZ R12, R127, R12, !PT ;  /* 0x0000000c7f0c7209 */ /* 0x000fca0007810000 */
[----:B------:R-:W4:Y:S01]  /*148e0*/  MUFU.TANH R77, R77 ;  /* 0x0000004d004d7308 */ /* 0x000f220000002400 */
[----:B------:R-:W-:Y:S02]  /*148f0*/  FSEL R93, R93, -INF , P2 ;  /* 0xff8000005d5d7808 */ /* 0x000fe40001000000 */
[----:B------:R-:W-:-:S05]  /*14900*/  ISETP.GT.AND P2, PT, R6, 0x50, PT ;  /* 0x000000500600780c */ /* 0x000fca0003f44270 */
[----:B------:R-:W4:Y:S01]  /*14910*/  MUFU.TANH R65, R65 ;  /* 0x0000004100417308 */ /* 0x000f220000002400 */
[----:B------:R-:W-:Y:S02]  /*14920*/  FSEL R131, R75, -INF , P5 ;  /* 0xff8000004b837808 */ /* 0x000fe40002800000 */
[----:B------:R-:W-:Y:S01]  /*14930*/  FMNMX.FTZ R12, R129, R12, !PT ;  /* 0x0000000c810c7209 */ /* 0x000fe20007810000 */
[----:B------:R-:W-:-:S04]  /*14940*/  FMUL.FTZ R109, R43, UR6 ;  /* 0x000000062b6d7c20 */ /* 0x000fc80008410000 */
[----:B------:R-:W3:Y:S01]  /*14950*/  MUFU.TANH R79, R79 ;  /* 0x0000004f004f7308 */ /* 0x000ee20000002400 */
[----:B------:R-:W-:Y:S01]  /*14960*/  WARPGROUP.ARRIVE ;  /* 0x00000000000079c5 */ /* 0x000fe20000000000 */
[----:B-1----:R-:W-:-:S06]  /*14970*/  FSEL R43, R74, -INF , P3 ;  /* 0xff8000004a2b7808 */ /* 0x002fcc0001800000 */
[----:B------:R-:W1:Y:S01]  /*14980*/  MUFU.TANH R66, R66 ;  /* 0x0000004200427308 */ /* 0x000e620000002400 */
[----:B------:R-:W-:Y:S01]  /*14990*/  ISETP.GT.AND P3, PT, R6, 0x51, PT ;  /* 0x000000510600780c */ /* 0x000fe20003f64270 */
[----:B------:R-:W-:Y:S01]  /*149a0*/  FMUL.FTZ R107, R42, UR6 ;  /* 0x000000062a6b7c20 */ /* 0x000fe20008410000 */
[----:B--2---:R-:W-:Y:S01]  /*149b0*/  FSEL R133, R76, -INF , P2 ;  /* 0xff8000004c857808 */ /* 0x004fe20001000000 */
[----:B------:R-:W-:Y:S01]  /*149c0*/  HGMMA.64x16x16.F32 R24, gdesc[UR20], R24, gsb0 ;  /* 0x00200000141879f0 */ /* 0x000fe20008000818 */
[----:B------:R-:W-:-:S03]  /*149d0*/  FMNMX.FTZ R12, R131, R12, !PT ;  /* 0x0000000c830c7209 */ /* 0x000fc60007810000 */
[----:B------:R-:W2:Y:S01]  /*149e0*/  MUFU.TANH R67, R67 ;  /* 0x0000004300437308 */ /* 0x000ea20000002400 */
[----:B0-----:R-:W-:Y:S02]  /*149f0*/  FSEL R135, R64, -INF , P3 ;  /* 0xff80000040877808 */ /* 0x001fe40001800000 */
[----:B------:R-:W-:-:S05]  /*14a00*/  FMNMX.FTZ R12, R133, R12, !PT ;  /* 0x0000000c850c7209 */ /* 0x000fca0007810000 */
[----:B------:R-:W0:Y:S01]  /*14a10*/  MUFU.TANH R56, R56 ;  /* 0x0000003800387308 */ /* 0x000e220000002400 */
[----:B----4-:R-:W-:-:S07]  /*14a20*/  FSEL R77, R77, -INF , P5 ;  /* 0xff8000004d4d7808 */ /* 0x010fce0002800000 */
[----:B------:R-:W4:Y:S01]  /*14a30*/  MUFU.TANH R68, R68 ;  /* 0x0000004400447308 */ /* 0x000f220000002400 */
[----:B------:R-:W-:-:S07]  /*14a40*/  ISETP.GT.AND P5, PT, R6, 0x59, PT ;  /* 0x000000590600780c */ /* 0x000fce0003fa4270 */
[----:B------:R1:W-:Y:S01]  /*14a50*/  MUFU.TANH R42, R51 ;  /* 0x00000033002a7308 */ /* 0x0003e20000002400 */
[----:B------:R-:W-:-:S07]  /*14a60*/  FMNMX.FTZ R12, R135, R12, !PT ;  /* 0x0000000c870c7209 */ /* 0x000fce0007810000 */
[----:B------:R-:W4:Y:S01]  /*14a70*/  MUFU.TANH R57, R57 ;  /* 0x0000003900397308 */ /* 0x000f220000002400 */
[----:B-1----:R-:W-:Y:S02]  /*14a80*/  FSEL R51, R78, -INF , P4 ;  /* 0xff8000004e337808 */ /* 0x002fe40002000000 */
[----:B------:R-:W-:-:S05]  /*14a90*/  ISETP.GT.AND P4, PT, R6, 0x58, PT ;  /* 0x000000580600780c */ /* 0x000fca0003f84270 */
[----:B------:R-:W1:Y:S01]  /*14aa0*/  MUFU.TANH R69, R69 ;  /* 0x0000004500457308 */ /* 0x000e620000002400 */
[----:B------:R-:W-:Y:S02]  /*14ab0*/  FSEL R137, R65, -INF , P4 ;  /* 0xff80000041897808 */ /* 0x000fe40002000000 */
[----:B---3--:R-:W-:-:S05]  /*14ac0*/  FSEL R79, R79, -INF , P2 ;  /* 0xff8000004f4f7808 */ /* 0x008fca0001000000 */
[----:B------:R-:W3:Y:S01]  /*14ad0*/  MUFU.TANH R59, R59 ;  /* 0x0000003b003b7308 */ /* 0x000ee20000002400 */
[----:B------:R-:W-:Y:S02]  /*14ae0*/  ISETP.GT.AND P2, PT, R6, 0x60, PT ;  /* 0x000000600600780c */ /* 0x000fe40003f44270 */
[----:B------:R-:W-:Y:S02]  /*14af0*/  FSEL R139, R66, -INF , P5 ;  /* 0xff800000428b7808 */ /* 0x000fe40002800000 */
[----:B------:R-:W-:-:S03]  /*14b00*/  FMNMX.FTZ R12, R137, R12, !PT ;  /* 0x0000000c890c7209 */ /* 0x000fc60007810000 */
[----:B------:R-:W3:Y:S01]  /*14b10*/  MUFU.TANH R71, R71 ;  /* 0x0000004700477308 */ /* 0x000ee20000002400 */
[----:B--2---:R-:W-:Y:S02]  /*14b20*/  FSEL R67, R67, -INF , P3 ;  /* 0xff80000043437808 */ /* 0x004fe40001800000 */
[----:B------:R-:W-:-:S05]  /*14b30*/  ISETP.GT.AND P3, PT, R6, 0x61, PT ;  /* 0x000000610600780c */ /* 0x000fca0003f64270 */
[----:B------:R-:W2:Y:S01]  /*14b40*/  MUFU.TANH R58, R58 ;  /* 0x0000003a003a7308 */ /* 0x000ea20000002400 */
[----:B0-----:R-:W-:Y:S02]  /*14b50*/  FSEL R141, R56, -INF , P2 ;  /* 0xff800000388d7808 */ /* 0x001fe40001000000 */
[----:B------:R-:W-:-:S05]  /*14b60*/  FMNMX.FTZ R12, R139, R12, !PT ;  /* 0x0000000c8b0c7209 */ /* 0x000fca0007810000 */
[----:B------:R-:W0:Y:S01]  /*14b70*/  MUFU.TANH R70, R70 ;  /* 0x0000004600467308 */ /* 0x000e220000002400 */
[----:B----4-:R-:W-:Y:S02]  /*14b80*/  FSEL R73, R68, -INF , P4 ;  /* 0xff80000044497808 */ /* 0x010fe40002000000 */
        /* <DEDUP_REMOVED lines=8> */
[----:B---3--:R-:W-:Y:S02]  /*14c10*/  FSEL R145, R59, -INF , P4 ;  /* 0xff8000003b917808 */ /* 0x008fe40002000000 */
[----:B------:R-:W-:-:S05]  /*14c20*/  FMNMX.FTZ R12, R143, R12, !PT ;  /* 0x0000000c8f0c7209 */ /* 0x000fca0007810000 */
[----:B------:R-:W3:Y:S01]  /*14c30*/  MUFU.TANH R60, R60 ;  /* 0x0000003c003c7308 */ /* 0x000ee20000002400 */
[----:B------:R-:W-:Y:S02]  /*14c40*/  FSEL R71, R71, -INF , P2 ;  /* 0xff80000047477808 */ /* 0x000fe40001000000 */
[----:B------:R-:W-:Y:S02]  /*14c50*/  ISETP.GT.AND P2, PT, R6, 0x70, PT ;  /* 0x000000700600780c */ /* 0x000fe40003f44270 */
[----:B--2--5:R-:W-:Y:S02]  /*14c60*/  FSEL R147, R58, -INF , P5 ;  /* 0xff8000003a937808 */ /* 0x024fe40002800000 */
[----:B------:R-:W-:Y:S01]  /*14c70*/  FMNMX.FTZ R12, R145, R12, !PT ;  /* 0x0000000c910c7209 */ /* 0x000fe20007810000 */
[----:B------:R-:W2:Y:S01]  /*14c80*/  MUFU.TANH R157, R157 ;  /* 0x0000009d009d7308 */ /* 0x000ea20000002400 */
[----:B0-----:R-:W-:Y:S02]  /*14c90*/  FSEL R65, R70, -INF , P3 ;  /* 0xff80000046417808 */ /* 0x001fe40001800000 */
[----:B------:R-:W-:-:S02]  /*14ca0*/  ISETP.GT.AND P3, PT, R6, 0x71, PT ;  /* 0x000000710600780c */ /* 0x000fc40003f64270 */
[----:B----4-:R-:W-:Y:S02]  /*14cb0*/  FSEL R151, R48, -INF , P2 ;  /* 0xff80000030977808 */ /* 0x010fe40001000000 */
[----:B------:R-:W-:Y:S01]  /*14cc0*/  FMNMX.FTZ R12, R147, R12, !PT ;  /* 0x0000000c930c7209 */ /* 0x000fe20007810000 */
[----:B------:R-:W0:Y:S01]  /*14cd0*/  MUFU.TANH R159, R159 ;  /* 0x0000009f009f7308 */ /* 0x000e220000002400 */
[----:B------:R-:W-:Y:S02]  /*14ce0*/  FSEL R61, R61, -INF , P4 ;  /* 0xff8000003d3d7808 */ /* 0x000fe40002000000 */
[----:B------:R-:W-:Y:S02]  /*14cf0*/  ISETP.GT.AND P4, PT, R6, 0x78, PT ;  /* 0x000000780600780c */ /* 0x000fe40003f84270 */
[----:B-1----:R-:W-:Y:S02]  /*14d00*/  FSEL R149, R49, -INF , P3 ;  /* 0xff80000031957808 */ /* 0x002fe40001800000 */
[----:B------:R-:W-:Y:S01]  /*14d10*/  FMNMX.FTZ R12, R151, R12, !PT ;  /* 0x0000000c970c7209 */ /* 0x000fe20007810000 */
[----:B------:R-:W1:Y:S01]  /*14d20*/  MUFU.TANH R161, R161 ;  /* 0x000000a100a17308 */ /* 0x000e620000002400 */
[----:B---3--:R-:W-:-:S02]  /*14d30*/  FSEL R57, R60, -INF , P5 ;  /* 0xff8000003c397808 */ /* 0x008fc40002800000 */
[----:B------:R-:W-:Y:S02]  /*14d40*/  ISETP.GT.AND P5, PT, R6, 0x79, PT ;  /* 0x000000790600780c */ /* 0x000fe40003fa4270 */
[----:B------:R-:W-:Y:S02]  /*14d50*/  FSEL R153, R36, -INF , P4 ;  /* 0xff80000024997808 */ /* 0x000fe40002000000 */
[----:B------:R-:W-:Y:S01]  /*14d60*/  FMNMX.FTZ R12, R149, R12, !PT ;  /* 0x0000000c950c7209 */ /* 0x000fe20007810000 */
[----:B------:R-:W3:Y:S01]  /*14d70*/  MUFU.TANH R107, R107 ;  /* 0x0000006b006b7308 */ /* 0x000ee20000002400 */
[----:B------:R-:W-:Y:S02]  /*14d80*/  FSEL R59, R40, -INF , P2 ;  /* 0xff800000283b7808 */ /* 0x000fe40001000000 */
[----:B------:R-:W-:Y:S02]  /*14d90*/  ISETP.GT.AND P2, PT, R6, 0x80, PT ;  /* 0x000000800600780c */ /* 0x000fe40003f44270 */
[----:B------:R-:W-:-:S02]  /*14da0*/  FSEL R155, R4, -INF , P5 ;  /* 0xff800000049b7808 */ /* 0x000fc40002800000 */
[----:B------:R-:W-:Y:S01]  /*14db0*/  FMNMX.FTZ R12, R153, R12, !PT ;  /* 0x0000000c990c7209 */ /* 0x000fe20007810000 */
[----:B------:R-:W4:Y:S01]  /*14dc0*/  MUFU.TANH R163, R163 ;  /* 0x000000a300a37308 */ /* 0x000f220000002400 */
[----:B------:R-:W-:Y:S02]  /*14dd0*/  FSEL R75, R42, -INF , P3 ;  /* 0xff8000002a4b7808 */ /* 0x000fe40001800000 */
[----:B------:R-:W-:Y:S02]  /*14de0*/  ISETP.GT.AND P3, PT, R6, 0x81, PT ;  /* 0x000000810600780c */ /* 0x000fe40003f64270 */
[----:B--2---:R-:W-:-:S03]  /*14df0*/  FSEL R157, R157, -INF , P2 ;  /* 0xff8000009d9d7808 */ /* 0x004fc60001000000 */
[----:B------:R-:W2:Y:S01]  /*14e00*/  MUFU.TANH R109, R109 ;  /* 0x0000006d006d7308 */ /* 0x000ea20000002400 */
[----:B------:R-:W-:Y:S02]  /*14e10*/  FMNMX.FTZ R12, R155, R12, !PT ;  /* 0x0000000c9b0c7209 */ /* 0x000fe40007810000 */
[----:B------:R-:W-:-:S05]  /*14e20*/  FSEL R49, R50, -INF , P4 ;  /* 0xff80000032317808 */ /* 0x000fca0002000000 */
[----:B------:R-:W2:Y:S01]  /*14e30*/  MUFU.TANH R102, R102 ;  /* 0x0000006600667308 */ /* 0x000ea20000002400 */
[----:B------:R-:W-:Y:S02]  /*14e40*/  ISETP.GT.AND P4, PT, R6, 0x88, PT ;  /* 0x000000880600780c */ /* 0x000fe40003f84270 */
[----:B0-----:R-:W-:Y:S02]  /*14e50*/  FSEL R159, R159, -INF , P3 ;  /* 0xff8000009f9f7808 */ /* 0x001fe40001800000 */
[----:B------:R-:W-:-:S03]  /*14e60*/  FMNMX.FTZ R12, R157, R12, !PT ;  /* 0x0000000c9d0c7209 */ /* 0x000fc60007810000 */
[----:B------:R-:W0:Y:S01]  /*14e70*/  MUFU.TANH R106, R106 ;  /* 0x0000006a006a7308 */ /* 0x000e220000002400 */
[----:B------:R-:W-:Y:S01]  /*14e80*/  FSEL R85, R10, -INF , P5 ;  /* 0xff8000000a557808 */ /* 0x000fe20002800000 */
[----:B------:R-:W-:-:S06]  /*14e90*/  WARPGROUP.DEPBAR.LE gsb0, 0x0 ;  /* 0x00008000000079c5 */ /* 0x000fcc0000010000 */
[----:B------:R-:W0:Y:S01]  /*14ea0*/  MUFU.TANH R54, R54 ;  /* 0x0000003600367308 */ /* 0x000e220000002400 */
[----:B------:R-:W-:Y:S01]  /*14eb0*/  ISETP.GT.AND P5, PT, R6, 0x89, PT ;  /* 0x000000890600780c */ /* 0x000fe20003fa4270 */
[----:B------:R-:W-:Y:S01]  /*14ec0*/  FMUL.FTZ R24, R24, UR6 ;  /* 0x0000000618187c20 */ /* 0x000fe20008410000 */
[----:B-1----:R-:W-:Y:S02]  /*14ed0*/  FSEL R161, R161, -INF , P4 ;  /* 0xff800000a1a17808 */ /* 0x002fe40002000000 */
[----:B------:R-:W-:-:S03]  /*14ee0*/  FMNMX.FTZ R12, R159, R12, !PT ;  /* 0x0000000c9f0c7209 */ /* 0x000fc60007810000 */
[----:B------:R-:W1:Y:S01]  /*14ef0*/  MUFU.TANH R62, R62 ;  /* 0x0000003e003e7308 */ /* 0x000e620000002400 */
[----:B---3--:R-:W-:Y:S01]  /*14f00*/  FSEL R107, R107, -INF , P2 ;  /* 0xff8000006b6b7808 */ /* 0x008fe20001000000 */
[----:B------:R-:W-:Y:S01]  /*14f10*/  FMUL.FTZ R38, R38, UR6 ;  /* 0x0000000626267c20 */ /* 0x000fe20008410000 */
[----:B------:R-:W-:-:S05]  /*14f20*/  ISETP.GT.AND P2, PT, R6, 0x90, PT ;  /* 0x000000900600780c */ /* 0x000fca0003f44270 */
[----:B------:R-:W3:Y:S01]  /*14f30*/  MUFU.TANH R44, R44 ;  /* 0x0000002c002c7308 */ /* 0x000ee20000002400 */
[----:B----4-:R-:W-:Y:S01]  /*14f40*/  FSEL R163, R163, -INF , P5 ;  /* 0xff800000a3a37808 */ /* 0x010fe20002800000 */
[----:B------:R-:W-:Y:S01]  /*14f50*/  FMUL.FTZ R4, R25, UR6 ;  /* 0x0000000619047c20 */ /* 0x000fe20008410000 */
[----:B------:R-:W-:-:S05]  /*14f60*/  FMNMX.FTZ R12, R161, R12, !PT ;  /* 0x0000000ca10c7209 */ /* 0x000fca0007810000 */
[----:B------:R-:W4:Y:S01]  /*14f70*/  MUFU.TANH R52, R52 ;  /* 0x0000003400347308 */ /* 0x000f220000002400 */
[----:B--2---:R-:W-:Y:S01]  /*14f80*/  FSEL R109, R109, -INF , P3 ;  /* 0xff8000006d6d7808 */ /* 0x004fe20001800000 */
[----:B------:R-:W-:Y:S01]  /*14f90*/  FMUL.FTZ R28, R28, UR6 ;  /* 0x000000061c1c7c20 */ /* 0x000fe20008410000 */
[----:B------:R-:W-:-:S05]  /*14fa0*/  ISETP.GT.AND P3, PT, R6, 0x91, PT ;  /* 0x000000910600780c */ /* 0x000fca0003f64270 */
[----:B------:R-:W2:Y:S01]  /*14fb0*/  MUFU.TANH R34, R34 ;  /* 0x0000002200227308 */ /* 0x000ea20000002400 */
[----:B------:R-:W-:Y:S02]  /*14fc0*/  FSEL R165, R102, -INF , P2 ;  /* 0xff80000066a57808 */ /* 0x000fe40001000000 */
[----:B------:R-:W-:-:S05]  /*14fd0*/  FMNMX.FTZ R12, R163, R12, !PT ;  /* 0x0000000ca30c7209 */ /* 0x000fca0007810000 */
[----:B------:R-:W2:Y:S01]  /*14fe0*/  MUFU.TANH R46, R46 ;  /* 0x0000002e002e7308 */ /* 0x000ea20000002400 */
[----:B0-----:R-:W-:Y:S01]  /*14ff0*/  FSEL R25, R106, -INF , P4 ;  /* 0xff8000006a197808 */ /* 0x001fe20002000000 */
[----:B------:R-:W-:Y:S01]  /*15000*/  FMUL.FTZ R10, R29, UR6 ;  /* 0x000000061d0a7c20 */ /* 0x000fe20008410000 */
[----:B------:R-:W-:-:S05]  /*15010*/  ISETP.GT.AND P4, PT, R6, 0x98, PT ;  /* 0x000000980600780c */ /* 0x000fca0003f84270 */
[----:B------:R-:W0:Y:S01]  /*15020*/  MUFU.TANH R24, R24 ;  /* 0x0000001800187308 */ /* 0x000e220000002400 */
[----:B------:R-:W-:Y:S02]  /*15030*/  FSEL R167, R54, -INF , P3 ;  /* 0xff80000036a77808 */ /* 0x000fe40001800000 */
[----:B------:R-:W-:-:S05]  /*15040*/  FMNMX.FTZ R12, R165, R12, !PT ;  /* 0x0000000ca50c7209 */ /* 0x000fca0007810000 */
[----:B------:R-:W0:Y:S01]  /*15050*/  MUFU.TANH R38, R38 ;  /* 0x0000002600267308 */ /* 0x000e220000002400 */
[----:B-1----:R-:W-:Y:S02]  /*15060*/  FSEL R111, R62, -INF , P5 ;  /* 0xff8000003e6f7808 */ /* 0x002fe40002800000 */
[----:B------:R-:W-:-:S05]  /*15070*/  ISETP.GT.AND P5, PT, R6, 0x99, PT ;  /* 0x000000990600780c */ /* 0x000fca0003fa4270 */
[----:B------:R-:W1:Y:S01]  /*15080*/  MUFU.TANH R4, R4 ;  /* 0x0000000400047308 */ /* 0x000e620000002400 */
[----:B---3--:R-:W-:Y:S02]  /*15090*/  FSEL R169, R44, -INF , P4 ;  /* 0xff8000002ca97808 */ /* 0x008fe40002000000 */
[----:B------:R-:W-:-:S05]  /*150a0*/  FMNMX.FTZ R12, R167, R12, !PT ;  /* 0x0000000ca70c7209 */ /* 0x000fca0007810000 */
[----:B------:R-:W3:Y:S01]  /*150b0*/  MUFU.TANH R32, R32 ;  /* 0x0000002000207308 */ /* 0x000ee20000002400 */
[----:B----4-:R-:W-:Y:S02]  /*150c0*/  FSEL R29, R52, -INF , P2 ;  /* 0xff800000341d7808 */ /* 0x010fe40001000000 */
[----:B------:R-:W-:-:S05]  /*150d0*/  ISETP.GT.AND P2, PT, R6, 0xa0, PT ;  /* 0x000000a00600780c */ /* 0x000fca0003f44270 */
[----:B------:R-:W4:Y:S01]  /*150e0*/  MUFU.TANH R28, R28 ;  /* 0x0000001c001c7308 */ /* 0x000f220000002400 */
[----:B--2---:R-:W-:Y:S02]  /*150f0*/  FSEL R171, R34, -INF , P5 ;  /* 0xff80000022ab7808 */ /* 0x004fe40002800000 */
[----:B------:R-:W-:-:S05]  /*15100*/  FMNMX.FTZ R12, R169, R12, !PT ;  /* 0x0000000ca90c7209 */ /* 0x000fca0007810000 */
[----:B------:R-:W2:Y:S01]  /*15110*/  MUFU.TANH R10, R10 ;  /* 0x0000000a000a7308 */ /* 0x000ea20000002400 */
[----:B------:R-:W-:Y:S02]  /*15120*/  FSEL R115, R46, -INF , P3 ;  /* 0xff8000002e737808 */ /* 0x000fe40001800000 */
[----:B------:R-:W-:Y:S02]  /*15130*/  ISETP.GT.AND P3, PT, R6, 0xa1, PT ;  /* 0x000000a10600780c */ /* 0x000fe40003f64270 */
[----:B0-----:R-:W-:Y:S02]  /*15140*/  FSEL R173, R24, -INF , P2 ;  /* 0xff80000018ad7808 */ /* 0x001fe40001000000 */
[----:B------:R-:W-:Y:S02]  /*15150*/  FMNMX.FTZ R12, R171, R12, !PT ;  /* 0x0000000cab0c7209 */ /* 0x000fe40007810000 */
[----:B------:R-:W-:Y:S02]  /*15160*/  FSEL R117, R38, -INF , P4 ;  /* 0xff80000026757808 */ /* 0x000fe40002000000 */
[----:B------:R-:W-:-:S02]  /*15170*/  ISETP.GT.AND P4, PT, R6, 0xa8, PT ;  /* 0x000000a80600780c */ /* 0x000fc40003f84270 */
[----:B-1----:R-:W-:Y:S02]  /*15180*/  FSEL R175, R4, -INF , P3 ;  /* 0xff80000004af7808 */ /* 0x002fe40001800000 */
[----:B------:R-:W-:Y:S02]  /*15190*/  FMNMX.FTZ R12, R173, R12, !PT ;  /* 0x0000000cad0c7209 */ /* 0x000fe40007810000 */
[----:B---3--:R-:W-:Y:S02]  /*151a0*/  FSEL R113, R32, -INF , P5 ;  /* 0xff80000020717808 */ /* 0x008fe40002800000 */
[----:B------:R-:W-:Y:S02]  /*151b0*/  ISETP.GT.AND P5, PT, R6, 0xa9, PT ;  /* 0x000000a90600780c */ /* 0x000fe40003fa4270 */
[----:B----4-:R-:W-:Y:S02]  /*151c0*/  FSEL R179, R28, -INF , P4 ;  /* 0xff8000001cb37808 */ /* 0x010fe40002000000 */
[----:B------:R-:W-:-:S02]  /*151d0*/  FMNMX.FTZ R12, R175, R12, !PT ;  /* 0x0000000caf0c7209 */ /* 0x000fc40007810000 */
[----:B--2---:R-:W-:Y:S02]  /*151e0*/  FSEL R177, R10, -INF , P5 ;  /* 0xff8000000ab17808 */ /* 0x004fe40002800000 */
[----:B------:R-:W-:-:S04]  /*151f0*/  FMNMX.FTZ R12, R179, R12, !PT ;  /* 0x0000000cb30c7209 */ /* 0x000fc80007810000 */
[----:B------:R-:W-:-:S05]  /*15200*/  FMNMX.FTZ R6, R177, R12, !PT ;  /* 0x0000000cb1067209 */ /* 0x000fca0007810000 */
[----:B------:R-:W0:Y:S02]  /*15210*/  SHFL.BFLY PT, R89, R6, 0x2, 0x1f ;  /* 0x0c401f0006597f89 */ /* 0x000e2400000e0000 */
[----:B0-----:R-:W-:-:S05]  /*15220*/  FMNMX.FTZ R10, R6, R89, !PT ;  /* 0x00000059060a7209 */ /* 0x001fca0007810000 */
[----:B------:R-:W0:Y:S01]  /*15230*/  SHFL.BFLY PT, R89, R10, 0x1, 0x1f ;  /* 0x0c201f000a597f89 */ /* 0x000e2200000e0000 */
[----:B------:R-:W-:Y:S02]  /*15240*/  IMAD.U32 R88, RZ, RZ, UR7 ;  /* 0x00000007ff587e24 */ /* 0x000fe4000f8e00ff */
[----:B------:R-:W-:Y:S01]  /*15250*/  FMUL.FTZ R14, R27, UR6 ;  /* 0x000000061b0e7c20 */ /* 0x000fe20008410000 */
[----:B0-----:R-:W-:-:S04]  /*15260*/  FMNMX.FTZ R89, R10, R89, !PT ;  /* 0x000000590a597209 */ /* 0x001fc80007810000 */
[C---:B------:R-:W-:Y:S01]  /*15270*/  FSETP.NEU.FTZ.AND P6, PT, R89.reuse, -INF , PT ;  /* 0xff8000005900780b */ /* 0x040fe20003fdd000 */
[----:B------:R-:W-:-:S05]  /*15280*/  FMUL.FTZ R4, R89, R88 ;  /* 0x0000005859047220 */ /* 0x000fca0000410000 */
[----:B------:R-:W-:-:S05]  /*15290*/  FSEL R4, R4, RZ, P6 ;  /* 0x000000ff04047208 */ /* 0x000fca0003000000 */
[----:B------:R-:W-:Y:S01]  /*152a0*/  FFMA.FTZ R27, R8, R88, -R4 ;  /* 0x00000058081b7223 */ /* 0x000fe20000010804 */
[----:B------:R-:W-:-:S04]  /*152b0*/  FMNMX.FTZ R8, R5, R20, !PT ;  /* 0x0000001405087209 */ /* 0x000fc80007810000 */
        /* <DEDUP_REMOVED lines=30> */
[----:B------:R-:W-:Y:S01]  /*154a0*/  FMNMX.FTZ R8, R107, R8, !PT ;  /* 0x000000086b087209 */ /* 0x000fe20007810000 */
[----:B------:R-:W-:-:S03]  /*154b0*/  FMUL.FTZ R12, R26, UR6 ;  /* 0x000000061a0c7c20 */ /* 0x000fc60008410000 */
[----:B------:R-:W-:-:S04]  /*154c0*/  FMNMX.FTZ R8, R109, R8, !PT ;  /* 0x000000086d087209 */ /* 0x000fc80007810000 */
[----:B------:R-:W-:Y:S01]  /*154d0*/  FMNMX.FTZ R8, R25, R8, !PT ;  /* 0x0000000819087209 */ /* 0x000fe20007810000 */
[----:B------:R-:W0:Y:S01]  /*154e0*/  MUFU.TANH R12, R12 ;  /* 0x0000000c000c7308 */ /* 0x000e220000002400 */
[----:B------:R-:W-:Y:S02]  /*154f0*/  FMUL.FTZ R10, R30, UR6 ;  /* 0x000000061e0a7c20 */ /* 0x000fe40008410000 */
[----:B------:R-:W-:Y:S01]  /*15500*/  FMNMX.FTZ R8, R111, R8, !PT ;  /* 0x000000086f087209 */ /* 0x000fe20007810000 */
[----:B------:R-:W-:-:S03]  /*15510*/  FMUL.FTZ R6, R31, UR6 ;  /* 0x000000061f067c20 */ /* 0x000fc60008410000 */
[----:B------:R-:W-:Y:S01]  /*15520*/  FMNMX.FTZ R8, R29, R8, !PT ;  /* 0x000000081d087209 */ /* 0x000fe20007810000 */
[----:B------:R-:W1:Y:S03]  /*15530*/  MUFU.TANH R14, R14 ;  /* 0x0000000e000e7308 */ /* 0x000e660000002400 */
[----:B------:R-:W-:-:S05]  /*15540*/  FMNMX.FTZ R8, R115, R8, !PT ;  /* 0x0000000873087209 */ /* 0x000fca0007810000 */
[----:B------:R-:W2:Y:S01]  /*15550*/  MUFU.TANH R10, R10 ;  /* 0x0000000a000a7308 */ /* 0x000ea20000002400 */
[----:B------:R-:W-:Y:S01]  /*15560*/  FMNMX.FTZ R8, R117, R8, !PT ;  /* 0x0000000875087209 */ /* 0x000fe20007810000 */
[----:B------:R-:W-:Y:S01]  /*15570*/  FFMA.FTZ R192, R125, R88, -R4 ;  /* 0x000000587dc07223 */ /* 0x000fe20000010804 */
[----:B0-----:R-:W-:-:S05]  /*15580*/  FSEL R125, R12, -INF , P2 ;  /* 0xff8000000c7d7808 */ /* 0x001fca0001000000 */
[----:B------:R-:W0:Y:S01]  /*15590*/  MUFU.TANH R6, R6 ;  /* 0x0000000600067308 */ /* 0x000e220000002400 */
[----:B------:R-:W-:Y:S01]  /*155a0*/  FMNMX.FTZ R8, R113, R8, !PT ;  /* 0x0000000871087209 */ /* 0x000fe20007810000 */
[-CC-:B------:R-:W-:Y:S01]  /*155b0*/  FFMA.FTZ R178, R37, R88.reuse, -R4.reuse ;  /* 0x0000005825b27223 */ /* 0x180fe20000010804 */
[-CC-:B------:R-:W-:Y:S01]  /*155c0*/  FFMA.FTZ R37, R53, R88.reuse, -R4.reuse ;  /* 0x0000005835257223 */ /* 0x180fe20000010804 */
[--C-:B------:R-:W-:Y:S01]  /*155d0*/  FFMA.FTZ R53, R127, R88, -R4.reuse ;  /* 0x000000587f357223 */ /* 0x100fe20000010804 */
[----:B-1----:R-:W-:Y:S02]  /*155e0*/  FSEL R127, R14, -INF , P3 ;  /* 0xff8000000e7f7808 */ /* 0x002fe40001800000 */
[----:B------:R-:W-:Y:S01]  /*155f0*/  FMNMX.FTZ R8, R125, R8, !PT ;  /* 0x000000087d087209 */ /* 0x000fe20007810000 */
[-CC-:B------:R-:W-:Y:S01]  /*15600*/  FFMA.FTZ R184, R55, R88.reuse, -R4.reuse ;  /* 0x0000005837b87223 */ /* 0x180fe20000010804 */
[-CC-:B------:R-:W-:Y:S01]  /*15610*/  FFMA.FTZ R55, R131, R88.reuse, -R4.reuse ;  /* 0x0000005883377223 */ /* 0x180fe20000010804 */
[----:B--2---:R-:W-:Y:S01]  /*15620*/  FSEL R131, R10, -INF , P4 ;  /* 0xff8000000a837808 */ /* 0x004fe20002000000 */
[--C-:B------:R-:W-:Y:S01]  /*15630*/  FFMA.FTZ R31, R39, R88, -R4.reuse ;  /* 0x00000058271f7223 */ /* 0x100fe20000010804 */
[----:B------:R-:W-:Y:S01]  /*15640*/  FMNMX.FTZ R8, R127, R8, !PT ;  /* 0x000000087f087209 */ /* 0x000fe20007810000 */
[-CC-:B------:R-:W-:Y:S01]  /*15650*/  FFMA.FTZ R39, R63, R88.reuse, -R4.reuse ;  /* 0x000000583f277223 */ /* 0x180fe20000010804 */
[----:B------:R-:W-:-:S02]  /*15660*/  FFMA.FTZ R63, R135, R88, -R4 ;  /* 0x00000058873f7223 */ /* 0x000fc40000010804 */
[----:B------:R-:W-:Y:S02]  /*15670*/  FMNMX.FTZ R8, R131, R8, !PT ;  /* 0x0000000883087209 */ /* 0x000fe40007810000 */
[----:B0-----:R-:W-:-:S04]  /*15680*/  FSEL R135, R6, -INF , P5 ;  /* 0xff80000006877808 */ /* 0x001fc80002800000 */
[----:B------:R-:W-:Y:S01]  /*15690*/  FMNMX.FTZ R8, R135, R8, !PT ;  /* 0x0000000887087209 */ /* 0x000fe20007810000 */
[----:B------:R-:W-:-:S04]  /*156a0*/  FFMA.FTZ R196, R133, R88, -R4 ;  /* 0x0000005885c47223 */ /* 0x000fc80000010804 */
[----:B------:R-:W0:Y:S01]  /*156b0*/  SHFL.BFLY PT, R133, R8, 0x2, 0x1f ;  /* 0x0c401f0008857f89 */ /* 0x000e2200000e0000 */
[-CC-:B------:R-:W-:Y:S01]  /*156c0*/  FFMA.FTZ R186, R81, R88.reuse, -R4.reuse ;  /* 0x0000005851ba7223 */ /* 0x180fe20000010804 */
[----:B------:R-:W-:Y:S01]  /*156d0*/  FFMA.FTZ R81, R139, R88, -R4 ;  /* 0x000000588b517223 */ /* 0x000fe20000010804 */
[----:B0-----:R-:W-:-:S05]  /*156e0*/  FMNMX.FTZ R6, R8, R133, !PT ;  /* 0x0000008508067209 */ /* 0x001fca0007810000 */
[----:B------:R-:W0:Y:S01]  /*156f0*/  SHFL.BFLY PT, R139, R6, 0x1, 0x1f ;  /* 0x0c201f00068b7f89 */ /* 0x000e2200000e0000 */
[-CC-:B------:R-:W-:Y:S01]  /*15700*/  FFMA.FTZ R176, R33, R88.reuse, -R4.reuse ;  /* 0x0000005821b07223 */ /* 0x180fe20000010804 */
[----:B------:R-:W-:Y:S01]  /*15710*/  MUFU.EX2 R27, R27 ;  /* 0x0000001b001b7308 */ /* 0x000fe20000000800 */
[----:B------:R-:W-:-:S07]  /*15720*/  FFMA.FTZ R180, R41, R88, -R4 ;  /* 0x0000005829b47223 */ /* 0x000fce0000010804 */
[----:B------:R-:W1:Y:S01]  /*15730*/  MUFU.EX2 R176, R176 ;  /* 0x000000b000b07308 */ /* 0x000e620000000800 */
[----:B------:R-:W-:-:S07]  /*15740*/  FFMA.FTZ R33, R45, R88, -R4 ;  /* 0x000000582d217223 */ /* 0x000fce0000010804 */
[----:B------:R-:W2:Y:S01]  /*15750*/  MUFU.EX2 R178, R178 ;  /* 0x000000b200b27308 */ /* 0x000ea20000000800 */
[----:B0-----:R-:W-:-:S07]  /*15760*/  FMNMX.FTZ R92, R6, R139, !PT ;  /* 0x0000008b065c7209 */ /* 0x001fce0007810000 */
[----:B------:R-:W0:Y:S01]  /*15770*/  MUFU.EX2 R31, R31 ;  /* 0x0000001f001f7308 */ /* 0x000e220000000800 */
[C---:B------:R-:W-:Y:S01]  /*15780*/  FSETP.NEU.FTZ.AND P2, PT, R92.reuse, -INF , PT ;  /* 0xff8000005c00780b */ /* 0x040fe20003f5d000 */
[-C--:B------:R-:W-:Y:S01]  /*15790*/  FMUL.FTZ R26, R92, R88.reuse ;  /* 0x000000585c1a7220 */ /* 0x080fe20000410000 */
[----:B------:R-:W-:-:S04]  /*157a0*/  FFMA.FTZ R182, R47, R88, -R4 ;  /* 0x000000582fb67223 */ /* 0x000fc80000010804 */
[----:B------:R-:W-:Y:S01]  /*157b0*/  FSEL R26, R26, RZ, P2 ;  /* 0x000000ff1a1a7208 */ /* 0x000fe20001000000 */
[----:B------:R-:W3:Y:S01]  /*157c0*/  MUFU.EX2 R180, R180 ;  /* 0x000000b400b47308 */ /* 0x000ee20000000800 */
[-CC-:B------:R-:W-:Y:S01]  /*157d0*/  FFMA.FTZ R218, R179, R88.reuse, -R4.reuse ;  /* 0x00000058b3da7223 */ /* 0x180fe20000010804 */
[-C--:B------:R-:W-:Y:S02]  /*157e0*/  FFMA.FTZ R41, R95, R88.reuse, -R4 ;  /* 0x000000585f297223 */ /* 0x080fe40000010804 */
[-C--:B------:R-:W-:Y:S01]  /*157f0*/  FFMA.FTZ R179, R3, R88.reuse, -R26 ;  /* 0x0000005803b37223 */ /* 0x080fe2000001081a */
[----:B-1----:R-:W-:Y:S01]  /*15800*/  FADD.FTZ R3, R176, R27 ;  /* 0x0000001bb0037221 */ /* 0x002fe20000010000 */
[-CC-:B------:R-:W-:Y:S02]  /*15810*/  FFMA.FTZ R188, R103, R88.reuse, -R4.reuse ;  /* 0x0000005867bc7223 */ /* 0x180fe40000010804 */
[----:B------:R-:W1:Y:S01]  /*15820*/  MUFU.EX2 R33, R33 ;  /* 0x0000002100217308 */ /* 0x000e620000000800 */
[-CC-:B------:R-:W-:Y:S01]  /*15830*/  FFMA.FTZ R45, R119, R88.reuse, -R4.reuse ;  /* 0x00000058772d7223 */ /* 0x180fe20000010804 */
        /* <DEDUP_REMOVED lines=22> */
[-C--:B------:R-:W-:Y:S01]  /*159a0*/  FFMA.FTZ R141, R177, R88.reuse, -R4 ;  /* 0x00000058b18d7223 */ /* 0x080fe20000010804 */
[----:B------:R-:W4:Y:S01]  /*159b0*/  MUFU.EX2 R182, R182 ;  /* 0x000000b600b67308 */ /* 0x000f220000000800 */
[-CC-:B------:R-:W-:Y:S01]  /*159c0*/  FFMA.FTZ R4, R20, R88.reuse, -R26.reuse ;  /* 0x0000005814047223 */ /* 0x180fe2000001081a */
[----:B--2---:R-:W-:Y:S01]  /*159d0*/  FADD.FTZ R20, R178, R3 ;  /* 0x00000003b2147221 */ /* 0x004fe20000010000 */
[----:B------:R-:W-:-:S03]  /*159e0*/  FFMA.FTZ R177, R5, R88, -R26 ;  /* 0x0000005805b17223 */ /* 0x000fc6000001081a */
[----:B0-----:R-:W-:Y:S02]  /*159f0*/  FADD.FTZ R3, R31, R20 ;  /* 0x000000141f037221 */ /* 0x001fe40000010000 */
[----:B------:R-:W0:Y:S02]  /*15a00*/  MUFU.EX2 R37, R37 ;  /* 0x0000002500257308 */ /* 0x000e240000000800 */
[----:B---3--:R-:W-:Y:S01]  /*15a10*/  FADD.FTZ R20, R180, R3 ;  /* 0x00000003b4147221 */ /* 0x008fe20000010000 */
[----:B------:R-:W-:-:S05]  /*15a20*/  FFMA.FTZ R6, R21, R88, -R26 ;  /* 0x0000005815067223 */ /* 0x000fca000001081a */
[----:B------:R-:W2:Y:S01]  /*15a30*/  MUFU.EX2 R184, R184 ;  /* 0x000000b800b87308 */ /* 0x000ea20000000800 */
[----:B-1----:R-:W-:Y:S01]  /*15a40*/  FADD.FTZ R3, R33, R20 ;  /* 0x0000001421037221 */ /* 0x002fe20000010000 */
[----:B------:R-:W-:-:S06]  /*15a50*/  FFMA.FTZ R181, R83, R88, -R26 ;  /* 0x0000005853b57223 */ /* 0x000fcc000001081a */
[----:B------:R-:W-:Y:S01]  /*15a60*/  MUFU.EX2 R177, R177 ;  /* 0x000000b100b17308 */ /* 0x000fe20000000800 */
[----:B----4-:R-:W-:-:S07]  /*15a70*/  FADD.FTZ R20, R182, R3 ;  /* 0x00000003b6147221 */ /* 0x010fce0000010000 */
[----:B------:R-:W1:Y:S08]  /*15a80*/  MUFU.EX2 R4, R4 ;  /* 0x0000000400047308 */ /* 0x000e700000000800 */
[----:B------:R-:W3:Y:S01]  /*15a90*/  MUFU.EX2 R39, R39 ;  /* 0x0000002700277308 */ /* 0x000ee20000000800 */
[----:B------:R-:W-:-:S07]  /*15aa0*/  FFMA.FTZ R8, R7, R88, -R26 ;  /* 0x0000005807087223 */ /* 0x000fce000001081a */
[----:B------:R-:W4:Y:S01]  /*15ab0*/  MUFU.EX2 R179, R179 ;  /* 0x000000b300b37308 */ /* 0x000f220000000800 */
[----:B0-----:R-:W-:-:S07]  /*15ac0*/  FADD.FTZ R3, R37, R20 ;  /* 0x0000001425037221 */ /* 0x001fce0000010000 */
[----:B------:R-:W0:Y:S01]  /*15ad0*/  MUFU.EX2 R186, R186 ;  /* 0x000000ba00ba7308 */ /* 0x000e220000000800 */
[----:B------:R-:W-:-:S07]  /*15ae0*/  FFMA.FTZ R183, R105, R88, -R26 ;  /* 0x0000005869b77223 */ /* 0x000fce000001081a */
[----:B------:R-:W0:Y:S01]  /*15af0*/  MUFU.EX2 R6, R6 ;  /* 0x0000000600067308 */ /* 0x000e220000000800 */
[----:B--2---:R-:W-:-:S07]  /*15b00*/  FADD.FTZ R38, R184, R3 ;  /* 0x00000003b8267221 */ /* 0x004fce0000010000 */
[----:B------:R-:W2:Y:S01]  /*15b10*/  MUFU.EX2 R41, R41 ;  /* 0x0000002900297308 */ /* 0x000ea20000000800 */
[----:B-1----:R-:W-:Y:S01]  /*15b20*/  FADD.FTZ R20, R177, R4 ;  /* 0x00000004b1147221 */ /* 0x002fe20000010000 */
[----:B------:R-:W-:-:S06]  /*15b30*/  FFMA.FTZ R10, R9, R88, -R26 ;  /* 0x00000058090a7223 */ /* 0x000fcc000001081a */
[----:B------:R-:W1:Y:S01]  /*15b40*/  MUFU.EX2 R181, R181 ;  /* 0x000000b500b57308 */ /* 0x000e620000000800 */
[----:B---3--:R-:W-:-:S07]  /*15b50*/  FADD.FTZ R5, R39, R38 ;  /* 0x0000002627057221 */ /* 0x008fce0000010000 */
[----:B------:R-:W3:Y:S01]  /*15b60*/  MUFU.EX2 R188, R188 ;  /* 0x000000bc00bc7308 */ /* 0x000ee20000000800 */
[----:B----4-:R-:W-:Y:S01]  /*15b70*/  FADD.FTZ R3, R179, R20 ;  /* 0x00000014b3037221 */ /* 0x010fe20000010000 */
[----:B------:R-:W-:-:S06]  /*15b80*/  FFMA.FTZ R185, R11, R88, -R26 ;  /* 0x000000580bb97223 */ /* 0x000fcc000001081a */
[----:B------:R-:W4:Y:S01]  /*15b90*/  MUFU.EX2 R8, R8 ;  /* 0x0000000800087308 */ /* 0x000f220000000800 */
[----:B0-----:R-:W-:-:S07]  /*15ba0*/  FADD.FTZ R40, R186, R5 ;  /* 0x00000005ba287221 */ /* 0x001fce0000010000 */
[----:B------:R-:W0:Y:S01]  /*15bb0*/  MUFU.EX2 R45, R45 ;  /* 0x0000002d002d7308 */ /* 0x000e220000000800 */
[----:B------:R-:W-:Y:S01]  /*15bc0*/  FADD.FTZ R20, R6, R3 ;  /* 0x0000000306147221 */ /* 0x000fe20000010000 */
[----:B------:R-:W-:-:S06]  /*15bd0*/  FFMA.FTZ R12, R97, R88, -R26 ;  /* 0x00000058610c7223 */ /* 0x000fcc000001081a */
        /* <DEDUP_REMOVED lines=26> */
[----:B0-----:R-:W-:Y:S01]  /*15d80*/  FADD.FTZ R42, R192, R5 ;  /* 0x00000005c02a7221 */ /* 0x001fe20000010000 */
[----:B------:R-:W-:-:S06]  /*15d90*/  FADD.FTZ R20, R12, R3 ;  /* 0x000000030c147221 */ /* 0x000fcc0000010000 */
[----:B------:R-:W0:Y:S01]  /*15da0*/  MUFU.EX2 R189, R189 ;  /* 0x000000bd00bd7308 */ /* 0x000e220000000800 */
[----:B------:R-:W-:Y:S01]  /*15db0*/  FFMA.FTZ R28, R35, R88, -R26 ;  /* 0x00000058231c7223 */ /* 0x000fe2000001081a */
[----:B--2---:R-:W-:Y:S01]  /*15dc0*/  FADD.FTZ R3, R53, R42 ;  /* 0x0000002a35037221 */ /* 0x004fe20000010000 */
[----:B------:R-:W-:-:S05]  /*15dd0*/  @!P1 VIADD R0, R0, 0x34840 ;  /* 0x0003484000009836 */ /* 0x000fca0000000000 */
[----:B------:R-:W2:Y:S01]  /*15de0*/  MUFU.EX2 R24, R24 ;  /* 0x0000001800187308 */ /* 0x000ea20000000800 */
[----:B-1----:R-:W-:Y:S01]  /*15df0*/  FADD.FTZ R5, R187, R20 ;  /* 0x00000014bb057221 */ /* 0x002fe20000010000 */
[----:B------:R-:W-:Y:S01]  /*15e00*/  FFMA.FTZ R193, R93, R88, -R26 ;  /* 0x000000585dc17223 */ /* 0x000fe2000001081a */
[----:B---3--:R-:W-:Y:S01]  /*15e10*/  FADD.FTZ R42, R194, R3 ;  /* 0x00000003c22a7221 */ /* 0x008fe20000010000 */
[----:B------:R-:W-:-:S04]  /*15e20*/  @!P1 PRMT R3, RZ, 0x654, R0 ;  /* 0x00000654ff039816 */ /* 0x000fc80000000000 */
[----:B------:R-:W1:Y:S01]  /*15e30*/  MUFU.EX2 R191, R191 ;  /* 0x000000bf00bf7308 */ /* 0x000e620000000800 */
[----:B----4-:R-:W-:Y:S01]  /*15e40*/  FADD.FTZ R20, R14, R5 ;  /* 0x000000050e147221 */ /* 0x010fe20000010000 */
[-CC-:B------:R-:W-:Y:S01]  /*15e50*/  FFMA.FTZ R30, R43, R88.reuse, -R26.reuse ;  /* 0x000000582b1e7223 */ /* 0x180fe2000001081a */
[----:B------:R0:W-:Y:S05]  /*15e60*/  @!P1 SYNCS.ARRIVE.TRANS64.RED.A1T0 RZ, [R3+URZ], RZ ;  /* 0x000000ff03ff99a7 */ /* 0x0001ea000810043f */
[----:B------:R-:W3:Y:S01]  /*15e70*/  MUFU.EX2 R55, R55 ;  /* 0x0000003700377308 */ /* 0x000ee20000000800 */
[----:B------:R-:W-:Y:S01]  /*15e80*/  FFMA.FTZ R195, R51, R88, -R26 ;  /* 0x0000005833c37223 */ /* 0x000fe2000001081a */
[----:B0-----:R-:W-:-:S06]  /*15e90*/  FADD.FTZ R3, R189, R20 ;  /* 0x00000014bd037221 */ /* 0x001fcc0000010000 */
[----:B------:R-:W0:Y:S08]  /*15ea0*/  MUFU.EX2 R28, R28 ;  /* 0x0000001c001c7308 */ /* 0x000e300000000800 */
[----:B------:R-:W4:Y:S01]  /*15eb0*/  MUFU.EX2 R196, R196 ;  /* 0x000000c400c47308 */ /* 0x000f220000000800 */
[----:B--2---:R-:W-:Y:S01]  /*15ec0*/  FADD.FTZ R20, R24, R3 ;  /* 0x0000000318147221 */ /* 0x004fe20000010000 */
[----:B------:R-:W-:-:S06]  /*15ed0*/  FFMA.FTZ R32, R77, R88, -R26 ;  /* 0x000000584d207223 */ /* 0x000fcc000001081a */
[----:B------:R-:W2:Y:S08]  /*15ee0*/  MUFU.EX2 R193, R193 ;  /* 0x000000c100c17308 */ /* 0x000eb00000000800 */
[----:B------:R-:W2:Y:S01]  /*15ef0*/  MUFU.EX2 R63, R63 ;  /* 0x0000003f003f7308 */ /* 0x000ea20000000800 */
[----:B-1----:R-:W-:Y:S01]  /*15f00*/  FADD.FTZ R3, R191, R20 ;  /* 0x00000014bf037221 */ /* 0x002fe20000010000 */
[----:B------:R-:W-:-:S06]  /*15f10*/  FFMA.FTZ R197, R79, R88, -R26 ;  /* 0x000000584fc57223 */ /* 0x000fcc000001081a */
[----:B------:R-:W1:Y:S01]  /*15f20*/  MUFU.EX2 R30, R30 ;  /* 0x0000001e001e7308 */ /* 0x000e620000000800 */
[----:B---3--:R-:W-:-:S07]  /*15f30*/  FADD.FTZ R5, R55, R42 ;  /* 0x0000002a37057221 */ /* 0x008fce0000010000 */
[----:B------:R-:W3:Y:S01]  /*15f40*/  MUFU.EX2 R198, R198 ;  /* 0x000000c600c67308 */ /* 0x000ee20000000800 */
[----:B0-----:R-:W-:Y:S01]  /*15f50*/  FADD.FTZ R20, R28, R3 ;  /* 0x000000031c147221 */ /* 0x001fe20000010000 */
[----:B------:R-:W-:-:S06]  /*15f60*/  FFMA.FTZ R34, R67, R88, -R26 ;  /* 0x0000005843227223 */ /* 0x000fcc000001081a */
[----:B------:R-:W0:Y:S01]  /*15f70*/  MUFU.EX2 R195, R195 ;  /* 0x000000c300c37308 */ /* 0x000e220000000800 */
[----:B----4-:R-:W-:-:S07]  /*15f80*/  FADD.FTZ R44, R196, R5 ;  /* 0x00000005c42c7221 */ /* 0x010fce0000010000 */
[----:B------:R-:W4:Y:S01]  /*15f90*/  MUFU.EX2 R81, R81 ;  /* 0x0000005100517308 */ /* 0x000f220000000800 */
[----:B--2---:R-:W-:Y:S01]  /*15fa0*/  FADD.FTZ R3, R193, R20 ;  /* 0x00000014c1037221 */ /* 0x004fe20000010000 */
[----:B------:R-:W-:-:S06]  /*15fb0*/  FFMA.FTZ R199, R73, R88, -R26 ;  /* 0x0000005849c77223 */ /* 0x000fcc000001081a */
[----:B------:R-:W2:Y:S01]  /*15fc0*/  MUFU.EX2 R32, R32 ;  /* 0x0000002000207308 */ /* 0x000ea20000000800 */
[----:B------:R-:W-:-:S07]  /*15fd0*/  FADD.FTZ R5, R63, R44 ;  /* 0x0000002c3f057221 */ /* 0x000fce0000010000 */
        /* <DEDUP_REMOVED lines=32> */
[----:B---3--:R-:W-:-:S06]  /*161e0*/  FADD.FTZ R48, R204, R5 ;  /* 0x00000005cc307221 */ /* 0x008fcc0000010000 */
[----:B------:R-:W1:Y:S01]  /*161f0*/  MUFU.EX2 R203, R203 ;  /* 0x000000cb00cb7308 */ /* 0x000e620000000800 */
[----:B------:R-:W-:-:S07]  /*16200*/  FFMA.FTZ R75, R75, R88, -R26 ;  /* 0x000000584b4b7223 */ /* 0x000fce000001081a */
        /* <DEDUP_REMOVED lines=37> */
[----:B------:R-:W-:-:S06]  /*16460*/  FADD.FTZ R50, R212, R5 ;  /* 0x00000005d4327221 */ /* 0x000fcc0000010000 */
[----:B------:R-:W2:Y:S01]  /*16470*/  MUFU.EX2 R211, R211 ;  /* 0x000000d300d37308 */ /* 0x000ea20000000800 */
[----:B------:R-:W-:-:S07]  /*16480*/  FFMA.FTZ R115, R115, R88, -R26 ;  /* 0x0000005873737223 */ /* 0x000fce000001081a */
[----:B------:R-:W2:Y:S01]  /*16490*/  MUFU.EX2 R137, R137 ;  /* 0x0000008900897308 */ /* 0x000ea20000000800 */
[----:B-1----:R-:W-:Y:S01]  /*164a0*/  FADD.FTZ R3, R209, R20 ;  /* 0x00000014d1037221 */ /* 0x002fe20000010000 */
[----:B------:R-:W-:-:S06]  /*164b0*/  FFMA.FTZ R117, R117, R88, -R26 ;  /* 0x0000005875757223 */ /* 0x000fcc000001081a */
[----:B------:R-:W1:Y:S01]  /*164c0*/  MUFU.EX2 R46, R46 ;  /* 0x0000002e002e7308 */ /* 0x000e620000000800 */
[----:B---3--:R-:W-:-:S07]  /*164d0*/  FADD.FTZ R5, R133, R50 ;  /* 0x0000003285057221 */ /* 0x008fce0000010000 */
[----:B------:R-:W3:Y:S01]  /*164e0*/  MUFU.EX2 R216, R216 ;  /* 0x000000d800d87308 */ /* 0x000ee20000000800 */
[----:B0-----:R-:W-:Y:S01]  /*164f0*/  FADD.FTZ R20, R44, R3 ;  /* 0x000000032c147221 */ /* 0x001fe20000010000 */
[----:B----4-:R-:W-:-:S06]  /*16500*/  FADD.FTZ R52, R214, R5 ;  /* 0x00000005d6347221 */ /* 0x010fcc0000010000 */
[----:B------:R-:W0:Y:S01]  /*16510*/  MUFU.EX2 R29, R29 ;  /* 0x0000001d001d7308 */ /* 0x000e220000000800 */
[----:B------:R-:W-:-:S07]  /*16520*/  FFMA.FTZ R113, R113, R88, -R26 ;  /* 0x0000005871717223 */ /* 0x000fce000001081a */
[----:B------:R-:W4:Y:S01]  /*16530*/  MUFU.EX2 R139, R175 ;  /* 0x000000af008b7308 */ /* 0x000f220000000800 */
[----:B--2---:R-:W-:Y:S01]  /*16540*/  FADD.FTZ R3, R211, R20 ;  /* 0x00000014d3037221 */ /* 0x004fe20000010000 */
[----:B------:R-:W-:-:S06]  /*16550*/  FFMA.FTZ R125, R125, R88, -R26 ;  /* 0x000000587d7d7223 */ /* 0x000fcc000001081a */
[----:B------:R-:W2:Y:S01]  /*16560*/  MUFU.EX2 R48, R115 ;  /* 0x0000007300307308 */ /* 0x000ea20000000800 */
[----:B------:R-:W-:Y:S01]  /*16570*/  FADD.FTZ R5, R137, R52 ;  /* 0x0000003489057221 */ /* 0x000fe20000010000 */
[----:B-1----:R-:W-:-:S06]  /*16580*/  FADD.FTZ R54, R46, R3 ;  /* 0x000000032e367221 */ /* 0x002fcc0000010000 */
[----:B------:R-:W1:Y:S01]  /*16590*/  MUFU.EX2 R117, R117 ;  /* 0x0000007500757308 */ /* 0x000e620000000800 */
[----:B---3--:R-:W-:Y:S01]  /*165a0*/  FADD.FTZ R52, R216, R5 ;  /* 0x00000005d8347221 */ /* 0x008fe20000010000 */
[----:B------:R-:W-:Y:S01]  /*165b0*/  FFMA.FTZ R127, R127, R88, -R26 ;  /* 0x000000587f7f7223 */ /* 0x000fe2000001081a */
[----:B0-----:R-:W-:-:S05]  /*165c0*/  FADD.FTZ R3, R29, R54 ;  /* 0x000000361d037221 */ /* 0x001fca0000010000 */
[----:B------:R-:W0:Y:S01]  /*165d0*/  MUFU.EX2 R50, R113 ;  /* 0x0000007100327308 */ /* 0x000e220000000800 */
[----:B------:R-:W-:Y:S01]  /*165e0*/  FFMA.FTZ R131, R131, R88, -R26 ;  /* 0x0000005883837223 */ /* 0x000fe2000001081a */
[----:B----4-:R-:W-:Y:S01]  /*165f0*/  FADD.FTZ R5, R139, R52 ;  /* 0x000000348b057221 */ /* 0x010fe20000010000 */
[----:B------:R-:W-:-:S05]  /*16600*/  F2FP.F16.F32.PACK_AB R177, R4, R177 ;  /* 0x000000b104b1723e */ /* 0x000fca00000000ff */
[----:B------:R-:W3:Y:S01]  /*16610*/  MUFU.EX2 R125, R125 ;  /* 0x0000007d007d7308 */ /* 0x000ee20000000800 */
[----:B--2---:R-:W-:-:S07]  /*16620*/  FADD.FTZ R4, R48, R3 ;  /* 0x0000000330047221 */ /* 0x004fce0000010000 */
[----:B------:R-:W2:Y:S01]  /*16630*/  MUFU.EX2 R52, R127 ;  /* 0x0000007f00347308 */ /* 0x000ea20000000800 */
[----:B-1----:R-:W-:-:S07]  /*16640*/  FADD.FTZ R3, R117, R4 ;  /* 0x0000000475037221 */ /* 0x002fce0000010000 */
[----:B------:R-:W1:Y:S01]  /*16650*/  MUFU.EX2 R131, R131 ;  /* 0x0000008300837308 */ /* 0x000e620000000800 */
[----:B0-----:R-:W-:Y:S01]  /*16660*/  FADD.FTZ R4, R50, R3 ;  /* 0x0000000332047221 */ /* 0x001fe20000010000 */
[----:B------:R-:W-:-:S03]  /*16670*/  F2FP.F16.F32.PACK_AB R205, R0, R205 ;  /* 0x000000cd00cd723e */ /* 0x000fc600000000ff */
[----:B---3--:R-:W-:Y:S01]  /*16680*/  FADD.FTZ R3, R125, R4 ;  /* 0x000000047d037221 */ /* 0x008fe20000010000 */
[----:B------:R-:W-:-:S03]  /*16690*/  FFMA.FTZ R26, R135, R88, -R26 ;  /* 0x00000058871a7223 */ /* 0x000fc6000001081a */
[----:B--2---:R-:W-:Y:S01]  /*166a0*/  FADD.FTZ R0, R52, R3 ;  /* 0x0000000334007221 */ /* 0x004fe20000010000 */
[----:B------:R-:W0:Y:S03]  /*166b0*/  MUFU.EX2 R218, R218 ;  /* 0x000000da00da7308 */ /* 0x000e260000000800 */
[----:B-1----:R-:W-:Y:S01]  /*166c0*/  FADD.FTZ R15, R131, R0 ;  /* 0x00000000830f7221 */ /* 0x002fe20000010000 */
[----:B------:R-:W-:-:S04]  /*166d0*/  IADD3 R0, R160, -0x2, RZ ;  /* 0xfffffffea0007810 */ /* 0x000fc80007ffe0ff */
[----:B------:R-:W1:Y:S01]  /*166e0*/  MUFU.EX2 R26, R26 ;  /* 0x0000001a001a7308 */ /* 0x000e620000000800 */
[----:B------:R-:W-:-:S07]  /*166f0*/  ISETP.GE.AND P2, PT, R0, R108, PT ;  /* 0x0000006c0000720c */ /* 0x000fce0003f46270 */
[----:B------:R-:W2:Y:S01]  /*16700*/  MUFU.EX2 R141, R141 ;  /* 0x0000008d008d7308 */ /* 0x000ea20000000800 */
[----:B0-----:R-:W-:Y:S01]  /*16710*/  FADD.FTZ R20, R218, R5 ;  /* 0x00000005da147221 */ /* 0x001fe20000010000 */
[----:B------:R-:W-:Y:S01]  /*16720*/  IMAD.U32 R236, RZ, RZ, UR52 ;  /* 0x00000034ffec7e24 */ /* 0x000fe2000f8e00ff */
[----:B------:R-:W-:Y:S01]  /*16730*/  MOV R233, UR45 ;  /* 0x0000002d00e97c02 */ /* 0x000fe20008000f00 */
[----:B------:R-:W-:Y:S01]  /*16740*/  IMAD.U32 R237, RZ, RZ, UR53 ;  /* 0x00000035ffed7e24 */ /* 0x000fe2000f8e00ff */
[----:B------:R-:W-:Y:S01]  /*16750*/  MOV R230, UR40 ;  /* 0x0000002800e67c02 */ /* 0x000fe20008000f00 */
[----:B------:R-:W-:Y:S02]  /*16760*/  IMAD.U32 R234, RZ, RZ, UR48 ;  /* 0x00000030ffea7e24 */ /* 0x000fe4000f8e00ff */
[----:B------:R-:W-:Y:S02]  /*16770*/  IMAD.U32 R235, RZ, RZ, UR49 ;  /* 0x00000031ffeb7e24 */ /* 0x000fe4000f8e00ff */
[----:B------:R-:W-:-:S02]  /*16780*/  IMAD.U32 R232, RZ, RZ, UR44 ;  /* 0x0000002cffe87e24 */ /* 0x000fc4000f8e00ff */
[----:B------:R-:W-:Y:S01]  /*16790*/  IMAD.U32 R231, RZ, RZ, UR41 ;  /* 0x00000029ffe77e24 */ /* 0x000fe2000f8e00ff */
[----:B------:R-:W-:Y:S01]  /*167a0*/  F2FP.F16.F32.PACK_AB R176, R27, R176 ;  /* 0x000000b01bb0723e */ /* 0x000fe200000000ff */
[----:B-1----:R-:W-:Y:S01]  /*167b0*/  FADD.FTZ R15, R26, R15 ;  /* 0x0000000f1a0f7221 */ /* 0x002fe20000010000 */
[----:B------:R-:W-:Y:S01]  /*167c0*/  F2FP.F16.F32.PACK_AB R178, R31, R178 ;  /* 0x000000b21fb2723e */ /* 0x000fe200000000ff */
[--C-:B------:R-:W-:Y:S01]  /*167d0*/  IMAD.MOV.U32 R86, RZ, RZ, R87.reuse ;  /* 0x000000ffff567224 */ /* 0x100fe200078e0057 */
[----:B------:R-:W-:Y:S01]  /*167e0*/  F2FP.F16.F32.PACK_AB R180, R33, R180 ;  /* 0x000000b421b4723e */ /* 0x000fe200000000ff */
[----:B--2---:R-:W-:Y:S01]  /*167f0*/  FADD.FTZ R20, R141, R20 ;  /* 0x000000148d147221 */ /* 0x004fe20000010000 */
[----:B------:R-:W-:Y:S01]  /*16800*/  F2FP.F16.F32.PACK_AB R182, R37, R182 ;  /* 0x000000b625b6723e */ /* 0x000fe200000000ff */
[--C-:B------:R-:W-:Y:S01]  /*16810*/  IMAD.MOV.U32 R85, RZ, RZ, R87.reuse ;  /* 0x000000ffff557224 */ /* 0x100fe200078e0057 */
        /* <DEDUP_REMOVED lines=76> */
[-C--:B------:R-:W-:Y:S01]  /*16ce0*/  MOV R83, R87.reuse ;  /* 0x0000005700537202 */ /* 0x080fe20000000f00 */
        /* <DEDUP_REMOVED lines=14> */
[----:B------:R-:W-:Y:S01]  /*16dd0*/  IMAD.MOV.U32 R24, RZ, RZ, R87 ;  /* 0x000000ffff187224 */ /* 0x000fe200078e0057 */
[----:B------:R-:W-:-:S02]  /*16de0*/  MOV R51, R87 ;  /* 0x0000005700337202 */ /* 0x000fc40000000f00 */
[-C--:B------:R-:W-:Y:S02]  /*16df0*/  MOV R47, R87.reuse ;  /* 0x00000057002f7202 */ /* 0x080fe40000000f00 */
[-C--:B------:R-:W-:Y:S02]  /*16e00*/  MOV R43, R87.reuse ;  /* 0x00000057002b7202 */ /* 0x080fe40000000f00 */
[-C--:B------:R-:W-:Y:S02]  /*16e10*/  MOV R39, R87.reuse ;  /* 0x0000005700277202 */ /* 0x080fe40000000f00 */
[-C--:B------:R-:W-:Y:S02]  /*16e20*/  MOV R35, R87.reuse ;  /* 0x0000005700237202 */ /* 0x080fe40000000f00 */
[-C--:B------:R-:W-:Y:S02]  /*16e30*/  MOV R31, R87.reuse ;  /* 0x00000057001f7202 */ /* 0x080fe40000000f00 */
[----:B------:R-:W-:Y:S01]  /*16e40*/  MOV R27, R87 ;  /* 0x00000057001b7202 */ /* 0x000fe20000000f00 */
[----:B------:R-:W-:Y:S06]  /*16e50*/  @!P2 BRA `(.L_x_600) ;  /* 0x00000068000ca947 */ /* 0x000fec0003800000 */
[----:B------:R0:W5:Y:S01]  /*16e60*/  LDL.LU R5, [R1+0x4] ;  /* 0x0000040001057983 */ /* 0x0001620000300800 */
[----:B------:R-:W-:Y:S01]  /*16e70*/  MOV R3, R92 ;  /* 0x0000005c00037202 */ /* 0x000fe20000000f00 */
[----:B------:R-:W-:Y:S01]  /*16e80*/  IMAD.MOV.U32 R4, RZ, RZ, R89 ;  /* 0x000000ffff047224 */ /* 0x000fe200078e0059 */
[----:B------:R-:W-:Y:S01]  /*16e90*/  CS2R R86, SRZ ;  /* 0x0000000000567805 */ /* 0x000fe2000001ff00 */
[----:B------:R-:W-:Y:S01]  /*16ea0*/  IMAD.MOV.U32 R6, RZ, RZ, R222 ;  /* 0x000000ffff067224 */ /* 0x000fe200078e00de */
        /* <DEDUP_REMOVED lines=30> */
[----:B0-----:R-:W-:-:S07]  /*17090*/  CS2R R24, SRZ ;  /* 0x0000000000187805 */ /* 0x001fce000001ff00 */
.L_x_610:
[----:B------:R-:W2:Y:S01]  /*170a0*/  LDL R7, [R1+0x1c] ;  /* 0x00001c0001077983 */ /* 0x000ea20000100800 */
[----:B------:R-:W-:Y:S01]  /*170b0*/  VIADD R222, R6, 0x1 ;  /* 0x0000000106de7836 */ /* 0x000fe20000000000 */
[----:B------:R-:W-:Y:S05]  /*170c0*/  YIELD ;  /* 0x0000000000007946 */ /* 0x000fea0003800000 */
[----:B------:R-:W-:-:S04]  /*170d0*/  ISETP.NE.AND P3, PT, R222, 0x2, PT ;  /* 0x00000002de00780c */ /* 0x000fc80003f65270 */
[----:B------:R-:W-:Y:S02]  /*170e0*/  SEL R8, RZ, 0x1, P3 ;  /* 0x00000001ff087807 */ /* 0x000fe40001800000 */
[----:B------:R-:W-:Y:S02]  /*170f0*/  SEL R222, R222, RZ, P3 ;  /* 0x000000ffdede7207 */ /* 0x000fe40001800000 */
[----:B-----5:R-:W-:-:S05]  /*17100*/  LOP3.LUT R8, R5, R8, RZ, 0x3c, !PT ;  /* 0x0000000805087212 */ /* 0x020fca00078e3cff */
[----:B------:R0:W-:Y:S01]  /*17110*/  STL [R1+0x4], R8 ;  /* 0x0000040801007387 */ /* 0x0001e20000100800 */
[----:B--2---:R-:W-:-:S13]  /*17120*/  ISETP.NE.AND P2, PT, R7, RZ, PT ;  /* 0x000000ff0700720c */ /* 0x004fda0003f45270 */
[----:B0-----:R-:W-:Y:S05]  /*17130*/  @P2 BRA `(.L_x_601) ;  /* 0x0000000000302947 */ /* 0x001fea0003800000 */
[----:B------:R-:W-:Y:S05]  /*17140*/  @!P0 BRA `(.L_x_602) ;  /* 0x0000000000048947 */ /* 0x000fea0003800000 */
[----:B------:R-:W-:Y:S01]  /*17150*/  BPT.TRAP 0x1 ;  /* 0x000000040000795c */ /* 0x000fe20000300000 */
.L_x_602:
[----:B------:R-:W-:Y:S02]  /*17160*/  LEA R7, R222, R2, 0x3 ;  /* 0x00000002de077211 */ /* 0x000fe400078e18ff */
[----:B------:R-:W-:-:S04]  /*17170*/  SHF.L.U32 R8, R8, 0x1f, RZ ;  /* 0x0000001f08087819 */ /* 0x000fc800000006ff */
[----:B------:R0:W1:Y:S01]  /*17180*/  SYNCS.PHASECHK.TRANS64.TRYWAIT P3, [R7+URZ+0x34830], R8 ;  /* 0x03483008070075a7 */ /* 0x000062000806017f */
[----:B------:R-:W-:Y:S05]  /*17190*/  @!P0 BRA `(.L_x_603) ;  /* 0x0000000000048947 */ /* 0x000fea0003800000 */
[----:B------:R-:W-:Y:S01]  /*171a0*/  BPT.TRAP 0x1 ;  /* 0x000000040000795c */ /* 0x000fe20000300000 */
.L_x_603:
[----:B------:R-:W-:Y:S04]  /*171b0*/  BSSY B0, `(.L_x_601) ;  /* 0x0000004000007945 */ /* 0x000fe80003800000 */
[----:B-1----:R-:W-:Y:S05]  /*171c0*/  @P3 BRA `(.L_x_604) ;  /* 0x0000000000083947 */ /* 0x002fea0003800000 */
[----:B------:R-:W1:Y:S02]  /*171d0*/  SYNCS.PHASECHK.TRANS64.TRYWAIT P3, [R7+URZ+0x34830], R8 ;  /* 0x03483008070075a7 */ /* 0x000e64000806017f */
[----:B-1----:R-:W-:Y:S05]  /*171e0*/  @!P3 BRA `(.L_x_605) ;  /* 0x000001240064b947 */ /* 0x002fea0003800000 */
.L_x_604:
[----:B------:R-:W-:Y:S05]  /*171f0*/  BSYNC B0 ;  /* 0x0000000000007941 */ /* 0x000fea0003800000 */
.L_x_601:
[----:B------:R-:W2:Y:S04]  /*17200*/  LDL R10, [R1+0x20] ;  /* 0x00002000010a7983 */ /* 0x000ea80000100800 */
[----:B01----:R-:W3:Y:S01]  /*17210*/  LDL.64 R8, [R1+0x10] ;  /* 0x0000100001087983 */ /* 0x003ee20000100a00 */
[----:B------:R-:W0:Y:S01]  /*17220*/  S2R R7, SR_TID.X ;  /* 0x0000000000077919 */ /* 0x000e220000002100 */
[----:B------:R-:W-:Y:S05]  /*17230*/  WARPSYNC.ALL ;  /* 0x0000000000007948 */ /* 0x000fea0003800000 */
[----:B------:R-:W-:Y:S01]  /*17240*/  MOV R11, 0x40000040 ;  /* 0x40000040000b7802 */ /* 0x000fe20000000f00 */
[----:B------:R-:W4:Y:S01]  /*17250*/  LDL.64 R92, [R1+0x8] ;  /* 0x00000800015c7983 */ /* 0x000f220000100a00 */
[----:B0-----:R-:W-:-:S05]  /*17260*/  SHF.R.U32.HI R7, RZ, 0x7, R7 ;  /* 0x00000007ff077819 */ /* 0x001fca0000011607 */
[----:B------:R-:W-:-:S05]  /*17270*/  VIADD R7, R7, 0x8 ;  /* 0x0000000807077836 */ /* 0x000fca0000000000 */
[----:B------:R0:W-:Y:S01]  /*17280*/  BAR.SYNC.DEFER_BLOCKING R7, 0x100 ;  /* 0x000400070000751d */ /* 0x0001e20000010000 */
[----:B------:R-:W-:-:S05]  /*17290*/  R2UR UR15, R11 ;  /* 0x000000000b0f72ca */ /* 0x000fca00000e0000 */
[----:B------:R-:W-:Y:S01]  /*172a0*/  WARPGROUP.ARRIVE ;  /* 0x00000000000079c5 */ /* 0x000fe20000000000 */
[----:B------:R-:W-:-:S05]  /*172b0*/  IMAD.MOV.U32 R89, RZ, RZ, 0x40000040 ;  /* 0x40000040ff597424 */ /* 0x000fca00078e00ff */
[----:B------:R-:W-:Y:S01]  /*172c0*/  R2UR UR19, R89 ;  /* 0x00000000591372ca */ /* 0x000fe200000e0000 */
[----:B------:R-:W-:Y:S01]  /*172d0*/  IMAD.MOV.U32 R13, RZ, RZ, 0x40000040 ;  /* 0x40000040ff0d7424 */ /* 0x000fe200078e00ff */
[----:B------:R-:W-:Y:S02]  /*172e0*/  MOV R229, UR39 ;  /* 0x0000002700e57c02 */ /* 0x000fe40008000f00 */
[----:B------:R-:W-:Y:S02]  /*172f0*/  MOV R228, UR38 ;  /* 0x0000002600e47c02 */ /* 0x000fe40008000f00 */
[----:B------:R-:W-:Y:S02]  /*17300*/  R2UR UR39, R13 ;  /* 0x000000000d2772ca */ /* 0x000fe400000e0000 */
[----:B------:R-:W-:Y:S02]  /*17310*/  MOV R227, UR37 ;  /* 0x0000002500e37c02 */ /* 0x000fe40008000f00 */
[----:B------:R-:W-:Y:S01]  /*17320*/  MOV R226, UR36 ;  /* 0x0000002400e27c02 */ /* 0x000fe20008000f00 */
[----:B------:R-:W-:Y:S01]  /*17330*/  IMAD.MOV.U32 R91, RZ, RZ, 0x40000040 ;  /* 0x40000040ff5b7424 */ /* 0x000fe200078e00ff */
[----:B------:R-:W-:-:S04]  /*17340*/  R2UR UR25, R89 ;  /* 0x00000000591972ca */ /* 0x000fc800000e0000 */
[----:B------:R-:W-:Y:S02]  /*17350*/  R2UR UR59, R91 ;  /* 0x000000005b3b72ca */ /* 0x000fe400000e0000 */
[----:B------:R-:W-:-:S11]  /*17360*/  R2UR UR27, R89 ;  /* 0x00000000591b72ca */ /* 0x000fd600000e0000 */
[----:B0-----:R-:W-:Y:S01]  /*17370*/  MOV R7, UR59 ;  /* 0x0000003b00077c02 */ /* 0x001fe20008000f00 */
[----:B--2---:R-:W-:Y:S01]  /*17380*/  IMAD R10, R222, 0xb00, R10 ;  /* 0x00000b00de0a7824 */ /* 0x004fe200078e020a */
[----:B---3--:R-:W-:Y:S02]  /*17390*/  R2UR UR8, R8 ;  /* 0x00000000080872ca */ /* 0x008fe400000e0000 */
[----:B------:R-:W-:Y:S02]  /*173a0*/  R2UR UR9, R9 ;  /* 0x00000000090972ca */ /* 0x000fe400000e0000 */
[----:B------:R-:W-:-:S09]  /*173b0*/  R2UR UR14, R10 ;  /* 0x000000000a0e72ca */ /* 0x000fd200000e0000 */
[----:B------:R-:W-:Y:S02]  /*173c0*/  UMOV UR12, UR8 ;  /* 0x00000008000c7c82 */ /* 0x000fe40008000000 */
[----:B------:R-:W-:Y:S02]  /*173d0*/  UMOV UR13, UR9 ;  /* 0x00000009000d7c82 */ /* 0x000fe40008000000 */
[----:B------:R-:W-:Y:S01]  /*173e0*/  HGMMA.64x16x16.F32 R168, gdesc[UR12], RZ, !UPT, gsb0 ;  /* 0x002000000ca879f0 */ /* 0x000fe2000c0008ff */
[----:B------:R-:W-:-:S05]  /*173f0*/  VIADD R88, R10, 0x80 ;  /* 0x000000800a587836 */ /* 0x000fca0000000000 */
[----:B------:R-:W-:Y:S01]  /*17400*/  R2UR UR18, R88 ;  /* 0x00000000581272ca */ /* 0x000fe200000e0000 */
[----:B------:R-:W-:Y:S01]  /*17410*/  UMOV UR16, UR8 ;  /* 0x0000000800107c82 */ /* 0x000fe20008000000 */
[----:B------:R-:W-:Y:S01]  /*17420*/  UMOV UR17, UR9 ;  /* 0x0000000900117c82 */ /* 0x000fe20008000000 */
[----:B------:R-:W-:Y:S02]  /*17430*/  WARPGROUP.DEPBAR.LE gsb0, 0x0 ;  /* 0x00008000000079c5 */ /* 0x000fe40000010000 */
[----:B------:R-:W-:-:S08]  /*17440*/  WARPGROUP.ARRIVE ;  /* 0x00000000000079c5 */ /* 0x000fd00000000000 */
[----:B------:R-:W-:Y:S01]  /*17450*/  HGMMA.64x16x16.F32 R160, gdesc[UR16], RZ, !UPT, gsb0 ;  /* 0x0020000010a079f0 */ /* 0x000fe2000c0008ff */
[----:B------:R-:W-:-:S05]  /*17460*/  VIADD R12, R10, 0x100 ;  /* 0x000001000a0c7836 */ /* 0x000fca0000000000 */
[----:B------:R-:W-:Y:S01]  /*17470*/  R2UR UR38, R12 ;  /* 0x000000000c2672ca */ /* 0x000fe200000e0000 */
[----:B------:R-:W-:Y:S01]  /*17480*/  UMOV UR36, UR8 ;  /* 0x0000000800247c82 */ /* 0x000fe20008000000 */
[----:B------:R-:W-:Y:S01]  /*17490*/  UMOV UR37, UR9 ;  /* 0x0000000900257c82 */ /* 0x000fe20008000000 */
[C---:B------:R-:W-:Y:S02]  /*174a0*/  VIADD R88, R10.reuse, 0x180 ;  /* 0x000001800a587836 */ /* 0x040fe40000000000 */
[----:B------:R-:W-:-:S03]  /*174b0*/  VIADD R90, R10, 0x280 ;  /* 0x000002800a5a7836 */ /* 0x000fc60000000000 */
[----:B------:R-:W-:Y:S01]  /*174c0*/  R2UR UR26, R88 ;  /* 0x00000000581a72ca */ /* 0x000fe200000e0000 */
[----:B------:R-:W-:Y:S01]  /*174d0*/  VIADD R88, R10, 0x300 ;  /* 0x000003000a587836 */ /* 0x000fe20000000000 */
[----:B------:R-:W-:Y:S02]  /*174e0*/  WARPGROUP.DEPBAR.LE gsb0, 0x0 ;  /* 0x00008000000079c5 */ /* 0x000fe40000010000 */
[----:B------:R-:W-:-:S06]  /*174f0*/  WARPGROUP.ARRIVE ;  /* 0x00000000000079c5 */ /* 0x000fcc0000000000 */
[----:B------:R-:W-:Y:S01]  /*17500*/  HGMMA.64x16x16.F32 R152, gdesc[UR36], RZ, !UPT, gsb0 ;  /* 0x00200000249879f0 */ /* 0x000fe2000c0008ff */
[----:B------:R-:W-:Y:S01]  /*17510*/  R2UR UR34, R90 ;  /* 0x000000005a2272ca */ /* 0x000fe200000e0000 */
[----:B------:R-:W-:Y:S01]  /*17520*/  VIADD R90, R10, 0x480 ;  /* 0x000004800a5a7836 */ /* 0x000fe20000000000 */
[----:B------:R-:W-:Y:S01]  /*17530*/  R2UR UR42, R88 ;  /* 0x00000000582a72ca */ /* 0x000fe200000e0000 */
[----:B------:R-:W-:-:S03]  /*17540*/  VIADD R88, R10, 0x400 ;  /* 0x000004000a587836 */ /* 0x000fc60000000000 */
[----:B------:R-:W-:Y:S01]  /*17550*/  R2UR UR54, R90 ;  /* 0x000000005a3672ca */ /* 0x000fe200000e0000 */
[----:B------:R-:W-:Y:S01]  /*17560*/  VIADD R90, R10, 0x82 ;  /* 0x000000820a5a7836 */ /* 0x000fe20000000000 */
[----:B------:R-:W-:Y:S02]  /*17570*/  R2UR UR50, R88 ;  /* 0x00000000583272ca */ /* 0x000fe400000e0000 */
[----:B------:R-:W-:Y:S02]  /*17580*/  IADD3 R88, R10, 0x2, RZ ;  /* 0x000000020a587810 */ /* 0x000fe40007ffe0ff */
[----:B------:R-:W-:Y:S02]  /*17590*/  R2UR UR58, R90 ;  /* 0x000000005a3a72ca */ /* 0x000fe400000e0000 */
[----:B------:R-:W-:Y:S01]  /*175a0*/  R2UR UR24, R88 ;  /* 0x00000000581872ca */ /* 0x000fe200000e0000 */
[----:B------:R-:W-:Y:S01]  /*175b0*/  UMOV UR59, UR25 ;  /* 0x00000019003b7c82 */ /* 0x000fe20008000000 */
[----:B------:R-:W-:-:S09]  /*175c0*/  UMOV UR25, UR9 ;  /* 0x0000000900197c82 */ /* 0x000fd20008000000 */
[----:B------:R-:W-:Y:S02]  /*175d0*/  MOV R8, UR58 ;  /* 0x0000003a00087c02 */ /* 0x000fe40008000f00 */
[----:B------:R-:W-:Y:S01]  /*175e0*/  UMOV UR58, UR24 ;  /* 0x00000018003a7c82 */ /* 0x000fe20008000000 */
[----:B------:R-:W-:Y:S01]  /*175f0*/  UMOV UR24, UR8 ;  /* 0x0000000800187c82 */ /* 0x000fe20008000000 */
[----:B------:R-:W-:Y:S02]  /*17600*/  WARPGROUP.DEPBAR.LE gsb0, 0x0 ;  /* 0x00008000000079c5 */ /* 0x000fe40000010000 */
[----:B------:R-:W-:-:S06]  /*17610*/  WARPGROUP.ARRIVE ;  /* 0x00000000000079c5 */ /* 0x000fcc0000000000 */
[----:B------:R-:W-:Y:S01]  /*17620*/  HGMMA.64x16x16.F32 R144, gdesc[UR24], RZ, !UPT, gsb0 ;  /* 0x00200000189079f0 */ /* 0x000fe2000c0008ff */
[----:B------:R-:W-:Y:S02]  /*17630*/  IADD3 R12, R10, 0x200, RZ ;  /* 0x000002000a0c7810 */ /* 0x000fe40007ffe0ff */
[----:B------:R-:W-:Y:S02]  /*17640*/  R2UR UR31, R13 ;  /* 0x000000000d1f72ca */ /* 0x000fe400000e0000 */
[----:B------:R-:W-:Y:S01]  /*17650*/  R2UR UR30, R12 ;  /* 0x000000000c1e72ca */ /* 0x000fe200000e0000 */
[----:B------:R-:W-:Y:S01]  /*17660*/  UMOV UR28, UR8 ;  /* 0x00000008001c7c82 */ /* 0x000fe20008000000 */
[----:B------:R-:W-:Y:S01]  /*17670*/  UMOV UR29, UR9 ;  /* 0x00000009001d7c82 */ /* 0x000fe20008000000 */
[----:B------:R-:W-:Y:S02]  /*17680*/  WARPGROUP.DEPBAR.LE gsb0, 0x0 ;  /* 0x00008000000079c5 */ /* 0x000fe40000010000 */
[----:B------:R-:W-:-:S08]  /*17690*/  WARPGROUP.ARRIVE ;  /* 0x00000000000079c5 */ /* 0x000fd00000000000 */
[----:B------:R-:W-:Y:S01]  /*176a0*/  HGMMA.64x16x16.F32 R136, gdesc[UR28], RZ, !UPT, gsb0 ;  /* 0x002000001c8879f0 */ /* 0x000fe2000c0008ff */
        /* <DEDUP_REMOVED lines=29> */
[----:B------:R-:W-:Y:S01]  /*17880*/  VIADD R88, R10, 0x182 ;  /* 0x000001820a587836 */ /* 0x000fe20000000000 */
[----:B------:R-:W-:Y:S01]  /*17890*/  R2UR UR11, R89 ;  /* 0x00000000590b72ca */ /* 0x000fe200000e0000 */
[----:B------:R-:W-:-:S03]  /*178a0*/  IMAD.MOV.U32 R89, RZ, RZ, 0x40000040 ;  /* 0x40000040ff597424 */ /* 0x000fc600078e00ff */
[----:B------:R-:W-:Y:S01]  /*178b0*/  R2UR UR10, R88 ;  /* 0x00000000580a72ca */ /* 0x000fe200000e0000 */
[----:B------:R-:W-:Y:S01]  /*178c0*/  VIADD R88, R10, 0x282 ;  /* 0x000002820a587836 */ /* 0x000fe20000000000 */
[----:B------:R-:W-:Y:S01]  /*178d0*/  R2UR UR19, R89 ;  /* 0x00000000591372ca */ /* 0x000fe200000e0000 */
[----:B------:R-:W-:Y:S02]  /*178e0*/  WARPGROUP.DEPBAR.LE gsb0, 0x0 ;  /* 0x00008000000079c5 */ /* 0x000fe40000010000 */
[----:B------:R-:W-:-:S06]  /*178f0*/  WARPGROUP.ARRIVE ;  /* 0x00000000000079c5 */ /* 0x000fcc0000000000 */
[----:B------:R-:W-:Y:S01]  /*17900*/  HGMMA.64x16x16.F32 R96, gdesc[UR52], RZ, !UPT, gsb0 ;  /* 0x00200000346079f0 */ /* 0x000fe2000c0008ff */
[----:B------:R-:W-:Y:S01]  /*17910*/  IMAD.MOV.U32 R89, RZ, RZ, 0x40000040 ;  /* 0x40000040ff597424 */ /* 0x000fe200078e00ff */
[----:B------:R-:W-:Y:S02]  /*17920*/  R2UR UR18, R88 ;  /* 0x00000000581272ca */ /* 0x000fe400000e0000 */
[C---:B------:R-:W-:Y:S01]  /*17930*/  IADD3 R88, R10.reuse, 0x382, RZ ;  /* 0x000003820a587810 */ /* 0x040fe20007ffe0ff */
[----:B------:R-:W-:Y:S01]  /*17940*/  VIADD R12, R10, 0x500 ;  /* 0x000005000a0c7836 */ /* 0x000fe20000000000 */
[----:B------:R-:W-:Y:S01]  /*17950*/  R2UR UR27, R89 ;  /* 0x00000000591b72ca */ /* 0x000fe200000e0000 */
[----:B------:R-:W-:Y:S01]  /*17960*/  IMAD.MOV.U32 R89, RZ, RZ, 0x40000040 ;  /* 0x40000040ff597424 */ /* 0x000fe200078e00ff */
[----:B------:R-:W-:Y:S02]  /*17970*/  R2UR UR26, R88 ;  /* 0x00000000581a72ca */ /* 0x000fe400000e0000 */
[----:B------:R-:W-:-:S02]  /*17980*/  IADD3 R88, R10, 0x482, RZ ;  /* 0x000004820a587810 */ /* 0x000fc40007ffe0ff */
[----:B------:R-:W-:Y:S02]  /*17990*/  R2UR UR22, R12 ;  /* 0x000000000c1672ca */ /* 0x000fe400000e0000 */
[----:B------:R-:W-:Y:S02]  /*179a0*/  R2UR UR23, R13 ;  /* 0x000000000d1772ca */ /* 0x000fe400000e0000 */
[----:B------:R-:W-:Y:S02]  /*179b0*/  R2UR UR34, R88 ;  /* 0x00000000582272ca */ /* 0x000fe400000e0000 */
[----:B------:R-:W-:Y:S01]  /*179c0*/  R2UR UR35, R89 ;  /* 0x00000000592372ca */ /* 0x000fe200000e0000 */
[----:B------:R-:W-:Y:S01]  /*179d0*/  IMAD.MOV.U32 R89, RZ, RZ, 0x40000040 ;  /* 0x40000040ff597424 */ /* 0x000fe200078e00ff */
[----:B------:R-:W-:Y:S02]  /*179e0*/  IADD3 R88, R10, 0x4, RZ ;  /* 0x000000040a587810 */ /* 0x000fe40007ffe0ff */
[----:B------:R-:W-:-:S02]  /*179f0*/  MOV R225, UR5 ;  /* 0x0000000500e17c02 */ /* 0x000fc40008000f00 */
[----:B------:R-:W-:Y:S02]  /*17a00*/  MOV R21, UR4 ;  /* 0x0000000400157c02 */ /* 0x000fe40008000f00 */
[----:B----4-:R-:W-:Y:S02]  /*17a10*/  R2UR UR4, R92 ;  /* 0x000000005c0472ca */ /* 0x010fe400000e0000 */
[----:B------:R-:W-:Y:S02]  /*17a20*/  R2UR UR5, R93 ;  /* 0x000000005d0572ca */ /* 0x000fe400000e0000 */
[----:B------:R-:W-:Y:S02]  /*17a30*/  R2UR UR46, R88 ;  /* 0x00000000582e72ca */ /* 0x000fe400000e0000 */
[----:B------:R-:W-:Y:S02]  /*17a40*/  R2UR UR47, R89 ;  /* 0x00000000592f72ca */ /* 0x000fe400000e0000 */
[----:B------:R-:W-:Y:S01]  /*17a50*/  MOV R14, UR21 ;  /* 0x00000015000e7c02 */ /* 0x000fe20008000f00 */
[----:B------:R-:W-:Y:S01]  /*17a60*/  UMOV UR21, UR9 ;  /* 0x0000000900157c82 */ /* 0x000fe20008000000 */
[----:B------:R-:W-:Y:S01]  /*17a70*/  MOV R9, UR20 ;  /* 0x0000001400097c02 */ /* 0x000fe20008000f00 */
[----:B------:R-:W-:Y:S01]  /*17a80*/  UMOV UR20, UR8 ;  /* 0x0000000800147c82 */ /* 0x000fe20008000000 */
[----:B------:R-:W-:-:S02]  /*17a90*/  WARPGROUP.DEPBAR.LE gsb0, 0x0 ;  /* 0x00008000000079c5 */ /* 0x000fc40000010000 */
[----:B------:R-:W-:-:S06]  /*17aa0*/  WARPGROUP.ARRIVE ;  /* 0x00000000000079c5 */ /* 0x000fcc0000000000 */
[----:B------:R-:W-:Y:S01]  /*17ab0*/  HGMMA.64x16x16.F32 R88, gdesc[UR20], RZ, !UPT, gsb0 ;  /* 0x00200000145879f0 */ /* 0x000fe2000c0008ff */
[----:B------:R-:W-:Y:S01]  /*17ac0*/  UMOV UR56, UR4 ;  /* 0x0000000400387c82 */ /* 0x000fe20008000000 */
[----:B------:R-:W-:Y:S01]  /*17ad0*/  UMOV UR57, UR5 ;  /* 0x0000000500397c82 */ /* 0x000fe20008000000 */
[----:B------:R-:W-:Y:S02]  /*17ae0*/  WARPGROUP.DEPBAR.LE gsb0, 0x0 ;  /* 0x00008000000079c5 */ /* 0x000fe40000010000 */
[----:B------:R-:W-:-:S06]  /*17af0*/  WARPGROUP.ARRIVE ;  /* 0x00000000000079c5 */ /* 0x000fcc0000000000 */
[----:B------:R-:W-:Y:S01]  /*17b00*/  HGMMA.64x16x16.F32 R168, gdesc[UR56], R168, gsb0 ;  /* 0x0020000038a879f0 */ /* 0x000fe200080008a8 */
[----:B------:R-:W-:Y:S01]  /*17b10*/  VIADD R12, R10, 0x102 ;  /* 0x000001020a0c7836 */ /* 0x000fe20000000000 */
[----:B------:R-:W-:Y:S02]  /*17b20*/  R2UR UR59, R7 ;  /* 0x00000000073b72ca */ /* 0x000fe400000e0000 */
[----:B------:R-:W-:Y:S02]  /*17b30*/  R2UR UR58, R8 ;  /* 0x00000000083a72ca */ /* 0x000fe400000e0000 */
[----:B------:R-:W-:Y:S02]  /*17b40*/  R2UR UR6, R12 ;  /* 0x000000000c0672ca */ /* 0x000fe400000e0000 */
[----:B------:R-:W-:Y:S01]  /*17b50*/  IADD3 R12, R10, 0x202, RZ ;  /* 0x000002020a0c7810 */ /* 0x000fe20007ffe0ff */
[----:B------:R-:W-:-:S03]  /*17b60*/  UMOV UR56, UR4 ;  /* 0x0000000400387c82 */ /* 0x000fc60008000000 */
[----:B------:R-:W-:Y:S01]  /*17b70*/  R2UR UR14, R12 ;  /* 0x000000000c0e72ca */ /* 0x000fe200000e0000 */
[----:B------:R-:W-:Y:S01]  /*17b80*/  VIADD R12, R10, 0x302 ;  /* 0x000003020a0c7836 */ /* 0x000fe20000000000 */
[C---:B------:R-:W-:Y:S01]  /*17b90*/  R2UR UR7, R13.reuse ;  /* 0x000000000d0772ca */ /* 0x040fe200000e0000 */
[----:B------:R-:W-:Y:S01]  /*17ba0*/  UMOV UR57, UR5 ;  /* 0x0000000500397c82 */ /* 0x000fe20008000000 */
[----:B------:R-:W-:Y:S01]  /*17bb0*/  R2UR UR15, R13 ;  /* 0x000000000d0f72ca */ /* 0x000fe200000e0000 */
[----:B------:R-:W-:Y:S01]  /*17bc0*/  IMAD.MOV.U32 R13, RZ, RZ, 0x40000040 ;  /* 0x40000040ff0d7424 */ /* 0x000fe200078e00ff */
[----:B------:R-:W-:Y:S01]  /*17bd0*/  R2UR UR38, R12 ;  /* 0x000000000c2672ca */ /* 0x000fe200000e0000 */
[----:B------:R-:W-:-:S03]  /*17be0*/  VIADD R12, R10, 0x402 ;  /* 0x000004020a0c7836 */ /* 0x000fc60000000000 */
[----:B------:R-:W-:Y:S01]  /*17bf0*/  R2UR UR39, R13 ;  /* 0x000000000d2772ca */ /* 0x000fe200000e0000 */
[----:B------:R-:W-:Y:S01]  /*17c00*/  IMAD.MOV.U32 R13, RZ, RZ, 0x40000040 ;  /* 0x40000040ff0d7424 */ /* 0x000fe200078e00ff */
[----:B------:R-:W-:Y:S01]  /*17c10*/  R2UR UR30, R12 ;  /* 0x000000000c1e72ca */ /* 0x000fe200000e0000 */
[----:B------:R-:W-:-:S03]  /*17c20*/  VIADD R12, R10, 0x502 ;  /* 0x000005020a0c7836 */ /* 0x000fc60000000000 */
[----:B------:R-:W-:Y:S01]  /*17c30*/  R2UR UR31, R13 ;  /* 0x000000000d1f72ca */ /* 0x000fe200000e0000 */
[----:B------:R-:W-:Y:S01]  /*17c40*/  IMAD.MOV.U32 R13, RZ, RZ, 0x40000040 ;  /* 0x40000040ff0d7424 */ /* 0x000fe200078e00ff */
[----:B------:R-:W-:Y:S01]  /*17c50*/  R2UR UR42, R12 ;  /* 0x000000000c2a72ca */ /* 0x000fe200000e0000 */
[----:B------:R-:W-:Y:S01]  /*17c60*/  VIADD R12, R10, 0x84 ;  /* 0x000000840a0c7836 */ /* 0x000fe20000000000 */
[----:B------:R-:W-:Y:S02]  /*17c70*/  WARPGROUP.DEPBAR.LE gsb0, 0x0 ;  /* 0x00008000000079c5 */ /* 0x000fe40000010000 */
[----:B------:R-:W-:-:S06]  /*17c80*/  WARPGROUP.ARRIVE ;  /* 0x00000000000079c5 */ /* 0x000fcc0000000000 */
[----:B------:R-:W-:Y:S01]  /*17c90*/  HGMMA.64x16x16.F32 R160, gdesc[UR56], R160, gsb0 ;  /* 0x0020000038a079f0 */ /* 0x000fe200080008a0 */
[----:B------:R-:W-:Y:S02]  /*17ca0*/  R2UR UR43, R13 ;  /* 0x000000000d2b72ca */ /* 0x000fe400000e0000 */
[----:B------:R-:W-:Y:S02]  /*17cb0*/  MOV R13, 0x40000040 ;  /* 0x40000040000d7802 */ /* 0x000fe40000000f00 */
[----:B------:R-:W-:Y:S01]  /*17cc0*/  R2UR UR50, R12 ;  /* 0x000000000c3272ca */ /* 0x000fe200000e0000 */
[----:B------:R-:W-:Y:S01]  /*17cd0*/  VIADD R12, R10, 0x104 ;  /* 0x000001040a0c7836 */ /* 0x000fe20000000000 */
[----:B------:R-:W-:Y:S01]  /*17ce0*/  R2UR UR51, R13 ;  /* 0x000000000d3372ca */ /* 0x000fe200000e0000 */
[----:B------:R-:W-:-:S03]  /*17cf0*/  IMAD.MOV.U32 R13, RZ, RZ, 0x40000040 ;  /* 0x40000040ff0d7424 */ /* 0x000fc600078e00ff */
[----:B------:R-:W-:Y:S01]  /*17d00*/  R2UR UR54, R12 ;  /* 0x000000000c3672ca */ /* 0x000fe200000e0000 */
[----:B------:R-:W-:Y:S01]  /*17d10*/  VIADD R12, R10, 0x184 ;  /* 0x000001840a0c7836 */ /* 0x000fe20000000000 */
        /* <DEDUP_REMOVED lines=10> */
[----:B------:R-:W-:Y:S02]  /*17dc0*/  R2UR UR58, R12 ;  /* 0x000000000c3a72ca */ /* 0x000fe400000e0000 */
[----:B------:R-:W-:Y:S01]  /*17dd0*/  R2UR UR59, R13 ;  /* 0x000000000d3b72ca */ /* 0x000fe200000e0000 */
[----:B------:R-:W-:Y:S01]  /*17de0*/  UMOV UR56, UR4 ;  /* 0x0000000400387c82 */ /* 0x000fe20008000000 */
[----:B------:R-:W-:-:S09]  /*17df0*/  UMOV UR57, UR5 ;  /* 0x0000000500397c82 */ /* 0x000fd20008000000 */
[----:B------:R-:W-:Y:S01]  /*17e00*/  MOV R8, UR58 ;  /* 0x0000003a00087c02 */ /* 0x000fe20008000f00 */
[----:B------:R-:W-:Y:S01]  /*17e10*/  UMOV UR58, UR6 ;  /* 0x00000006003a7c82 */ /* 0x000fe20008000000 */
[----:B------:R-:W-:Y:S01]  /*17e20*/  MOV R7, UR59 ;  /* 0x0000003b00077c02 */ /* 0x000fe20008000f00 */
[----:B------:R-:W-:Y:S01]  /*17e30*/  UMOV UR59, UR7 ;  /* 0x00000007003b7c82 */ /* 0x000fe20008000000 */
[----:B------:R-:W-:Y:S02]  /*17e40*/  WARPGROUP.DEPBAR.LE gsb0, 0x0 ;  /* 0x00008000000079c5 */ /* 0x000fe40000010000 */
[----:B------:R-:W-:-:S06]  /*17e50*/  WARPGROUP.ARRIVE ;  /* 0x00000000000079c5 */ /* 0x000fcc0000000000 */
[----:B------:R-:W-:Y:S01]  /*17e60*/  HGMMA.64x16x16.F32 R152, gdesc[UR56], R152, gsb0 ;  /* 0x00200000389879f0 */ /* 0x000fe20008000898 */
[----:B------:R-:W-:Y:S01]  /*17e70*/  UMOV UR8, UR4 ;  /* 0x0000000400087c82 */ /* 0x000fe20008000000 */
        /* <DEDUP_REMOVED lines=39> */
[----:B------:R-:W-:Y:S02]  /*180f0*/  R2UR UR36, R236 ;  /* 0x00000000ec2472ca */ /* 0x000fe400000e0000 */
[----:B------:R-:W-:-:S11]  /*18100*/  R2UR UR37, R237 ;  /* 0x00000000ed2572ca */ /* 0x000fd600000e0000 */
[----:B------:R-:W-:Y:S02]  /*18110*/  UMOV UR44, UR36 ;  /* 0x00000024002c7c82 */ /* 0x000fe40008000000 */
        /* <DEDUP_REMOVED lines=76> */
[----:B------:R-:W-:Y:S01]  /*185e0*/  VIADD R12, R10, 0x6 ;  /* 0x000000060a0c7836 */ /* 0x000fe20000000000 */
[----:B------:R-:W-:Y:S02]  /*185f0*/  MOV R13, 0x40000040 ;  /* 0x40000040000d7802 */ /* 0x000fe40000000f00 */
[----:B------:R-:W-:Y:S02]  /*18600*/  R2UR UR4, R234 ;  /* 0x00000000ea0472ca */ /* 0x000fe400000e0000 */
[----:B------:R-:W-:Y:S02]  /*18610*/  R2UR UR5, R235 ;  /* 0x00000000eb0572ca */ /* 0x000fe400000e0000 */
[----:B------:R-:W-:Y:S02]  /*18620*/  R2UR UR26, R12 ;  /* 0x000000000c1a72ca */ /* 0x000fe400000e0000 */
[----:B------:R-:W-:-:S07]  /*18630*/  R2UR UR27, R13 ;  /* 0x000000000d1b72ca */ /* 0x000fce00000e0000 */
[----:B------:R-:W-:Y:S02]  /*18640*/  UMOV UR24, UR4 ;  /* 0x0000000400187c82 */ /* 0x000fe40008000000 */
        /* <DEDUP_REMOVED lines=55> */
[----:B------:R-:W-:Y:S02]  /*189c0*/  VIADD R12, R10, 0x386 ;  /* 0x000003860a0c7836 */ /* 0x000fe40000000000 */
[----:B------:R-:W-:Y:S01]  /*189d0*/  IMAD.MOV.U32 R13, RZ, RZ, 0x40000040 ;  /* 0x40000040ff0d7424 */ /* 0x000fe200078e00ff */
[----:B------:R-:W-:Y:S02]  /*189e0*/  WARPGROUP.DEPBAR.LE gsb0, 0x0 ;  /* 0x00008000000079c5 */ /* 0x000fe40000010000 */
[----:B------:R-:W-:-:S06]  /*189f0*/  WARPGROUP.ARRIVE ;  /* 0x00000000000079c5 */ /* 0x000fcc0000000000 */
[----:B------:R-:W-:Y:S01]  /*18a00*/  HGMMA.64x16x16.F32 R120, gdesc[UR52], R120, gsb0 ;  /* 0x00200000347879f0 */ /* 0x000fe20008000878 */
        /* <DEDUP_REMOVED lines=8> */
[----:B------:R-:W-:Y:S02]  /*18a90*/  R2UR UR58, R12 ;  /* 0x000000000c3a72ca */ /* 0x000fe400000e0000 */
[----:B------:R-:W-:-:S11]  /*18aa0*/  R2UR UR59, R13 ;  /* 0x000000000d3b72ca */ /* 0x000fd600000e0000 */
[----:B------:R-:W-:Y:S01]  /*18ab0*/  MOV R8, UR58 ;  /* 0x0000003a00087c02 */ /* 0x000fe20008000f00 */
[----:B------:R-:W-:Y:S01]  /*18ac0*/  UMOV UR58, UR20 ;  /* 0x00000014003a7c82 */ /* 0x000fe20008000000 */
[----:B------:R-:W-:Y:S01]  /*18ad0*/  MOV R7, UR59 ;  /* 0x0000003b00077c02 */ /* 0x000fe20008000f00 */
        /* <DEDUP_REMOVED lines=22> */
[----:B------:R-:W-:Y:S02]  /*18c40*/  WARPGROUP.DEPBAR.LE gsb0, 0x0 ;  /* 0x00008000000079c5 */ /* 0x000fe40000010000 */
[----:B------:R-:W-:-:S10]  /*18c50*/  WARPGROUP.ARRIVE ;  /* 0x00000000000079c5 */ /* 0x000fd40000000000 */
[----:B------:R-:W-:Y:S01]  /*18c60*/  HGMMA.64x16x16.F32 R88, gdesc[UR4], R88, gsb0 ;  /* 0x00200000045879f0 */ /* 0x000fe20008000858 */
[----:B------:R-:W-:Y:S02]  /*18c70*/  VIADD R12, R10, 0x580 ;  /* 0x000005800a0c7836 */ /* 0x000fe40000000000 */
[----:B------:R-:W-:Y:S01]  /*18c80*/  IMAD.MOV.U32 R13, RZ, RZ, 0x40000040 ;  /* 0x40000040ff0d7424 */ /* 0x000fe200078e00ff */
        /* <DEDUP_REMOVED lines=34> */
[----:B------:R-:W-:-:S03]  /*18eb0*/  IMAD.MOV.U32 R13, RZ, RZ, 0x40000040 ;  /* 0x40000040ff0d7424 */ /* 0x000fc600078e00ff */
[----:B------:R-:W-:Y:S01]  /*18ec0*/  R2UR UR26, R12 ;  /* 0x000000000c1a72ca */ /* 0x000fe200000e0000 */
[----:B------:R-:W-:Y:S01]  /*18ed0*/  VIADD R12, R10, 0x800 ;  /* 0x000008000a0c7836 */ /* 0x000fe20000000000 */
[----:B------:R-:W-:-:S04]  /*18ee0*/  R2UR UR27, R13 ;  /* 0x000000000d1b72ca */ /* 0x000fc800000e0000 */
[----:B------:R-:W-:Y:S01]  /*18ef0*/  R2UR UR30, R12 ;  /* 0x000000000c1e72ca */ /* 0x000fe200000e0000 */
[----:B------:R-:W-:Y:S01]  /*18f00*/  VIADD R12, R10, 0x880 ;  /* 0x000008800a0c7836 */ /* 0x000fe20000000000 */
[----:B------:R-:W-:Y:S01]  /*18f10*/  MOV R13, 0x40000040 ;  /* 0x40000040000d7802 */ /* 0x000fe20000000f00 */
[----:B------:R-:W-:Y:S02]  /*18f20*/  WARPGROUP.DEPBAR.LE gsb0, 0x0 ;  /* 0x00008000000079c5 */ /* 0x000fe40000010000 */
[----:B------:R-:W-:-:S06]  /*18f30*/  WARPGROUP.ARRIVE ;  /* 0x00000000000079c5 */ /* 0x000fcc0000000000 */
[----:B------:R-:W-:Y:S01]  /*18f40*/  HGMMA.64x16x16.F32 R144, gdesc[UR36], R144, gsb0 ;  /* 0x00200000249079f0 */ /* 0x000fe20008000890 */
        /* <DEDUP_REMOVED lines=18> */
[----:B------:R-:W-:Y:S02]  /*19070*/  IMAD.MOV.U32 R13, RZ, RZ, 0x40000040 ;  /* 0x40000040ff0d7424 */ /* 0x000fe400078e00ff */
[----:B------:R-:W-:-:S03]  /*19080*/  VIADD R12, R10, 0x582 ;  /* 0x000005820a0c7836 */ /* 0x000fc60000000000 */
[----:B------:R-:W-:Y:S02]  /*19090*/  R2UR UR55, R13 ;  /* 0x000000000d3772ca */ /* 0x000fe400000e0000 */
[----:B------:R-:W-:Y:S02]  /*190a0*/  MOV R13, 0x40000040 ;  /* 0x40000040000d7802 */ /* 0x000fe40000000f00 */
[----:B------:R-:W-:Y:S01]  /*190b0*/  R2UR UR22, R12 ;  /* 0x000000000c1672ca */ /* 0x000fe200000e0000 */
[----:B------:R-:W-:Y:S01]  /*190c0*/  VIADD R12, R10, 0x602 ;  /* 0x000006020a0c7836 */ /* 0x000fe20000000000 */
[----:B------:R-:W-:Y:S01]  /*190d0*/  R2UR UR23, R13 ;  /* 0x000000000d1772ca */ /* 0x000fe200000e0000 */
[----:B------:R-:W-:Y:S01]  /*190e0*/  UMOV UR24, UR20 ;  /* 0x0000001400187c82 */ /* 0x000fe20008000000 */
[----:B------:R-:W-:Y:S01]  /*190f0*/  UMOV UR25, UR21 ;  /* 0x0000001500197c82 */ /* 0x000fe20008000000 */
[----:B------:R-:W-:Y:S01]  /*19100*/  IMAD.MOV.U32 R13, RZ, RZ, 0x40000040 ;  /* 0x40000040ff0d7424 */ /* 0x000fe200078e00ff */
[----:B------:R-:W-:Y:S01]  /*19110*/  R2UR UR28, R12 ;  /* 0x000000000c1c72ca */ /* 0x000fe200000e0000 */
[----:B------:R-:W-:Y:S01]  /*19120*/  VIADD R12, R10, 0x682 ;  /* 0x000006820a0c7836 */ /* 0x000fe20000000000 */
[----:B------:R-:W-:-:S02]  /*19130*/  WARPGROUP.DEPBAR.LE gsb0, 0x0 ;  /* 0x00008000000079c5 */ /* 0x000fc40000010000 */
[----:B------:R-:W-:Y:S01]  /*19140*/  WARPGROUP.ARRIVE ;  /* 0x00000000000079c5 */ /* 0x000fe20000000000 */
[----:B------:R-:W-:-:S05]  /*19150*/  R2UR UR29, R13 ;  /* 0x000000000d1d72ca */ /* 0x000fca00000e0000 */
[----:B------:R-:W-:Y:S01]  /*19160*/  HGMMA.64x16x16.F32 R136, gdesc[UR24], R136, gsb0 ;  /* 0x00200000188879f0 */ /* 0x000fe20008000888 */
        /* <DEDUP_REMOVED lines=27> */
[----:B------:R-:W-:Y:S02]  /*19320*/  WARPGROUP.DEPBAR.LE gsb0, 0x0 ;  /* 0x00008000000079c5 */ /* 0x000fe40000010000 */
[----:B------:R-:W-:-:S10]  /*19330*/  WARPGROUP.ARRIVE ;  /* 0x00000000000079c5 */ /* 0x000fd40000000000 */
[----:B------:R-:W-:Y:S01]  /*19340*/  MOV R7, UR27 ;  /* 0x0000001b00077c02 */ /* 0x000fe20008000f00 */
[----:B------:R-:W-:Y:S01]  /*19350*/  UMOV UR27, UR29 ;  /* 0x0000001d001b7c82 */ /* 0x000fe20008000000 */
[----:B------:R-:W-:Y:S01]  /*19360*/  MOV R11, UR26 ;  /* 0x0000001a000b7c02 */ /* 0x000fe20008000f00 */
[----:B------:R-:W-:Y:S01]  /*19370*/  UMOV UR26, UR28 ;  /* 0x0000001c001a7c82 */ /* 0x000fe20008000000 */
[----:B------:R-:W-:Y:S01]  /*19380*/  UMOV UR28, UR20 ;  /* 0x00000014001c7c82 */ /* 0x000fe20008000000 */
[----:B------:R-:W-:Y:S02]  /*19390*/  UMOV UR29, UR21 ;  /* 0x00000015001d7c82 */ /* 0x000fe40008000000 */
[----:B------:R-:W-:Y:S01]  /*193a0*/  HGMMA.64x16x16.F32 R128, gdesc[UR28], R128, gsb0 ;  /* 0x002000001c8079f0 */ /* 0x000fe20008000880 */
[----:B------:R-:W-:Y:S01]  /*193b0*/  UMOV UR32, UR20 ;  /* 0x0000001400207c82 */ /* 0x000fe20008000000 */
[----:B------:R-:W-:Y:S01]  /*193c0*/  UMOV UR33, UR21 ;  /* 0x0000001500217c82 */ /* 0x000fe20008000000 */
[----:B------:R-:W-:-:S02]  /*193d0*/  WARPGROUP.DEPBAR.LE gsb0, 0x0 ;  /* 0x00008000000079c5 */ /* 0x000fc40000010000 */
        /* <DEDUP_REMOVED lines=126> */
[----:B------:R-:W-:Y:S01]  /*19bc0*/  VIADD R8, R10, 0x784 ;  /* 0x000007840a087836 */ /* 0x000fe20000000000 */
[----:B------:R-:W-:Y:S01]  /*19bd0*/  R2UR UR20, R9 ;  /* 0x00000000091472ca */ /* 0x000fe200000e0000 */
[----:B------:R-:W-:Y:S02]  /*19be0*/  WARPGROUP.DEPBAR.LE gsb0, 0x0 ;  /* 0x00008000000079c5 */ /* 0x000fe40000010000 */
[----:B------:R-:W-:-:S06]  /*19bf0*/  WARPGROUP.ARRIVE ;  /* 0x00000000000079c5 */ /* 0x000fcc0000000000 */
[----:B------:R-:W-:Y:S01]  /*19c00*/  HGMMA.64x16x16.F32 R144, gdesc[UR52], R144, gsb0 ;  /* 0x00200000349079f0 */ /* 0x000fe20008000890 */
[----:B------:R-:W-:Y:S01]  /*19c10*/  IMAD.MOV.U32 R9, RZ, RZ, 0x40000040 ;  /* 0x40000040ff097424 */ /* 0x000fe200078e00ff */
[----:B------:R-:W-:Y:S01]  /*19c20*/  R2UR UR22, R8 ;  /* 0x00000000081672ca */ /* 0x000fe200000e0000 */
[----:B------:R-:W-:-:S03]  /*19c30*/  VIADD R8, R10, 0x804 ;  /* 0x000008040a087836 */ /* 0x000fc60000000000 */
        /* <DEDUP_REMOVED lines=64> */
[----:B------:R-:W-:Y:S02]  /*1a040*/  MOV R9, 0x40000040 ;  /* 0x4000004000097802 */ /* 0x000fe40000000f00 */
[----:B------:R-:W-:Y:S02]  /*1a050*/  R2UR UR21, R14 ;  /* 0x000000000e1572ca */ /* 0x000fe400000e0000 */
        /* <DEDUP_REMOVED lines=95> */
[----:B------:R-:W-:Y:S02]  /*1a650*/  R2UR UR39, R229 ;  /* 0x00000000e52772ca */ /* 0x000fe400000e0000 */
[----:B------:R-:W-:Y:S02]  /*1a660*/  R2UR UR38, R228 ;  /* 0x00000000e42672ca */ /* 0x000fe400000e0000 */
[----:B------:R-:W-:Y:S02]  /*1a670*/  R2UR UR37, R227 ;  /* 0x00000000e32572ca */ /* 0x000fe400000e0000 */
[----:B------:R-:W-:Y:S01]  /*1a680*/  R2UR UR36, R226 ;  /* 0x00000000e22472ca */ /* 0x000fe200000e0000 */
[----:B------:R-:W-:Y:S02]  /*1a690*/  WARPGROUP.DEPBAR.LE gsb0, 0x0 ;  /* 0x00008000000079c5 */ /* 0x000fe40000010000 */
[----:B------:R-:W-:-:S12]  /*1a6a0*/  @P2 BRA `(.L_x_606) ;  /* 0x0000000000282947 */ /* 0x000fd80003800000 */
[----:B------:R-:W-:Y:S05]  /*1a6b0*/  @!P0 BRA `(.L_x_607) ;  /* 0x0000000000048947 */ /* 0x000fea0003800000 */
[----:B------:R-:W-:Y:S01]  /*1a6c0*/  BPT.TRAP 0x1 ;  /* 0x000000040000795c */ /* 0x000fe20000300000 */
.L_x_607:
[----:B------:R-:W-:Y:S01]  /*1a6d0*/  SHF.L.U32 R5, R5, 0x1f, RZ ;  /* 0x0000001f05057819 */ /* 0x000fe200000006ff */
[----:B------:R-:W-:-:S04]  /*1a6e0*/  IMAD R7, R6, 0x8, R2 ;  /* 0x0000000806077824 */ /* 0x000fc800078e0202 */
[----:B------:R0:W1:Y:S01]  /*1a6f0*/  SYNCS.PHASECHK.TRANS64.TRYWAIT P2, [R7+URZ+0x34850], R5 ;  /* 0x03485005070075a7 */ /* 0x000062000804017f */
[----:B------:R-:W-:Y:S05]  /*1a700*/  @!P0 BRA `(.L_x_608) ;  /* 0x0000000000048947 */ /* 0x000fea0003800000 */
[----:B------:R-:W-:Y:S01]  /*1a710*/  BPT.TRAP 0x1 ;  /* 0x000000040000795c */ /* 0x000fe20000300000 */
.L_x_608:
[----:B-1----:R-:W-:Y:S05]  /*1a720*/  @P2 BRA `(.L_x_606) ;  /* 0x0000000000082947 */ /* 0x002fea0003800000 */
[----:B------:R-:W1:Y:S02]  /*1a730*/  SYNCS.PHASECHK.TRANS64.TRYWAIT P2, [R7+URZ+0x34850], R5 ;  /* 0x03485005070075a7 */ /* 0x000e64000804017f */
[----:B-1----:R-:W-:Y:S05]  /*1a740*/  @!P2 BRA `(.L_x_609) ;  /* 0x000000f00020a947 */ /* 0x002fea0003800000 */
.L_x_606:
[----:B01----:R-:W-:Y:S01]  /*1a750*/  VIADD R5, R2, 0x400 ;  /* 0x0000040002057836 */ /* 0x003fe20000000000 */
[----:B------:R-:W-:Y:S05]  /*1a760*/  WARPSYNC.ALL ;  /* 0x0000000000007948 */ /* 0x000fea0003800000 */
[----:B------:R-:W-:Y:S01]  /*1a770*/  SHF.R.U32.HI R5, RZ, 0x4, R5 ;  /* 0x00000004ff057819 */ /* 0x000fe20000011605 */
[----:B------:R-:W-:Y:S01]  /*1a780*/  IMAD.MOV.U32 R9, RZ, RZ, 0x40000040 ;  /* 0x40000040ff097424 */ /* 0x000fe200078e00ff */
[----:B------:R-:W-:Y:S01]  /*1a790*/  WARPGROUP.ARRIVE ;  /* 0x00000000000079c5 */ /* 0x000fe20000000000 */
[----:B------:R-:W-:Y:S01]  /*1a7a0*/  IMAD.MOV.U32 R11, RZ, RZ, 0x40000040 ;  /* 0x40000040ff0b7424 */ /* 0x000fe200078e00ff */
[----:B------:R-:W-:Y:S01]  /*1a7b0*/  LOP3.LUT R5, R5, 0x3fff, RZ, 0xc0, !PT ;  /* 0x00003fff05057812 */ /* 0x000fe200078ec0ff */
[----:B------:R-:W-:Y:S01]  /*1a7c0*/  ULDC UR8, c[0x0][0x9d8] ;  /* 0x0002760000087ab9 */ /* 0x000fe20000000800 */
[----:B------:R-:W-:Y:S01]  /*1a7d0*/  R2UR UR7, R9 ;  /* 0x00000000090772ca */ /* 0x000fe200000e0000 */
[----:B------:R-:W-:Y:S01]  /*1a7e0*/  FMUL.FTZ R7, R169, UR8 ;  /* 0x00000008a9077c20 */ /* 0x000fe20008410000 */
[----:B------:R-:W-:Y:S01]  /*1a7f0*/  LOP3.LUT R5, R5, 0x5800000, RZ, 0xfc, !PT ;  /* 0x0580000005057812 */ /* 0x000fe200078efcff */
[----:B------:R-:W-:Y:S01]  /*1a800*/  FMUL.FTZ R12, R173, UR8 ;  /* 0x00000008ad0c7c20 */ /* 0x000fe20008410000 */
[----:B------:R-:W-:Y:S01]  /*1a810*/  FMUL.FTZ R21, R160, UR8 ;  /* 0x00000008a0157c20 */ /* 0x000fe20008410000 */
[----:B------:R-:W-:Y:S01]  /*1a820*/  FMUL.FTZ R160, R161, UR8 ;  /* 0x00000008a1a07c20 */ /* 0x000fe20008410000 */
[----:B------:R-:W-:Y:S01]  /*1a830*/  FMUL.FTZ R161, R162, UR8 ;  /* 0x00000008a2a17c20 */ /* 0x000fe20008410000 */
[----:B------:R-:W-:-:S02]  /*1a840*/  IMAD R8, R6, 0xb00, R5 ;  /* 0x00000b0006087824 */ /* 0x000fc400078e0205 */
[----:B------:R-:W-:Y:S01]  /*1a850*/  FMUL.FTZ R5, R168, UR8 ;  /* 0x00000008a8057c20 */ /* 0x000fe20008410000 */
[----:B------:R-:W-:Y:S01]  /*1a860*/  MUFU.TANH R7, R7 ;  /* 0x0000000700077308 */ /* 0x000fe20000002400 */
[----:B------:R-:W-:Y:S01]  /*1a870*/  FMUL.FTZ R162, R163, UR8 ;  /* 0x00000008a3a27c20 */ /* 0x000fe20008410000 */
[----:B------:R-:W-:Y:S01]  /*1a880*/  FMUL.FTZ R163, R164, UR8 ;  /* 0x00000008a4a37c20 */ /* 0x000fe20008410000 */
[C---:B------:R-:W-:Y:S01]  /*1a890*/  R2UR UR6, R8.reuse ;  /* 0x00000000080672ca */ /* 0x040fe200000e0000 */
[----:B------:R-:W-:Y:S01]  /*1a8a0*/  FMUL.FTZ R164, R165, UR8 ;  /* 0x00000008a5a47c20 */ /* 0x000fe20008410000 */
[----:B------:R-:W-:Y:S01]  /*1a8b0*/  IADD3 R10, R8, 0x80, RZ ;  /* 0x00000080080a7810 */ /* 0x000fe20007ffe0ff */
[----:B------:R-:W-:Y:S01]  /*1a8c0*/  FMUL.FTZ R165, R166, UR8 ;  /* 0x00000008a6a57c20 */ /* 0x000fe20008410000 */
[----:B------:R-:W-:Y:S01]  /*1a8d0*/  FMUL.FTZ R166, R167, UR8 ;  /* 0x00000008a7a67c20 */ /* 0x000fe20008410000 */
[----:B------:R-:W0:Y:S01]  /*1a8e0*/  MUFU.TANH R5, R5 ;  /* 0x0000000500057308 */ /* 0x000e220000002400 */
[----:B------:R-:W-:Y:S01]  /*1a8f0*/  FMUL.FTZ R152, R152, UR8 ;  /* 0x0000000898987c20 */ /* 0x000fe20008410000 */
[----:B------:R-:W-:Y:S01]  /*1a900*/  FMUL.FTZ R153, R153, UR8 ;  /* 0x0000000899997c20 */ /* 0x000fe20008410000 */
[----:B------:R-:W-:Y:S01]  /*1a910*/  FMUL.FTZ R156, R156, UR8 ;  /* 0x000000089c9c7c20 */ /* 0x000fe20008410000 */
[----:B------:R-:W-:Y:S01]  /*1a920*/  FMUL.FTZ R157, R157, UR8 ;  /* 0x000000089d9d7c20 */ /* 0x000fe20008410000 */
[----:B------:R-:W-:Y:S01]  /*1a930*/  FMUL.FTZ R144, R144, UR8 ;  /* 0x0000000890907c20 */ /* 0x000fe20008410000 */
[----:B------:R-:W-:Y:S01]  /*1a940*/  FMUL.FTZ R145, R145, UR8 ;  /* 0x0000000891917c20 */ /* 0x000fe20008410000 */
[----:B------:R-:W-:Y:S01]  /*1a950*/  FMUL.FTZ R148, R148, UR8 ;  /* 0x0000000894947c20 */ /* 0x000fe20008410000 */
[----:B------:R-:W-:Y:S01]  /*1a960*/  HGMMA.64x128x16.F32 R24, R176, gdesc[UR4].tnspB, R24, gsb0 ;  /* 0x41e00004b0187df0 */ /* 0x000fe20008000818 */
[----:B------:R-:W-:Y:S01]  /*1a970*/  R2UR UR6, R10 ;  /* 0x000000000a0672ca */ /* 0x000fe200000e0000 */
[----:B------:R-:W-:Y:S01]  /*1a980*/  VIADD R10, R8, 0x100 ;  /* 0x00000100080a7836 */ /* 0x000fe20000000000 */
[----:B------:R-:W-:Y:S01]  /*1a990*/  R2UR UR7, R11 ;  /* 0x000000000b0772ca */ /* 0x000fe200000e0000 */
[----:B------:R-:W-:Y:S01]  /*1a9a0*/  IMAD.MOV.U32 R11, RZ, RZ, 0x40000040 ;  /* 0x40000040ff0b7424 */ /* 0x000fe200078e00ff */
[----:B------:R-:W-:Y:S01]  /*1a9b0*/  MUFU.TANH R12, R12 ;  /* 0x0000000c000c7308 */ /* 0x000fe20000002400 */
[----:B------:R-:W-:Y:S01]  /*1a9c0*/  FMUL.FTZ R149, R149, UR8 ;  /* 0x0000000895957c20 */ /* 0x000fe20008410000 */
[----:B------:R-:W-:Y:S01]  /*1a9d0*/  FMUL.FTZ R136, R136, UR8 ;  /* 0x0000000888887c20 */ /* 0x000fe20008410000 */
[----:B------:R-:W-:Y:S01]  /*1a9e0*/  FMUL.FTZ R137, R137, UR8 ;  /* 0x0000000889897c20 */ /* 0x000fe20008410000 */
[----:B0-----:R-:W-:Y:S01]  /*1a9f0*/  FMNMX.FTZ R167, R5, R4, !PT ;  /* 0x0000000405a77209 */ /* 0x001fe20007810000 */
[----:B------:R-:W-:Y:S01]  /*1aa00*/  FMUL.FTZ R140, R140, UR8 ;  /* 0x000000088c8c7c20 */ /* 0x000fe20008410000 */
[----:B------:R-:W-:Y:S01]  /*1aa10*/  FMUL.FTZ R141, R141, UR8 ;  /* 0x000000088d8d7c20 */ /* 0x000fe20008410000 */
[----:B------:R-:W-:Y:S01]  /*1aa20*/  FMUL.FTZ R128, R128, UR8 ;  /* 0x0000000880807c20 */ /* 0x000fe20008410000 */
[----:B------:R-:W-:Y:S01]  /*1aa30*/  MUFU.TANH R21, R21 ;  /* 0x0000001500157308 */ /* 0x000fe20000002400 */
[----:B------:R-:W-:Y:S01]  /*1aa40*/  FMNMX.FTZ R167, R7, R167, !PT ;  /* 0x000000a707a77209 */ /* 0x000fe20007810000 */
[----:B------:R-:W-:Y:S01]  /*1aa50*/  FMUL.FTZ R129, R129, UR8 ;  /* 0x0000000881817c20 */ /* 0x000fe20008410000 */
[----:B------:R-:W-:Y:S01]  /*1aa60*/  FMUL.FTZ R132, R132, UR8 ;  /* 0x0000000884847c20 */ /* 0x000fe20008410000 */
[----:B------:R-:W-:Y:S01]  /*1aa70*/  FMUL.FTZ R133, R133, UR8 ;  /* 0x0000000885857c20 */ /* 0x000fe20008410000 */
[----:B------:R-:W-:Y:S01]  /*1aa80*/  FMUL.FTZ R120, R120, UR8 ;  /* 0x0000000878787c20 */ /* 0x000fe20008410000 */
[----:B------:R-:W-:Y:S01]  /*1aa90*/  FMUL.FTZ R121, R121, UR8 ;  /* 0x0000000879797c20 */ /* 0x000fe20008410000 */
[----:B------:R-:W-:Y:S01]  /*1aaa0*/  FMUL.FTZ R124, R124, UR8 ;  /* 0x000000087c7c7c20 */ /* 0x000fe20008410000 */
[----:B------:R-:W-:Y:S01]  /*1aab0*/  MUFU.TANH R160, R160 ;  /* 0x000000a000a07308 */ /* 0x000fe20000002400 */
[----:B------:R-:W-:Y:S01]  /*1aac0*/  FMUL.FTZ R125, R125, UR8 ;  /* 0x000000087d7d7c20 */ /* 0x000fe20008410000 */
        /* <DEDUP_REMOVED lines=61> */
[----:B------:R-:W0:Y:S01]  /*1aea0*/  S2R R225, SR_TID.X ;  /* 0x0000000000e17919 */ /* 0x000e220000002100 */
[----:B------:R-:W-:Y:S08]  /*1aeb0*/  MUFU.TANH R145, R145 ;  /* 0x0000009100917308 */ /* 0x000ff00000002400 */
[----:B------:R-:W-:Y:S08]  /*1aec0*/  MUFU.TANH R148, R148 ;  /* 0x0000009400947308 */ /* 0x000ff00000002400 */
[----:B------:R-:W-:Y:S08]  /*1aed0*/  MUFU.TANH R149, R149 ;  /* 0x0000009500957308 */ /* 0x000ff00000002400 */
[----:B------:R-:W-:Y:S01]  /*1aee0*/  MUFU.TANH R136, R136 ;  /* 0x0000008800887308 */ /* 0x000fe20000002400 */
[----:B0-----:R-:W-:-:S07]  /*1aef0*/  SHF.R.U32.HI R225, RZ, 0x7, R225 ;  /* 0x00000007ffe17819 */ /* 0x001fce00000116e1 */
[----:B------:R-:W-:Y:S08]  /*1af00*/  MUFU.TANH R137, R137 ;  /* 0x0000008900897308 */ /* 0x000ff00000002400 */
[----:B------:R-:W-:Y:S08]  /*1af10*/  MUFU.TANH R140, R140 ;  /* 0x0000008c008c7308 */ /* 0x000ff00000002400 */
[----:B------:R-:W-:Y:S08]  /*1af20*/  MUFU.TANH R141, R141 ;  /* 0x0000008d008d7308 */ /* 0x000ff00000002400 */
[----:B------:R-:W-:Y:S01]  /*1af30*/  MUFU.TANH R128, R128 ;  /* 0x0000008000807308 */ /* 0x000fe20000002400 */
[----:B------:R-:W-:-:S02]  /*1af40*/  WARPGROUP.DEPBAR.LE gsb0, 0x0 ;  /* 0x00008000000079c5 */ /* 0x000fc40000010000 */
[----:B------:R-:W-:-:S05]  /*1af50*/  WARPGROUP.ARRIVE ;  /* 0x00000000000079c5 */ /* 0x000fca0000000000 */
[----:B------:R-:W-:Y:S01]  /*1af60*/  MUFU.TANH R129, R129 ;  /* 0x0000008100817308 */ /* 0x000fe20000002400 */
[----:B------:R-:W-:Y:S01]  /*1af70*/  HGMMA.64x128x16.F32 R24, R180, gdesc[UR4].tnspB, R24, gsb0 ;  /* 0x41e00004b4187df0 */ /* 0x000fe20008000818 */
[----:B------:R-:W-:Y:S02]  /*1af80*/  R2UR UR6, R10 ;  /* 0x000000000a0672ca */ /* 0x000fe400000e0000 */
[----:B------:R-:W-:Y:S01]  /*1af90*/  R2UR UR7, R11 ;  /* 0x000000000b0772ca */ /* 0x000fe200000e0000 */
[----:B------:R-:W-:Y:S01]  /*1afa0*/  IMAD.MOV.U32 R11, RZ, RZ, 0x40000040 ;  /* 0x40000040ff0b7424 */ /* 0x000fe200078e00ff */
[----:B------:R-:W-:Y:S02]  /*1afb0*/  IADD3 R10, R8, 0x180, RZ ;  /* 0x00000180080a7810 */ /* 0x000fe40007ffe0ff */
        /* <DEDUP_REMOVED lines=21> */
[----:B------:R-:W-:Y:S01]  /*1b110*/  R2UR UR6, R10 ;  /* 0x000000000a0672ca */ /* 0x000fe200000e0000 */
[----:B------:R-:W-:Y:S01]  /*1b120*/  VIADD R10, R8, 0x200 ;  /* 0x00000200080a7836 */ /* 0x000fe20000000000 */
[----:B------:R-:W-:Y:S01]  /*1b130*/  R2UR UR7, R11 ;  /* 0x000000000b0772ca */ /* 0x000fe200000e0000 */
[----:B------:R-:W-:-:S03]  /*1b140*/  IMAD.MOV.U32 R11, RZ, RZ, 0x40000040 ;  /* 0x40000040ff0b7424 */ /* 0x000fc600078e00ff */
        /* <DEDUP_REMOVED lines=23> */
[----:B------:R-:W-:Y:S01]  /*1b2c0*/  FMUL.FTZ R11, R172, UR8 ;  /* 0x00000008ac0b7c20 */ /* 0x000fe20008410000 */
[----:B------:R-:W-:Y:S01]  /*1b2d0*/  R2UR UR6, R10 ;  /* 0x000000000a0672ca */ /* 0x000fe200000e0000 */
[----:B------:R-:W-:-:S03]  /*1b2e0*/  FMUL.FTZ R10, R171, UR8 ;  /* 0x00000008ab0a7c20 */ /* 0x000fc60008410000 */
[----:B------:R-:W-:Y:S08]  /*1b2f0*/  MUFU.TANH R142, R142 ;  /* 0x0000008e008e7308 */ /* 0x000ff00000002400 */
[----:B------:R-:W0:Y:S08]  /*1b300*/  MUFU.TANH R11, R11 ;  /* 0x0000000b000b7308 */ /* 0x000e300000002400 */
[----:B------:R-:W-:Y:S08]  /*1b310*/  MUFU.TANH R10, R10 ;  /* 0x0000000a000a7308 */ /* 0x000ff00000002400 */
[----:B------:R-:W-:Y:S01]  /*1b320*/  MUFU.TANH R143, R143 ;  /* 0x0000008f008f7308 */ /* 0x000fe20000002400 */
[----:B0-----:R-:W-:-:S04]  /*1b330*/  FMNMX.FTZ R167, R11, R167, !PT ;  /* 0x000000a70ba77209 */ /* 0x001fc80007810000 */
[----:B------:R-:W-:-:S03]  /*1b340*/  FMNMX.FTZ R167, R12, R167, !PT ;  /* 0x000000a70ca77209 */ /* 0x000fc60007810000 */
[----:B------:R-:W-:Y:S01]  /*1b350*/  MUFU.TANH R130, R130 ;  /* 0x0000008200827308 */ /* 0x000fe20000002400 */
[----:B------:R-:W-:-:S04]  /*1b360*/  FMNMX.FTZ R167, R21, R167, !PT ;  /* 0x000000a715a77209 */ /* 0x000fc80007810000 */
        /* <DEDUP_REMOVED lines=36> */
[----:B------:R-:W-:Y:S01]  /*1b5b0*/  FMNMX.FTZ R167, R113, R167, !PT ;  /* 0x000000a771a77209 */ /* 0x000fe20007810000 */
[----:B------:R-:W-:Y:S02]  /*1b5c0*/  WARPGROUP.DEPBAR.LE gsb0, 0x0 ;  /* 0x00008000000079c5 */ /* 0x000fe40000010000 */
[----:B------:R-:W-:Y:S01]  /*1b5d0*/  WARPGROUP.ARRIVE ;  /* 0x00000000000079c5 */ /* 0x000fe20000000000 */
[----:B------:R-:W-:Y:S01]  /*1b5e0*/  FMNMX.FTZ R167, R116, R167, !PT ;  /* 0x000000a774a77209 */ /* 0x000fe20007810000 */
[----:B------:R-:W-:Y:S03]  /*1b5f0*/  MUFU.TANH R107, R107 ;  /* 0x0000006b006b7308 */ /* 0x000fe60000002400 */
[----:B------:R-:W-:Y:S01]  /*1b600*/  FMNMX.FTZ R168, R117, R167, !PT ;  /* 0x000000a775a87209 */ /* 0x000fe20007810000 */
[----:B------:R-:W-:Y:S03]  /*1b610*/  HGMMA.64x128x16.F32 R24, R192, gdesc[UR4].tnspB, R24, gsb0 ;  /* 0x41e00004c0187df0 */ /* 0x000fe60008000818 */
[----:B------:R-:W-:Y:S01]  /*1b620*/  FMNMX.FTZ R168, R104, R168, !PT ;  /* 0x000000a868a87209 */ /* 0x000fe20007810000 */
[----:B------:R0:W1:Y:S08]  /*1b630*/  MUFU.TANH R167, R88 ;  /* 0x0000005800a77308 */ /* 0x0000700000002400 */
[----:B------:R-:W-:Y:S01]  /*1b640*/  MUFU.TANH R110, R110 ;  /* 0x0000006e006e7308 */ /* 0x000fe20000002400 */
[----:B0-----:R-:W-:-:S04]  /*1b650*/  FMNMX.FTZ R88, R105, R168, !PT ;  /* 0x000000a869587209 */ /* 0x001fc80007810000 */
[----:B------:R-:W-:-:S03]  /*1b660*/  FMNMX.FTZ R88, R108, R88, !PT ;  /* 0x000000586c587209 */ /* 0x000fc60007810000 */
[----:B------:R0:W2:Y:S01]  /*1b670*/  MUFU.TANH R168, R89 ;  /* 0x0000005900a87308 */ /* 0x0000a20000002400 */
[----:B------:R-:W-:-:S04]  /*1b680*/  FMNMX.FTZ R88, R109, R88, !PT ;  /* 0x000000586d587209 */ /* 0x000fc80007810000 */
[----:B------:R-:W-:-:S03]  /*1b690*/  FMNMX.FTZ R88, R96, R88, !PT ;  /* 0x0000005860587209 */ /* 0x000fc60007810000 */
[----:B------:R-:W-:Y:S01]  /*1b6a0*/  MUFU.TANH R111, R111 ;  /* 0x0000006f006f7308 */ /* 0x000fe20000002400 */
[----:B------:R-:W-:-:S04]  /*1b6b0*/  FMNMX.FTZ R88, R97, R88, !PT ;  /* 0x0000005861587209 */ /* 0x000fc80007810000 */
[----:B------:R-:W-:-:S03]  /*1b6c0*/  FMNMX.FTZ R88, R100, R88, !PT ;  /* 0x0000005864587209 */ /* 0x000fc60007810000 */
[----:B------:R-:W-:Y:S01]  /*1b6d0*/  MUFU.TANH R98, R98 ;  /* 0x0000006200627308 */ /* 0x000fe20000002400 */
[----:B0-----:R-:W-:Y:S02]  /*1b6e0*/  FMNMX.FTZ R89, R101, R88, !PT ;  /* 0x0000005865597209 */ /* 0x001fe40007810000 */
[----:B------:R-:W-:Y:S02]  /*1b6f0*/  IADD3 R88, R8, 0x280, RZ ;  /* 0x0000028008587810 */ /* 0x000fe40007ffe0ff */
[----:B-1----:R-:W-:Y:S02]  /*1b700*/  FMNMX.FTZ R89, R167, R89, !PT ;  /* 0x00000059a7597209 */ /* 0x002fe40007810000 */
[----:B------:R-:W-:Y:S01]  /*1b710*/  R2UR UR6, R88 ;  /* 0x00000000580672ca */ /* 0x000fe200000e0000 */
[----:B------:R-:W-:Y:S01]  /*1b720*/  MUFU.TANH R99, R99 ;  /* 0x0000006300637308 */ /* 0x000fe20000002400 */
[----:B--2---:R-:W-:Y:S01]  /*1b730*/  FMNMX.FTZ R169, R168, R89, !PT ;  /* 0x00000059a8a97209 */ /* 0x004fe20007810000 */
[----:B------:R-:W-:-:S03]  /*1b740*/  IMAD.MOV.U32 R89, RZ, RZ, 0x40000040 ;  /* 0x40000040ff597424 */ /* 0x000fc600078e00ff */
[----:B------:R-:W-:Y:S01]  /*1b750*/  FMNMX.FTZ R88, R92, R169, !PT ;  /* 0x000000a95c587209 */ /* 0x000fe20007810000 */
[----:B------:R-:W-:Y:S01]  /*1b760*/  FMUL.FTZ R169, R90, UR8 ;  /* 0x000000085aa97c20 */ /* 0x000fe20008410000 */
[----:B------:R-:W-:Y:S01]  /*1b770*/  R2UR UR7, R89 ;  /* 0x00000000590772ca */ /* 0x000fe200000e0000 */
[----:B------:R-:W-:Y:S01]  /*1b780*/  MUFU.TANH R102, R102 ;  /* 0x0000006600667308 */ /* 0x000fe20000002400 */
[----:B------:R-:W-:-:S05]  /*1b790*/  FMNMX.FTZ R88, R93, R88, !PT ;  /* 0x000000585d587209 */ /* 0x000fca0007810000 */
[----:B------:R-:W0:Y:S02]  /*1b7a0*/  SHFL.BFLY PT, R89, R88, 0x2, 0x1f ;  /* 0x0c401f0058597f89 */ /* 0x000e2400000e0000 */
[----:B------:R-:W-:Y:S08]  /*1b7b0*/  MUFU.TANH R103, R103 ;  /* 0x0000006700677308 */ /* 0x000ff00000002400 */
[----:B------:R-:W-:Y:S08]  /*1b7c0*/  MUFU.TANH R169, R169 ;  /* 0x000000a900a97308 */ /* 0x000ff00000002400 */
[----:B------:R-:W-:Y:S01]  /*1b7d0*/  MUFU.TANH R91, R91 ;  /* 0x0000005b005b7308 */ /* 0x000fe20000002400 */
[----:B0-----:R-:W-:-:S07]  /*1b7e0*/  FMNMX.FTZ R89, R88, R89, !PT ;  /* 0x0000005958597209 */ /* 0x001fce0007810000 */
[----:B------:R-:W-:Y:S01]  /*1b7f0*/  MUFU.TANH R94, R94 ;  /* 0x0000005e005e7308 */ /* 0x000fe20000002400 */
[----:B------:R-:W0:Y:S07]  /*1b800*/  SHFL.BFLY PT, R88, R89, 0x1, 0x1f ;  /* 0x0c201f0059587f89 */ /* 0x000e2e00000e0000 */
[----:B------:R-:W-:Y:S01]  /*1b810*/  MUFU.TANH R95, R95 ;  /* 0x0000005f005f7308 */ /* 0x000fe20000002400 */
[----:B0-----:R-:W-:Y:S01]  /*1b820*/  FMNMX.FTZ R89, R89, R88, !PT ;  /* 0x0000005859597209 */ /* 0x001fe20007810000 */
[----:B------:R-:W-:-:S04]  /*1b830*/  IMAD.U32 R88, RZ, RZ, UR61 ;  /* 0x0000003dff587e24 */ /* 0x000fc8000f8e00ff */
[CC--:B------:R-:W-:Y:S01]  /*1b840*/  FMUL.FTZ R171, R89.reuse, R88.reuse ;  /* 0x0000005859ab7220 */ /* 0x0c0fe20000410000 */
[----:B------:R-:W-:Y:S01]  /*1b850*/  FADD.FTZ R90, -R89, R4 ;  /* 0x00000004595a7221 */ /* 0x000fe20000010100 */
[----:B------:R-:W-:Y:S02]  /*1b860*/  VIADD R4, R8, 0x300 ;  /* 0x0000030008047836 */ /* 0x000fe40000000000 */
[-CC-:B------:R-:W-:Y:S01]  /*1b870*/  FFMA.FTZ R176, R5, R88.reuse, -R171.reuse ;  /* 0x0000005805b07223 */ /* 0x180fe200000108ab */
[----:B------:R-:W-:Y:S01]  /*1b880*/  MOV R5, 0x40000040 ;  /* 0x4000004000057802 */ /* 0x000fe20000000f00 */
[-CC-:B------:R-:W-:Y:S01]  /*1b890*/  FFMA.FTZ R93, R93, R88.reuse, -R171.reuse ;  /* 0x000000585d5d7223 */ /* 0x180fe200000108ab */
[-C--:B------:R-:W-:Y:S01]  /*1b8a0*/  FMUL.FTZ R90, R90, R88.reuse ;  /* 0x000000585a5a7220 */ /* 0x080fe20000410000 */
        /* <DEDUP_REMOVED lines=17> */
[----:B------:R-:W-:Y:S01]  /*1b9c0*/  FFMA.FTZ R141, R141, R88, -R171 ;  /* 0x000000588d8d7223 */ /* 0x000fe200000108ab */
[----:B------:R-:W-:-:S02]  /*1b9d0*/  WARPGROUP.DEPBAR.LE gsb0, 0x0 ;  /* 0x00008000000079c5 */ /* 0x000fc40000010000 */
[----:B------:R-:W-:Y:S01]  /*1b9e0*/  WARPGROUP.ARRIVE ;  /* 0x00000000000079c5 */ /* 0x000fe20000000000 */
[-CC-:B------:R-:W-:Y:S01]  /*1b9f0*/  FFMA.FTZ R192, R136, R88.reuse, -R171.reuse ;  /* 0x0000005888c07223 */ /* 0x180fe200000108ab */
[-CC-:B------:R-:W-:Y:S01]  /*1ba00*/  FFMA.FTZ R136, R137, R88.reuse, -R171.reuse ;  /* 0x0000005889887223 */ /* 0x180fe200000108ab */
[----:B------:R-:W1:Y:S01]  /*1ba10*/  MUFU.EX2 R7, R7 ;  /* 0x0000000700077308 */ /* 0x000e620000000800 */
[-CC-:B------:R-:W-:Y:S01]  /*1ba20*/  FFMA.FTZ R194, R140, R88.reuse, -R171.reuse ;  /* 0x000000588cc27223 */ /* 0x180fe200000108ab */
[-CC-:B------:R-:W-:Y:S01]  /*1ba30*/  FFMA.FTZ R129, R129, R88.reuse, -R171.reuse ;  /* 0x0000005881817223 */ /* 0x180fe200000108ab */
[----:B------:R-:W-:Y:S01]  /*1ba40*/  HGMMA.64x128x16.F32 R24, R196, gdesc[UR4].tnspB, R24, gsb0 ;  /* 0x41e00004c4187df0 */ /* 0x000fe20008000818 */
[----:B------:R-:W-:Y:S01]  /*1ba50*/  R2UR UR6, R4 ;  /* 0x00000000040672ca */ /* 0x000fe200000e0000 */
[-CC-:B------:R-:W-:Y:S01]  /*1ba60*/  FFMA.FTZ R96, R96, R88.reuse, -R171.reuse ;  /* 0x0000005860607223 */ /* 0x180fe200000108ab */
[----:B------:R-:W-:Y:S01]  /*1ba70*/  R2UR UR7, R5 ;  /* 0x00000000050772ca */ /* 0x000fe200000e0000 */
[-CC-:B------:R-:W-:Y:S01]  /*1ba80*/  FFMA.FTZ R97, R97, R88.reuse, -R171.reuse ;  /* 0x0000005861617223 */ /* 0x180fe200000108ab */
[----:B------:R-:W-:Y:S01]  /*1ba90*/  FMNMX.FTZ R4, R9, R3, !PT ;  /* 0x0000000309047209 */ /* 0x000fe20007810000 */
[----:B------:R-:W-:Y:S01]  /*1baa0*/  MUFU.EX2 R178, R178 ;  /* 0x000000b200b27308 */ /* 0x000fe20000000800 */
[-CC-:B------:R-:W-:Y:S01]  /*1bab0*/  FFMA.FTZ R100, R100, R88.reuse, -R171.reuse ;  /* 0x0000005864647223 */ /* 0x180fe200000108ab */
[----:B------:R-:W-:Y:S01]  /*1bac0*/  FFMA.FTZ R101, R101, R88, -R171 ;  /* 0x0000005865657223 */ /* 0x000fe200000108ab */
        /* <DEDUP_REMOVED lines=8> */
[----:B0-----:R-:W-:Y:S01]  /*1bb50*/  FFMA.FTZ R20, R90, R20, R176 ;  /* 0x000000145a147223 */ /* 0x001fe200000100b0 */
        /* <DEDUP_REMOVED lines=11> */
[----:B------:R-:W-:-:S03]  /*1bc10*/  VIADD R4, R8, 0x380 ;  /* 0x0000038008047836 */ /* 0x000fc60000000000 */
[----:B------:R-:W-:Y:S02]  /*1bc20*/  FMNMX.FTZ R5, R150, R5, !PT ;  /* 0x0000000596057209 */ /* 0x000fe40007810000 */
[----:B------:R-:W-:Y:S02]  /*1bc30*/  MUFU.EX2 R152, R152 ;  /* 0x0000009800987308 */ /* 0x000fe40000000800 */
[----:B------:R-:W-:Y:S01]  /*1bc40*/  FMNMX.FTZ R137, R151, R5, !PT ;  /* 0x0000000597897209 */ /* 0x000fe20007810000 */
[----:B------:R-:W-:-:S03]  /*1bc50*/  IMAD.MOV.U32 R5, RZ, RZ, 0x40000040 ;  /* 0x40000040ff057424 */ /* 0x000fc600078e00ff */
[----:B------:R-:W-:Y:S02]  /*1bc60*/  FMNMX.FTZ R137, R138, R137, !PT ;  /* 0x000000898a897209 */ /* 0x000fe40007810000 */
[----:B------:R-:W-:Y:S02]  /*1bc70*/  MUFU.EX2 R186, R186 ;  /* 0x000000ba00ba7308 */ /* 0x000fe40000000800 */
[----:B------:R-:W-:-:S04]  /*1bc80*/  FMNMX.FTZ R137, R139, R137, !PT ;  /* 0x000000898b897209 */ /* 0x000fc80007810000 */
[----:B------:R-:W-:Y:S02]  /*1bc90*/  FMNMX.FTZ R137, R142, R137, !PT ;  /* 0x000000898e897209 */ /* 0x000fe40007810000 */
        /* <DEDUP_REMOVED lines=11> */
[-CC-:B------:R-:W-:Y:S01]  /*1bd50*/  FFMA.FTZ R128, R133, R88.reuse, -R171.reuse ;  /* 0x0000005885807223 */ /* 0x180fe200000108ab */
[----:B------:R-:W-:Y:S02]  /*1bd60*/  FFMA.FTZ R198, R132, R88, -R171 ;  /* 0x0000005884c67223 */ /* 0x000fe400000108ab */
[----:B------:R-:W-:Y:S01]  /*1bd70*/  MUFU.EX2 R129, R129 ;  /* 0x0000008100817308 */ /* 0x000fe20000000800 */
[----:B------:R-:W-:Y:S01]  /*1bd80*/  HGMMA.64x128x16.F32 R24, R200, gdesc[UR4].tnspB, R24, gsb0 ;  /* 0x41e00004c8187df0 */ /* 0x000fe20008000818 */
[----:B------:R-:W-:Y:S02]  /*1bd90*/  R2UR UR6, R4 ;  /* 0x00000000040672ca */ /* 0x000fe400000e0000 */
[----:B------:R-:W-:Y:S02]  /*1bda0*/  R2UR UR7, R5 ;  /* 0x00000000050772ca */ /* 0x000fe400000e0000 */
[----:B------:R-:W-:-:S02]  /*1bdb0*/  FMNMX.FTZ R4, R143, R137, !PT ;  /* 0x000000898f047209 */ /* 0x000fc40007810000 */
        /* <DEDUP_REMOVED lines=23> */
[----:B------:R-:W-:-:S04]  /*1bf30*/  FMNMX.FTZ R4, R111, R4, !PT ;  /* 0x000000046f047209 */ /* 0x000fc80007810000 */
[----:B------:R-:W-:-:S04]  /*1bf40*/  FMNMX.FTZ R4, R98, R4, !PT ;  /* 0x0000000462047209 */ /* 0x000fc80007810000 */
[----:B------:R-:W-:-:S04]  /*1bf50*/  FMNMX.FTZ R4, R99, R4, !PT ;  /* 0x0000000463047209 */ /* 0x000fc80007810000 */
[----:B------:R-:W-:Y:S01]  /*1bf60*/  FMNMX.FTZ R5, R102, R4, !PT ;  /* 0x0000000466057209 */ /* 0x000fe20007810000 */
[----:B------:R-:W-:-:S03]  /*1bf70*/  VIADD R4, R8, 0x400 ;  /* 0x0000040008047836 */ /* 0x000fc60000000000 */
[----:B------:R-:W-:Y:S01]  /*1bf80*/  FMNMX.FTZ R5, R103, R5, !PT ;  /* 0x0000000567057209 */ /* 0x000fe20007810000 */
[----:B------:R-:W-:Y:S02]  /*1bf90*/  WARPGROUP.DEPBAR.LE gsb0, 0x0 ;  /* 0x00008000000079c5 */ /* 0x000fe40000010000 */
[----:B------:R-:W-:Y:S01]  /*1bfa0*/  WARPGROUP.ARRIVE ;  /* 0x00000000000079c5 */ /* 0x000fe20000000000 */
[-CC-:B------:R-:W-:Y:S01]  /*1bfb0*/  FFMA.FTZ R202, R124, R88.reuse, -R171.reuse ;  /* 0x000000587cca7223 */ /* 0x180fe200000108ab */
[-CC-:B------:R-:W-:Y:S01]  /*1bfc0*/  FFMA.FTZ R200, R120, R88.reuse, -R171.reuse ;  /* 0x0000005878c87223 */ /* 0x180fe200000108ab */
[-CC-:B------:R-:W-:Y:S01]  /*1bfd0*/  FFMA.FTZ R120, R121, R88.reuse, -R171.reuse ;  /* 0x0000005879787223 */ /* 0x180fe200000108ab */
[----:B------:R-:W-:Y:S02]  /*1bfe0*/  FFMA.FTZ R121, R125, R88, -R171 ;  /* 0x000000587d797223 */ /* 0x000fe400000108ab */
[----:B------:R-:W-:Y:S01]  /*1bff0*/  HGMMA.64x128x16.F32 R24, R204, gdesc[UR4].tnspB, R24, gsb0 ;  /* 0x41e00004cc187df0 */ /* 0x000fe20008000818 */
[----:B------:R-:W-:Y:S01]  /*1c000*/  R2UR UR6, R4 ;  /* 0x00000000040672ca */ /* 0x000fe200000e0000 */
[----:B------:R-:W-:Y:S01]  /*1c010*/  MUFU.EX2 R200, R200 ;  /* 0x000000c800c87308 */ /* 0x000fe20000000800 */
[----:B-1----:R-:W-:-:S07]  /*1c020*/  F2FP.F16.F32.PACK_AB R176, R7, R176 ;  /* 0x000000b007b0723e */ /* 0x002fce00000000ff */
[----:B------:R-:W-:Y:S08]  /*1c030*/  MUFU.EX2 R120, R120 ;  /* 0x0000007800787308 */ /* 0x000ff00000000800 */
[----:B------:R-:W-:Y:S08]  /*1c040*/  MUFU.EX2 R202, R202 ;  /* 0x000000ca00ca7308 */ /* 0x000ff00000000800 */
[----:B------:R-:W-:Y:S01]  /*1c050*/  MUFU.EX2 R121, R121 ;  /* 0x0000007900797308 */ /* 0x000fe20000000800 */
[----:B------:R-:W-:-:S02]  /*1c060*/  WARPGROUP.DEPBAR.LE gsb0, 0x0 ;  /* 0x00008000000079c5 */ /* 0x000fc40000010000 */
[-CC-:B------:R-:W-:Y:S01]  /*1c070*/  FFMA.FTZ R204, R112, R88.reuse, -R171.reuse ;  /* 0x0000005870cc7223 */ /* 0x180fe200000108ab */
[-CC-:B------:R-:W-:Y:S01]  /*1c080*/  FFMA.FTZ R112, R113, R88.reuse, -R171.reuse ;  /* 0x0000005871707223 */ /* 0x180fe200000108ab */
[----:B------:R-:W-:Y:S01]  /*1c090*/  FMNMX.FTZ R113, R169, R5, !PT ;  /* 0x00000005a9717209 */ /* 0x000fe20007810000 */
[----:B------:R-:W-:Y:S01]  /*1c0a0*/  WARPGROUP.ARRIVE ;  /* 0x00000000000079c5 */ /* 0x000fe20000000000 */
[----:B------:R-:W-:Y:S01]  /*1c0b0*/  MOV R5, 0x40000040 ;  /* 0x4000004000057802 */ /* 0x000fe20000000f00 */
[-CC-:B------:R-:W-:Y:S01]  /*1c0c0*/  FFMA.FTZ R206, R116, R88.reuse, -R171.reuse ;  /* 0x0000005874ce7223 */ /* 0x180fe200000108ab */
[----:B------:R-:W-:Y:S01]  /*1c0d0*/  FMNMX.FTZ R113, R91, R113, !PT ;  /* 0x000000715b717209 */ /* 0x000fe20007810000 */
[-CC-:B------:R-:W-:Y:S01]  /*1c0e0*/  FFMA.FTZ R116, R92, R88.reuse, -R171.reuse ;  /* 0x000000585c747223 */ /* 0x180fe200000108ab */
[----:B------:R-:W-:Y:S01]  /*1c0f0*/  R2UR UR7, R5 ;  /* 0x00000000050772ca */ /* 0x000fe200000e0000 */
[----:B------:R-:W-:Y:S01]  /*1c100*/  MUFU.EX2 R204, R204 ;  /* 0x000000cc00cc7308 */ /* 0x000fe20000000800 */
[----:B------:R-:W-:Y:S01]  /*1c110*/  FMNMX.FTZ R4, R94, R113, !PT ;  /* 0x000000715e047209 */ /* 0x000fe20007810000 */
[----:B------:R-:W-:-:S03]  /*1c120*/  FFMA.FTZ R113, R117, R88, -R171 ;  /* 0x0000005875717223 */ /* 0x000fc600000108ab */
[----:B------:R-:W-:-:S03]  /*1c130*/  FMNMX.FTZ R4, R95, R4, !PT ;  /* 0x000000045f047209 */ /* 0x000fc60007810000 */
[----:B------:R-:W-:Y:S02]  /*1c140*/  MUFU.EX2 R112, R112 ;  /* 0x0000007000707308 */ /* 0x000fe40000000800 */
[----:B------:R-:W0:Y:S02]  /*1c150*/  SHFL.BFLY PT, R5, R4, 0x2, 0x1f ;  /* 0x0c401f0004057f89 */ /* 0x000e2400000e0000 */
[----:B------:R-:W-:Y:S04]  /*1c160*/  HGMMA.64x128x16.F32 R24, R208, gdesc[UR4].tnspB, R24, gsb0 ;  /* 0x41e00004d0187df0 */ /* 0x000fe80008000818 */
[----:B------:R-:W-:Y:S08]  /*1c170*/  MUFU.EX2 R206, R206 ;  /* 0x000000ce00ce7308 */ /* 0x000ff00000000800 */
[----:B------:R-:W-:Y:S08]  /*1c180*/  MUFU.EX2 R113, R113 ;  /* 0x0000007100717308 */ /* 0x000ff00000000800 */
[----:B------:R-:W-:Y:S01]  /*1c190*/  MUFU.EX2 R116, R116 ;  /* 0x0000007400747308 */ /* 0x000fe20000000800 */
[----:B0-----:R-:W-:-:S05]  /*1c1a0*/  FMNMX.FTZ R4, R4, R5, !PT ;  /* 0x0000000504047209 */ /* 0x001fca0007810000 */
[----:B------:R-:W0:Y:S02]  /*1c1b0*/  SHFL.BFLY PT, R5, R4, 0x1, 0x1f ;  /* 0x0c201f0004057f89 */ /* 0x000e2400000e0000 */
[----:B0-----:R-:W-:Y:S01]  /*1c1c0*/  FMNMX.FTZ R92, R4, R5, !PT ;  /* 0x00000005045c7209 */ /* 0x001fe20007810000 */
[----:B------:R-:W-:-:S04]  /*1c1d0*/  IMAD.MOV.U32 R5, RZ, RZ, 0x40000040 ;  /* 0x40000040ff057424 */ /* 0x000fc800078e00ff */
[C---:B------:R-:W-:Y:S01]  /*1c1e0*/  FADD.FTZ R4, -R92.reuse, R3 ;  /* 0x000000035c047221 */ /* 0x040fe20000010100 */
[----:B------:R-:W-:Y:S01]  /*1c1f0*/  R2UR UR7, R5 ;  /* 0x00000000050772ca */ /* 0x000fe200000e0000 */
[----:B------:R-:W-:Y:S01]  /*1c200*/  MUFU.EX2 R3, R93 ;  /* 0x0000005d00037308 */ /* 0x000fe20000000800 */
[-C--:B------:R-:W-:Y:S01]  /*1c210*/  FMUL.FTZ R117, R92, R88.reuse ;  /* 0x000000585c757220 */ /* 0x080fe20000410000 */
[----:B------:R-:W-:-:S03]  /*1c220*/  FMUL.FTZ R4, R4, R88 ;  /* 0x0000005804047220 */ /* 0x000fc60000410000 */
[-CC-:B------:R-:W-:Y:S01]  /*1c230*/  FFMA.FTZ R177, R9, R88.reuse, -R117.reuse ;  /* 0x0000005809b17223 */ /* 0x180fe20000010875 */
[----:B------:R-:W-:Y:S01]  /*1c240*/  MOV R9, 0x40000040 ;  /* 0x4000004000097802 */ /* 0x000fe20000000f00 */
[-CC-:B------:R-:W-:Y:S01]  /*1c250*/  FFMA.FTZ R10, R10, R88.reuse, -R117.reuse ;  /* 0x000000580a0a7223 */ /* 0x180fe20000010875 */
[----:B------:R0:W-:Y:S01]  /*1c260*/  MUFU.EX2 R93, R4 ;  /* 0x00000004005d7308 */ /* 0x0001e20000000800 */
[-CC-:B------:R-:W-:Y:S01]  /*1c270*/  FFMA.FTZ R179, R13, R88.reuse, -R117.reuse ;  /* 0x000000580db37223 */ /* 0x180fe20000010875 */
[-CC-:B------:R-:W-:Y:S01]  /*1c280*/  FFMA.FTZ R181, R161, R88.reuse, -R117.reuse ;  /* 0x00000058a1b57223 */ /* 0x180fe20000010875 */
[-CC-:B------:R-:W-:Y:S01]  /*1c290*/  FFMA.FTZ R197, R130, R88.reuse, -R117.reuse ;  /* 0x0000005882c57223 */ /* 0x180fe20000010875 */
[----:B------:R-:W-:Y:S01]  /*1c2a0*/  IADD3 R130, -R225, 0xb, RZ ;  /* 0x0000000be1827810 */ /* 0x000fe20007ffe1ff */
[-CC-:B------:R-:W-:Y:S01]  /*1c2b0*/  FFMA.FTZ R5, R162, R88.reuse, -R117.reuse ;  /* 0x00000058a2057223 */ /* 0x180fe20000010875 */
[----:B------:R-:W-:Y:S01]  /*1c2c0*/  FFMA.FTZ R183, R165, R88, -R117 ;  /* 0x00000058a5b77223 */ /* 0x000fe20000010875 */
[----:B------:R-:W-:-:S02]  /*1c2d0*/  WARPGROUP.DEPBAR.LE gsb0, 0x0 ;  /* 0x00008000000079c5 */ /* 0x000fc40000010000 */
[C---:B0-----:R-:W-:Y:S01]  /*1c2e0*/  VIADD R4, R8.reuse, 0x480 ;  /* 0x0000048008047836 */ /* 0x041fe20000000000 */
[----:B------:R-:W-:Y:S01]  /*1c2f0*/  WARPGROUP.ARRIVE ;  /* 0x00000000000079c5 */ /* 0x000fe20000000000 */
[----:B------:R-:W-:Y:S01]  /*1c300*/  VIADD R8, R8, 0x500 ;  /* 0x0000050008087836 */ /* 0x000fe20000000000 */
[----:B------:R-:W0:Y:S01]  /*1c310*/  MUFU.EX2 R177, R177 ;  /* 0x000000b100b17308 */ /* 0x000e220000000800 */
[-CC-:B------:R-:W-:Y:S01]  /*1c320*/  FFMA.FTZ R201, R122, R88.reuse, -R117.reuse ;  /* 0x000000587ac97223 */ /* 0x180fe20000010875 */
[----:B------:R-:W-:Y:S01]  /*1c330*/  R2UR UR6, R4 ;  /* 0x00000000040672ca */ /* 0x000fe200000e0000 */
[-CC-:B------:R-:W-:Y:S01]  /*1c340*/  FFMA.FTZ R4, R14, R88.reuse, -R117.reuse ;  /* 0x000000580e047223 */ /* 0x180fe20000010875 */
[-CC-:B------:R-:W-:Y:S01]  /*1c350*/  FFMA.FTZ R140, R166, R88.reuse, -R117.reuse ;  /* 0x00000058a68c7223 */ /* 0x180fe20000010875 */
[-CC-:B------:R-:W-:Y:S01]  /*1c360*/  FFMA.FTZ R199, R134, R88.reuse, -R117.reuse ;  /* 0x0000005886c77223 */ /* 0x180fe20000010875 */
[-CC-:B------:R-:W-:Y:S01]  /*1c370*/  FFMA.FTZ R185, R154, R88.reuse, -R117.reuse ;  /* 0x000000589ab97223 */ /* 0x180fe20000010875 */
[-CC-:B------:R-:W-:Y:S01]  /*1c380*/  FFMA.FTZ R13, R155, R88.reuse, -R117.reuse ;  /* 0x000000589b0d7223 */ /* 0x180fe20000010875 */
[----:B------:R-:W1:Y:S01]  /*1c390*/  MUFU.EX2 R10, R10 ;  /* 0x0000000a000a7308 */ /* 0x000e620000000800 */
[-CC-:B------:R-:W-:Y:S01]  /*1c3a0*/  FFMA.FTZ R187, R158, R88.reuse, -R117.reuse ;  /* 0x000000589ebb7223 */ /* 0x180fe20000010875 */
[-CC-:B------:R-:W-:Y:S01]  /*1c3b0*/  FFMA.FTZ R14, R159, R88.reuse, -R117.reuse ;  /* 0x000000589f0e7223 */ /* 0x180fe20000010875 */
[-CC-:B------:R-:W-:Y:S01]  /*1c3c0*/  FFMA.FTZ R189, R146, R88.reuse, -R117.reuse ;  /* 0x0000005892bd7223 */ /* 0x180fe20000010875 */
[-CC-:B------:R-:W-:Y:S01]  /*1c3d0*/  FFMA.FTZ R205, R114, R88.reuse, -R117.reuse ;  /* 0x0000005872cd7223 */ /* 0x180fe20000010875 */
[-CC-:B------:R-:W-:Y:S01]  /*1c3e0*/  FFMA.FTZ R133, R147, R88.reuse, -R117.reuse ;  /* 0x0000005893857223 */ /* 0x180fe20000010875 */
[----:B------:R-:W-:Y:S01]  /*1c3f0*/  FFMA.FTZ R191, R150, R88, -R117 ;  /* 0x0000005896bf7223 */ /* 0x000fe20000010875 */
[----:B------:R-:W-:Y:S01]  /*1c400*/  HGMMA.64x128x16.F32 R24, R212, gdesc[UR4].tnspB, R24, gsb0 ;  /* 0x41e00004d4187df0 */ /* 0x000fe20008000818 */
[----:B------:R-:W-:Y:S01]  /*1c410*/  R2UR UR6, R8 ;  /* 0x00000000080672ca */ /* 0x000fe200000e0000 */
[----:B------:R-:W2:Y:S01]  /*1c420*/  MUFU.EX2 R179, R179 ;  /* 0x000000b300b37308 */ /* 0x000ea20000000800 */
[----:B------:R-:W-:Y:S01]  /*1c430*/  R2UR UR7, R9 ;  /* 0x00000000090772ca */ /* 0x000fe200000e0000 */
[----:B------:R-:W-:-:S02]  /*1c440*/  @!P1 IMAD R9, R222, 0x8, R2 ;  /* 0x00000008de099824 */ /* 0x000fc400078e0202 */
[-CC-:B------:R-:W-:Y:S01]  /*1c450*/  FFMA.FTZ R8, R131, R88.reuse, -R117.reuse ;  /* 0x0000005883087223 */ /* 0x180fe20000010875 */
[-CC-:B------:R-:W-:Y:S01]  /*1c460*/  FFMA.FTZ R124, R151, R88.reuse, -R117.reuse ;  /* 0x00000058977c7223 */ /* 0x180fe20000010875 */
[-C--:B------:R-:W-:Y:S01]  /*1c470*/  FFMA.FTZ R193, R138, R88.reuse, -R117 ;  /* 0x000000588ac17223 */ /* 0x080fe20000010875 */
[----:B------:R-:W-:Y:S02]  /*1c480*/  @!P1 VIADD R9, R9, 0x34840 ;  /* 0x0003484009099836 */ /* 0x000fe40000000000 */
[----:B0-----:R-:W-:Y:S01]  /*1c490*/  FFMA.FTZ R15, R93, R15, R177 ;  /* 0x0000000f5d0f7223 */ /* 0x001fe200000100b1 */
[----:B------:R-:W0:Y:S01]  /*1c4a0*/  MUFU.EX2 R4, R4 ;  /* 0x0000000400047308 */ /* 0x000e220000000800 */
[-CC-:B------:R-:W-:Y:S01]  /*1c4b0*/  FFMA.FTZ R125, R139, R88.reuse, -R117.reuse ;  /* 0x000000588b7d7223 */ /* 0x180fe20000010875 */
[-C--:B------:R-:W-:Y:S01]  /*1c4c0*/  FFMA.FTZ R195, R142, R88.reuse, -R117 ;  /* 0x000000588ec37223 */ /* 0x080fe20000010875 */
[----:B------:R-:W-:Y:S01]  /*1c4d0*/  @!P1 PRMT R131, RZ, 0x654, R9 ;  /* 0x00000654ff839816 */ /* 0x000fe20000000009 */
[-CC-:B------:R-:W-:Y:S01]  /*1c4e0*/  FFMA.FTZ R132, R143, R88.reuse, -R117.reuse ;  /* 0x000000588f847223 */ /* 0x180fe20000010875 */
[----:B------:R-:W-:-:S03]  /*1c4f0*/  FFMA.FTZ R135, R135, R88, -R117 ;  /* 0x0000005887877223 */ /* 0x000fc60000010875 */
[----:B------:R-:W3:Y:S01]  /*1c500*/  MUFU.EX2 R181, R181 ;  /* 0x000000b500b57308 */ /* 0x000ee20000000800 */
[----:B------:R-:W-:Y:S02]  /*1c510*/  @!P1 IMAD R134, R6, 0x8, R2 ;  /* 0x0000000806869824 */ /* 0x000fe400078e0202 */
[----:B------:R-:W-:-:S05]  /*1c520*/  FFMA.FTZ R6, R123, R88, -R117 ;  /* 0x000000587b067223 */ /* 0x000fca0000010875 */
[----:B------:R-:W4:Y:S08]  /*1c530*/  MUFU.EX2 R5, R5 ;  /* 0x0000000500057308 */ /* 0x000f300000000800 */
[----:B------:R-:W4:Y:S01]  /*1c540*/  MUFU.EX2 R183, R183 ;  /* 0x000000b700b77308 */ /* 0x000f220000000800 */
[-CC-:B------:R-:W-:Y:S01]  /*1c550*/  FFMA.FTZ R211, R110, R88.reuse, -R117.reuse ;  /* 0x000000586ed37223 */ /* 0x180fe20000010875 */
[-CC-:B------:R-:W-:Y:S01]  /*1c560*/  FFMA.FTZ R209, R106, R88.reuse, -R117.reuse ;  /* 0x000000586ad17223 */ /* 0x180fe20000010875 */
[-CC-:B------:R-:W-:Y:S01]  /*1c570*/  FFMA.FTZ R203, R126, R88.reuse, -R117.reuse ;  /* 0x000000587ecb7223 */ /* 0x180fe20000010875 */
[-C--:B------:R-:W-:Y:S01]  /*1c580*/  FFMA.FTZ R207, R118, R88.reuse, -R117 ;  /* 0x0000005876cf7223 */ /* 0x080fe20000010875 */
[-C--:B------:R-:W-:Y:S01]  /*1c590*/  FFMA.FTZ R208, R104, R88.reuse, -R171 ;  /* 0x0000005868d07223 */ /* 0x080fe200000108ab */
[-C--:B------:R-:W-:Y:S01]  /*1c5a0*/  FFMA.FTZ R119, R119, R88.reuse, -R117 ;  /* 0x0000005877777223 */ /* 0x080fe20000010875 */
[----:B------:R-:W-:Y:S01]  /*1c5b0*/  FFMA.FTZ R210, R108, R88, -R171 ;  /* 0x000000586cd27223 */ /* 0x000fe200000108ab */
[----:B------:R-:W4:Y:S08]  /*1c5c0*/  MUFU.EX2 R140, R140 ;  /* 0x0000008c008c7308 */ /* 0x000f300000000800 */
[----:B------:R-:W4:Y:S08]  /*1c5d0*/  MUFU.EX2 R185, R185 ;  /* 0x000000b900b97308 */ /* 0x000f300000000800 */
[----:B------:R-:W4:Y:S08]  /*1c5e0*/  MUFU.EX2 R13, R13 ;  /* 0x0000000d000d7308 */ /* 0x000f300000000800 */
[----:B------:R-:W4:Y:S08]  /*1c5f0*/  MUFU.EX2 R187, R187 ;  /* 0x000000bb00bb7308 */ /* 0x000f300000000800 */
[----:B------:R-:W4:Y:S08]  /*1c600*/  MUFU.EX2 R14, R14 ;  /* 0x0000000e000e7308 */ /* 0x000f300000000800 */
[----:B------:R-:W4:Y:S08]  /*1c610*/  MUFU.EX2 R189, R189 ;  /* 0x000000bd00bd7308 */ /* 0x000f300000000800 */
[----:B------:R-:W4:Y:S08]  /*1c620*/  MUFU.EX2 R133, R133 ;  /* 0x0000008500857308 */ /* 0x000f300000000800 */
[----:B------:R-:W4:Y:S08]  /*1c630*/  MUFU.EX2 R191, R191 ;  /* 0x000000bf00bf7308 */ /* 0x000f300000000800 */
[----:B------:R-:W-:Y:S08]  /*1c640*/  MUFU.EX2 R197, R197 ;  /* 0x000000c500c57308 */ /* 0x000ff00000000800 */
[----:B------:R-:W-:Y:S01]  /*1c650*/  MUFU.EX2 R199, R199 ;  /* 0x000000c700c77308 */ /* 0x000fe20000000800 */
[----:B------:R-:W-:-:S02]  /*1c660*/  WARPGROUP.DEPBAR.LE gsb0, 0x0 ;  /* 0x00008000000079c5 */ /* 0x000fc40000010000 */
[----:B------:R-:W-:-:S05]  /*1c670*/  WARPGROUP.ARRIVE ;  /* 0x00000000000079c5 */ /* 0x000fca0000000000 */
[----:B------:R-:W4:Y:S01]  /*1c680*/  MUFU.EX2 R124, R124 ;  /* 0x0000007c007c7308 */ /* 0x000f220000000800 */
[-CC-:B------:R-:W-:Y:S01]  /*1c690*/  FFMA.FTZ R106, R98, R88.reuse, -R117.reuse ;  /* 0x00000058626a7223 */ /* 0x180fe20000010875 */
[-CC-:B------:R-:W-:Y:S01]  /*1c6a0*/  FFMA.FTZ R107, R107, R88.reuse, -R117.reuse ;  /* 0x000000586b6b7223 */ /* 0x180fe20000010875 */
[-C--:B------:R-:W-:Y:S01]  /*1c6b0*/  FFMA.FTZ R111, R111, R88.reuse, -R117 ;  /* 0x000000586f6f7223 */ /* 0x080fe20000010875 */
[----:B------:R-:W4:Y:S01]  /*1c6c0*/  LDL R138, [R1+0x18] ;  /* 0x00001800018a7983 */ /* 0x000f220000100800 */
[----:B------:R-:W-:Y:S03]  /*1c6d0*/  HGMMA.64x128x16.F32 R24, R216, gdesc[UR4].tnspB, R24, gsb0 ;  /* 0x41e00004d8187df0 */ /* 0x000fe60008000818 */
[----:B------:R-:W4:Y:S01]  /*1c6e0*/  MUFU.EX2 R193, R193 ;  /* 0x000000c100c17308 */ /* 0x000f220000000800 */
[----:B-1----:R-:W-:Y:S01]  /*1c6f0*/  F2FP.F16.F32.PACK_AB R177, R10, R177 ;  /* 0x000000b10ab1723e */ /* 0x002fe200000000ff */
[-CC-:B------:R-:W-:Y:S01]  /*1c700*/  FFMA.FTZ R104, R105, R88.reuse, -R171.reuse ;  /* 0x0000005869687223 */ /* 0x180fe200000108ab */
[-CC-:B------:R-:W-:Y:S01]  /*1c710*/  FFMA.FTZ R105, R109, R88.reuse, -R171.reuse ;  /* 0x000000586d697223 */ /* 0x180fe200000108ab */
[-CC-:B------:R-:W-:Y:S01]  /*1c720*/  FFMA.FTZ R108, R167, R88.reuse, -R171.reuse ;  /* 0x00000058a76c7223 */ /* 0x180fe200000108ab */
[----:B------:R-:W-:-:S03]  /*1c730*/  FFMA.FTZ R109, R168, R88, -R171 ;  /* 0x00000058a86d7223 */ /* 0x000fc600000108ab */
[----:B------:R-:W1:Y:S08]  /*1c740*/  MUFU.EX2 R125, R125 ;  /* 0x0000007d007d7308 */ /* 0x000e700000000800 */
[----:B------:R-:W1:Y:S08]  /*1c750*/  MUFU.EX2 R195, R195 ;  /* 0x000000c300c37308 */ /* 0x000e700000000800 */
[----:B------:R-:W1:Y:S08]  /*1c760*/  MUFU.EX2 R132, R132 ;  /* 0x0000008400847308 */ /* 0x000e700000000800 */
[----:B------:R-:W1:Y:S08]  /*1c770*/  MUFU.EX2 R8, R8 ;  /* 0x0000000800087308 */ /* 0x000e700000000800 */
[----:B------:R-:W1:Y:S08]  /*1c780*/  MUFU.EX2 R9, R135 ;  /* 0x0000008700097308 */ /* 0x000e700000000800 */
[----:B------:R-:W1:Y:S08]  /*1c790*/  MUFU.EX2 R201, R201 ;  /* 0x000000c900c97308 */ /* 0x000e700000000800 */
[----:B------:R-:W1:Y:S08]  /*1c7a0*/  MUFU.EX2 R6, R6 ;  /* 0x0000000600067308 */ /* 0x000e700000000800 */
[----:B------:R-:W1:Y:S08]  /*1c7b0*/  MUFU.EX2 R203, R203 ;  /* 0x000000cb00cb7308 */ /* 0x000e700000000800 */
        /* <DEDUP_REMOVED lines=13> */
[----:B--2---:R-:W-:Y:S01]  /*1c890*/  FADD.FTZ R131, R7, R20 ;  /* 0x0000001407837221 */ /* 0x004fe20000010000 */
[----:B------:R-:W-:-:S06]  /*1c8a0*/  FADD.FTZ R20, R10, R15 ;  /* 0x0000000f0a147221 */ /* 0x000fcc0000010000 */
[----:B------:R-:W-:Y:S01]  /*1c8b0*/  MUFU.EX2 R109, R109 ;  /* 0x0000006d006d7308 */ /* 0x000fe20000000800 */
[----:B------:R-:W-:Y:S01]  /*1c8c0*/  FADD.FTZ R122, R178, R131 ;  /* 0x00000083b27a7221 */ /* 0x000fe20000010000 */
[----:B------:R-:W-:-:S03]  /*1c8d0*/  FADD.FTZ R15, R179, R20 ;  /* 0x00000014b30f7221 */ /* 0x000fc60000010000 */
[----:B------:R-:W-:Y:S01]  /*1c8e0*/  FADD.FTZ R123, R11, R122 ;  /* 0x0000007a0b7b7221 */ /* 0x000fe20000010000 */
[----:B0-----:R-:W-:-:S03]  /*1c8f0*/  FADD.FTZ R20, R4, R15 ;  /* 0x0000000f04147221 */ /* 0x001fc60000010000 */
[----:B------:R-:W-:Y:S01]  /*1c900*/  FADD.FTZ R123, R180, R123 ;  /* 0x0000007bb47b7221 */ /* 0x000fe20000010000 */
[----:B---3--:R-:W-:-:S03]  /*1c910*/  FADD.FTZ R20, R181, R20 ;  /* 0x00000014b5147221 */ /* 0x008fc60000010000 */
[----:B------:R-:W-:Y:S01]  /*1c920*/  FADD.FTZ R123, R12, R123 ;  /* 0x0000007b0c7b7221 */ /* 0x000fe20000010000 */
[----:B----4-:R-:W-:Y:S01]  /*1c930*/  FADD.FTZ R122, R5, R20 ;  /* 0x00000014057a7221 */ /* 0x010fe20000010000 */
[----:B------:R-:W-:Y:S02]  /*1c940*/  FFMA.FTZ R20, R115, R88, -R117 ;  /* 0x0000005873147223 */ /* 0x000fe40000010875 */
[----:B------:R-:W-:Y:S01]  /*1c950*/  FADD.FTZ R123, R182, R123 ;  /* 0x0000007bb67b7221 */ /* 0x000fe20000010000 */
[----:B------:R-:W-:-:S03]  /*1c960*/  FADD.FTZ R115, R183, R122 ;  /* 0x0000007ab7737221 */ /* 0x000fc60000010000 */
        /* <DEDUP_REMOVED lines=21> */
[----:B-1----:R-:W-:-:S03]  /*1cac0*/  FADD.FTZ R110, R125, R110 ;  /* 0x0000006e7d6e7221 */ /* 0x002fc60000010000 */
[----:B------:R-:W-:Y:S01]  /*1cad0*/  FADD.FTZ R10, R194, R123 ;  /* 0x0000007bc20a7221 */ /* 0x000fe20000010000 */
[----:B------:R-:W-:Y:S01]  /*1cae0*/  F2FP.F16.F32.PACK_AB R178, R11, R178 ;  /* 0x000000b20bb2723e */ /* 0x000fe200000000ff */
[----:B------:R-:W-:Y:S02]  /*1caf0*/  FADD.FTZ R7, R195, R110 ;  /* 0x0000006ec3077221 */ /* 0x000fe40000010000 */
[----:B------:R-:W-:Y:S01]  /*1cb00*/  FADD.FTZ R11, R137, R10 ;  /* 0x0000000a890b7221 */ /* 0x000fe20000010000 */
[----:B------:R-:W-:Y:S01]  /*1cb10*/  F2FP.F16.F32.PACK_AB R180, R12, R180 ;  /* 0x000000b40cb4723e */ /* 0x000fe200000000ff */
[----:B------:R-:W-:Y:S02]  /*1cb20*/  FADD.FTZ R10, R132, R7 ;  /* 0x00000007840a7221 */ /* 0x000fe40000010000 */
[----:B------:R-:W-:Y:S01]  /*1cb30*/  FADD.FTZ R12, R196, R11 ;  /* 0x0000000bc40c7221 */ /* 0x000fe20000010000 */
[----:B------:R-:W-:Y:S01]  /*1cb40*/  F2FP.F16.F32.PACK_AB R181, R5, R181 ;  /* 0x000000b505b5723e */ /* 0x000fe200000000ff */
[----:B------:R-:W-:-:S02]  /*1cb50*/  FADD.FTZ R5, R197, R10 ;  /* 0x0000000ac5057221 */ /* 0x000fc40000010000 */
[----:B------:R-:W-:Y:S01]  /*1cb60*/  FADD.FTZ R7, R129, R12 ;  /* 0x0000000c81077221 */ /* 0x000fe20000010000 */
[----:B------:R-:W-:Y:S01]  /*1cb70*/  FFMA.FTZ R15, R127, R88, -R117 ;  /* 0x000000587f0f7223 */ /* 0x000fe20000010875 */
[----:B------:R-:W-:Y:S02]  /*1cb80*/  FADD.FTZ R10, R8, R5 ;  /* 0x00000005080a7221 */ /* 0x000fe40000010000 */
[----:B------:R-:W-:Y:S02]  /*1cb90*/  FADD.FTZ R7, R198, R7 ;  /* 0x00000007c6077221 */ /* 0x000fe40000010000 */
[----:B------:R-:W-:Y:S02]  /*1cba0*/  FADD.FTZ R10, R199, R10 ;  /* 0x0000000ac70a7221 */ /* 0x000fe40000010000 */
[----:B------:R-:W-:Y:S01]  /*1cbb0*/  FADD.FTZ R7, R128, R7 ;  /* 0x0000000780077221 */ /* 0x000fe20000010000 */
[----:B------:R-:W0:Y:S01]  /*1cbc0*/  MUFU.EX2 R15, R15 ;  /* 0x0000000f000f7308 */ /* 0x000e220000000800 */
[----:B------:R-:W-:-:S02]  /*1cbd0*/  FADD.FTZ R10, R9, R10 ;  /* 0x0000000a090a7221 */ /* 0x000fc40000010000 */
[----:B------:R-:W-:Y:S02]  /*1cbe0*/  FADD.FTZ R7, R200, R7 ;  /* 0x00000007c8077221 */ /* 0x000fe40000010000 */
[----:B------:R-:W-:Y:S02]  /*1cbf0*/  FADD.FTZ R5, R201, R10 ;  /* 0x0000000ac9057221 */ /* 0x000fe40000010000 */
[----:B------:R-:W-:Y:S01]  /*1cc00*/  FADD.FTZ R7, R120, R7 ;  /* 0x0000000778077221 */ /* 0x000fe20000010000 */
[----:B------:R-:W1:Y:S01]  /*1cc10*/  MUFU.EX2 R20, R20 ;  /* 0x0000001400147308 */ /* 0x000e620000000800 */
[----:B------:R-:W-:Y:S02]  /*1cc20*/  FADD.FTZ R10, R6, R5 ;  /* 0x00000005060a7221 */ /* 0x000fe40000010000 */
[----:B------:R-:W-:Y:S02]  /*1cc30*/  FADD.FTZ R12, R202, R7 ;  /* 0x00000007ca0c7221 */ /* 0x000fe40000010000 */
[----:B------:R-:W-:Y:S01]  /*1cc40*/  FADD.FTZ R10, R203, R10 ;  /* 0x0000000acb0a7221 */ /* 0x000fe20000010000 */
[----:B------:R-:W-:Y:S01]  /*1cc50*/  FFMA.FTZ R98, R91, R88, -R117 ;  /* 0x000000585b627223 */ /* 0x000fe20000010875 */
[----:B------:R-:W-:Y:S01]  /*1cc60*/  FADD.FTZ R5, R121, R12 ;  /* 0x0000000c79057221 */ /* 0x000fe20000010000 */
[----:B------:R-:W2:Y:S01]  /*1cc70*/  MUFU.EX2 R91, R119 ;  /* 0x00000077005b7308 */ /* 0x000ea20000000800 */
[----:B0-----:R-:W-:-:S02]  /*1cc80*/  FADD.FTZ R10, R15, R10 ;  /* 0x0000000a0f0a7221 */ /* 0x001fc40000010000 */
[----:B------:R-:W-:Y:S02]  /*1cc90*/  FADD.FTZ R5, R204, R5 ;  /* 0x00000005cc057221 */ /* 0x000fe40000010000 */
[----:B------:R-:W-:Y:S01]  /*1cca0*/  FADD.FTZ R7, R205, R10 ;  /* 0x0000000acd077221 */ /* 0x000fe20000010000 */
[----:B------:R-:W-:Y:S01]  /*1ccb0*/  F2FP.F16.F32.PACK_AB R179, R4, R179 ;  /* 0x000000b304b3723e */ /* 0x000fe200000000ff */
[----:B------:R-:W-:Y:S01]  /*1ccc0*/  FADD.FTZ R5, R112, R5 ;  /* 0x0000000570057221 */ /* 0x000fe20000010000 */
[----:B------:R-:W0:Y:S01]  /*1ccd0*/  MUFU.EX2 R4, R107 ;  /* 0x0000006b00047308 */ /* 0x000e220000000800 */
[----:B-1----:R-:W-:Y:S02]  /*1cce0*/  FADD.FTZ R10, R20, R7 ;  /* 0x00000007140a7221 */ /* 0x002fe40000010000 */
[----:B------:R-:W-:Y:S02]  /*1ccf0*/  FADD.FTZ R12, R206, R5 ;  /* 0x00000005ce0c7221 */ /* 0x000fe40000010000 */
[----:B------:R-:W-:-:S02]  /*1cd00*/  FADD.FTZ R10, R207, R10 ;  /* 0x0000000acf0a7221 */ /* 0x000fc40000010000 */
[----:B------:R-:W-:Y:S02]  /*1cd10*/  FADD.FTZ R5, R113, R12 ;  /* 0x0000000c71057221 */ /* 0x000fe40000010000 */
[----:B--2---:R-:W-:Y:S02]  /*1cd20*/  FADD.FTZ R10, R91, R10 ;  /* 0x0000000a5b0a7221 */ /* 0x004fe40000010000 */
[----:B------:R-:W-:Y:S02]  /*1cd30*/  FADD.FTZ R5, R208, R5 ;  /* 0x00000005d0057221 */ /* 0x000fe40000010000 */
[----:B------:R-:W-:Y:S02]  /*1cd40*/  FADD.FTZ R7, R209, R10 ;  /* 0x0000000ad1077221 */ /* 0x000fe40000010000 */
[----:B------:R-:W-:Y:S01]  /*1cd50*/  FADD.FTZ R5, R104, R5 ;  /* 0x0000000568057221 */ /* 0x000fe20000010000 */
[----:B------:R-:W-:Y:S01]  /*1cd60*/  F2FP.F16.F32.PACK_AB R201, R6, R201 ;  /* 0x000000c906c9723e */ /* 0x000fe200000000ff */
[----:B0-----:R-:W-:Y:S01]  /*1cd70*/  FADD.FTZ R6, R4, R7 ;  /* 0x0000000704067221 */ /* 0x001fe20000010000 */
[----:B------:R-:W-:Y:S01]  /*1cd80*/  F2FP.F16.F32.PACK_AB R197, R8, R197 ;  /* 0x000000c508c5723e */ /* 0x000fe200000000ff */
[----:B------:R-:W-:-:S02]  /*1cd90*/  FADD.FTZ R8, R210, R5 ;  /* 0x00000005d2087221 */ /* 0x000fc40000010000 */
[----:B------:R-:W-:Y:S02]  /*1cda0*/  FADD.FTZ R6, R211, R6 ;  /* 0x00000006d3067221 */ /* 0x000fe40000010000 */
[----:B------:R-:W-:Y:S02]  /*1cdb0*/  FADD.FTZ R5, R105, R8 ;  /* 0x0000000869057221 */ /* 0x000fe40000010000 */
[----:B------:R-:W-:Y:S02]  /*1cdc0*/  FADD.FTZ R7, R111, R6 ;  /* 0x000000066f077221 */ /* 0x000fe40000010000 */
[----:B------:R-:W-:-:S04]  /*1cdd0*/  FADD.FTZ R6, R96, R5 ;  /* 0x0000000560067221 */ /* 0x000fc80000010000 */
[----:B------:R-:W-:-:S04]  /*1cde0*/  FADD.FTZ R5, R97, R6 ;  /* 0x0000000661057221 */ /* 0x000fc80000010000 */
[----:B------:R-:W-:-:S04]  /*1cdf0*/  FADD.FTZ R6, R100, R5 ;  /* 0x0000000564067221 */ /* 0x000fc80000010000 */
[----:B------:R-:W-:-:S04]  /*1ce00*/  FADD.FTZ R5, R101, R6 ;  /* 0x0000000665057221 */ /* 0x000fc80000010000 */
[----:B------:R-:W-:-:S04]  /*1ce10*/  FADD.FTZ R6, R108, R5 ;  /* 0x000000056c067221 */ /* 0x000fc80000010000 */
[----:B------:R-:W-:Y:S01]  /*1ce20*/  FADD.FTZ R5, R109, R6 ;  /* 0x000000066d057221 */ /* 0x000fe20000010000 */
[----:B------:R-:W-:-:S03]  /*1ce30*/  F2FP.F16.F32.PACK_AB R205, R20, R205 ;  /* 0x000000cd14cd723e */ /* 0x000fc600000000ff */
[----:B------:R-:W-:Y:S02]  /*1ce40*/  FADD.FTZ R20, R116, R5 ;  /* 0x0000000574147221 */ /* 0x000fe40000010000 */
[----:B------:R0:W5:Y:S01]  /*1ce50*/  LDL R5, [R1+0x4] ;  /* 0x0000040001057983 */ /* 0x0001620000100800 */
[-CC-:B------:R-:W-:Y:S01]  /*1ce60*/  FFMA.FTZ R99, R99, R88.reuse, -R117.reuse ;  /* 0x0000005863637223 */ /* 0x180fe20000010875 */
[----:B------:R-:W1:Y:S01]  /*1ce70*/  MUFU.EX2 R106, R106 ;  /* 0x0000006a006a7308 */ /* 0x000e620000000800 */
[-CC-:B------:R-:W-:Y:S01]  /*1ce80*/  FFMA.FTZ R102, R102, R88.reuse, -R117.reuse ;  /* 0x0000005866667223 */ /* 0x180fe20000010875 */
[----:B------:R-:W-:-:S06]  /*1ce90*/  FFMA.FTZ R103, R103, R88, -R117 ;  /* 0x0000005867677223 */ /* 0x000fcc0000010875 */
[----:B------:R-:W2:Y:S01]  /*1cea0*/  MUFU.EX2 R99, R99 ;  /* 0x0000006300637308 */ /* 0x000ea20000000800 */
[----:B------:R-:W-:-:S07]  /*1ceb0*/  FFMA.FTZ R169, R169, R88, -R117 ;  /* 0x00000058a9a97223 */ /* 0x000fce0000010875 */
[----:B------:R-:W3:Y:S01]  /*1cec0*/  MUFU.EX2 R102, R102 ;  /* 0x0000006600667308 */ /* 0x000ee20000000800 */
[----:B-1----:R-:W-:-:S07]  /*1ced0*/  FADD.FTZ R8, R106, R7 ;  /* 0x000000076a087221 */ /* 0x002fce0000010000 */
[----:B------:R-:W1:Y:S01]  /*1cee0*/  MUFU.EX2 R103, R103 ;  /* 0x0000006700677308 */ /* 0x000e620000000800 */
[----:B------:R-:W-:Y:S01]  /*1cef0*/  FFMA.FTZ R94, R94, R88, -R117 ;  /* 0x000000585e5e7223 */ /* 0x000fe20000010875 */
[----:B--2---:R-:W-:-:S06]  /*1cf00*/  FADD.FTZ R7, R99, R8 ;  /* 0x0000000863077221 */ /* 0x004fcc0000010000 */
[----:B------:R-:W2:Y:S01]  /*1cf10*/  MUFU.EX2 R169, R169 ;  /* 0x000000a900a97308 */ /* 0x000ea20000000800 */
[----:B------:R-:W-:Y:S01]  /*1cf20*/  FFMA.FTZ R95, R95, R88, -R117 ;  /* 0x000000585f5f7223 */ /* 0x000fe20000010875 */
[----:B------:R-:W-:Y:S01]  /*1cf30*/  F2FP.F16.F32.PACK_AB R209, R4, R209 ;  /* 0x000000d104d1723e */ /* 0x000fe200000000ff */
[----:B---3--:R-:W-:-:S05]  /*1cf40*/  FADD.FTZ R4, R102, R7 ;  /* 0x0000000766047221 */ /* 0x008fca0000010000 */
[----:B------:R-:W3:Y:S01]  /*1cf50*/  MUFU.EX2 R98, R98 ;  /* 0x0000006200627308 */ /* 0x000ee20000000800 */
[----:B-1----:R-:W-:-:S07]  /*1cf60*/  FADD.FTZ R4, R103, R4 ;  /* 0x0000000467047221 */ /* 0x002fce0000010000 */
[----:B------:R-:W1:Y:S01]  /*1cf70*/  MUFU.EX2 R219, R94 ;  /* 0x0000005e00db7308 */ /* 0x000e620000000800 */
[----:B------:R-:W-:Y:S01]  /*1cf80*/  ISETP.GT.AND P2, PT, R0, R138, PT ;  /* 0x0000008a0000720c */ /* 0x000fe20003f44270 */
[----:B--2---:R-:W-:-:S06]  /*1cf90*/  FADD.FTZ R4, R169, R4 ;  /* 0x00000004a9047221 */ /* 0x004fcc0000010000 */
[----:B------:R-:W2:Y:S01]  /*1cfa0*/  MUFU.EX2 R95, R95 ;  /* 0x0000005f005f7308 */ /* 0x000ea20000000800 */
[----:B------:R-:W-:Y:S01]  /*1cfb0*/  @!P1 IADD3 R134, R134, 0x34860, RZ ;  /* 0x0003486086869810 */ /* 0x000fe20007ffe0ff */
[----:B---3--:R-:W-:-:S03]  /*1cfc0*/  FADD.FTZ R4, R98, R4 ;  /* 0x0000000462047221 */ /* 0x008fc60000010000 */
[----:B------:R-:W-:Y:S01]  /*1cfd0*/  @!P1 PRMT R134, RZ, 0x654, R134 ;  /* 0x00000654ff869816 */ /* 0x000fe20000000086 */
[----:B-1----:R-:W-:-:S03]  /*1cfe0*/  FADD.FTZ R4, R219, R4 ;  /* 0x00000004db047221 */ /* 0x002fc60000010000 */
[----:B------:R0:W-:Y:S01]  /*1cff0*/  @!P1 SYNCS.ARRIVE.TRANS64.RED.A1T0 RZ, [R134+URZ], RZ ;  /* 0x000000ff86ff99a7 */ /* 0x0001e2000810043f */
[----:B------:R-:W-:Y:S01]  /*1d000*/  F2FP.F16.F32.PACK_AB R203, R15, R203 ;  /* 0x000000cb0fcb723e */ /* 0x000fe200000000ff */
[C---:B------:R-:W-:Y:S01]  /*1d010*/  FADD.FTZ R20, R3.reuse, R20 ;  /* 0x0000001403147221 */ /* 0x040fe20000010000 */
[----:B------:R-:W-:Y:S01]  /*1d020*/  F2FP.F16.F32.PACK_AB R218, R3, R116 ;  /* 0x0000007403da723e */ /* 0x000fe200000000ff */
[----:B------:R-:W-:Y:S01]  /*1d030*/  FMUL.FTZ R24, R24, R90 ;  /* 0x0000005a18187220 */ /* 0x000fe20000410000 */
[----:B------:R-:W-:Y:S01]  /*1d040*/  F2FP.F16.F32.PACK_AB R182, R160, R182 ;  /* 0x000000b6a0b6723e */ /* 0x000fe200000000ff */
[-C--:B------:R-:W-:Y:S01]  /*1d050*/  FMUL.FTZ R25, R25, R90.reuse ;  /* 0x0000005a19197220 */ /* 0x080fe20000410000 */
[----:B--2---:R-:W-:Y:S01]  /*1d060*/  FADD.FTZ R15, R95, R4 ;  /* 0x000000045f0f7221 */ /* 0x004fe20000010000 */
[----:B------:R-:W-:Y:S01]  /*1d070*/  F2FP.F16.F32.PACK_AB R183, R140, R183 ;  /* 0x000000b78cb7723e */ /* 0x000fe200000000ff */
[----:B------:R-:W-:Y:S01]  /*1d080*/  FMUL.FTZ R28, R28, R90 ;  /* 0x0000005a1c1c7220 */ /* 0x000fe20000410000 */
[----:B------:R-:W-:Y:S01]  /*1d090*/  F2FP.F16.F32.PACK_AB R184, R152, R184 ;  /* 0x000000b898b8723e */ /* 0x000fe200000000ff */
[-C--:B------:R-:W-:Y:S01]  /*1d0a0*/  FMUL.FTZ R29, R29, R90.reuse ;  /* 0x0000005a1d1d7220 */ /* 0x080fe20000410000 */
        /* <DEDUP_REMOVED lines=57> */
[----:B------:R-:W-:-:S02]  /*1d440*/  VIADD R0, R0, 0xffffffff ;  /* 0xffffffff00007836 */ /* 0x000fc40000000000 */
        /* <DEDUP_REMOVED lines=32> */
[----:B------:R-:W-:Y:S01]  /*1d650*/  IMAD.MOV.U32 R6, RZ, RZ, R222 ;  /* 0x000000ffff067224 */ /* 0x000fe200078e00de */
[----:B------:R-:W-:Y:S01]  /*1d660*/  MOV R4, R89 ;  /* 0x0000005900047202 */ /* 0x000fe20000000f00 */
[----:B------:R-:W-:Y:S01]  /*1d670*/  IMAD.MOV.U32 R3, RZ, RZ, R92 ;  /* 0x000000ffff037224 */ /* 0x000fe200078e005c */
[----:B0-----:R-:W-:Y:S06]  /*1d680*/  @P2 BRA `(.L_x_610) ;  /* 0xffffff9800842947 */ /* 0x001fec000383ffff */
.L_x_600:
[----:B------:R-:W-:Y:S05]  /*1d690*/  WARPSYNC.ALL ;  /* 0x0000000000007948 */ /* 0x000fea0003800000 */
[----:B------:R-:W-:Y:S06]  /*1d6a0*/  BAR.ARV 0x8, 0x180 ;  /* 0x0206000000007b1d */ /* 0x000fec0000002000 */
[----:B------:R-:W-:Y:S05]  /*1d6b0*/  @!P0 BRA `(.L_x_611) ;  /* 0x0000000000048947 */ /* 0x000fea0003800000 */
[----:B------:R-:W-:Y:S01]  /*1d6c0*/  BPT.TRAP 0x1 ;  /* 0x000000040000795c */ /* 0x000fe20000300000 */
.L_x_611:
[----:B------:R-:W2:Y:S01]  /*1d6d0*/  LDL R0, [R1+0x4] ;  /* 0x0000040001007983 */ /* 0x000ea20000100800 */
[----:B------:R-:W-:Y:S01]  /*1d6e0*/  IMAD R9, R222, 0x8, R2 ;  /* 0x00000008de097824 */ /* 0x000fe200078e0202 */
[----:B--2---:R-:W-:-:S04]  /*1d6f0*/  SHF.L.U32 R0, R0, 0x1f, RZ ;  /* 0x0000001f00007819 */ /* 0x004fc800000006ff */
[----:B------:R0:W1:Y:S01]  /*1d700*/  SYNCS.PHASECHK.TRANS64.TRYWAIT P2, [R9+URZ+0x34850], R0 ;  /* 0x03485000090075a7 */ /* 0x000062000804017f */
[----:B------:R-:W-:Y:S05]  /*1d710*/  @!P0 BRA `(.L_x_612) ;  /* 0x0000000000048947 */ /* 0x000fea0003800000 */
[----:B------:R-:W-:Y:S01]  /*1d720*/  BPT.TRAP 0x1 ;  /* 0x000000040000795c */ /* 0x000fe20000300000 */
.L_x_612:
[----:B------:R-:W-:-:S05]  /*1d730*/  VIADD R2, R2, 0x400 ;  /* 0x0000040002027836 */ /* 0x000fca0000000000 */
[----:B------:R-:W-:-:S04]  /*1d740*/  SHF.R.U32.HI R2, RZ, 0x4, R2 ;  /* 0x00000004ff027819 */ /* 0x000fc80000011602 */
[----:B------:R-:W-:-:S04]  /*1d750*/  LOP3.LUT R2, R2, 0x3fff, RZ, 0xc0, !PT ;  /* 0x00003fff02027812 */ /* 0x000fc800078ec0ff */
[----:B------:R-:W-:Y:S01]  /*1d760*/  LOP3.LUT R3, R2, 0x5800000, RZ, 0xfc, !PT ;  /* 0x0580000002037812 */ /* 0x000fe200078efcff */
[----:B-1----:R-:W-:Y:S06]  /*1d770*/  @P2 BRA `(.L_x_613) ;  /* 0x0000000000082947 */ /* 0x002fec0003800000 */
[----:B------:R-:W1:Y:S02]  /*1d780*/  SYNCS.PHASECHK.TRANS64.TRYWAIT P0, [R9+URZ+0x34850], R0 ;  /* 0x03485000090075a7 */ /* 0x000e64000800017f */
[----:B-1----:R-:W-:Y:S05]  /*1d790*/  @!P0 BRA `(.L_x_614) ;  /* 0x000000c000208947 */ /* 0x002fea0003800000 */
.L_x_613:
[----:B------:R-:W-:Y:S01]  /*1d7a0*/  IMAD R2, R222, 0xb00, R3 ;  /* 0x00000b00de027824 */ /* 0x000fe200078e0203 */
[----:B------:R-:W2:Y:S01]  /*1d7b0*/  LDL.LU R6, [R1+0x4] ;  /* 0x0000040001067983 */ /* 0x000ea20000300800 */
[----:B------:R-:W-:Y:S01]  /*1d7c0*/  IMAD.MOV.U32 R3, RZ, RZ, 0x40000040 ;  /* 0x40000040ff037424 */ /* 0x000fe200078e00ff */
[----:B------:R-:W-:Y:S05]  /*1d7d0*/  WARPSYNC.ALL ;  /* 0x0000000000007948 */ /* 0x000fea0003800000 */
[C---:B------:R-:W-:Y:S01]  /*1d7e0*/  R2UR UR6, R2.reuse ;  /* 0x00000000020672ca */ /* 0x040fe200000e0000 */
[----:B------:R-:W-:Y:S01]  /*1d7f0*/  WARPGROUP.ARRIVE ;  /* 0x00000000000079c5 */ /* 0x000fe20000000000 */
[----:B------:R-:W-:Y:S01]  /*1d800*/  R2UR UR7, R3 ;  /* 0x00000000030772ca */ /* 0x000fe200000e0000 */
[----:B-----5:R-:W-:Y:S01]  /*1d810*/  IMAD.MOV.U32 R5, RZ, RZ, 0x40000040 ;  /* 0x40000040ff057424 */ /* 0x020fe200078e00ff */
[----:B------:R-:W-:Y:S01]  /*1d820*/  IADD3 R4, R2, 0x80, RZ ;  /* 0x0000008002047810 */ /* 0x000fe20007ffe0ff */
[----:B------:R-:W-:Y:S01]  /*1d830*/  IMAD.MOV.U32 R3, RZ, RZ, 0x40000040 ;  /* 0x40000040ff037424 */ /* 0x000fe200078e00ff */
[----:B01----:R-:W0:Y:S01]  /*1d840*/  SHFL.BFLY PT, R0, R15, 0x2, 0x1f ;  /* 0x0c401f000f007f89 */ /* 0x003e2200000e0000 */
[----:B------:R-:W-:Y:S01]  /*1d850*/  IMAD.MOV.U32 R93, RZ, RZ, RZ ;  /* 0x000000ffff5d7224 */ /* 0x000fe200078e00ff */
[----:B------:R-:W-:-:S04]  /*1d860*/  IADD3 R222, R222, 0x1, RZ ;  /* 0x00000001dede7810 */ /* 0x000fc80007ffe0ff */
[----:B------:R-:W-:-:S03]  /*1d870*/  ISETP.NE.AND P2, PT, R222, 0x2, PT ;  /* 0x00000002de00780c */ /* 0x000fc60003f45270 */
        /* <DEDUP_REMOVED lines=53> */
[C---:B------:R-:W-:Y:S01]  /*1dbd0*/  IADD3 R4, R2.reuse, 0x480, RZ ;  /* 0x0000048002047810 */ /* 0x040fe20007ffe0ff */
        /* <DEDUP_REMOVED lines=9> */
[----:B------:R-:W-:Y:S02]  /*1dc70*/  R2UR UR7, R3 ;  /* 0x00000000030772ca */ /* 0x000fe400000e0000 */
[----:B------:R-:W1:Y:S01]  /*1dc80*/  SHFL.BFLY PT, R3, R20, 0x2, 0x1f ;  /* 0x0c401f0014037f89 */ /* 0x000e6200000e0000 */
[----:B------:R-:W-:Y:S01]  /*1dc90*/  R2UR UR6, R2 ;  /* 0x00000000020672ca */ /* 0x000fe200000e0000 */
[----:B0-----:R-:W-:-:S05]  /*1dca0*/  FADD.FTZ R2, R0, R15 ;  /* 0x0000000f00027221 */ /* 0x001fca0000010000 */
[----:B------:R-:W0:Y:S01]  /*1dcb0*/  SHFL.BFLY PT, R5, R2, 0x1, 0x1f ;  /* 0x0c201f0002057f89 */ /* 0x000e2200000e0000 */
[----:B-1----:R-:W-:-:S05]  /*1dcc0*/  FADD.FTZ R3, R3, R20 ;  /* 0x0000001403037221 */ /* 0x002fca0000010000 */
[----:B------:R-:W1:Y:S01]  /*1dcd0*/  SHFL.BFLY PT, R0, R3, 0x1, 0x1f ;  /* 0x0c201f0003007f89 */ /* 0x000e6200000e0000 */
[----:B0-----:R-:W-:-:S05]  /*1dce0*/  FADD.FTZ R11, R2, R5 ;  /* 0x00000005020b7221 */ /* 0x001fca0000010000 */
[----:B------:R-:W-:Y:S01]  /*1dcf0*/  FSETP.NE.FTZ.AND P3, PT, R11, RZ, PT ;  /* 0x000000ff0b00720b */ /* 0x000fe20003f75000 */
[----:B------:R-:W-:Y:S02]  /*1dd00*/  @!P1 VIADD R8, R9, 0x34860 ;  /* 0x0003486009089836 */ /* 0x000fe40000000000 */
[----:B-1----:R-:W-:Y:S01]  /*1dd10*/  FADD.FTZ R10, R3, R0 ;  /* 0x00000000030a7221 */ /* 0x002fe20000010000 */
[----:B------:R-:W-:-:S09]  /*1dd20*/  SEL R0, RZ, 0x1, P2 ;  /* 0x00000001ff007807 */ /* 0x000fd20001000000 */
[----:B------:R-:W-:Y:S01]  /*1dd30*/  @P3 MUFU.LG2 R7, R11 ;  /* 0x0000000b00073308 */ /* 0x000fe20000000c00 */
[----:B------:R-:W-:Y:S02]  /*1dd40*/  FSETP.NE.FTZ.AND P0, PT, R10, RZ, PT ;  /* 0x000000ff0a00720b */ /* 0x000fe40003f15000 */
[----:B--2---:R-:W-:-:S11]  /*1dd50*/  LOP3.LUT R6, R6, R0, RZ, 0x3c, !PT ;  /* 0x0000000006067212 */ /* 0x004fd600078e3cff */
[----:B------:R-:W0:Y:S08]  /*1dd60*/  @P0 MUFU.LG2 R4, R10 ;  /* 0x0000000a00040308 */ /* 0x000e300000000c00 */
[----:B------:R1:W2:Y:S02]  /*1dd70*/  @P0 MUFU.RCP R93, R10 ;  /* 0x0000000a005d0308 */ /* 0x0002a40000001000 */
[----:B-1----:R-:W3:Y:S01]  /*1dd80*/  LDL.LU R10, [R1+0x6c] ;  /* 0x00006c00010a7983 */ /* 0x002ee20000300800 */
[----:B------:R-:W-:-:S02]  /*1dd90*/  WARPGROUP.DEPBAR.LE gsb0, 0x0 ;  /* 0x00008000000079c5 */ /* 0x000fc40000010000 */
[----:B------:R-:W-:-:S06]  /*1dda0*/  WARPGROUP.ARRIVE ;  /* 0x00000000000079c5 */ /* 0x000fcc0000000000 */
[----:B------:R-:W-:Y:S01]  /*1ddb0*/  HGMMA.64x128x16.F32 R24, R216, gdesc[UR4].tnspB, R24, gsb0 ;  /* 0x41e00004d8187df0 */ /* 0x000fe20008000818 */
[----:B------:R1:W-:Y:S01]  /*1ddc0*/  STL [R1+0x4], R6 ;  /* 0x0000040601007387 */ /* 0x0003e20000100800 */
[----:B------:R-:W-:Y:S02]  /*1ddd0*/  @!P1 PRMT R8, RZ, 0x654, R8 ;  /* 0x00000654ff089816 */ /* 0x000fe40000000008 */
[----:B-1----:R-:W-:-:S06]  /*1dde0*/  MOV R6, RZ ;  /* 0x000000ff00067202 */ /* 0x002fcc0000000f00 */
[----:B------:R-:W1:Y:S01]  /*1ddf0*/  @P3 MUFU.RCP R6, R11 ;  /* 0x0000000b00063308 */ /* 0x000e620000001000 */
[C---:B------:R-:W-:Y:S01]  /*1de00*/  @P0 FMUL.FTZ R2, R88.reuse, 0.69314718246459960938 ;  /* 0x3f31721858020820 */ /* 0x040fe20000410000 */
[----:B------:R-:W-:Y:S01]  /*1de10*/  @P3 FMUL.FTZ R88, R88, 0.69314718246459960938 ;  /* 0x3f31721858583820 */ /* 0x000fe20000410000 */
[----:B0-----:R-:W-:Y:S01]  /*1de20*/  @P0 FMUL.FTZ R5, R4, 0.69314718246459960938 ;  /* 0x3f31721804050820 */ /* 0x001fe20000410000 */
[----:B------:R-:W-:Y:S01]  /*1de30*/  @P3 FMUL.FTZ R7, R7, 0.69314718246459960938 ;  /* 0x3f31721807073820 */ /* 0x000fe20000410000 */
[----:B------:R-:W-:Y:S02]  /*1de40*/  IMAD.MOV.U32 R3, RZ, RZ, -0x800000 ;  /* 0xff800000ff037424 */ /* 0x000fe400078e00ff */
[----:B------:R-:W-:Y:S02]  /*1de50*/  IMAD.MOV.U32 R0, RZ, RZ, -0x800000 ;  /* 0xff800000ff007424 */ /* 0x000fe400078e00ff */
[----:B------:R-:W-:Y:S01]  /*1de60*/  @P0 FFMA.FTZ R3, R2, R89, R5 ;  /* 0x0000005902030223 */ /* 0x000fe20000010005 */
[----:B------:R-:W-:Y:S01]  /*1de70*/  @P3 FFMA.FTZ R0, R88, R92, R7 ;  /* 0x0000005c58003223 */ /* 0x000fe20000010007 */
[----:B------:R-:W-:-:S02]  /*1de80*/  PLOP3.LUT P0, PT, PT, PT, PT, 0x8, 0x0 ;  /* 0x000000000000781c */ /* 0x000fc40003f0e170 */
[----:B------:R-:W-:Y:S01]  /*1de90*/  SEL R222, R222, RZ, P2 ;  /* 0x000000ffdede7207 */ /* 0x000fe20001000000 */
        /* <DEDUP_REMOVED lines=34> */
[-C--:B-1----:R-:W-:Y:S01]  /*1e0c0*/  FMUL.FTZ R84, R26, R6.reuse ;  /* 0x000000061a547220 */ /* 0x082fe20000410000 */
        /* <DEDUP_REMOVED lines=31> */
[----:B---3--:R-:W-:-:S05]  /*1e2c0*/  VIADD R10, R10, 0x1 ;  /* 0x000000010a0a7836 */ /* 0x008fca0000000000 */
[----:B------:R0:W-:Y:S02]  /*1e2d0*/  STL [R1+0x6c], R10 ;  /* 0x00006c0a01007387 */ /* 0x0001e40000100800 */
.L_x_554:
[----:B------:R-:W-:Y:S05]  /*1e2e0*/  WARPSYNC.ALL ;  /* 0x0000000000007948 */ /* 0x000fea0003800000 */
[----:B------:R-:W1:Y:S08]  /*1e2f0*/  S2UR UR5, SR_CgaCtaId ;  /* 0x00000000000579c3 */ /* 0x000e700000008800 */
[----:B------:R-:W-:Y:S06]  /*1e300*/  BAR.SYNC.DEFER_BLOCKING 0x5, 0x180 ;  /* 0x0146000000007b1d */ /* 0x000fec0000010000 */
[----:B------:R-:W-:Y:S01]  /*1e310*/  UMOV UR4, 0x400 ;  /* 0x0000040000047882 */ /* 0x000fe20000000000 */
[----:B------:R-:W-:Y:S01]  /*1e320*/  BSSY B0, `(.L_x_615) ;  /* 0x0000336000007945 */ /* 0x000fe20003800000 */
[----:B-1----:R-:W-:-:S06]  /*1e330*/  ULEA UR4, UR5, UR4, 0x18 ;  /* 0x0000000405047291 */ /* 0x002fcc000f8ec03f */
[----:B------:R-:W-:-:S05]  /*1e340*/  IMAD.U32 R2, RZ, RZ, UR4 ;  /* 0x00000004ff027e24 */ /* 0x000fca000f8e00ff */
[----:B------:R1:W2:Y:S01]  /*1e350*/  LDS.128 R148, [R2+0x348d0] ;  /* 0x0348d00002947984 */ /* 0x0002a20000000c00 */
[----:B------:R-:W-:Y:S06]  /*1e360*/  BAR.ARV 0x4, 0x180 ;  /* 0x0106000000007b1d */ /* 0x000fec0000002000 */
[----:B------:R-:W-:Y:S05]  /*1e370*/  @P0 BRA `(.L_x_616) ;  /* 0x0000002400600947 */ /* 0x000fea0003800000 */
[----:B------:R-:W0:Y:S01]  /*1e380*/  LDL R4, [R1+0x8c] ;  /* 0x00008c0001047983 */ /* 0x000e220000100800 */
[----:B------:R-:W-:-:S03]  /*1e390*/  ULDC UR4, c[0x0][0xad4] ;  /* 0x0002b50000047ab9 */ /* 0x000fc60000000800 */
[----:B------:R-:W3:Y:S04]  /*1e3a0*/  LDL.LU R32, [R1+0x64] ;  /* 0x0000640001207983 */ /* 0x000ee80000300800 */
[----:B------:R-:W4:Y:S01]  /*1e3b0*/  LDL R108, [R1+0x54] ;  /* 0x00005400016c7983 */ /* 0x000f220000100800 */
[----:B------:R-:W1:Y:S01]  /*1e3c0*/  S2R R5, SR_SWINHI ;  /* 0x0000000000057919 */ /* 0x000e620000002f00 */
[----:B------:R-:W-:Y:S02]  /*1e3d0*/  MOV R98, R2 ;  /* 0x0000000200627202 */ /* 0x000fe40000000f00 */
[----:B-1----:R-:W-:-:S03]  /*1e3e0*/  MOV R99, R5 ;  /* 0x0000000500637202 */ /* 0x002fc60000000f00 */
[----:B0-----:R-:W-:-:S03]  /*1e3f0*/  IMAD.WIDE R8, R4, 0x2, R98 ;  /* 0x0000000204087825 */ /* 0x001fc600078e0262 */
[C---:B------:R-:W-:Y:S02]  /*1e400*/  IADD3 R105, P5, R8.reuse, 0x4060, RZ ;  /* 0x0000406008697810 */ /* 0x040fe40007fbe0ff */
[----:B------:R-:W-:Y:S02]  /*1e410*/  IADD3 R33, P0, R8, 0x60, RZ ;  /* 0x0000006008217810 */ /* 0x000fe40007f1e0ff */
[----:B------:R-:W-:-:S03]  /*1e420*/  LOP3.LUT R10, R105, 0x380, RZ, 0xc0, !PT ;  /* 0x00000380690a7812 */ /* 0x000fc600078ec0ff */
[----:B------:R-:W-:Y:S01]  /*1e430*/  IMAD.X R5, RZ, RZ, R9, P0 ;  /* 0x000000ffff057224 */ /* 0x000fe200000e0609 */
[----:B------:R-:W-:Y:S02]  /*1e440*/  SHF.R.U64 R10, R10, 0x3, RZ ;  /* 0x000000030a0a7819 */ /* 0x000fe400000012ff */
[----:B---3--:R-:W-:Y:S02]  /*1e450*/  ISETP.NE.AND P0, PT, R32, RZ, PT ;  /* 0x000000ff2000720c */ /* 0x008fe40003f05270 */
[----:B------:R-:W-:Y:S02]  /*1e460*/  IADD3 R101, P3, R8, 0x4020, RZ ;  /* 0x0000402008657810 */ /* 0x000fe40007f7e0ff */
[----:B------:R-:W-:Y:S02]  /*1e470*/  LOP3.LUT R24, R10, R105, RZ, 0x3c, !PT ;  /* 0x000000690a187212 */ /* 0x000fe400078e3cff */
[----:B------:R-:W-:Y:S02]  /*1e480*/  IADD3 R103, P4, R8, 0x4040, RZ ;  /* 0x0000404008677810 */ /* 0x000fe40007f9e0ff */
[----:B------:R-:W-:Y:S01]  /*1e490*/  SEL R105, R32, UR4, P0 ;  /* 0x0000000420697c07 */ /* 0x000fe20008000000 */
[----:B------:R-:W-:Y:S05]  /*1e4a0*/  WARPSYNC.ALL ;  /* 0x0000000000007948 */ /* 0x000fea0003800000 */
[----:B------:R-:W-:-:S02]  /*1e4b0*/  LOP3.LUT R4, R101, 0x380, RZ, 0xc0, !PT ;  /* 0x0000038065047812 */ /* 0x000fc400078ec0ff */
[----:B------:R-:W-:Y:S02]  /*1e4c0*/  LOP3.LUT R6, R103, 0x380, RZ, 0xc0, !PT ;  /* 0x0000038067067812 */ /* 0x000fe400078ec0ff */
[C---:B------:R-:W-:Y:S02]  /*1e4d0*/  IADD3 R35, P2, R8.reuse, 0x4000, RZ ;  /* 0x0000400008237810 */ /* 0x040fe40007f5e0ff */
[C---:B------:R-:W-:Y:S02]  /*1e4e0*/  IADD3 R11, P1, R8.reuse, 0x20, RZ ;  /* 0x00000020080b7810 */ /* 0x040fe40007f3e0ff */
[----:B------:R-:W-:Y:S02]  /*1e4f0*/  LOP3.LUT R7, R8, 0x380, RZ, 0xc0, !PT ;  /* 0x0000038008077812 */ /* 0x000fe400078ec0ff */
[----:B------:R-:W-:Y:S02]  /*1e500*/  IADD3.X R25, RZ, R9, RZ, P5, !PT ;  /* 0x00000009ff197210 */ /* 0x000fe40002ffe4ff */
[----:B------:R-:W-:Y:S01]  /*1e510*/  LOP3.LUT R10, R33, 0x380, RZ, 0xc0, !PT ;  /* 0x00000380210a7812 */ /* 0x000fe200078ec0ff */
[--C-:B------:R-:W-:Y:S01]  /*1e520*/  IMAD.X R27, RZ, RZ, R9.reuse, P4 ;  /* 0x000000ffff1b7224 */ /* 0x100fe200020e0609 */
[----:B------:R-:W-:Y:S01]  /*1e530*/  SHF.R.U64 R4, R4, 0x3, RZ ;  /* 0x0000000304047819 */ /* 0x000fe200000012ff */
[----:B------:R-:W-:Y:S01]  /*1e540*/  IMAD.X R29, RZ, RZ, R9, P3 ;  /* 0x000000ffff1d7224 */ /* 0x000fe200018e0609 */
[----:B------:R-:W-:Y:S01]  /*1e550*/  SHF.R.U64 R6, R6, 0x3, RZ ;  /* 0x0000000306067819 */ /* 0x000fe200000012ff */
[----:B------:R-:W-:Y:S01]  /*1e560*/  ULDC.64 UR6, c[0x0][0xc08] ;  /* 0x0003020000067ab9 */ /* 0x000fe20000000a00 */
[----:B------:R-:W-:Y:S01]  /*1e570*/  IADD3 R31, P5, R8, 0x40, RZ ;  /* 0x00000040081f7810 */ /* 0x000fe20007fbe0ff */
[----:B----4-:R-:W-:Y:S01]  /*1e580*/  IMAD.SHL.U32 R107, R108, 0x4, RZ ;  /* 0x000000046c6b7824 */ /* 0x010fe200078e00ff */
[----:B------:R-:W-:Y:S01]  /*1e590*/  LOP3.LUT R28, R4, R101, RZ, 0x3c, !PT ;  /* 0x00000065041c7212 */ /* 0x000fe200078e3cff */
[----:B------:R-:W-:Y:S01]  /*1e5a0*/  ULDC.64 UR4, c[0x0][0xc00] ;  /* 0x0003000000047ab9 */ /* 0x000fe20000000a00 */
[----:B------:R-:W-:-:S02]  /*1e5b0*/  LOP3.LUT R12, R35, 0x380, RZ, 0xc0, !PT ;  /* 0x00000380230c7812 */ /* 0x000fc400078ec0ff */
[----:B------:R-:W-:Y:S02]  /*1e5c0*/  LOP3.LUT R4, R11, 0x380, RZ, 0xc0, !PT ;  /* 0x000003800b047812 */ /* 0x000fe400078ec0ff */
[----:B------:R-:W-:Y:S02]  /*1e5d0*/  SHF.R.U64 R7, R7, 0x3, RZ ;  /* 0x0000000307077819 */ /* 0x000fe400000012ff */
[----:B------:R-:W-:Y:S02]  /*1e5e0*/  LOP3.LUT R26, R6, R103, RZ, 0x3c, !PT ;  /* 0x00000067061a7212 */ /* 0x000fe400078e3cff */
[----:B------:R-:W-:Y:S02]  /*1e5f0*/  LOP3.LUT R6, R31, 0x380, RZ, 0xc0, !PT ;  /* 0x000003801f067812 */ /* 0x000fe400078ec0ff */
[----:B------:R-:W-:Y:S02]  /*1e600*/  SHF.R.U64 R12, R12, 0x3, RZ ;  /* 0x000000030c0c7819 */ /* 0x000fe400000012ff */
[----:B------:R-:W-:-:S02]  /*1e610*/  SHF.R.U64 R4, R4, 0x3, RZ ;  /* 0x0000000304047819 */ /* 0x000fc400000012ff */
[----:B------:R-:W-:Y:S02]  /*1e620*/  LOP3.LUT R8, R7, R8, RZ, 0x3c, !PT ;  /* 0x0000000807087212 */ /* 0x000fe400078e3cff */
[----:B------:R-:W-:Y:S02]  /*1e630*/  SHF.R.U64 R10, R10, 0x3, RZ ;  /* 0x000000030a0a7819 */ /* 0x000fe400000012ff */
[----:B------:R-:W-:Y:S02]  /*1e640*/  SHF.R.U64 R6, R6, 0x3, RZ ;  /* 0x0000000306067819 */ /* 0x000fe400000012ff */
[----:B------:R-:W-:Y:S01]  /*1e650*/  LOP3.LUT R14, R12, R35, RZ, 0x3c, !PT ;  /* 0x000000230c0e7212 */ /* 0x000fe200078e3cff */
[--C-:B------:R-:W-:Y:S01]  /*1e660*/  IMAD.X R15, RZ, RZ, R9.reuse, P2 ;  /* 0x000000ffff0f7224 */ /* 0x100fe200010e0609 */
[----:B------:R-:W-:Y:S01]  /*1e670*/  LOP3.LUT R12, R4, R11, RZ, 0x3c, !PT ;  /* 0x0000000b040c7212 */ /* 0x000fe200078e3cff */
[----:B------:R-:W-:Y:S01]  /*1e680*/  IMAD.X R7, RZ, RZ, R9, P5 ;  /* 0x000000ffff077224 */ /* 0x000fe200028e0609 */
[----:B------:R-:W-:-:S02]  /*1e690*/  IADD3.X R13, RZ, R9, RZ, P1, !PT ;  /* 0x00000009ff0d7210 */ /* 0x000fc40000ffe4ff */
[----:B------:R-:W-:Y:S02]  /*1e6a0*/  LOP3.LUT R4, R10, R33, RZ, 0x3c, !PT ;  /* 0x000000210a047212 */ /* 0x000fe400078e3cff */
[----:B------:R-:W-:Y:S02]  /*1e6b0*/  MOV R30, R8 ;  /* 0x00000008001e7202 */ /* 0x000fe40000000f00 */
[----:B------:R-:W-:Y:S02]  /*1e6c0*/  LOP3.LUT R6, R6, R31, RZ, 0x3c, !PT ;  /* 0x0000001f06067212 */ /* 0x000fe400078e3cff */
[----:B------:R-:W-:Y:S02]  /*1e6d0*/  F2FP.F16.F32.PACK_AB R8, R21, R20 ;  /* 0x000000141508723e */ /* 0x000fe400000000ff */
[----:B------:R-:W-:Y:S02]  /*1e6e0*/  F2FP.F16.F32.PACK_AB R9, R85, R84 ;  /* 0x000000545509723e */ /* 0x000fe400000000ff */
[----:B------:R-:W-:-:S02]  /*1e6f0*/  F2FP.F16.F32.PACK_AB R10, R89, R88 ;  /* 0x00000058590a723e */ /* 0x000fc400000000ff */
[----:B------:R-:W-:Y:S01]  /*1e700*/  F2FP.F16.F32.PACK_AB R11, R95, R94 ;  /* 0x0000005e5f0b723e */ /* 0x000fe200000000ff */
[----:B------:R-:W-:Y:S01]  /*1e710*/  BAR.SYNC.DEFER_BLOCKING 0x1, 0x100 ;  /* 0x0044000000007b1d */ /* 0x000fe20000010000 */
[----:B------:R-:W-:Y:S02]  /*1e720*/  MOV R35, R4 ;  /* 0x0000000400237202 */ /* 0x000fe40000000f00 */
[----:B------:R-:W-:Y:S02]  /*1e730*/  MOV R33, R6 ;  /* 0x0000000600217202 */ /* 0x000fe40000000f00 */
[----:B------:R-:W-:Y:S02]  /*1e740*/  MOV R100, R12 ;  /* 0x0000000c00647202 */ /* 0x000fe40000000f00 */
[----:B------:R-:W-:Y:S02]  /*1e750*/  F2FP.F16.F32.PACK_AB R4, R91, R90 ;  /* 0x0000005a5b04723e */ /* 0x000fe400000000ff */
[----:B------:R-:W-:-:S02]  /*1e760*/  F2FP.F16.F32.PACK_AB R5, R97, R96 ;  /* 0x000000606105723e */ /* 0x000fc400000000ff */
[----:B------:R-:W-:Y:S02]  /*1e770*/  F2FP.F16.F32.PACK_AB R6, R37, R36 ;  /* 0x000000242506723e */ /* 0x000fe400000000ff */
[----:B------:R-:W-:Y:S02]  /*1e780*/  F2FP.F16.F32.PACK_AB R7, R39, R38 ;  /* 0x000000262707723e */ /* 0x000fe400000000ff */
[----:B------:R-:W-:Y:S02]  /*1e790*/  MOV R34, R14 ;  /* 0x0000000e00227202 */ /* 0x000fe40000000f00 */
[----:B------:R-:W-:Y:S02]  /*1e7a0*/  MOV R102, R24 ;  /* 0x0000001800667202 */ /* 0x000fe40000000f00 */
[----:B------:R-:W-:Y:S02]  /*1e7b0*/  MOV R103, R26 ;  /* 0x0000001a00677202 */ /* 0x000fe40000000f00 */
[----:B------:R-:W-:Y:S01]  /*1e7c0*/  F2FP.F16.F32.PACK_AB R12, R49, R48 ;  /* 0x00000030310c723e */ /* 0x000fe200000000ff */
[----:B------:R0:W-:Y:S01]  /*1e7d0*/  STSM.16.M88.4 [R30], R8 ;  /* 0x000000081e007844 */ /* 0x0001e20000000200 */
[----:B------:R-:W-:-:S02]  /*1e7e0*/  F2FP.F16.F32.PACK_AB R13, R51, R50 ;  /* 0x00000032330d723e */ /* 0x000fc400000000ff */
[----:B------:R-:W-:Y:S02]  /*1e7f0*/  F2FP.F16.F32.PACK_AB R14, R53, R52 ;  /* 0x00000034350e723e */ /* 0x000fe400000000ff */
[----:B------:R-:W-:Y:S02]  /*1e800*/  F2FP.F16.F32.PACK_AB R15, R55, R54 ;  /* 0x00000036370f723e */ /* 0x000fe400000000ff */
[----:B------:R-:W-:Y:S02]  /*1e810*/  F2FP.F16.F32.PACK_AB R24, R57, R56 ;  /* 0x000000383918723e */ /* 0x000fe400000000ff */
[----:B------:R-:W-:Y:S02]  /*1e820*/  F2FP.F16.F32.PACK_AB R25, R59, R58 ;  /* 0x0000003a3b19723e */ /* 0x000fe400000000ff */
[----:B------:R-:W-:Y:S02]  /*1e830*/  F2FP.F16.F32.PACK_AB R26, R61, R60 ;  /* 0x0000003c3d1a723e */ /* 0x000fe400000000ff */
[----:B------:R-:W-:-:S02]  /*1e840*/  F2FP.F16.F32.PACK_AB R27, R63, R62 ;  /* 0x0000003e3f1b723e */ /* 0x000fc400000000ff */
[----:B0-----:R-:W-:Y:S02]  /*1e850*/  F2FP.F16.F32.PACK_AB R8, R41, R40 ;  /* 0x000000282908723e */ /* 0x001fe400000000ff */
[----:B------:R-:W-:Y:S02]  /*1e860*/  F2FP.F16.F32.PACK_AB R9, R43, R42 ;  /* 0x0000002a2b09723e */ /* 0x000fe400000000ff */
[----:B------:R-:W-:Y:S02]  /*1e870*/  F2FP.F16.F32.PACK_AB R10, R45, R44 ;  /* 0x0000002c2d0a723e */ /* 0x000fe400000000ff */
[----:B------:R-:W-:Y:S01]  /*1e880*/  F2FP.F16.F32.PACK_AB R11, R47, R46 ;  /* 0x0000002e2f0b723e */ /* 0x000fe200000000ff */
[----:B------:R0:W-:Y:S01]  /*1e890*/  STSM.16.M88.4 [R100], R4 ;  /* 0x0000000464007844 */ /* 0x0001e20000000200 */
[----:B------:R-:W-:-:S03]  /*1e8a0*/  MOV R104, R28 ;  /* 0x0000001c00687202 */ /* 0x000fc60000000f00 */
[----:B------:R1:W-:Y:S01]  /*1e8b0*/  STSM.16.M88.4 [R33], R8 ;  /* 0x0000000821007844 */ /* 0x0003e20000000200 */
[----:B------:R-:W-:Y:S02]  /*1e8c0*/  F2FP.F16.F32.PACK_AB R28, R65, R64 ;  /* 0x00000040411c723e */ /* 0x000fe400000000ff */
[----:B------:R-:W-:Y:S01]  /*1e8d0*/  F2FP.F16.F32.PACK_AB R29, R67, R66 ;  /* 0x00000042431d723e */ /* 0x000fe200000000ff */
[----:B------:R3:W-:Y:S01]  /*1e8e0*/  STSM.16.M88.4 [R35], R12 ;  /* 0x0000000c23007844 */ /* 0x0007e20000000200 */
[----:B------:R-:W-:Y:S02]  /*1e8f0*/  F2FP.F16.F32.PACK_AB R30, R69, R68 ;  /* 0x00000044451e723e */ /* 0x000fe400000000ff */
[----:B------:R-:W-:Y:S01]  /*1e900*/  F2FP.F16.F32.PACK_AB R31, R71, R70 ;  /* 0x00000046471f723e */ /* 0x000fe200000000ff */
[----:B------:R4:W-:Y:S01]  /*1e910*/  STSM.16.M88.4 [R34], R24 ;  /* 0x0000001822007844 */ /* 0x0009e20000000200 */
[----:B------:R-:W-:Y:S02]  /*1e920*/  F2FP.F16.F32.PACK_AB R32, R73, R72 ;  /* 0x000000484920723e */ /* 0x000fe400000000ff */
[----:B0-----:R-:W-:-:S02]  /*1e930*/  F2FP.F16.F32.PACK_AB R4, R81, R80 ;  /* 0x000000505104723e */ /* 0x001fc400000000ff */
[----:B------:R-:W-:Y:S02]  /*1e940*/  F2FP.F16.F32.PACK_AB R5, R83, R82 ;  /* 0x000000525305723e */ /* 0x000fe400000000ff */
[----:B-1----:R-:W-:Y:S02]  /*1e950*/  F2FP.F16.F32.PACK_AB R33, R75, R74 ;  /* 0x0000004a4b21723e */ /* 0x002fe400000000ff */
[----:B------:R-:W-:Y:S02]  /*1e960*/  F2FP.F16.F32.PACK_AB R6, R93, R92 ;  /* 0x0000005c5d06723e */ /* 0x000fe400000000ff */
[----:B---3--:R-:W-:Y:S02]  /*1e970*/  F2FP.F16.F32.PACK_AB R35, R79, R78 ;  /* 0x0000004e4f23723e */ /* 0x008fe400000000ff */
[----:B------:R-:W-:Y:S02]  /*1e980*/  F2FP.F16.F32.PACK_AB R7, R87, R86 ;  /* 0x000000565707723e */ /* 0x000fe400000000ff */
[----:B----4-:R-:W-:Y:S01]  /*1e990*/  F2FP.F16.F32.PACK_AB R34, R77, R76 ;  /* 0x0000004c4d22723e */ /* 0x010fe200000000ff */
[----:B------:R-:W-:Y:S01]  /*1e9a0*/  STSM.16.M88.4 [R104], R28 ;  /* 0x0000001c68007844 */ /* 0x000fe20000000200 */
[----:B------:R-:W-:-:S03]  /*1e9b0*/  ISETP.GT.AND P2, PT, R105, 0x1, PT ;  /* 0x000000016900780c */ /* 0x000fc60003f44270 */
[----:B------:R-:W-:Y:S04]  /*1e9c0*/  STSM.16.M88.4 [R103], R32 ;  /* 0x0000002067007844 */ /* 0x000fe80000000200 */
[----:B------:R0:W-:Y:S01]  /*1e9d0*/  STSM.16.M88.4 [R102], R4 ;  /* 0x0000000466007844 */ /* 0x0001e20000000200 */
[----:B------:R-:W-:Y:S01]  /*1e9e0*/  BAR.SYNC.DEFER_BLOCKING 0x1, 0x100 ;  /* 0x0044000000007b1d */ /* 0x000fe20000010000 */
[----:B------:R-:W-:Y:S01]  /*1e9f0*/  ISETP.NE.U32.AND P3, PT, RZ, UR6, PT ;  /* 0x00000006ff007c0c */ /* 0x000fe2000bf65070 */
[----:B0-----:R-:W-:-:S05]  /*1ea00*/  IMAD.MOV.U32 R6, RZ, RZ, 0x9b8 ;  /* 0x000009b8ff067424 */ /* 0x001fca00078e00ff */
[----:B------:R-:W-:Y:S02]  /*1ea10*/  SEL R6, R6, 0x978, P2 ;  /* 0x0000097806067807 */ /* 0x000fe40001000000 */
[----:B------:R-:W-:Y:S02]  /*1ea20*/  ISETP.NE.AND.EX P3, PT, RZ, UR7, PT, P3 ;  /* 0x00000007ff007c0c */ /* 0x000fe4000bf65330 */
[----:B------:R0:W1:Y:S01]  /*1ea30*/  LDC.64 R24, c[0x0][R6+0x220] ;  /* 0x0000880006187b82 */ /* 0x0000620000000a00 */
[----:B------:R-:W-:-:S07]  /*1ea40*/  SHF.R.S32.HI R106, RZ, 0x1f, R108 ;  /* 0x0000001fff6a7819 */ /* 0x000fce000001146c */
[----:B------:R0:W3:Y:S08]  /*1ea50*/  LDC.64 R12, c[0x0][R6+0x218] ;  /* 0x00008600060c7b82 */ /* 0x0000f00000000a00 */
[----:B------:R0:W4:Y:S01]  /*1ea60*/  LDC.64 R14, c[0x0][R6+0x228] ;  /* 0x00008a00060e7b82 */ /* 0x0001220000000a00 */
[----:B------:R-:W-:Y:S02]  /*1ea70*/  SHF.L.U64.HI R8, R108, 0x2, R106 ;  /* 0x000000026c087819 */ /* 0x000fe4000001026a */
[----:B------:R-:W-:-:S04]  /*1ea80*/  IADD3 R100, P1, R107, UR4, RZ ;  /* 0x000000046b647c10 */ /* 0x000fc8000ff3e0ff */
[----:B------:R-:W-:Y:S02]  /*1ea90*/  IADD3.X R101, R8, UR5, RZ, P1, !PT ;  /* 0x0000000508657c10 */ /* 0x000fe40008ffe4ff */
[----:B------:R-:W-:-:S04]  /*1eaa0*/  @P3 IADD3 R26, P1, R107, UR6, RZ ;  /* 0x000000066b1a3c10 */ /* 0x000fc8000ff3e0ff */
[----:B------:R-:W-:Y:S02]  /*1eab0*/  @P3 IADD3.X R27, R8, UR7, RZ, P1, !PT ;  /* 0x00000007081b3c10 */ /* 0x000fe40008ffe4ff */
[----:B------:R-:W2:Y:S01]  /*1eac0*/  LDC R8, c[0x0][0xbe8] ;  /* 0x0002fa00ff087b82 */ /* 0x000ea20000000800 */
[----:B------:R-:W-:-:S04]  /*1ead0*/  ISETP.NE.U32.AND P0, PT, RZ, UR4, PT ;  /* 0x00000004ff007c0c */ /* 0x000fc8000bf05070 */
[----:B------:R-:W-:Y:S01]  /*1eae0*/  ISETP.NE.AND.EX P0, PT, RZ, UR5, PT, P0 ;  /* 0x00000005ff007c0c */ /* 0x000fe2000bf05300 */
[----:B------:R-:W-:Y:S01]  /*1eaf0*/  ULDC UR6, c[0x0][0xa88] ;  /* 0x0002a20000067ab9 */ /* 0x000fe20000000800 */
[----:B------:R-:W-:Y:S01]  /*1eb00*/  MOV R11, RZ ;  /* 0x000000ff000b7202 */ /* 0x000fe20000000f00 */
[----:B------:R-:W-:Y:S01]  /*1eb10*/  IMAD.U32 R9, RZ, RZ, UR6 ;  /* 0x00000006ff097e24 */ /* 0x000fe2000f8e00ff */
[----:B------:R-:W-:-:S05]  /*1eb20*/  ULDC.64 UR8, c[0x0][0x208] ;  /* 0x0000820000087ab9 */ /* 0x000fca0000000a00 */
[----:B------:R0:W5:Y:S04]  /*1eb30*/  @P3 LDG.E R9, desc[UR8][R26.64] ;  /* 0x000000081a093981 */ /* 0x000168000c1e1900 */
[----:B------:R0:W5:Y:S01]  /*1eb40*/  @P0 LDG.E R11, desc[UR8][R100.64] ;  /* 0x00000008640b0981 */ /* 0x000162000c1e1900 */
[----:B--2---:R-:W-:Y:S01]  /*1eb50*/  ISETP.NE.AND P1, PT, R8, 0x1, PT ;  /* 0x000000010800780c */ /* 0x004fe20003f25270 */
[----:B01-34-:R-:W-:-:S12]  /*1eb60*/  @P3 BRA `(.L_x_617) ;  /* 0x0000000000143947 */ /* 0x01bfd80003800000 */
[----:B------:R-:W-:Y:S05]  /*1eb70*/  @!P0 BRA `(.L_x_617) ;  /* 0x0000000000108947 */ /* 0x000fea0003800000 */
[----:B------:R-:W-:Y:S02]  /*1eb80*/  ULDC.64 UR6, c[0x0][0x208] ;  /* 0x0000820000067ab9 */ /* 0x000fe40000000a00 */
[----:B------:R-:W2:Y:S04]  /*1eb90*/  LDG.E R4, desc[UR6][R100.64] ;  /* 0x0000000664047981 */ /* 0x000ea8000c1e1900 */
[----:B-----5:R-:W2:Y:S02]  /*1eba0*/  LDG.E R9, desc[UR6][R100.64+0x4] ;  /* 0x0000040664097981 */ /* 0x020ea4000c1e1900 */
[----:B--2---:R-:W-:-:S07]  /*1ebb0*/  IMAD.IADD R9, R9, 0x1, -R4 ;  /* 0x0000000109097824 */ /* 0x004fce00078e0a04 */
.L_x_617:
[----:B------:R-:W2:Y:S04]  /*1ebc0*/  LDL R102, [R1+0x60] ;  /* 0x0000600001667983 */ /* 0x000ea80000100800 */
[----:B------:R-:W3:Y:S04]  /*1ebd0*/  LDL R28, [R1+0x88] ;  /* 0x00008800011c7983 */ /* 0x000ee80000100800 */
[----:B------:R-:W3:Y:S04]  /*1ebe0*/  LDL R103, [R1+0x70] ;  /* 0x0000700001677983 */ /* 0x000ee80000100800 */
[----:B------:R-:W4:Y:S01]  /*1ebf0*/  LDL R100, [R1+0x74] ;  /* 0x0000740001647983 */ /* 0x000f220000100800 */
[----:B------:R-:W0:Y:S03]  /*1ec00*/  LDC.64 R6, c[0x0][R6+0x210] ;  /* 0x0000840006067b82 */ /* 0x000e260000000a00 */
[----:B------:R-:W4:Y:S01]  /*1ec10*/  LDL R30, [R1+0x84] ;  /* 0x00008400011e7983 */ /* 0x000f220000100800 */
[----:B------:R-:W-:-:S04]  /*1ec20*/  ISETP.NE.U32.AND P0, PT, RZ, UR4, PT ;  /* 0x00000004ff007c0c */ /* 0x000fc8000bf05070 */
[----:B------:R-:W1:Y:S01]  /*1ec30*/  @P1 LDC R26, c[0x0][0xbec] ;  /* 0x0002fb00ff1a1b82 */ /* 0x000e620000000800 */
[----:B------:R-:W-:-:S04]  /*1ec40*/  ISETP.NE.AND.EX P0, PT, RZ, UR5, PT, P0 ;  /* 0x00000005ff007c0c */ /* 0x000fc8000bf05300 */
[----:B------:R-:W-:-:S03]  /*1ec50*/  SEL R10, R108, RZ, !P0 ;  /* 0x000000ff6c0a7207 */ /* 0x000fc60004000000 */
[----:B------:R-:W0:Y:S01]  /*1ec60*/  @P1 LDC R33, c[0x0][0xbf0] ;  /* 0x0002fc00ff211b82 */ /* 0x000e220000000800 */
[----:B------:R-:W-:-:S07]  /*1ec70*/  SEL R27, R106, RZ, !P0 ;  /* 0x000000ff6a1b7207 */ /* 0x000fce0004000000 */
[----:B------:R-:W1:Y:S01]  /*1ec80*/  LDC.64 R4, c[0x0][0xba8] ;  /* 0x0002ea00ff047b82 */ /* 0x000e620000000a00 */
[-C--:B------:R-:W-:Y:S01]  /*1ec90*/  IMAD R25, R25, R10.reuse, RZ ;  /* 0x0000000a19197224 */ /* 0x080fe200078e02ff */
[----:B------:R-:W0:Y:S03]  /*1eca0*/  S2R R32, SR_TID.X ;  /* 0x0000000000207919 */ /* 0x000e260000002100 */
[C---:B------:R-:W-:Y:S02]  /*1ecb0*/  IMAD R31, R24.reuse, R27, R25 ;  /* 0x0000001b181f7224 */ /* 0x040fe400078e0219 */
[----:B------:R-:W-:-:S04]  /*1ecc0*/  IMAD.WIDE.U32 R24, R24, R10, RZ ;  /* 0x0000000a18187225 */ /* 0x000fc800078e00ff */
[----:B------:R-:W-:Y:S01]  /*1ecd0*/  IMAD.IADD R31, R25, 0x1, R31 ;  /* 0x00000001191f7824 */ /* 0x000fe200078e021f */
[----:B-1----:R-:W1:Y:S08]  /*1ece0*/  @!P2 LDC R4, c[0x0][0xb50] ;  /* 0x0002d400ff04ab82 */ /* 0x002e700000000800 */
[----:B------:R-:W1:Y:S01]  /*1ecf0*/  @!P2 LDC R5, c[0x0][0xb54] ;  /* 0x0002d500ff05ab82 */ /* 0x000e620000000800 */
[----:B0-----:R-:W-:-:S02]  /*1ed00*/  VIADD R32, R32, 0xffffff80 ;  /* 0xffffff8020207836 */ /* 0x001fc40000000000 */
[----:B-----5:R-:W-:Y:S01]  /*1ed10*/  IMAD R9, R9, R8, RZ ;  /* 0x0000000809097224 */ /* 0x020fe200078e02ff */
[----:B------:R-:W-:Y:S01]  /*1ed20*/  ULDC.64 UR6, c[0x0][0x208] ;  /* 0x0000820000067ab9 */ /* 0x000fe20000000a00 */
[-C--:B--2---:R-:W-:Y:S02]  /*1ed30*/  IMAD R29, R13, R102.reuse, RZ ;  /* 0x000000660d1d7224 */ /* 0x084fe400078e02ff */
[----:B------:R-:W-:Y:S01]  /*1ed40*/  IMAD.WIDE.U32 R12, R12, R102, RZ ;  /* 0x000000660c0c7225 */ /* 0x000fe200078e00ff */
[----:B---3--:R-:W-:Y:S02]  /*1ed50*/  LEA R101, R103, R28, 0x7 ;  /* 0x0000001c67657211 */ /* 0x008fe400078e38ff */
[----:B------:R-:W-:-:S03]  /*1ed60*/  IADD3 R25, P0, P3, R24, R12, R11 ;  /* 0x0000000c18197210 */ /* 0x000fc60007b1e00b */
[----:B------:R-:W-:Y:S01]  /*1ed70*/  @P1 IMAD.HI.U32 R24, R101, R26, RZ ;  /* 0x0000001a65181227 */ /* 0x000fe200078e00ff */
[----:B----4-:R-:W-:-:S03]  /*1ed80*/  SEL R27, R100, RZ, P2 ;  /* 0x000000ff641b7207 */ /* 0x010fc60001000000 */
[----:B------:R-:W-:Y:S02]  /*1ed90*/  IMAD.IADD R35, R13, 0x1, R29 ;  /* 0x000000010d237824 */ /* 0x000fe400078e021d */
[----:B------:R-:W-:Y:S01]  /*1eda0*/  IMAD.MOV.U32 R13, RZ, RZ, R101 ;  /* 0x000000ffff0d7224 */ /* 0x000fe200078e0065 */
[----:B------:R-:W-:Y:S01]  /*1edb0*/  @P1 SHF.R.U32.HI R13, RZ, R33, R24 ;  /* 0x00000021ff0d1219 */ /* 0x000fe20000011618 */
[-C--:B------:R-:W-:Y:S01]  /*1edc0*/  IMAD R29, R15, R27.reuse, RZ ;  /* 0x0000001b0f1d7224 */ /* 0x080fe200078e02ff */
[----:B------:R-:W-:Y:S01]  /*1edd0*/  SHF.R.S32.HI R12, RZ, 0x1f, R11 ;  /* 0x0000001fff0c7819 */ /* 0x000fe2000001140b */
[----:B------:R-:W-:Y:S01]  /*1ede0*/  IMAD.WIDE.U32 R14, R14, R27, RZ ;  /* 0x0000001b0e0e7225 */ /* 0x000fe200078e00ff */
[----:B------:R-:W-:Y:S02]  /*1edf0*/  IADD3 R27, -R13, RZ, RZ ;  /* 0x000000ff0d1b7210 */ /* 0x000fe40007ffe1ff */
[----:B------:R-:W-:Y:S01]  /*1ee00*/  IADD3.X R24, R31, R35, R12, P0, P3 ;  /* 0x000000231f187210 */ /* 0x000fe200007e640c */
[----:B------:R-:W-:Y:S01]  /*1ee10*/  IMAD.IADD R29, R15, 0x1, R29 ;  /* 0x000000010f1d7824 */ /* 0x000fe200078e021d */
[----:B------:R-:W-:-:S02]  /*1ee20*/  IADD3 R14, P0, P3, R13, R25, R14 ;  /* 0x000000190d0e7210 */ /* 0x000fc40007b1e00e */
[----:B------:R-:W-:Y:S01]  /*1ee30*/  SHF.R.S32.HI R15, RZ, 0x1f, R13 ;  /* 0x0000001fff0f7819 */ /* 0x000fe2000001140d */
[----:B------:R-:W-:-:S03]  /*1ee40*/  IMAD R13, R8, R27, R101 ;  /* 0x0000001b080d7224 */ /* 0x000fc600078e0265 */
[----:B------:R-:W-:Y:S01]  /*1ee50*/  IADD3.X R15, R15, R24, R29, P0, P3 ;  /* 0x000000180f0f7210 */ /* 0x000fe200007e641d */
[----:B------:R-:W-:Y:S01]  /*1ee60*/  IMAD R7, R7, R13, RZ ;  /* 0x0000000d07077224 */ /* 0x000fe200078e02ff */
[----:B------:R-:W-:-:S05]  /*1ee70*/  SHF.R.S32.HI R25, RZ, 0x1f, R13 ;  /* 0x0000001fff197819 */ /* 0x000fca000001140d */
[C---:B------:R-:W-:Y:S02]  /*1ee80*/  IMAD R25, R6.reuse, R25, R7 ;  /* 0x0000001906197224 */ /* 0x040fe400078e0207 */
[----:B------:R-:W-:Y:S01]  /*1ee90*/  IMAD.WIDE.U32 R6, R6, R13, R14 ;  /* 0x0000000d06067225 */ /* 0x000fe200078e000e */
[----:B------:R-:W-:-:S03]  /*1eea0*/  SHF.R.S32.HI R28, RZ, 0x1f, R32 ;  /* 0x0000001fff1c7819 */ /* 0x000fc60000011420 */
[----:B------:R-:W-:Y:S01]  /*1eeb0*/  IMAD.IADD R7, R7, 0x1, R25 ;  /* 0x0000000107077824 */ /* 0x000fe200078e0219 */
[----:B-1----:R-:W-:Y:S02]  /*1eec0*/  LEA R13, P0, R6, R4, 0x2 ;  /* 0x00000004060d7211 */ /* 0x002fe400078010ff */
[----:B------:R-:W-:Y:S02]  /*1eed0*/  LEA.HI R28, R28, R32, RZ, 0x7 ;  /* 0x000000201c1c7211 */ /* 0x000fe400078f38ff */
[----:B------:R-:W-:Y:S01]  /*1eee0*/  LEA.HI.X R7, R6, R5, R7, 0x2, P0 ;  /* 0x0000000506077211 */ /* 0x000fe200000f1407 */
[----:B------:R-:W-:Y:S01]  /*1eef0*/  SHFL.IDX PT, R4, R13, RZ, 0x1c1f ;  /* 0x001c1fff0d047589 */ /* 0x000fe200000e0000 */
[----:B------:R-:W-:-:S03]  /*1ef00*/  LOP3.LUT R28, R28, 0xffffff80, RZ, 0xc0, !PT ;  /* 0xffffff801c1c7812 */ /* 0x000fc600078ec0ff */
[----:B------:R-:W0:Y:S01]  /*1ef10*/  SHFL.IDX PT, R5, R7, RZ, 0x1c1f ;  /* 0x001c1fff07057589 */ /* 0x000e2200000e0000 */
[----:B------:R-:W-:Y:S01]  /*1ef20*/  IADD3 R28, R32, -R28, RZ ;  /* 0x8000001c201c7210 */ /* 0x000fe20007ffe0ff */
[----:B------:R-:W-:Y:S02]  /*1ef30*/  IMAD R24, R103, 0x80, R30 ;  /* 0x0000008067187824 */ /* 0x000fe400078e021e */
[----:B------:R-:W-:Y:S04]  /*1ef40*/  SHFL.IDX PT, R14, R13, 0x1, 0x1c1f ;  /* 0x003c1f000d0e7f89 */ /* 0x000fe800000e0000 */
[----:B------:R-:W1:Y:S01]  /*1ef50*/  SHFL.IDX PT, R15, R7, 0x1, 0x1c1f ;  /* 0x003c1f00070f7f89 */ /* 0x000e6200000e0000 */
[----:B------:R-:W-:Y:S01]  /*1ef60*/  LOP3.LUT P0, RZ, R28, 0x3, RZ, 0xc0, !PT ;  /* 0x000000031cff7812 */ /* 0x000fe2000780c0ff */
[----:B------:R-:W-:-:S03]  /*1ef70*/  VIADD R6, R24, 0x8 ;  /* 0x0000000818067836 */ /* 0x000fc60000000000 */
[-C--:B------:R-:W-:Y:S02]  /*1ef80*/  ISETP.GE.OR P3, PT, R24, R9.reuse, P0 ;  /* 0x000000091800720c */ /* 0x080fe40000766670 */
[----:B------:R-:W-:-:S11]  /*1ef90*/  ISETP.GE.OR P0, PT, R6, R9, P0 ;  /* 0x000000090600720c */ /* 0x000fd60000706670 */
[----:B0-----:R0:W-:Y:S04]  /*1efa0*/  @!P3 ST.E desc[UR6][R4.64], R3 ;  /* 0x000000030400b985 */ /* 0x0011e8000c101906 */
[----:B-1----:R0:W-:Y:S01]  /*1efb0*/  @!P0 ST.E desc[UR6][R14.64], R0 ;  /* 0x000000000e008985 */ /* 0x0021e2000c101906 */
[----:B------:R-:W-:Y:S05]  /*1efc0*/  @P2 BRA `(.L_x_618) ;  /* 0x0000000800d42947 */ /* 0x000fea0003800000 */
[----:B------:R-:W-:Y:S01]  /*1efd0*/  IMAD.SHL.U32 R28, R22, 0x40, RZ ;  /* 0x00000040161c7824 */ /* 0x000fe200078e00ff */
[----:B------:R-:W1:Y:S01]  /*1efe0*/  S2R R104, SR_TID.X ;  /* 0x0000000000687919 */ /* 0x000e620000002100 */
[----:B0-----:R-:W0:Y:S01]  /*1eff0*/  @P1 LDC R15, c[0x0][0xbec] ;  /* 0x0002fb00ff0f1b82 */ /* 0x001e220000000800 */
[----:B------:R-:W-:Y:S02]  /*1f000*/  ULDC.64 UR4, c[0x0][0x208] ;  /* 0x0000820000047ab9 */ /* 0x000fe40000000a00 */
[----:B------:R-:W-:-:S05]  /*1f010*/  IADD3 R3, R16, R28, RZ ;  /* 0x0000001c10037210 */ /* 0x000fca0007ffe0ff */
[----:B------:R-:W-:Y:S01]  /*1f020*/  IMAD.WIDE R98, R3, 0x2, R98 ;  /* 0x0000000203627825 */ /* 0x000fe200078e0262 */
[----:B------:R-:W2:Y:S02]  /*1f030*/  @P1 LDC R21, c[0x0][0xbf0] ;  /* 0x0002fc00ff151b82 */ /* 0x000ea40000000800 */
[C---:B------:R-:W-:Y:S02]  /*1f040*/  IADD3 R25, P5, R98.reuse, 0x1000, RZ ;  /* 0x0000100062197810 */ /* 0x040fe40007fbe0ff */
[----:B------:R-:W-:Y:S02]  /*1f050*/  IADD3 R29, P0, R98, 0x2000, RZ ;  /* 0x00002000621d7810 */ /* 0x000fe40007f1e0ff */
[----:B------:R-:W-:Y:S02]  /*1f060*/  LOP3.LUT R24, R25, 0x380, RZ, 0xc0, !PT ;  /* 0x0000038019187812 */ /* 0x000fe400078ec0ff */
[----:B------:R-:W-:Y:S02]  /*1f070*/  LOP3.LUT R28, R29, 0x380, RZ, 0xc0, !PT ;  /* 0x000003801d1c7812 */ /* 0x000fe400078ec0ff */
[----:B------:R-:W-:-:S02]  /*1f080*/  SHF.R.U64 R24, R24, 0x3, RZ ;  /* 0x0000000318187819 */ /* 0x000fc400000012ff */
[----:B------:R-:W-:Y:S02]  /*1f090*/  SHF.R.U64 R28, R28, 0x3, RZ ;  /* 0x000000031c1c7819 */ /* 0x000fe400000012ff */
[----:B------:R-:W-:Y:S01]  /*1f0a0*/  LOP3.LUT R24, R24, R25, RZ, 0x3c, !PT ;  /* 0x0000001918187212 */ /* 0x000fe200078e3cff */
[--C-:B------:R-:W-:Y:S01]  /*1f0b0*/  IMAD.X R25, RZ, RZ, R99.reuse, P5 ;  /* 0x000000ffff197224 */ /* 0x100fe200028e0663 */
[----:B------:R-:W-:Y:S01]  /*1f0c0*/  LOP3.LUT R28, R28, R29, RZ, 0x3c, !PT ;  /* 0x0000001d1c1c7212 */ /* 0x000fe200078e3cff */
[----:B------:R-:W-:Y:S01]  /*1f0d0*/  IMAD.X R29, RZ, RZ, R99, P0 ;  /* 0x000000ffff1d7224 */ /* 0x000fe200000e0663 */
[C---:B------:R-:W-:Y:S02]  /*1f0e0*/  IADD3 R33, P2, R98.reuse, 0x3000, RZ ;  /* 0x0000300062217810 */ /* 0x040fe40007f5e0ff */
[C---:B------:R-:W-:Y:S01]  /*1f0f0*/  IADD3 R37, P3, R98.reuse, 0x4000, RZ ;  /* 0x0000400062257810 */ /* 0x040fe20007f7e0ff */
[----:B------:R-:W5:Y:S01]  /*1f100*/  LD.E.128 R24, desc[UR4][R24.64] ;  /* 0x0000000418187980 */ /* 0x000f62000c101d00 */
[----:B------:R-:W-:-:S02]  /*1f110*/  IADD3 R41, P4, R98, 0x5000, RZ ;  /* 0x0000500062297810 */ /* 0x000fc40007f9e0ff */
[C---:B------:R-:W-:Y:S01]  /*1f120*/  IADD3 R45, P5, R98.reuse, 0x6000, RZ ;  /* 0x00006000622d7810 */ /* 0x040fe20007fbe0ff */
[----:B------:R-:W5:Y:S01]  /*1f130*/  LD.E.128 R28, desc[UR4][R28.64] ;  /* 0x000000041c1c7980 */ /* 0x000f62000c101d00 */
[----:B------:R-:W-:Y:S02]  /*1f140*/  IADD3 R3, P0, R98, 0x7000, RZ ;  /* 0x0000700062037810 */ /* 0x000fe40007f1e0ff */
[----:B------:R-:W-:Y:S02]  /*1f150*/  LOP3.LUT R32, R33, 0x380, RZ, 0xc0, !PT ;  /* 0x0000038021207812 */ /* 0x000fe400078ec0ff */
[----:B------:R-:W-:Y:S01]  /*1f160*/  LOP3.LUT R36, R37, 0x380, RZ, 0xc0, !PT ;  /* 0x0000038025247812 */ /* 0x000fe200078ec0ff */
[----:B------:R-:W-:Y:S01]  /*1f170*/  IMAD.X R49, RZ, RZ, R99, P0 ;  /* 0x000000ffff317224 */ /* 0x000fe200000e0663 */
[----:B------:R-:W-:Y:S02]  /*1f180*/  LOP3.LUT R40, R41, 0x380, RZ, 0xc0, !PT ;  /* 0x0000038029287812 */ /* 0x000fe400078ec0ff */
[----:B------:R-:W-:-:S02]  /*1f190*/  LOP3.LUT R44, R45, 0x380, RZ, 0xc0, !PT ;  /* 0x000003802d2c7812 */ /* 0x000fc400078ec0ff */
[----:B------:R-:W-:Y:S02]  /*1f1a0*/  LOP3.LUT R0, R3, 0x380, RZ, 0xc0, !PT ;  /* 0x0000038003007812 */ /* 0x000fe400078ec0ff */
[----:B------:R-:W-:Y:S02]  /*1f1b0*/  LOP3.LUT R5, R98, 0x380, RZ, 0xc0, !PT ;  /* 0x0000038062057812 */ /* 0x000fe400078ec0ff */
[----:B-1----:R-:W-:Y:S02]  /*1f1c0*/  IADD3 R104, R104, -0x80, RZ ;  /* 0xffffff8068687810 */ /* 0x002fe40007ffe0ff */
[----:B------:R-:W-:Y:S02]  /*1f1d0*/  SHF.R.U64 R32, R32, 0x3, RZ ;  /* 0x0000000320207819 */ /* 0x000fe400000012ff */
[----:B------:R-:W-:Y:S02]  /*1f1e0*/  SHF.R.U64 R36, R36, 0x3, RZ ;  /* 0x0000000324247819 */ /* 0x000fe400000012ff */
[----:B------:R-:W-:-:S02]  /*1f1f0*/  SHF.R.U64 R40, R40, 0x3, RZ ;  /* 0x0000000328287819 */ /* 0x000fc400000012ff */
[----:B------:R-:W-:Y:S02]  /*1f200*/  SHF.R.U64 R44, R44, 0x3, RZ ;  /* 0x000000032c2c7819 */ /* 0x000fe400000012ff */
[----:B------:R-:W-:Y:S02]  /*1f210*/  SHF.R.U64 R0, R0, 0x3, RZ ;  /* 0x0000000300007819 */ /* 0x000fe400000012ff */
[----:B------:R-:W-:Y:S02]  /*1f220*/  SHF.R.U64 R5, R5, 0x3, RZ ;  /* 0x0000000305057819 */ /* 0x000fe400000012ff */
[----:B------:R-:W-:Y:S02]  /*1f230*/  SHF.R.S32.HI R14, RZ, 0x1f, R104 ;  /* 0x0000001fff0e7819 */ /* 0x000fe40000011468 */
[----:B------:R-:W-:Y:S01]  /*1f240*/  LOP3.LUT R32, R32, R33, RZ, 0x3c, !PT ;  /* 0x0000002120207212 */ /* 0x000fe200078e3cff */
[----:B------:R-:W-:Y:S01]  /*1f250*/  IMAD.X R33, RZ, RZ, R99, P2 ;  /* 0x000000ffff217224 */ /* 0x000fe200010e0663 */
[----:B------:R-:W-:-:S02]  /*1f260*/  LOP3.LUT R36, R36, R37, RZ, 0x3c, !PT ;  /* 0x0000002524247212 */ /* 0x000fc400078e3cff */
[----:B------:R-:W-:Y:S01]  /*1f270*/  LOP3.LUT R40, R40, R41, RZ, 0x3c, !PT ;  /* 0x0000002928287212 */ /* 0x000fe200078e3cff */
[--C-:B------:R-:W-:Y:S01]  /*1f280*/  IMAD.X R41, RZ, RZ, R99.reuse, P4 ;  /* 0x000000ffff297224 */ /* 0x100fe200020e0663 */
[----:B------:R-:W-:Y:S01]  /*1f290*/  LOP3.LUT R44, R44, R45, RZ, 0x3c, !PT ;  /* 0x0000002d2c2c7212 */ /* 0x000fe200078e3cff */
[----:B------:R-:W-:Y:S01]  /*1f2a0*/  IMAD.X R45, RZ, RZ, R99, P5 ;  /* 0x000000ffff2d7224 */ /* 0x000fe200028e0663 */
[----:B------:R-:W-:Y:S01]  /*1f2b0*/  IADD3.X R37, RZ, R99, RZ, P3, !PT ;  /* 0x00000063ff257210 */ /* 0x000fe20001ffe4ff */
[----:B------:R-:W5:Y:S01]  /*1f2c0*/  LD.E.128 R32, desc[UR4][R32.64] ;  /* 0x0000000420207980 */ /* 0x000f62000c101d00 */
[----:B------:R-:W-:Y:S02]  /*1f2d0*/  LOP3.LUT R48, R0, R3, RZ, 0x3c, !PT ;  /* 0x0000000300307212 */ /* 0x000fe400078e3cff */
[----:B------:R-:W-:Y:S01]  /*1f2e0*/  LOP3.LUT R98, R5, R98, RZ, 0x3c, !PT ;  /* 0x0000006205627212 */ /* 0x000fe200078e3cff */
[----:B------:R-:W5:Y:S01]  /*1f2f0*/  LD.E.128 R40, desc[UR4][R40.64] ;  /* 0x0000000428287980 */ /* 0x000f62000c101d00 */
[----:B------:R-:W-:-:S03]  /*1f300*/  LEA.HI R14, R14, R104, RZ, 0x3 ;  /* 0x000000680e0e7211 */ /* 0x000fc600078f18ff */
[----:B------:R1:W5:Y:S01]  /*1f310*/  LD.E.128 R4, desc[UR4][R98.64] ;  /* 0x0000000462047980 */ /* 0x000362000c101d00 */
[----:B------:R-:W-:-:S03]  /*1f320*/  LOP3.LUT R14, R14, 0xfffffff8, RZ, 0xc0, !PT ;  /* 0xfffffff80e0e7812 */ /* 0x000fc600078ec0ff */
[----:B------:R-:W5:Y:S04]  /*1f330*/  LD.E.128 R36, desc[UR4][R36.64] ;  /* 0x0000000424247980 */ /* 0x000f68000c101d00 */
[----:B------:R-:W5:Y:S04]  /*1f340*/  LD.E.128 R44, desc[UR4][R44.64] ;  /* 0x000000042c2c7980 */ /* 0x000f68000c101d00 */
[----:B------:R-:W5:Y:S01]  /*1f350*/  LD.E.128 R48, desc[UR4][R48.64] ;  /* 0x0000000430307980 */ /* 0x000f62000c101d00 */
[----:B------:R-:W-:Y:S02]  /*1f360*/  ULDC.64 UR4, c[0x0][0xaa0] ;  /* 0x0002a80000047ab9 */ /* 0x000fe40000000a00 */
[----:B------:R-:W-:Y:S01]  /*1f370*/  IMAD R12, R12, UR4, RZ ;  /* 0x000000040c0c7c24 */ /* 0x000fe2000f8e02ff */
[----:B------:R-:W-:Y:S01]  /*1f380*/  @!PT LDS RZ, [RZ] ;  /* 0x00000000fffff984 */ /* 0x000fe20000000800 */
[----:B------:R-:W-:Y:S01]  /*1f390*/  @!PT LDS RZ, [RZ] ;  /* 0x00000000fffff984 */ /* 0x000fe20000000800 */
[----:B------:R-:W-:Y:S01]  /*1f3a0*/  @!PT LDS RZ, [RZ] ;  /* 0x00000000fffff984 */ /* 0x000fe20000000800 */
[----:B------:R-:W-:Y:S01]  /*1f3b0*/  @!PT LDS RZ, [RZ] ;  /* 0x00000000fffff984 */ /* 0x000fe20000000800 */
[----:B------:R3:W-:Y:S06]  /*1f3c0*/  MEMBAR.ALL.CTA ;  /* 0x0000000000007992 */ /* 0x0007ec0000008000 */
[----:B---3--:R-:W3:Y:S01]  /*1f3d0*/  FENCE.VIEW.ASYNC.S ;  /* 0x00000000000073c6 */ /* 0x008ee20000000000 */
[----:B------:R-:W-:-:S02]  /*1f3e0*/  IMAD.IADD R14, R104, 0x1, -R14 ;  /* 0x00000001680e7824 */ /* 0x000fc400078e0a0e */
[C---:B------:R-:W-:Y:S02]  /*1f3f0*/  IMAD R3, R11.reuse, UR5, R12 ;  /* 0x000000050b037c24 */ /* 0x040fe4000f8e020c */
[----:B------:R-:W-:Y:S01]  /*1f400*/  IMAD.WIDE.U32 R12, R11, UR4, RZ ;  /* 0x000000040b0c7c25 */ /* 0x000fe2000f8e00ff */
[----:B------:R-:W-:-:S03]  /*1f410*/  ULDC.64 UR4, c[0x0][0xae8] ;  /* 0x0002ba0000047ab9 */ /* 0x000fc60000000a00 */
[----:B------:R-:W-:Y:S02]  /*1f420*/  IMAD R0, R14, 0x20, R22 ;  /* 0x000000200e007824 */ /* 0x000fe400078e0216 */
[----:B------:R-:W-:-:S03]  /*1f430*/  IMAD.IADD R13, R13, 0x1, R3 ;  /* 0x000000010d0d7824 */ /* 0x000fc600078e0203 */
[----:B------:R-:W-:Y:S01]  /*1f440*/  LEA R14, R103, R0, 0x7 ;  /* 0x00000000670e7211 */ /* 0x000fe200078e38ff */
[----:B------:R-:W-:Y:S01]  /*1f450*/  IMAD.WIDE.U32 R12, R102, UR4, R12 ;  /* 0x00000004660c7c25 */ /* 0x000fe2000f8e000c */
[----:B------:R-:W-:-:S03]  /*1f460*/  SHF.R.S32.HI R11, RZ, 0x1f, R10 ;  /* 0x0000001fff0b7819 */ /* 0x000fc6000001140a */
[----:B0-----:R-:W-:-:S04]  /*1f470*/  @P1 IMAD.HI.U32 R0, R14, R15, RZ ;  /* 0x0000000f0e001227 */ /* 0x001fc800078e00ff */
[----:B------:R-:W-:Y:S01]  /*1f480*/  IMAD R13, R102, UR5, R13 ;  /* 0x00000005660d7c24 */ /* 0x000fe2000f8e020d */
[----:B------:R-:W-:Y:S01]  /*1f490*/  ULDC.64 UR4, c[0x0][0xaf0] ;  /* 0x0002bc0000047ab9 */ /* 0x000fe20000000a00 */
[----:B------:R-:W-:Y:S01]  /*1f4a0*/  IMAD.MOV.U32 R3, RZ, RZ, R14 ;  /* 0x000000ffff037224 */ /* 0x000fe200078e000e */
[----:B--2---:R-:W-:Y:S01]  /*1f4b0*/  @P1 SHF.R.U32.HI R3, RZ, R21, R0 ;  /* 0x00000015ff031219 */ /* 0x004fe20000011600 */
[----:B------:R-:W-:-:S03]  /*1f4c0*/  IMAD R11, R11, UR4, RZ ;  /* 0x000000040b0b7c24 */ /* 0x000fc6000f8e02ff */
[----:B------:R-:W-:Y:S01]  /*1f4d0*/  SHF.R.S32.HI R0, RZ, 0x1f, R3 ;  /* 0x0000001fff007819 */ /* 0x000fe20000011403 */
[C---:B------:R-:W-:Y:S02]  /*1f4e0*/  IMAD R15, R10.reuse, UR5, R11 ;  /* 0x000000050a0f7c24 */ /* 0x040fe4000f8e020b */
[----:B------:R-:W-:Y:S01]  /*1f4f0*/  IMAD.WIDE.U32 R10, R10, UR4, R12 ;  /* 0x000000040a0a7c25 */ /* 0x000fe2000f8e000c */
[----:B------:R-:W-:-:S03]  /*1f500*/  ULDC.64 UR4, c[0x0][0xae0] ;  /* 0x0002b80000047ab9 */ /* 0x000fc60000000a00 */
[----:B------:R-:W-:Y:S02]  /*1f510*/  IMAD.MOV R13, RZ, RZ, -R3 ;  /* 0x000000ffff0d7224 */ /* 0x000fe400078e0a03 */
[----:B------:R-:W-:Y:S02]  /*1f520*/  IMAD.IADD R11, R11, 0x1, R15 ;  /* 0x000000010b0b7824 */ /* 0x000fe400078e020f */
[----:B------:R-:W-:Y:S01]  /*1f530*/  IMAD R12, R0, UR4, RZ ;  /* 0x00000004000c7c24 */ /* 0x000fe2000f8e02ff */
[----:B------:R-:W-:Y:S01]  /*1f540*/  IADD3 R0, R2, 0x34820, RZ ;  /* 0x0003482002007810 */ /* 0x000fe20007ffe0ff */
[----:B------:R-:W-:Y:S02]  /*1f550*/  IMAD R13, R8, R13, R14 ;  /* 0x0000000d080d7224 */ /* 0x000fe400078e020e */
[C---:B------:R-:W-:Y:S01]  /*1f560*/  IMAD R15, R3.reuse, UR5, R12 ;  /* 0x00000005030f7c24 */ /* 0x040fe2000f8e020c */
[----:B------:R-:W-:Y:S01]  /*1f570*/  PRMT R0, RZ, 0x654, R0 ;  /* 0x00000654ff007816 */ /* 0x000fe20000000000 */
[----:B------:R-:W-:Y:S01]  /*1f580*/  IMAD.WIDE.U32 R10, R3, UR4, R10 ;  /* 0x00000004030a7c25 */ /* 0x000fe2000f8e000a */
[----:B------:R-:W-:Y:S01]  /*1f590*/  SHF.R.S32.HI R3, RZ, 0x1f, R13 ;  /* 0x0000001fff037819 */ /* 0x000fe2000001140d */
[----:B------:R-:W-:Y:S01]  /*1f5a0*/  ULDC.64 UR4, c[0x0][0xad8] ;  /* 0x0002b60000047ab9 */ /* 0x000fe20000000a00 */
[----:B---3--:R0:W-:Y:S01]  /*1f5b0*/  SYNCS.ARRIVE.TRANS64.RED.A1T0 RZ, [R0+URZ], RZ ;  /* 0x000000ff00ff79a7 */ /* 0x0081e2000810043f */
[----:B------:R-:W-:-:S02]  /*1f5c0*/  IMAD.IADD R11, R11, 0x1, R15 ;  /* 0x000000010b0b7824 */ /* 0x000fc400078e020f */
[----:B------:R-:W-:-:S04]  /*1f5d0*/  IMAD.WIDE.U32 R10, R13, UR4, R10 ;  /* 0x000000040d0a7c25 */ /* 0x000fc8000f8e000a */
[----:B0-----:R-:W-:-:S04]  /*1f5e0*/  IMAD R0, R3, UR4, RZ ;  /* 0x0000000403007c24 */ /* 0x001fc8000f8e02ff */
[----:B------:R-:W-:Y:S01]  /*1f5f0*/  IMAD R13, R13, UR5, R0 ;  /* 0x000000050d0d7c24 */ /* 0x000fe2000f8e0200 */
[----:B------:R-:W-:Y:S02]  /*1f600*/  ULDC.64 UR4, c[0x0][0xa80] ;  /* 0x0002a00000047ab9 */ /* 0x000fe40000000a00 */
[----:B------:R-:W-:Y:S01]  /*1f610*/  LEA R3, P0, R10, UR4, 0x1 ;  /* 0x000000040a037c11 */ /* 0x000fe2000f8008ff */
[----:B------:R-:W-:Y:S01]  /*1f620*/  IMAD.IADD R11, R11, 0x1, R13 ;  /* 0x000000010b0b7824 */ /* 0x000fe200078e020d */
[----:B------:R-:W-:Y:S01]  /*1f630*/  UMOV UR4, 0xffffffff ;  /* 0xffffffff00047882 */ /* 0x000fe20000000000 */
[----:B------:R-:W-:-:S03]  /*1f640*/  IMAD R20, R103, 0x80, R22 ;  /* 0x0000008067147824 */ /* 0x000fc600078e0216 */
[----:B------:R-:W-:Y:S02]  /*1f650*/  LEA.HI.X R8, R10, UR5, R11, 0x1, P0 ;  /* 0x000000050a087c11 */ /* 0x000fe400080f0c0b */
[----:B------:R-:W-:Y:S01]  /*1f660*/  SHF.R.S32.HI R21, RZ, 0x1f, R221 ;  /* 0x0000001fff157819 */ /* 0x000fe200000114dd */
[----:B-1----:R-:W-:Y:S06]  /*1f670*/  BRA.DIV UR4, `(.L_x_619) ;  /* 0x000000a2047c7947 */ /* 0x002fec000b800000 */
[----:B------:R0:W1:Y:S04]  /*1f680*/  SHFL.IDX PT, R0, R8, RZ, 0x181f ;  /* 0x00181fff08007589 */ /* 0x00006800000e0000 */
[----:B------:R0:W2:Y:S02]  /*1f690*/  SHFL.IDX PT, R14, R3, RZ, 0x181f ;  /* 0x00181fff030e7589 */ /* 0x0000a400000e0000 */
.L_x_826:
[----:B------:R-:W-:Y:S01]  /*1f6a0*/  ISETP.GE.AND P0, PT, R20, R9, PT ;  /* 0x000000091400720c */ /* 0x000fe20003f06270 */
[----:B------:R-:W-:-:S12]  /*1f6b0*/  BSSY B1, `(.L_x_620) ;  /* 0x000000c000017945 */ /* 0x000fd80003800000 */
[----:B------:R-:W-:Y:S05]  /*1f6c0*/  @P0 BRA `(.L_x_621) ;  /* 0x0000000000280947 */ /* 0x000fea0003800000 */
[----:B------:R-:W-:Y:S01]  /*1f6d0*/  ULDC UR4, c[0x0][0xac8] ;  /* 0x0002b20000047ab9 */ /* 0x000fe20000000800 */
[----:B------:R-:W-:Y:S01]  /*1f6e0*/  ULDC.64 UR6, c[0x0][0x208] ;  /* 0x0000820000067ab9 */ /* 0x000fe20000000a00 */
[----:B------:R-:W-:Y:S02]  /*1f6f0*/  ISETP.GE.AND P0, PT, R16, UR4, PT ;  /* 0x0000000410007c0c */ /* 0x000fe4000bf06270 */
[----:B------:R-:W-:-:S11]  /*1f700*/  ISETP.GE.AND P1, PT, R221, UR4, PT ;  /* 0x00000004dd007c0c */ /* 0x000fd6000bf26270 */
[CC--:B--2---:R-:W-:Y:S02]  /*1f710*/  @!P0 LEA R10, P2, R16.reuse, R14.reuse, 0x1 ;  /* 0x0000000e100a8211 */ /* 0x0c4fe400078408ff */
[C---:B------:R-:W-:Y:S02]  /*1f720*/  @!P1 LEA R14, P3, R221.reuse, R14, 0x1 ;  /* 0x0000000edd0e9211 */ /* 0x040fe400078608ff */
[-C--:B-1----:R-:W-:Y:S02]  /*1f730*/  @!P0 LEA.HI.X R11, R16, R0.reuse, R17, 0x1, P2 ;  /* 0x00000000100b8211 */ /* 0x082fe400010f0c11 */
[----:B------:R-:W-:-:S03]  /*1f740*/  @!P1 LEA.HI.X R15, R221, R0, R21, 0x1, P3 ;  /* 0x00000000dd0f9211 */ /* 0x000fc600018f0c15 */
[----:B-----5:R3:W-:Y:S04]  /*1f750*/  @!P0 ST.E.128 desc[UR6][R10.64], R4 ;  /* 0x000000040a008985 */ /* 0x0207e8000c101d06 */
[----:B------:R3:W-:Y:S02]  /*1f760*/  @!P1 ST.E.128 desc[UR6][R14.64], R36 ;  /* 0x000000240e009985 */ /* 0x0007e4000c101d06 */
.L_x_621:
[----:B------:R-:W-:Y:S05]  /*1f770*/  BSYNC B1 ;  /* 0x0000000000017941 */ /* 0x000fea0003800000 */
.L_x_620:
[----:B------:R-:W-:-:S03]  /*1f780*/  UMOV UR4, 0xffffffff ;  /* 0xffffffff00047882 */ /* 0x000fc60000000000 */
[----:B------:R-:W-:Y:S05]  /*1f790*/  BRA.DIV UR4, `(.L_x_622) ;  /* 0x000000a204687947 */ /* 0x000fea000b800000 */
[----:B-1----:R1:W4:Y:S04]  /*1f7a0*/  SHFL.IDX PT, R0, R8, 0x1, 0x181f ;  /* 0x00381f0008007f89 */ /* 0x00232800000e0000 */
[----:B--23--:R1:W2:Y:S02]  /*1f7b0*/  SHFL.IDX PT, R14, R3, 0x1, 0x181f ;  /* 0x00381f00030e7f89 */ /* 0x00c2a400000e0000 */
.L_x_830:
[----:B-----5:R-:W-:Y:S01]  /*1f7c0*/  IADD3 R4, R20, 0x20, RZ ;  /* 0x0000002014047810 */ /* 0x020fe20007ffe0ff */
[----:B------:R-:W-:Y:S03]  /*1f7d0*/  BSSY B1, `(.L_x_623) ;  /* 0x000000d000017945 */ /* 0x000fe60003800000 */
[----:B------:R-:W-:-:S13]  /*1f7e0*/  ISETP.GE.AND P0, PT, R4, R9, PT ;  /* 0x000000090400720c */ /* 0x000fda0003f06270 */
[----:B------:R-:W-:Y:S05]  /*1f7f0*/  @P0 BRA `(.L_x_624) ;  /* 0x0000000000280947 */ /* 0x000fea0003800000 */
[----:B------:R-:W-:Y:S01]  /*1f800*/  ULDC UR4, c[0x0][0xac8] ;  /* 0x0002b20000047ab9 */ /* 0x000fe20000000800 */
[----:B------:R-:W-:Y:S01]  /*1f810*/  ULDC.64 UR6, c[0x0][0x208] ;  /* 0x0000820000067ab9 */ /* 0x000fe20000000a00 */
[----:B------:R-:W-:Y:S02]  /*1f820*/  ISETP.GE.AND P2, PT, R16, UR4, PT ;  /* 0x0000000410007c0c */ /* 0x000fe4000bf46270 */
[----:B------:R-:W-:-:S11]  /*1f830*/  ISETP.GE.AND P3, PT, R221, UR4, PT ;  /* 0x00000004dd007c0c */ /* 0x000fd6000bf66270 */
[CC--:B--2---:R-:W-:Y:S02]  /*1f840*/  @!P2 LEA R4, P0, R16.reuse, R14.reuse, 0x1 ;  /* 0x0000000e1004a211 */ /* 0x0c4fe400078008ff */
[C---:B------:R-:W-:Y:S02]  /*1f850*/  @!P3 LEA R14, P1, R221.reuse, R14, 0x1 ;  /* 0x0000000edd0eb211 */ /* 0x040fe400078208ff */
[-C--:B----4-:R-:W-:Y:S02]  /*1f860*/  @!P2 LEA.HI.X R5, R16, R0.reuse, R17, 0x1, P0 ;  /* 0x000000001005a211 */ /* 0x090fe400000f0c11 */
[----:B------:R-:W-:-:S03]  /*1f870*/  @!P3 LEA.HI.X R15, R221, R0, R21, 0x1, P1 ;  /* 0x00000000dd0fb211 */ /* 0x000fc600008f0c15 */
[----:B------:R3:W-:Y:S04]  /*1f880*/  @!P2 ST.E.128 desc[UR6][R4.64], R24 ;  /* 0x000000180400a985 */ /* 0x0007e8000c101d06 */
[----:B------:R3:W-:Y:S02]  /*1f890*/  @!P3 ST.E.128 desc[UR6][R14.64], R40 ;  /* 0x000000280e00b985 */ /* 0x0007e4000c101d06 */
.L_x_624:
[----:B------:R-:W-:Y:S05]  /*1f8a0*/  BSYNC B1 ;  /* 0x0000000000017941 */ /* 0x000fea0003800000 */
.L_x_623:
[----:B------:R-:W-:-:S03]  /*1f8b0*/  UMOV UR4, 0xffffffff ;  /* 0xffffffff00047882 */ /* 0x000fc60000000000 */
[----:B------:R-:W-:Y:S05]  /*1f8c0*/  BRA.DIV UR4, `(.L_x_625) ;  /* 0x000000a204647947 */ /* 0x000fea000b800000 */
[----:B----4-:R4:W0:Y:S04]  /*1f8d0*/  SHFL.IDX PT, R0, R8, 0x2, 0x181f ;  /* 0x00581f0008007f89 */ /* 0x01082800000e0000 */
[----:B--23--:R4:W2:Y:S02]  /*1f8e0*/  SHFL.IDX PT, R14, R3, 0x2, 0x181f ;  /* 0x00581f00030e7f89 */ /* 0x00c8a400000e0000 */
.L_x_834:
[----:B------:R-:W-:Y:S01]  /*1f8f0*/  VIADD R4, R20, 0x40 ;  /* 0x0000004014047836 */ /* 0x000fe20000000000 */
[----:B------:R-:W-:Y:S04]  /*1f900*/  BSSY B1, `(.L_x_626) ;  /* 0x000000d000017945 */ /* 0x000fe80003800000 */
        /* <DEDUP_REMOVED lines=8> */
[-C--:B0-----:R-:W-:Y:S02]  /*1f990*/  @!P2 LEA.HI.X R5, R16, R0.reuse, R17, 0x1, P0 ;  /* 0x000000001005a211 */ /* 0x081fe400000f0c11 */
[----:B------:R-:W-:-:S03]  /*1f9a0*/  @!P3 LEA.HI.X R15, R221, R0, R21, 0x1, P1 ;  /* 0x00000000dd0fb211 */ /* 0x000fc600008f0c15 */
[----:B------:R3:W-:Y:S04]  /*1f9b0*/  @!P2 ST.E.128 desc[UR6][R4.64], R28 ;  /* 0x0000001c0400a985 */ /* 0x0007e8000c101d06 */
[----:B------:R3:W-:Y:S02]  /*1f9c0*/  @!P3 ST.E.128 desc[UR6][R14.64], R44 ;  /* 0x0000002c0e00b985 */ /* 0x0007e4000c101d06 */
.L_x_627:
[----:B------:R-:W-:Y:S05]  /*1f9d0*/  BSYNC B1 ;  /* 0x0000000000017941 */ /* 0x000fea0003800000 */
.L_x_626:
[----:B------:R-:W-:-:S03]  /*1f9e0*/  UMOV UR4, 0xffffffff ;  /* 0xffffffff00047882 */ /* 0x000fc60000000000 */
[----:B------:R-:W-:Y:S05]  /*1f9f0*/  BRA.DIV UR4, `(.L_x_628) ;  /* 0x000000a204607947 */ /* 0x000fea000b800000 */
[----:B0-----:R0:W0:Y:S04]  /*1fa00*/  SHFL.IDX PT, R0, R8, 0x3, 0x181f ;  /* 0x00781f0008007f89 */ /* 0x00102800000e0000 */
[----:B--23--:R2:W3:Y:S02]  /*1fa10*/  SHFL.IDX PT, R14, R3, 0x3, 0x181f ;  /* 0x00781f00030e7f89 */ /* 0x00c4e400000e0000 */
.L_x_838:
[----:B------:R-:W-:-:S05]  /*1fa20*/  VIADD R4, R20, 0x60 ;  /* 0x0000006014047836 */ /* 0x000fca0000000000 */
[----:B------:R-:W-:-:S13]  /*1fa30*/  ISETP.GE.AND P0, PT, R4, R9, PT ;  /* 0x000000090400720c */ /* 0x000fda0003f06270 */
[----:B------:R-:W-:Y:S05]  /*1fa40*/  @P0 BRA `(.L_x_629) ;  /* 0x0000001c000c0947 */ /* 0x000fea0003800000 */
[----:B------:R-:W-:Y:S01]  /*1fa50*/  ULDC UR4, c[0x0][0xac8] ;  /* 0x0002b20000047ab9 */ /* 0x000fe20000000800 */
[----:B------:R-:W-:Y:S01]  /*1fa60*/  ULDC.64 UR6, c[0x0][0x208] ;  /* 0x0000820000067ab9 */ /* 0x000fe20000000a00 */
[----:B------:R-:W-:-:S13]  /*1fa70*/  ISETP.GE.AND P1, PT, R16, UR4, PT ;  /* 0x0000000410007c0c */ /* 0x000fda000bf26270 */
[----:B---3--:R-:W-:-:S04]  /*1fa80*/  @!P1 LEA R4, P0, R16, R14, 0x1 ;  /* 0x0000000e10049211 */ /* 0x008fc800078008ff */
[----:B0-----:R-:W-:Y:S02]  /*1fa90*/  @!P1 LEA.HI.X R5, R16, R0, R17, 0x1, P0 ;  /* 0x0000000010059211 */ /* 0x001fe400000f0c11 */
[----:B------:R-:W-:-:S03]  /*1faa0*/  ISETP.GE.AND P0, PT, R221, UR4, PT ;  /* 0x00000004dd007c0c */ /* 0x000fc6000bf06270 */
[----:B------:R0:W-:Y:S10]  /*1fab0*/  @!P1 ST.E.128 desc[UR6][R4.64], R32 ;  /* 0x0000002004009985 */ /* 0x0001f4000c101d06 */
[----:B------:R-:W-:Y:S05]  /*1fac0*/  @P0 BRA `(.L_x_629) ;  /* 0x0000001800ec0947 */ /* 0x000fea0003800000 */
[----:B------:R-:W-:Y:S01]  /*1fad0*/  LEA R14, P0, R221, R14, 0x1 ;  /* 0x0000000edd0e7211 */ /* 0x000fe200078008ff */
[----:B------:R-:W-:-:S03]  /*1fae0*/  ULDC.64 UR4, c[0x0][0x208] ;  /* 0x0000820000047ab9 */ /* 0x000fc60000000a00 */
[----:B------:R-:W-:-:S05]  /*1faf0*/  LEA.HI.X R15, R221, R0, R21, 0x1, P0 ;  /* 0x00000000dd0f7211 */ /* 0x000fca00000f0c15 */
[----:B------:R3:W-:Y:S01]  /*1fb00*/  ST.E.128 desc[UR4][R14.64], R48 ;  /* 0x000000300e007985 */ /* 0x0007e2000c101d04 */
[----:B------:R-:W-:Y:S05]  /*1fb10*/  BRA `(.L_x_629) ;  /* 0x0000001800d87947 */ /* 0x000fea0003800000 */
.L_x_618:
[----:B------:R-:W2:Y:S01]  /*1fb20*/  LDL R119, [R1+0x38] ;  /* 0x0000380001777983 */ /* 0x000ea20000100800 */
[----:B0-----:R-:W0:Y:S01]  /*1fb30*/  @P1 LDC R0, c[0x0][0xbec] ;  /* 0x0002fb00ff001b82 */ /* 0x001e220000000800 */
[----:B------:R-:W-:Y:S01]  /*1fb40*/  ULDC.64 UR4, c[0x0][0xb08] ;  /* 0x0002c20000047ab9 */ /* 0x000fe20000000a00 */
[----:B------:R-:W-:Y:S01]  /*1fb50*/  SHF.R.S32.HI R3, RZ, 0x1f, R10 ;  /* 0x0000001fff037819 */ /* 0x000fe2000001140a */
[----:B------:R-:W-:Y:S01]  /*1fb60*/  IMAD R12, R12, UR4, RZ ;  /* 0x000000040c0c7c24 */ /* 0x000fe2000f8e02ff */
[----:B------:R-:W-:Y:S01]  /*1fb70*/  ULDC.64 UR6, c[0x0][0xb30] ;  /* 0x0002cc0000067ab9 */ /* 0x000fe20000000a00 */
[----:B------:R-:W-:-:S03]  /*1fb80*/  IMAD.WIDE.U32 R4, R11, UR4, RZ ;  /* 0x000000040b047c25 */ /* 0x000fc6000f8e00ff */
[----:B------:R-:W1:Y:S01]  /*1fb90*/  @P1 LDC R13, c[0x0][0xbf0] ;  /* 0x0002fc00ff0d1b82 */ /* 0x000e620000000800 */
[----:B------:R-:W-:Y:S01]  /*1fba0*/  IMAD R11, R11, UR5, R12 ;  /* 0x000000050b0b7c24 */ /* 0x000fe2000f8e020c */
[----:B------:R-:W-:-:S03]  /*1fbb0*/  ULDC.64 UR4, c[0x0][0xb38] ;  /* 0x0002ce0000047ab9 */ /* 0x000fc60000000a00 */
[----:B------:R-:W-:Y:S02]  /*1fbc0*/  IMAD.IADD R5, R5, 0x1, R11 ;  /* 0x0000000105057824 */ /* 0x000fe400078e020b */
[----:B------:R-:W-:-:S04]  /*1fbd0*/  IMAD.WIDE.U32 R4, R102, UR4, R4 ;  /* 0x0000000466047c25 */ /* 0x000fc8000f8e0004 */
[----:B------:R-:W-:Y:S01]  /*1fbe0*/  IMAD R5, R102, UR5, R5 ;  /* 0x0000000566057c24 */ /* 0x000fe2000f8e0205 */
[----:B------:R-:W-:Y:S02]  /*1fbf0*/  ULDC.64 UR4, c[0x0][0xb40] ;  /* 0x0002d00000047ab9 */ /* 0x000fe40000000a00 */
[----:B------:R-:W-:Y:S02]  /*1fc00*/  IMAD R3, R3, UR4, RZ ;  /* 0x0000000403037c24 */ /* 0x000fe4000f8e02ff */
[----:B0-----:R-:W-:-:S04]  /*1fc10*/  @P1 IMAD.HI.U32 R0, R101, R0, RZ ;  /* 0x0000000065001227 */ /* 0x001fc800078e00ff */
[C---:B------:R-:W-:Y:S01]  /*1fc20*/  IMAD R7, R10.reuse, UR5, R3 ;  /* 0x000000050a077c24 */ /* 0x040fe2000f8e0203 */
[----:B------:R-:W-:Y:S01]  /*1fc30*/  MOV R3, R101 ;  /* 0x0000006500037202 */ /* 0x000fe20000000f00 */
[----:B------:R-:W-:Y:S01]  /*1fc40*/  IMAD.WIDE.U32 R10, R10, UR4, R4 ;  /* 0x000000040a0a7c25 */ /* 0x000fe2000f8e0004 */
[----:B-1----:R-:W-:Y:S01]  /*1fc50*/  @P1 SHF.R.U32.HI R3, RZ, R13, R0 ;  /* 0x0000000dff031219 */ /* 0x002fe20000011600 */
[----:B------:R-:W-:Y:S02]  /*1fc60*/  ULDC.64 UR4, c[0x0][0xb48] ;  /* 0x0002d20000047ab9 */ /* 0x000fe40000000a00 */
[----:B------:R-:W-:Y:S01]  /*1fc70*/  IMAD.IADD R11, R11, 0x1, R7 ;  /* 0x000000010b0b7824 */ /* 0x000fe200078e0207 */
[--C-:B------:R-:W-:Y:S01]  /*1fc80*/  SHF.R.S32.HI R0, RZ, 0x1f, R3.reuse ;  /* 0x0000001fff007819 */ /* 0x100fe20000011403 */
[----:B------:R-:W-:Y:S02]  /*1fc90*/  IMAD.MOV R7, RZ, RZ, -R3 ;  /* 0x000000ffff077224 */ /* 0x000fe400078e0a03 */
[----:B------:R-:W-:-:S04]  /*1fca0*/  IMAD.WIDE.U32 R4, R100, UR4, R10 ;  /* 0x0000000464047c25 */ /* 0x000fc8000f8e000a */
[----:B------:R-:W-:Y:S02]  /*1fcb0*/  IMAD R7, R8, R7, R101 ;  /* 0x0000000708077224 */ /* 0x000fe400078e0265 */
[----:B------:R-:W-:Y:S02]  /*1fcc0*/  IMAD R0, R0, UR6, RZ ;  /* 0x0000000600007c24 */ /* 0x000fe4000f8e02ff */
[----:B------:R-:W-:Y:S01]  /*1fcd0*/  IMAD R5, R100, UR5, R5 ;  /* 0x0000000564057c24 */ /* 0x000fe2000f8e0205 */
[----:B------:R-:W-:Y:S01]  /*1fce0*/  ULDC.64 UR4, c[0x0][0xb28] ;  /* 0x0002ca0000047ab9 */ /* 0x000fe20000000a00 */
[C---:B------:R-:W-:Y:S01]  /*1fcf0*/  IMAD R11, R3.reuse, UR7, R0 ;  /* 0x00000007030b7c24 */ /* 0x040fe2000f8e0200 */
[----:B------:R-:W-:Y:S01]  /*1fd00*/  SHF.R.S32.HI R0, RZ, 0x1f, R7 ;  /* 0x0000001fff007819 */ /* 0x000fe20000011407 */
[----:B------:R-:W-:-:S04]  /*1fd10*/  IMAD.WIDE.U32 R4, R3, UR6, R4 ;  /* 0x0000000603047c25 */ /* 0x000fc8000f8e0004 */
[----:B------:R-:W-:Y:S02]  /*1fd20*/  IMAD R0, R0, UR4, RZ ;  /* 0x0000000400007c24 */ /* 0x000fe4000f8e02ff */
[----:B------:R-:W-:Y:S01]  /*1fd30*/  IMAD.IADD R5, R5, 0x1, R11 ;  /* 0x0000000105057824 */ /* 0x000fe200078e020b */
[----:B------:R-:W-:Y:S01]  /*1fd40*/  IADD3 R8, R2, 0x34820, RZ ;  /* 0x0003482002087810 */ /* 0x000fe20007ffe0ff */
[C---:B------:R-:W-:Y:S02]  /*1fd50*/  IMAD R3, R7.reuse, UR5, R0 ;  /* 0x0000000507037c24 */ /* 0x040fe4000f8e0200 */
[----:B------:R-:W-:Y:S01]  /*1fd60*/  IMAD.WIDE.U32 R4, R7, UR4, R4 ;  /* 0x0000000407047c25 */ /* 0x000fe2000f8e0004 */
[----:B------:R-:W-:Y:S01]  /*1fd70*/  ULDC.64 UR4, c[0x0][0xb00] ;  /* 0x0002c00000047ab9 */ /* 0x000fe20000000a00 */
[----:B------:R-:W-:Y:S02]  /*1fd80*/  PRMT R8, RZ, 0x654, R8 ;  /* 0x00000654ff087816 */ /* 0x000fe40000000008 */
[----:B------:R-:W-:Y:S01]  /*1fd90*/  IMAD.IADD R3, R5, 0x1, R3 ;  /* 0x0000000105037824 */ /* 0x000fe200078e0203 */
[C---:B------:R-:W-:Y:S01]  /*1fda0*/  LEA R0, P0, R4.reuse, UR4, 0x2 ;  /* 0x0000000404007c11 */ /* 0x040fe2000f8010ff */
[----:B------:R-:W-:Y:S01]  /*1fdb0*/  UMOV UR4, 0xffffffff ;  /* 0xffffffff00047882 */ /* 0x000fe20000000000 */
[----:B------:R0:W-:Y:S02]  /*1fdc0*/  SYNCS.ARRIVE.TRANS64.RED.A1T0 RZ, [R8+URZ], RZ ;  /* 0x000000ff08ff79a7 */ /* 0x0001e4000810043f */
[----:B------:R-:W-:Y:S01]  /*1fdd0*/  LEA.HI.X R4, R4, UR5, R3, 0x2, P0 ;  /* 0x0000000504047c11 */ /* 0x000fe200080f1403 */
[C---:B--2---:R-:W-:Y:S01]  /*1fde0*/  VIADD R30, R119.reuse, 0x30 ;  /* 0x00000030771e7836 */ /* 0x044fe20000000000 */
[C---:B------:R-:W-:Y:S01]  /*1fdf0*/  IADD3 R34, R119.reuse, 0x40, RZ ;  /* 0x0000004077227810 */ /* 0x040fe20007ffe0ff */
[C---:B------:R-:W-:Y:S01]  /*1fe00*/  VIADD R32, R119.reuse, 0x38 ;  /* 0x0000003877207836 */ /* 0x040fe20000000000 */
[C---:B------:R-:W-:Y:S01]  /*1fe10*/  IADD3 R104, R119.reuse, 0x60, RZ ;  /* 0x0000006077687810 */ /* 0x040fe20007ffe0ff */
[C---:B------:R-:W-:Y:S01]  /*1fe20*/  VIADD R98, R119.reuse, 0x48 ;  /* 0x0000004877627836 */ /* 0x040fe20000000000 */
[C---:B------:R-:W-:Y:S01]  /*1fe30*/  IADD3 R7, R119.reuse, 0x8, RZ ;  /* 0x0000000877077810 */ /* 0x040fe20007ffe0ff */
[C---:B------:R-:W-:Y:S01]  /*1fe40*/  VIADD R100, R119.reuse, 0x50 ;  /* 0x0000005077647836 */ /* 0x040fe20000000000 */
[C---:B------:R-:W-:Y:S01]  /*1fe50*/  IADD3 R117, R119.reuse, 0x18, RZ ;  /* 0x0000001877757810 */ /* 0x040fe20007ffe0ff */
[----:B------:R-:W-:-:S02]  /*1fe60*/  VIADD R102, R119, 0x58 ;  /* 0x0000005877667836 */ /* 0x000fc40000000000 */
[C---:B------:R-:W-:Y:S02]  /*1fe70*/  VIADD R106, R119.reuse, 0x68 ;  /* 0x00000068776a7836 */ /* 0x040fe40000000000 */
[C---:B------:R-:W-:Y:S02]  /*1fe80*/  VIADD R108, R119.reuse, 0x70 ;  /* 0x00000070776c7836 */ /* 0x040fe40000000000 */
[C---:B------:R-:W-:Y:S02]  /*1fe90*/  VIADD R110, R119.reuse, 0x78 ;  /* 0x00000078776e7836 */ /* 0x040fe40000000000 */
[C---:B------:R-:W-:Y:S02]  /*1fea0*/  VIADD R112, R119.reuse, 0x10 ;  /* 0x0000001077707836 */ /* 0x040fe40000000000 */
[C---:B------:R-:W-:Y:S02]  /*1feb0*/  VIADD R114, R119.reuse, 0x28 ;  /* 0x0000002877727836 */ /* 0x040fe40000000000 */
[----:B------:R-:W-:Y:S01]  /*1fec0*/  VIADD R115, R119, 0x20 ;  /* 0x0000002077737836 */ /* 0x000fe20000000000 */
[----:B------:R-:W-:-:S02]  /*1fed0*/  SHF.R.S32.HI R31, RZ, 0x1f, R30 ;  /* 0x0000001fff1f7819 */ /* 0x000fc4000001141e */
[----:B------:R-:W-:Y:S02]  /*1fee0*/  SHF.R.S32.HI R33, RZ, 0x1f, R32 ;  /* 0x0000001fff217819 */ /* 0x000fe40000011420 */
[----:B------:R-:W-:Y:S02]  /*1fef0*/  SHF.R.S32.HI R35, RZ, 0x1f, R34 ;  /* 0x0000001fff237819 */ /* 0x000fe40000011422 */
[----:B------:R-:W-:Y:S02]  /*1ff00*/  SHF.R.S32.HI R99, RZ, 0x1f, R98 ;  /* 0x0000001fff637819 */ /* 0x000fe40000011462 */
[----:B------:R-:W-:Y:S02]  /*1ff10*/  SHF.R.S32.HI R101, RZ, 0x1f, R100 ;  /* 0x0000001fff657819 */ /* 0x000fe40000011464 */
[----:B------:R-:W-:Y:S02]  /*1ff20*/  SHF.R.S32.HI R103, RZ, 0x1f, R102 ;  /* 0x0000001fff677819 */ /* 0x000fe40000011466 */
[----:B------:R-:W-:-:S02]  /*1ff30*/  SHF.R.S32.HI R105, RZ, 0x1f, R104 ;  /* 0x0000001fff697819 */ /* 0x000fc40000011468 */
[----:B------:R-:W-:Y:S02]  /*1ff40*/  SHF.R.S32.HI R107, RZ, 0x1f, R106 ;  /* 0x0000001fff6b7819 */ /* 0x000fe4000001146a */
[----:B------:R-:W-:Y:S02]  /*1ff50*/  SHF.R.S32.HI R109, RZ, 0x1f, R108 ;  /* 0x0000001fff6d7819 */ /* 0x000fe4000001146c */
[----:B------:R-:W-:Y:S02]  /*1ff60*/  SHF.R.S32.HI R111, RZ, 0x1f, R110 ;  /* 0x0000001fff6f7819 */ /* 0x000fe4000001146e */
[----:B0-----:R-:W-:Y:S02]  /*1ff70*/  SHF.R.S32.HI R8, RZ, 0x1f, R7 ;  /* 0x0000001fff087819 */ /* 0x001fe40000011407 */
[----:B------:R-:W-:Y:S02]  /*1ff80*/  SHF.R.S32.HI R113, RZ, 0x1f, R112 ;  /* 0x0000001fff717819 */ /* 0x000fe40000011470 */
[----:B------:R-:W-:-:S02]  /*1ff90*/  SHF.R.S32.HI R116, RZ, 0x1f, R114 ;  /* 0x0000001fff747819 */ /* 0x000fc40000011472 */
[----:B------:R-:W-:Y:S02]  /*1ffa0*/  SHF.R.S32.HI R118, RZ, 0x1f, R115 ;  /* 0x0000001fff767819 */ /* 0x000fe40000011473 */
[----:B------:R-:W-:Y:S01]  /*1ffb0*/  SHF.R.S32.HI R120, RZ, 0x1f, R117 ;  /* 0x0000001fff787819 */ /* 0x000fe20000011475 */
[----:B------:R-:W-:Y:S06]  /*1ffc0*/  BRA.DIV UR4, `(.L_x_630) ;  /* 0x0000009e04347947 */ /* 0x000fec000b800000 */
[----:B------:R0:W1:Y:S04]  /*1ffd0*/  SHFL.IDX PT, R3, R4, RZ, 0x1c1f ;  /* 0x001c1fff04037589 */ /* 0x00006800000e0000 */
[----:B------:R0:W2:Y:S02]  /*1ffe0*/  SHFL.IDX PT, R14, R0, RZ, 0x1c1f ;  /* 0x001c1fff000e7589 */ /* 0x0000a400000e0000 */
.L_x_841:
[----:B------:R-:W-:Y:S01]  /*1fff0*/  ISETP.GE.AND P0, PT, R24, R9, PT ;  /* 0x000000091800720c */ /* 0x000fe20003f06270 */
[----:B------:R-:W-:-:S12]  /*20000*/  BSSY B1, `(.L_x_631) ;  /* 0x0000044000017945 */ /* 0x000fd80003800000 */
[----:B------:R-:W-:Y:S05]  /*20010*/  @P0 BRA `(.L_x_632) ;  /* 0x0000000400080947 */ /* 0x000fea0003800000 */
[----:B------:R-:W-:Y:S01]  /*20020*/  ULDC UR4, c[0x0][0xac8] ;  /* 0x0002b20000047ab9 */ /* 0x000fe20000000800 */
[----:B------:R-:W-:Y:S01]  /*20030*/  ULDC.64 UR6, c[0x0][0x208] ;  /* 0x0000820000067ab9 */ /* 0x000fe20000000a00 */
[----:B------:R-:W-:Y:S02]  /*20040*/  ISETP.GE.AND P0, PT, R119, UR4, PT ;  /* 0x0000000477007c0c */ /* 0x000fe4000bf06270 */
[----:B------:R-:W-:Y:S02]  /*20050*/  ISETP.GE.AND P2, PT, R7, UR4, PT ;  /* 0x0000000407007c0c */ /* 0x000fe4000bf46270 */
[----:B------:R-:W-:Y:S02]  /*20060*/  ISETP.GE.AND P3, PT, R112, UR4, PT ;  /* 0x0000000470007c0c */ /* 0x000fe4000bf66270 */
[----:B------:R-:W-:-:S07]  /*20070*/  ISETP.GE.AND P1, PT, R117, UR4, PT ;  /* 0x0000000475007c0c */ /* 0x000fce000bf26270 */
[----:B-1----:R-:W-:Y:S02]  /*20080*/  @!P0 IMAD.MOV.U32 R15, RZ, RZ, R3 ;  /* 0x000000ffff0f8224 */ /* 0x002fe400078e0003 */
[----:B--2---:R-:W-:Y:S01]  /*20090*/  @!P2 LEA R10, P4, R7, R14, 0x2 ;  /* 0x0000000e070aa211 */ /* 0x004fe200078810ff */
[----:B------:R-:W-:-:S03]  /*200a0*/  @!P0 IMAD.WIDE R12, R119, 0x4, R14 ;  /* 0x00000004770c8825 */ /* 0x000fc600078e020e */
[-C--:B------:R-:W-:Y:S02]  /*200b0*/  @!P2 LEA.HI.X R11, R7, R3.reuse, R8, 0x2, P4 ;  /* 0x00000003070ba211 */ /* 0x080fe400020f1408 */
[-C--:B------:R-:W-:Y:S01]  /*200c0*/  @!P3 LEA R24, P4, R112, R14.reuse, 0x2 ;  /* 0x0000000e7018b211 */ /* 0x080fe200078810ff */
[----:B------:R1:W-:Y:S01]  /*200d0*/  @!P0 ST.E.64 desc[UR6][R12.64], R20 ;  /* 0x000000140c008985 */ /* 0x0003e2000c101b06 */
[----:B------:R-:W-:Y:S02]  /*200e0*/  ISETP.GE.AND P0, PT, R115, UR4, PT ;  /* 0x0000000473007c0c */ /* 0x000fe4000bf06270 */
[----:B------:R-:W-:Y:S01]  /*200f0*/  @!P1 LEA R26, P5, R117, R14, 0x2 ;  /* 0x0000000e751a9211 */ /* 0x000fe200078a10ff */
[----:B------:R2:W-:Y:S01]  /*20100*/  @!P2 ST.E.64 desc[UR6][R10.64], R88 ;  /* 0x000000580a00a985 */ /* 0x0005e2000c101b06 */
[----:B------:R-:W-:Y:S02]  /*20110*/  ISETP.GE.AND P2, PT, R114, UR4, PT ;  /* 0x0000000472007c0c */ /* 0x000fe4000bf46270 */
[----:B------:R-:W-:-:S02]  /*20120*/  @!P3 LEA.HI.X R25, R112, R3, R113, 0x2, P4 ;  /* 0x000000037019b211 */ /* 0x000fc400020f1471 */
[----:B------:R-:W-:Y:S02]  /*20130*/  @!P1 LEA.HI.X R27, R117, R3, R120, 0x2, P5 ;  /* 0x00000003751b9211 */ /* 0x000fe400028f1478 */
[----:B------:R-:W-:Y:S01]  /*20140*/  ISETP.GE.AND P4, PT, R30, UR4, PT ;  /* 0x000000041e007c0c */ /* 0x000fe2000bf86270 */
[----:B------:R3:W-:Y:S02]  /*20150*/  @!P3 ST.E.64 desc[UR6][R24.64], R90 ;  /* 0x0000005a1800b985 */ /* 0x0007e4000c101b06 */
[-C--:B------:R-:W-:Y:S02]  /*20160*/  @!P0 LEA R28, P3, R115, R14.reuse, 0x2 ;  /* 0x0000000e731c8211 */ /* 0x080fe400078610ff */
[----:B------:R4:W-:Y:S01]  /*20170*/  @!P1 ST.E.64 desc[UR6][R26.64], R36 ;  /* 0x000000241a009985 */ /* 0x0009e2000c101b06 */
[----:B------:R-:W-:Y:S02]  /*20180*/  ISETP.GE.AND P1, PT, R32, UR4, PT ;  /* 0x0000000420007c0c */ /* 0x000fe4000bf26270 */
[----:B-1----:R-:W-:-:S02]  /*20190*/  @!P2 LEA R12, P5, R114, R14, 0x2 ;  /* 0x0000000e720ca211 */ /* 0x002fc400078a10ff */
[-C--:B------:R-:W-:Y:S02]  /*201a0*/  @!P0 LEA.HI.X R29, R115, R3.reuse, R118, 0x2, P3 ;  /* 0x00000003731d8211 */ /* 0x080fe400018f1476 */
[----:B------:R-:W-:Y:S02]  /*201b0*/  @!P2 LEA.HI.X R13, R114, R3, R116, 0x2, P5 ;  /* 0x00000003720da211 */ /* 0x000fe400028f1474 */
[----:B------:R-:W-:Y:S01]  /*201c0*/  ISETP.GE.AND P3, PT, R34, UR4, PT ;  /* 0x0000000422007c0c */ /* 0x000fe2000bf66270 */
[----:B------:R-:W-:Y:S01]  /*201d0*/  @!P0 ST.E.64 desc[UR6][R28.64], R40 ;  /* 0x000000281c008985 */ /* 0x000fe2000c101b06 */
[----:B--2---:R-:W-:-:S03]  /*201e0*/  @!P4 LEA R10, P0, R30, R14, 0x2 ;  /* 0x0000000e1e0ac211 */ /* 0x004fc600078010ff */
[----:B------:R1:W-:Y:S01]  /*201f0*/  @!P2 ST.E.64 desc[UR6][R12.64], R44 ;  /* 0x0000002c0c00a985 */ /* 0x0003e2000c101b06 */
[-C--:B------:R-:W-:Y:S02]  /*20200*/  @!P1 LEA R20, P5, R32, R14.reuse, 0x2 ;  /* 0x0000000e20149211 */ /* 0x080fe400078a10ff */
[----:B------:R-:W-:Y:S02]  /*20210*/  ISETP.GE.AND P2, PT, R98, UR4, PT ;  /* 0x0000000462007c0c */ /* 0x000fe4000bf46270 */
[-C--:B------:R-:W-:Y:S02]  /*20220*/  @!P4 LEA.HI.X R11, R30, R3.reuse, R31, 0x2, P0 ;  /* 0x000000031e0bc211 */ /* 0x080fe400000f141f */
[----:B------:R-:W-:Y:S02]  /*20230*/  ISETP.GE.AND P0, PT, R100, UR4, PT ;  /* 0x0000000464007c0c */ /* 0x000fe4000bf06270 */
[----:B------:R-:W-:Y:S01]  /*20240*/  @!P1 LEA.HI.X R21, R32, R3, R33, 0x2, P5 ;  /* 0x0000000320159211 */ /* 0x000fe200028f1421 */
[----:B------:R2:W-:Y:S01]  /*20250*/  @!P4 ST.E.64 desc[UR6][R10.64], R48 ;  /* 0x000000300a00c985 */ /* 0x0005e2000c101b06 */
[----:B---3--:R-:W-:-:S03]  /*20260*/  @!P3 LEA R24, P5, R34, R14, 0x2 ;  /* 0x0000000e2218b211 */ /* 0x008fc600078a10ff */
[----:B------:R3:W-:Y:S01]  /*20270*/  @!P1 ST.E.64 desc[UR6][R20.64], R52 ;  /* 0x0000003414009985 */ /* 0x0007e2000c101b06 */
[----:B------:R-:W-:Y:S02]  /*20280*/  ISETP.GE.AND P1, PT, R102, UR4, PT ;  /* 0x0000000466007c0c */ /* 0x000fe4000bf26270 */
[-C--:B------:R-:W-:Y:S02]  /*20290*/  @!P3 LEA.HI.X R25, R34, R3.reuse, R35, 0x2, P5 ;  /* 0x000000032219b211 */ /* 0x080fe400028f1423 */
[-C--:B----4-:R-:W-:Y:S02]  /*202a0*/  @!P2 LEA R26, P4, R98, R14.reuse, 0x2 ;  /* 0x0000000e621aa211 */ /* 0x090fe400078810ff */
[----:B-1----:R-:W-:Y:S01]  /*202b0*/  @!P0 LEA R12, P5, R100, R14, 0x2 ;  /* 0x0000000e640c8211 */ /* 0x002fe200078a10ff */
[----:B------:R1:W-:Y:S01]  /*202c0*/  @!P3 ST.E.64 desc[UR6][R24.64], R56 ;  /* 0x000000381800b985 */ /* 0x0003e2000c101b06 */
[----:B------:R-:W-:Y:S02]  /*202d0*/  @!P2 LEA.HI.X R27, R98, R3, R99, 0x2, P4 ;  /* 0x00000003621ba211 */ /* 0x000fe400020f1463 */
[----:B------:R-:W-:-:S02]  /*202e0*/  ISETP.GE.AND P3, PT, R104, UR4, PT ;  /* 0x0000000468007c0c */ /* 0x000fc4000bf66270 */
[-C--:B------:R-:W-:Y:S01]  /*202f0*/  @!P0 LEA.HI.X R13, R100, R3.reuse, R101, 0x2, P5 ;  /* 0x00000003640d8211 */ /* 0x080fe200028f1465 */
[----:B------:R4:W-:Y:S01]  /*20300*/  @!P2 ST.E.64 desc[UR6][R26.64], R60 ;  /* 0x0000003c1a00a985 */ /* 0x0009e2000c101b06 */
[----:B------:R-:W-:Y:S02]  /*20310*/  ISETP.GE.AND P4, PT, R106, UR4, PT ;  /* 0x000000046a007c0c */ /* 0x000fe4000bf86270 */
[----:B--2---:R-:W-:Y:S01]  /*20320*/  @!P1 LEA R10, P5, R102, R14, 0x2 ;  /* 0x0000000e660a9211 */ /* 0x004fe200078a10ff */
[----:B------:R2:W-:Y:S01]  /*20330*/  @!P0 ST.E.64 desc[UR6][R12.64], R64 ;  /* 0x000000400c008985 */ /* 0x0005e2000c101b06 */
[----:B------:R-:W-:Y:S02]  /*20340*/  ISETP.GE.AND P2, PT, R108, UR4, PT ;  /* 0x000000046c007c0c */ /* 0x000fe4000bf46270 */
[----:B------:R-:W-:Y:S02]  /*20350*/  ISETP.GE.AND P0, PT, R110, UR4, PT ;  /* 0x000000046e007c0c */ /* 0x000fe4000bf06270 */
[----:B------:R-:W-:-:S02]  /*20360*/  @!P1 LEA.HI.X R11, R102, R3, R103, 0x2, P5 ;  /* 0x00000003660b9211 */ /* 0x000fc400028f1467 */
[----:B---3--:R-:W-:-:S03]  /*20370*/  @!P3 LEA R20, P5, R104, R14, 0x2 ;  /* 0x0000000e6814b211 */ /* 0x008fc600078a10ff */
[----:B------:R2:W-:Y:S01]  /*20380*/  @!P1 ST.E.64 desc[UR6][R10.64], R68 ;  /* 0x000000440a009985 */ /* 0x0005e2000c101b06 */
[-C--:B-1----:R-:W-:Y:S02]  /*20390*/  @!P4 LEA R24, P1, R106, R14.reuse, 0x2 ;  /* 0x0000000e6a18c211 */ /* 0x082fe400078210ff */
[-C--:B------:R-:W-:Y:S02]  /*203a0*/  @!P3 LEA.HI.X R21, R104, R3.reuse, R105, 0x2, P5 ;  /* 0x000000036815b211 */ /* 0x080fe400028f1469 */
[-C--:B----4-:R-:W-:Y:S02]  /*203b0*/  @!P2 LEA R26, P5, R108, R14.reuse, 0x2 ;  /* 0x0000000e6c1aa211 */ /* 0x090fe400078a10ff */
[-C--:B------:R-:W-:Y:S01]  /*203c0*/  @!P4 LEA.HI.X R25, R106, R3.reuse, R107, 0x2, P1 ;  /* 0x000000036a19c211 */ /* 0x080fe200008f146b */
[----:B------:R2:W-:Y:S01]  /*203d0*/  @!P3 ST.E.64 desc[UR6][R20.64], R72 ;  /* 0x000000481400b985 */ /* 0x0005e2000c101b06 */
[----:B------:R-:W-:Y:S02]  /*203e0*/  @!P0 LEA R14, P1, R110, R14, 0x2 ;  /* 0x0000000e6e0e8211 */ /* 0x000fe400078210ff */
[-C--:B------:R-:W-:Y:S01]  /*203f0*/  @!P2 LEA.HI.X R27, R108, R3.reuse, R109, 0x2, P5 ;  /* 0x000000036c1ba211 */ /* 0x080fe200028f146d */
[----:B------:R2:W-:Y:S01]  /*20400*/  @!P4 ST.E.64 desc[UR6][R24.64], R76 ;  /* 0x0000004c1800c985 */ /* 0x0005e2000c101b06 */
[----:B------:R-:W-:-:S03]  /*20410*/  @!P0 LEA.HI.X R15, R110, R3, R111, 0x2, P1 ;  /* 0x000000036e0f8211 */ /* 0x000fc600008f146f */
[----:B------:R2:W-:Y:S04]  /*20420*/  @!P2 ST.E.64 desc[UR6][R26.64], R80 ;  /* 0x000000501a00a985 */ /* 0x0005e8000c101b06 */
[----:B------:R2:W-:Y:S02]  /*20430*/  @!P0 ST.E.64 desc[UR6][R14.64], R92 ;  /* 0x0000005c0e008985 */ /* 0x0005e4000c101b06 */
.L_x_632:
[----:B------:R-:W-:Y:S05]  /*20440*/  BSYNC B1 ;  /* 0x0000000000017941 */ /* 0x000fea0003800000 */
.L_x_631:
[----:B------:R-:W-:-:S03]  /*20450*/  UMOV UR4, 0xffffffff ;  /* 0xffffffff00047882 */ /* 0x000fc60000000000 */
[----:B------:R-:W-:Y:S05]  /*20460*/  BRA.DIV UR4, `(.L_x_633) ;  /* 0x0000009a04407947 */ /* 0x000fea000b800000 */
[----:B-1----:R1:W3:Y:S04]  /*20470*/  SHFL.IDX PT, R3, R4, 0x1, 0x1c1f ;  /* 0x003c1f0004037f89 */ /* 0x0022e800000e0000 */
[----:B--2---:R1:W2:Y:S02]  /*20480*/  SHFL.IDX PT, R14, R0, 0x1, 0x1c1f ;  /* 0x003c1f00000e7f89 */ /* 0x0042a400000e0000 */
.L_x_845:
[----:B------:R-:W-:-:S13]  /*20490*/  ISETP.GE.AND P0, PT, R6, R9, PT ;  /* 0x000000090600720c */ /* 0x000fda0003f06270 */
[----:B------:R-:W-:Y:S05]  /*204a0*/  @P0 BRA `(.L_x_629) ;  /* 0x0000001000740947 */ /* 0x000fea0003800000 */
[----:B------:R-:W-:Y:S01]  /*204b0*/  ULDC UR4, c[0x0][0xac8] ;  /* 0x0002b20000047ab9 */ /* 0x000fe20000000800 */
[----:B------:R-:W-:Y:S01]  /*204c0*/  ULDC.64 UR6, c[0x0][0x208] ;  /* 0x0000820000067ab9 */ /* 0x000fe20000000a00 */
[----:B------:R-:W-:Y:S02]  /*204d0*/  ISETP.GE.AND P5, PT, R119, UR4, PT ;  /* 0x0000000477007c0c */ /* 0x000fe4000bfa6270 */
[----:B------:R-:W-:Y:S02]  /*204e0*/  ISETP.GE.AND P0, PT, R7, UR4, PT ;  /* 0x0000000407007c0c */ /* 0x000fe4000bf06270 */
[----:B------:R-:W-:Y:S02]  /*204f0*/  ISETP.GE.AND P1, PT, R112, UR4, PT ;  /* 0x0000000470007c0c */ /* 0x000fe4000bf26270 */
[----:B------:R-:W-:Y:S02]  /*20500*/  ISETP.GE.AND P3, PT, R117, UR4, PT ;  /* 0x0000000475007c0c */ /* 0x000fe4000bf66270 */
[----:B------:R-:W-:-:S05]  /*20510*/  ISETP.GE.AND P4, PT, R115, UR4, PT ;  /* 0x0000000473007c0c */ /* 0x000fca000bf86270 */
[----:B---3--:R-:W-:Y:S02]  /*20520*/  @!P5 IMAD.MOV.U32 R15, RZ, RZ, R3 ;  /* 0x000000ffff0fd224 */ /* 0x008fe400078e0003 */
[----:B--2---:R-:W-:Y:S01]  /*20530*/  @!P0 LEA R6, P2, R7, R14, 0x2 ;  /* 0x0000000e07068211 */ /* 0x004fe200078410ff */
[----:B01----:R-:W-:-:S03]  /*20540*/  @!P5 IMAD.WIDE R4, R119, 0x4, R14 ;  /* 0x000000047704d825 */ /* 0x003fc600078e020e */
[----:B------:R-:W-:Y:S02]  /*20550*/  @!P0 LEA.HI.X R7, R7, R3, R8, 0x2, P2 ;  /* 0x0000000307078211 */ /* 0x000fe400010f1408 */
[----:B------:R-:W-:Y:S01]  /*20560*/  ISETP.GE.AND P2, PT, R114, UR4, PT ;  /* 0x0000000472007c0c */ /* 0x000fe2000bf46270 */
[----:B------:R0:W-:Y:S01]  /*20570*/  @!P5 ST.E.64 desc[UR6][R4.64], R84 ;  /* 0x000000540400d985 */ /* 0x0001e2000c101b06 */
[----:B------:R-:W-:-:S03]  /*20580*/  @!P1 LEA R8, P5, R112, R14, 0x2 ;  /* 0x0000000e70089211 */ /* 0x000fc600078a10ff */
[----:B------:R1:W-:Y:S01]  /*20590*/  @!P0 ST.E.64 desc[UR6][R6.64], R94 ;  /* 0x0000005e06008985 */ /* 0x0003e2000c101b06 */
[CC--:B------:R-:W-:Y:S02]  /*205a0*/  @!P3 LEA R10, P0, R117.reuse, R14.reuse, 0x2 ;  /* 0x0000000e750ab211 */ /* 0x0c0fe400078010ff */
[-C--:B------:R-:W-:Y:S02]  /*205b0*/  @!P1 LEA.HI.X R9, R112, R3.reuse, R113, 0x2, P5 ;  /* 0x0000000370099211 */ /* 0x080fe400028f1471 */
[-C--:B------:R-:W-:Y:S02]  /*205c0*/  @!P3 LEA.HI.X R11, R117, R3.reuse, R120, 0x2, P0 ;  /* 0x00000003750bb211 */ /* 0x080fe400000f1478 */
[----:B------:R-:W-:Y:S01]  /*205d0*/  ISETP.GE.AND P0, PT, R30, UR4, PT ;  /* 0x000000041e007c0c */ /* 0x000fe2000bf06270 */
[----:B------:R2:W-:Y:S01]  /*205e0*/  @!P1 ST.E.64 desc[UR6][R8.64], R96 ;  /* 0x0000006008009985 */ /* 0x0005e2000c101b06 */
[C---:B------:R-:W-:Y:S02]  /*205f0*/  @!P4 LEA R12, P5, R115.reuse, R14, 0x2 ;  /* 0x0000000e730cc211 */ /* 0x040fe400078a10ff */
[----:B------:R-:W-:Y:S01]  /*20600*/  ISETP.GE.AND P1, PT, R32, UR4, PT ;  /* 0x0000000420007c0c */ /* 0x000fe2000bf26270 */
[----:B------:R3:W-:Y:S01]  /*20610*/  @!P3 ST.E.64 desc[UR6][R10.64], R38 ;  /* 0x000000260a00b985 */ /* 0x0007e2000c101b06 */
[----:B------:R-:W-:-:S02]  /*20620*/  @!P4 LEA.HI.X R13, R115, R3, R118, 0x2, P5 ;  /* 0x00000003730dc211 */ /* 0x000fc400028f1476 */
[-C--:B0-----:R-:W-:Y:S02]  /*20630*/  @!P2 LEA R4, P5, R114, R14.reuse, 0x2 ;  /* 0x0000000e7204a211 */ /* 0x081fe400078a10ff */
[----:B------:R-:W-:Y:S01]  /*20640*/  ISETP.GE.AND P3, PT, R34, UR4, PT ;  /* 0x0000000422007c0c */ /* 0x000fe2000bf66270 */
[----:B------:R0:W-:Y:S01]  /*20650*/  @!P4 ST.E.64 desc[UR6][R12.64], R42 ;  /* 0x0000002a0c00c985 */ /* 0x0001e2000c101b06 */
[-C--:B------:R-:W-:Y:S02]  /*20660*/  @!P2 LEA.HI.X R5, R114, R3.reuse, R116, 0x2, P5 ;  /* 0x000000037205a211 */ /* 0x080fe400028f1474 */
[----:B-1----:R-:W-:Y:S02]  /*20670*/  @!P0 LEA R6, P5, R30, R14, 0x2 ;  /* 0x0000000e1e068211 */ /* 0x002fe400078a10ff */
[----:B------:R-:W-:Y:S01]  /*20680*/  ISETP.GE.AND P4, PT, R98, UR4, PT ;  /* 0x0000000462007c0c */ /* 0x000fe2000bf86270 */
[----:B------:R1:W-:Y:S01]  /*20690*/  @!P2 ST.E.64 desc[UR6][R4.64], R46 ;  /* 0x0000002e0400a985 */ /* 0x0003e2000c101b06 */
[----:B------:R-:W-:-:S02]  /*206a0*/  @!P0 LEA.HI.X R7, R30, R3, R31, 0x2, P5 ;  /* 0x000000031e078211 */ /* 0x000fc400028f141f */
[-C--:B------:R-:W-:Y:S02]  /*206b0*/  @!P1 LEA R20, P5, R32, R14.reuse, 0x2 ;  /* 0x0000000e20149211 */ /* 0x080fe400078a10ff */
[----:B------:R-:W-:Y:S01]  /*206c0*/  ISETP.GE.AND P2, PT, R100, UR4, PT ;  /* 0x0000000464007c0c */ /* 0x000fe2000bf46270 */
[----:B------:R4:W-:Y:S01]  /*206d0*/  @!P0 ST.E.64 desc[UR6][R6.64], R50 ;  /* 0x0000003206008985 */ /* 0x0009e2000c101b06 */
[-C--:B------:R-:W-:Y:S02]  /*206e0*/  @!P1 LEA.HI.X R21, R32, R3.reuse, R33, 0x2, P5 ;  /* 0x0000000320159211 */ /* 0x080fe400028f1421 */
[----:B--2---:R-:W-:Y:S02]  /*206f0*/  @!P3 LEA R8, P5, R34, R14, 0x2 ;  /* 0x0000000e2208b211 */ /* 0x004fe400078a10ff */
[----:B------:R-:W-:Y:S01]  /*20700*/  ISETP.GE.AND P0, PT, R102, UR4, PT ;  /* 0x0000000466007c0c */ /* 0x000fe2000bf06270 */
[----:B------:R2:W-:Y:S01]  /*20710*/  @!P1 ST.E.64 desc[UR6][R20.64], R54 ;  /* 0x0000003614009985 */ /* 0x0005e2000c101b06 */
[----:B------:R-:W-:-:S02]  /*20720*/  @!P3 LEA.HI.X R9, R34, R3, R35, 0x2, P5 ;  /* 0x000000032209b211 */ /* 0x000fc400028f1423 */
[-C--:B---3--:R-:W-:Y:S02]  /*20730*/  @!P4 LEA R10, P5, R98, R14.reuse, 0x2 ;  /* 0x0000000e620ac211 */ /* 0x088fe400078a10ff */
[----:B------:R-:W-:Y:S01]  /*20740*/  ISETP.GE.AND P1, PT, R104, UR4, PT ;  /* 0x0000000468007c0c */ /* 0x000fe2000bf26270 */
[----:B------:R3:W-:Y:S01]  /*20750*/  @!P3 ST.E.64 desc[UR6][R8.64], R58 ;  /* 0x0000003a0800b985 */ /* 0x0007e2000c101b06 */
[----:B------:R-:W-:Y:S02]  /*20760*/  @!P4 LEA.HI.X R11, R98, R3, R99, 0x2, P5 ;  /* 0x00000003620bc211 */ /* 0x000fe400028f1463 */
[----:B------:R-:W-:Y:S02]  /*20770*/  ISETP.GE.AND P3, PT, R106, UR4, PT ;  /* 0x000000046a007c0c */ /* 0x000fe4000bf66270 */
[-C--:B0-----:R-:W-:Y:S01]  /*20780*/  @!P2 LEA R12, P5, R100, R14.reuse, 0x2 ;  /* 0x0000000e640ca211 */ /* 0x081fe200078a10ff */
[----:B------:R0:W-:Y:S01]  /*20790*/  @!P4 ST.E.64 desc[UR6][R10.64], R62 ;  /* 0x0000003e0a00c985 */ /* 0x0001e2000c101b06 */
[----:B-1----:R-:W-:-:S02]  /*207a0*/  @!P0 LEA R4, P4, R102, R14, 0x2 ;  /* 0x0000000e66048211 */ /* 0x002fc400078810ff */
[-C--:B------:R-:W-:Y:S02]  /*207b0*/  @!P2 LEA.HI.X R13, R100, R3.reuse, R101, 0x2, P5 ;  /* 0x00000003640da211 */ /* 0x080fe400028f1465 */
[----:B------:R-:W-:Y:S02]  /*207c0*/  ISETP.GE.AND P5, PT, R108, UR4, PT ;  /* 0x000000046c007c0c */ /* 0x000fe4000bfa6270 */
[----:B------:R-:W-:Y:S01]  /*207d0*/  @!P0 LEA.HI.X R5, R102, R3, R103, 0x2, P4 ;  /* 0x0000000366058211 */ /* 0x000fe200020f1467 */
[----:B------:R0:W-:Y:S01]  /*207e0*/  @!P2 ST.E.64 desc[UR6][R12.64], R66 ;  /* 0x000000420c00a985 */ /* 0x0001e2000c101b06 */
[----:B----4-:R-:W-:-:S03]  /*207f0*/  @!P1 LEA R6, P4, R104, R14, 0x2 ;  /* 0x0000000e68069211 */ /* 0x010fc600078810ff */
[----:B------:R0:W-:Y:S01]  /*20800*/  @!P0 ST.E.64 desc[UR6][R4.64], R70 ;  /* 0x0000004604008985 */ /* 0x0001e2000c101b06 */
[-C--:B------:R-:W-:Y:S02]  /*20810*/  @!P1 LEA.HI.X R7, R104, R3.reuse, R105, 0x2, P4 ;  /* 0x0000000368079211 */ /* 0x080fe400020f1469 */
[-C--:B--2---:R-:W-:Y:S02]  /*20820*/  @!P3 LEA R20, P4, R106, R14.reuse, 0x2 ;  /* 0x0000000e6a14b211 */ /* 0x084fe400078810ff */
[----:B------:R-:W-:Y:S01]  /*20830*/  ISETP.GE.AND P0, PT, R110, UR4, PT ;  /* 0x000000046e007c0c */ /* 0x000fe2000bf06270 */
[----:B------:R0:W-:Y:S01]  /*20840*/  @!P1 ST.E.64 desc[UR6][R6.64], R74 ;  /* 0x0000004a06009985 */ /* 0x0001e2000c101b06 */
[----:B------:R-:W-:Y:S02]  /*20850*/  @!P3 LEA.HI.X R21, R106, R3, R107, 0x2, P4 ;  /* 0x000000036a15b211 */ /* 0x000fe400020f146b */
[----:B---3--:R-:W-:-:S03]  /*20860*/  @!P5 LEA R8, P4, R108, R14, 0x2 ;  /* 0x0000000e6c08d211 */ /* 0x008fc600078810ff */
[----:B------:R0:W-:Y:S01]  /*20870*/  @!P3 ST.E.64 desc[UR6][R20.64], R78 ;  /* 0x0000004e1400b985 */ /* 0x0001e2000c101b06 */
[----:B------:R-:W-:-:S05]  /*20880*/  @!P5 LEA.HI.X R9, R108, R3, R109, 0x2, P4 ;  /* 0x000000036c09d211 */ /* 0x000fca00020f146d */
[----:B------:R0:W-:Y:S01]  /*20890*/  @!P5 ST.E.64 desc[UR6][R8.64], R82 ;  /* 0x000000520800d985 */ /* 0x0001e2000c101b06 */
[----:B------:R-:W-:Y:S05]  /*208a0*/  @P0 BRA `(.L_x_629) ;  /* 0x0000000c00740947 */ /* 0x000fea0003800000 */
[----:B------:R-:W-:Y:S01]  /*208b0*/  LEA R14, P0, R110, R14, 0x2 ;  /* 0x0000000e6e0e7211 */ /* 0x000fe200078010ff */
[----:B------:R-:W-:-:S03]  /*208c0*/  ULDC.64 UR4, c[0x0][0x208] ;  /* 0x0000820000047ab9 */ /* 0x000fc60000000a00 */
[----:B------:R-:W-:-:S05]  /*208d0*/  LEA.HI.X R15, R110, R3, R111, 0x2, P0 ;  /* 0x000000036e0f7211 */ /* 0x000fca00000f146f */
[----:B------:R1:W-:Y:S01]  /*208e0*/  ST.E.64 desc[UR4][R14.64], R86 ;  /* 0x000000560e007985 */ /* 0x0003e2000c101b04 */
[----:B------:R-:W-:Y:S05]  /*208f0*/  BRA `(.L_x_629) ;  /* 0x0000000c00607947 */ /* 0x000fea0003800000 */
.L_x_616:
[----:B------:R-:W3:Y:S01]  /*20900*/  LDL R9, [R1+0x54] ;  /* 0x0000540001097983 */ /* 0x000ee20000100800 */
[----:B------:R-:W-:Y:S01]  /*20910*/  ULDC.64 UR6, c[0x0][0xc08] ;  /* 0x0003020000067ab9 */ /* 0x000fe20000000a00 */
[----:B------:R-:W-:Y:S02]  /*20920*/  ULDC.64 UR4, c[0x0][0xc00] ;  /* 0x0003000000047ab9 */ /* 0x000fe40000000a00 */
[----:B0-----:R-:W4:Y:S01]  /*20930*/  LDL R8, [R1+0x64] ;  /* 0x0000640001087983 */ /* 0x001f220000100800 */
[----:B------:R-:W-:Y:S01]  /*20940*/  ISETP.NE.U32.AND P1, PT, RZ, UR6, PT ;  /* 0x00000006ff007c0c */ /* 0x000fe2000bf25070 */
[----:B------:R-:W-:Y:S01]  /*20950*/  ULDC.64 UR8, c[0x0][0x208] ;  /* 0x0000820000087ab9 */ /* 0x000fe20000000a00 */
[----:B------:R-:W-:Y:S02]  /*20960*/  ISETP.NE.U32.AND P0, PT, RZ, UR4, PT ;  /* 0x00000004ff007c0c */ /* 0x000fe4000bf05070 */
[----:B------:R-:W-:Y:S01]  /*20970*/  ISETP.NE.AND.EX P1, PT, RZ, UR7, PT, P1 ;  /* 0x00000007ff007c0c */ /* 0x000fe2000bf25310 */
[----:B------:R-:W0:Y:S01]  /*20980*/  S2R R28, SR_TID.X ;  /* 0x00000000001c7919 */ /* 0x000e220000002100 */
[----:B------:R-:W-:-:S02]  /*20990*/  ISETP.NE.AND.EX P0, PT, RZ, UR5, PT, P0 ;  /* 0x00000005ff007c0c */ /* 0x000fc4000bf05300 */
[----:B------:R-:W-:Y:S01]  /*209a0*/  MOV R3, RZ ;  /* 0x000000ff00037202 */ /* 0x000fe20000000f00 */
[----:B0-----:R-:W-:-:S05]  /*209b0*/  VIADD R28, R28, 0xffffff80 ;  /* 0xffffff801c1c7836 */ /* 0x001fca0000000000 */
[----:B------:R-:W-:Y:S01]  /*209c0*/  ISETP.GT.AND P3, PT, R28, 0x7f, PT ;  /* 0x0000007f1c00780c */ /* 0x000fe20003f64270 */
[----:B---3--:R-:W-:Y:S01]  /*209d0*/  IMAD.SHL.U32 R6, R9, 0x4, RZ ;  /* 0x0000000409067824 */ /* 0x008fe200078e00ff */
[----:B------:R-:W-:-:S04]  /*209e0*/  SHF.R.S32.HI R26, RZ, 0x1f, R9 ;  /* 0x0000001fff1a7819 */ /* 0x000fc80000011409 */
[----:B------:R-:W-:Y:S02]  /*209f0*/  IADD3 R4, P2, R6, UR4, RZ ;  /* 0x0000000406047c10 */ /* 0x000fe4000ff5e0ff */
[----:B------:R-:W-:-:S04]  /*20a00*/  SHF.L.U64.HI R0, R9, 0x2, R26 ;  /* 0x0000000209007819 */ /* 0x000fc8000001021a */
[----:B------:R-:W-:Y:S02]  /*20a10*/  IADD3.X R5, R0, UR5, RZ, P2, !PT ;  /* 0x0000000500057c10 */ /* 0x000fe400097fe4ff */
[----:B------:R-:W-:Y:S01]  /*20a20*/  @P1 IADD3 R6, P2, R6, UR6, RZ ;  /* 0x0000000606061c10 */ /* 0x000fe2000ff5e0ff */
[----:B------:R-:W-:Y:S02]  /*20a30*/  ULDC UR4, c[0x0][0xa88] ;  /* 0x0002a20000047ab9 */ /* 0x000fe40000000800 */
[----:B------:R0:W5:Y:S01]  /*20a40*/  @P0 LDG.E R3, desc[UR8][R4.64] ;  /* 0x0000000804030981 */ /* 0x000162000c1e1900 */
[----:B------:R-:W-:Y:S01]  /*20a50*/  @P1 IADD3.X R7, R0, UR7, RZ, P2, !PT ;  /* 0x0000000700071c10 */ /* 0x000fe200097fe4ff */
[----:B------:R-:W-:Y:S01]  /*20a60*/  IMAD.U32 R20, RZ, RZ, UR4 ;  /* 0x00000004ff147e24 */ /* 0x000fe2000f8e00ff */
[----:B----4-:R-:W-:-:S05]  /*20a70*/  ISETP.NE.AND P2, PT, R8, RZ, PT ;  /* 0x000000ff0800720c */ /* 0x010fca0003f45270 */
[----:B------:R0:W5:Y:S08]  /*20a80*/  @P1 LDG.E R20, desc[UR8][R6.64] ;  /* 0x0000000806141981 */ /* 0x000170000c1e1900 */
[----:B------:R-:W3:Y:S02]  /*20a90*/  @!P2 LDC R8, c[0x0][0xad4] ;  /* 0x0002b500ff08ab82 */ /* 0x000ee40000000800 */
[----:B---3--:R0:W-:Y:S01]  /*20aa0*/  @!P2 STL [R1+0x64], R8 ;  /* 0x000064080100a387 */ /* 0x0081e20000100800 */
[----:B------:R-:W-:Y:S01]  /*20ab0*/  ISETP.GT.AND P2, PT, R8, 0x1, PT ;  /* 0x000000010800780c */ /* 0x000fe20003f44270 */
[----:B------:R-:W-:-:S12]  /*20ac0*/  @P1 BRA `(.L_x_634) ;  /* 0x0000000000141947 */ /* 0x000fd80003800000 */
[----:B------:R-:W-:Y:S05]  /*20ad0*/  @!P0 BRA `(.L_x_634) ;  /* 0x0000000000108947 */ /* 0x000fea0003800000 */
[----:B------:R-:W-:Y:S02]  /*20ae0*/  ULDC.64 UR4, c[0x0][0x208] ;  /* 0x0000820000047ab9 */ /* 0x000fe40000000a00 */
[----:B0-----:R-:W3:Y:S04]  /*20af0*/  LDG.E R7, desc[UR4][R4.64] ;  /* 0x0000000404077981 */ /* 0x001ee8000c1e1900 */
[----:B-----5:R-:W3:Y:S02]  /*20b00*/  LDG.E R20, desc[UR4][R4.64+0x4] ;  /* 0x0000040404147981 */ /* 0x020ee4000c1e1900 */
[----:B---3--:R-:W-:-:S07]  /*20b10*/  IMAD.IADD R20, R20, 0x1, -R7 ;  /* 0x0000000114147824 */ /* 0x008fce00078e0a07 */
.L_x_634:
[----:B------:R-:W-:Y:S01]  /*20b20*/  BSSY B1, `(.L_x_635) ;  /* 0x000003b000017945 */ /* 0x000fe20003800000 */
[----:B------:R-:W-:Y:S02]  /*20b30*/  SEL R27, R9, RZ, !P0 ;  /* 0x000000ff091b7207 */ /* 0x000fe40004000000 */
[----:B------:R-:W-:Y:S02]  /*20b40*/  SEL R26, R26, RZ, !P0 ;  /* 0x000000ff1a1a7207 */ /* 0x000fe40004000000 */
[----:B-----5:R-:W-:Y:S01]  /*20b50*/  SHF.R.S32.HI R24, RZ, 0x1f, R3 ;  /* 0x0000001fff187819 */ /* 0x020fe20000011403 */
[----:B------:R-:W-:Y:S06]  /*20b60*/  @P3 BRA `(.L_x_636) ;  /* 0x0000000000d83947 */ /* 0x000fec0003800000 */
[----:B0-----:R-:W3:Y:S01]  /*20b70*/  LDL R4, [R1+0x70] ;  /* 0x0000700001047983 */ /* 0x001ee20000100800 */
[----:B------:R-:W0:Y:S01]  /*20b80*/  LDC R33, c[0x0][0xbe8] ;  /* 0x0002fa00ff217b82 */ /* 0x000e220000000800 */
[----:B------:R-:W3:Y:S02]  /*20b90*/  S2R R0, SR_TID.X ;  /* 0x0000000000007919 */ /* 0x000ee40000002100 */
[----:B---3--:R-:W-:Y:S01]  /*20ba0*/  LEA R0, R4, R0, 0x7 ;  /* 0x0000000004007211 */ /* 0x008fe200078e38ff */
[----:B0-----:R-:W-:-:S04]  /*20bb0*/  IMAD R4, R20, R33, RZ ;  /* 0x0000002114047224 */ /* 0x001fc800078e02ff */
[----:B------:R-:W-:-:S05]  /*20bc0*/  VIADD R29, R0, 0xffffff80 ;  /* 0xffffff80001d7836 */ /* 0x000fca0000000000 */
[----:B------:R-:W-:-:S13]  /*20bd0*/  ISETP.GE.AND P0, PT, R29, R4, PT ;  /* 0x000000041d00720c */ /* 0x000fda0003f06270 */
[----:B------:R-:W-:Y:S05]  /*20be0*/  @P0 BRA `(.L_x_636) ;  /* 0x0000000000b80947 */ /* 0x000fea0003800000 */
[----:B------:R-:W3:Y:S01]  /*20bf0*/  LDL R12, [R1+0x60] ;  /* 0x00006000010c7983 */ /* 0x000ee20000100800 */
[----:B------:R-:W-:Y:S01]  /*20c00*/  IMAD.MOV.U32 R14, RZ, RZ, 0x9b8 ;  /* 0x000009b8ff0e7424 */ /* 0x000fe200078e00ff */
[----:B------:R-:W-:Y:S01]  /*20c10*/  ISETP.GT.AND P0, PT, R8, 0x1, PT ;  /* 0x000000010800780c */ /* 0x000fe20003f04270 */
[----:B------:R-:W0:Y:S01]  /*20c20*/  LDC.64 R30, c[0x0][0xba8] ;  /* 0x0002ea00ff1e7b82 */ /* 0x000e220000000a00 */
[----:B------:R-:W4:Y:S01]  /*20c30*/  LDL.LU R32, [R1+0x74] ;  /* 0x0000740001207983 */ /* 0x000f220000300800 */
[----:B------:R-:W-:Y:S01]  /*20c40*/  ISETP.NE.AND P1, PT, R33, 0x1, PT ;  /* 0x000000012100780c */ /* 0x000fe20003f25270 */
[----:B------:R-:W-:Y:S01]  /*20c50*/  IMAD.MOV.U32 R15, RZ, RZ, R29 ;  /* 0x000000ffff0f7224 */ /* 0x000fe200078e001d */
[----:B------:R-:W-:Y:S01]  /*20c60*/  SEL R14, R14, 0x978, P0 ;  /* 0x000009780e0e7807 */ /* 0x000fe20000000000 */
[----:B------:R-:W-:-:S03]  /*20c70*/  ULDC.64 UR4, c[0x0][0x208] ;  /* 0x0000820000047ab9 */ /* 0x000fc60000000a00 */
[----:B------:R-:W5:Y:S08]  /*20c80*/  LDC.64 R6, c[0x0][R14+0x220] ;  /* 0x000088000e067b82 */ /* 0x000f700000000a00 */
[----:B------:R-:W3:Y:S08]  /*20c90*/  LDC.64 R4, c[0x0][R14+0x218] ;  /* 0x000086000e047b82 */ /* 0x000ef00000000a00 */
[----:B------:R-:W1:Y:S08]  /*20ca0*/  LDC.64 R8, c[0x0][R14+0x228] ;  /* 0x00008a000e087b82 */ /* 0x000e700000000a00 */
[----:B------:R-:W2:Y:S08]  /*20cb0*/  @P1 LDC R0, c[0x0][0xbec] ;  /* 0x0002fb00ff001b82 */ /* 0x000eb00000000800 */
[----:B------:R-:W1:Y:S08]  /*20cc0*/  LDC.64 R10, c[0x0][R14+0x210] ;  /* 0x000084000e0a7b82 */ /* 0x000e700000000a00 */
[----:B------:R-:W1:Y:S01]  /*20cd0*/  @P1 LDC R25, c[0x0][0xbf0] ;  /* 0x0002fc00ff191b82 */ /* 0x000e620000000800 */
[----:B--2---:R-:W-:-:S07]  /*20ce0*/  @P1 IMAD.HI.U32 R0, R29, R0, RZ ;  /* 0x000000001d001227 */ /* 0x004fce00078e00ff */
[----:B0-----:R-:W0:Y:S01]  /*20cf0*/  @!P0 LDC R30, c[0x0][0xb50] ;  /* 0x0002d400ff1e8b82 */ /* 0x001e220000000800 */
[----:B-----5:R-:W-:-:S07]  /*20d00*/  IMAD R7, R7, R27, RZ ;  /* 0x0000001b07077224 */ /* 0x020fce00078e02ff */
[----:B------:R-:W2:Y:S01]  /*20d10*/  @!P0 LDC R31, c[0x0][0xb54] ;  /* 0x0002d500ff1f8b82 */ /* 0x000ea20000000800 */
[----:B-1----:R-:W-:Y:S01]  /*20d20*/  @P1 SHF.R.U32.HI R15, RZ, R25, R0 ;  /* 0x00000019ff0f1219 */ /* 0x002fe20000011600 */
[----:B------:R-:W-:Y:S02]  /*20d30*/  IMAD R25, R6, R26, R7 ;  /* 0x0000001a06197224 */ /* 0x000fe400078e0207 */
[-C--:B---3--:R-:W-:Y:S02]  /*20d40*/  IMAD R21, R5, R12.reuse, RZ ;  /* 0x0000000c05157224 */ /* 0x088fe400078e02ff */
[----:B------:R-:W-:Y:S01]  /*20d50*/  IMAD.WIDE.U32 R4, R4, R12, RZ ;  /* 0x0000000c04047225 */ /* 0x000fe200078e00ff */
[----:B----4-:R-:W-:-:S03]  /*20d60*/  SEL R7, R32, RZ, P0 ;  /* 0x000000ff20077207 */ /* 0x010fc60000000000 */
[----:B------:R-:W-:Y:S01]  /*20d70*/  IMAD.WIDE.U32 R12, R6, R27, RZ ;  /* 0x0000001b060c7225 */ /* 0x000fe200078e00ff */
[----:B------:R-:W-:-:S03]  /*20d80*/  IADD3 R21, R5, R21, RZ ;  /* 0x0000001505157210 */ /* 0x000fc60007ffe0ff */
[----:B------:R-:W-:Y:S01]  /*20d90*/  IMAD.MOV R6, RZ, RZ, -R15 ;  /* 0x000000ffff067224 */ /* 0x000fe200078e0a0f */
[----:B------:R-:W-:Y:S01]  /*20da0*/  IADD3 R0, P1, P3, R12, R4, R3 ;  /* 0x000000040c007210 */ /* 0x000fe20007b3e003 */
[----:B------:R-:W-:Y:S02]  /*20db0*/  IMAD.IADD R25, R13, 0x1, R25 ;  /* 0x000000010d197824 */ /* 0x000fe400078e0219 */
[----:B------:R-:W-:-:S04]  /*20dc0*/  IMAD.WIDE.U32 R4, R8, R7, RZ ;  /* 0x0000000708047225 */ /* 0x000fc800078e00ff */
[----:B------:R-:W-:Y:S02]  /*20dd0*/  IMAD R9, R9, R7, RZ ;  /* 0x0000000709097224 */ /* 0x000fe400078e02ff */
[----:B------:R-:W-:Y:S01]  /*20de0*/  IMAD R7, R33, R6, R29 ;  /* 0x0000000621077224 */ /* 0x000fe200078e021d */
[----:B------:R-:W-:Y:S01]  /*20df0*/  IADD3.X R6, R25, R21, R24, P1, P3 ;  /* 0x0000001519067210 */ /* 0x000fe20000fe6418 */
[----:B------:R-:W-:Y:S01]  /*20e00*/  IMAD.IADD R9, R5, 0x1, R9 ;  /* 0x0000000105097824 */ /* 0x000fe200078e0209 */
[----:B------:R-:W-:Y:S01]  /*20e10*/  IADD3 R4, P0, P1, R15, R0, R4 ;  /* 0x000000000f047210 */ /* 0x000fe2000791e004 */
[----:B------:R-:W-:Y:S01]  /*20e20*/  IMAD R0, R11, R7, RZ ;  /* 0x000000070b007224 */ /* 0x000fe200078e02ff */
[----:B------:R-:W-:-:S04]  /*20e30*/  SHF.R.S32.HI R15, RZ, 0x1f, R15 ;  /* 0x0000001fff0f7819 */ /* 0x000fc8000001140f */
[----:B------:R-:W-:Y:S02]  /*20e40*/  IADD3.X R5, R15, R6, R9, P0, P1 ;  /* 0x000000060f057210 */ /* 0x000fe400007e2409 */
[----:B------:R-:W-:Y:S01]  /*20e50*/  SHF.R.S32.HI R9, RZ, 0x1f, R7 ;  /* 0x0000001fff097819 */ /* 0x000fe20000011407 */
[----:B------:R-:W-:-:S04]  /*20e60*/  IMAD.WIDE.U32 R4, R10, R7, R4 ;  /* 0x000000070a047225 */ /* 0x000fc800078e0004 */
[----:B------:R-:W-:Y:S01]  /*20e70*/  IMAD R9, R10, R9, R0 ;  /* 0x000000090a097224 */ /* 0x000fe200078e0200 */
[----:B0-----:R-:W-:-:S04]  /*20e80*/  LEA R6, P0, R4, R30, 0x2 ;  /* 0x0000001e04067211 */ /* 0x001fc800078010ff */
[----:B------:R-:W-:Y:S01]  /*20e90*/  IADD3 R0, R5, R9, RZ ;  /* 0x0000000905007210 */ /* 0x000fe20007ffe0ff */
[----:B------:R-:W-:-:S03]  /*20ea0*/  IMAD.MOV.U32 R5, RZ, RZ, -0x800000 ;  /* 0xff800000ff057424 */ /* 0x000fc600078e00ff */
[----:B--2---:R-:W-:-:S05]  /*20eb0*/  LEA.HI.X R7, R4, R31, R0, 0x2, P0 ;  /* 0x0000001f04077211 */ /* 0x004fca00000f1400 */
[----:B------:R3:W-:Y:S02]  /*20ec0*/  STG.E desc[UR4][R6.64], R5 ;  /* 0x0000000506007986 */ /* 0x0007e4000c101904 */
.L_x_636:
[----:B------:R-:W-:Y:S05]  /*20ed0*/  BSYNC B1 ;  /* 0x0000000000017941 */ /* 0x000fea0003800000 */
.L_x_635:
[----:B------:R-:W-:Y:S05]  /*20ee0*/  @P2 BRA `(.L_x_629) ;  /* 0x0000000400e42947 */ /* 0x000fea0003800000 */
[----:B------:R-:W4:Y:S01]  /*20ef0*/  LDL.LU R12, [R1+0x60] ;  /* 0x00006000010c7983 */ /* 0x000f220000300800 */
[----:B------:R-:W5:Y:S01]  /*20f00*/  LDC R21, c[0x0][0xbe8] ;  /* 0x0002fa00ff157b82 */ /* 0x000f620000000800 */
[----:B0--3--:R-:W-:Y:S01]  /*20f10*/  SHF.R.S32.HI R6, RZ, 0x1f, R28 ;  /* 0x0000001fff067819 */ /* 0x009fe2000001141c */
[----:B------:R-:W-:Y:S01]  /*20f20*/  ULDC.64 UR4, c[0x0][0xaa0] ;  /* 0x0002a80000047ab9 */ /* 0x000fe20000000a00 */
[----:B------:R-:W3:Y:S01]  /*20f30*/  LDL.LU R10, [R1+0x70] ;  /* 0x00007000010a7983 */ /* 0x000ee20000300800 */
[----:B------:R-:W-:Y:S01]  /*20f40*/  IMAD R0, R24, UR4, RZ ;  /* 0x0000000418007c24 */ /* 0x000fe2000f8e02ff */
[----:B------:R-:W-:Y:S01]  /*20f50*/  LEA.HI R6, R6, R28, RZ, 0x3 ;  /* 0x0000001c06067211 */ /* 0x000fe200078f18ff */
[C---:B------:R-:W-:Y:S01]  /*20f60*/  IMAD.WIDE.U32 R4, R3.reuse, UR4, RZ ;  /* 0x0000000403047c25 */ /* 0x040fe2000f8e00ff */
[----:B------:R-:W-:Y:S02]  /*20f70*/  ULDC.64 UR6, c[0x0][0xaf0] ;  /* 0x0002bc0000067ab9 */ /* 0x000fe40000000a00 */
[----:B------:R-:W-:Y:S01]  /*20f80*/  LOP3.LUT R6, R6, 0xfffffff8, RZ, 0xc0, !PT ;  /* 0xfffffff806067812 */ /* 0x000fe200078ec0ff */
[----:B------:R-:W-:Y:S01]  /*20f90*/  IMAD R7, R3, UR5, R0 ;  /* 0x0000000503077c24 */ /* 0x000fe2000f8e0200 */
[----:B------:R-:W-:-:S03]  /*20fa0*/  ULDC.64 UR4, c[0x0][0xae8] ;  /* 0x0002ba0000047ab9 */ /* 0x000fc60000000a00 */
[----:B------:R-:W-:Y:S01]  /*20fb0*/  IMAD.IADD R6, R28, 0x1, -R6 ;  /* 0x000000011c067824 */ /* 0x000fe200078e0a06 */
[----:B------:R-:W-:-:S03]  /*20fc0*/  IADD3 R5, R5, R7, RZ ;  /* 0x0000000705057210 */ /* 0x000fc60007ffe0ff */
[----:B------:R-:W-:Y:S02]  /*20fd0*/  IMAD R0, R6, 0x20, R22 ;  /* 0x0000002006007824 */ /* 0x000fe400078e0216 */
[----:B------:R-:W-:Y:S01]  /*20fe0*/  IMAD R6, R26, UR6, RZ ;  /* 0x000000061a067c24 */ /* 0x000fe2000f8e02ff */
[----:B-----5:R-:W-:-:S13]  /*20ff0*/  ISETP.NE.AND P0, PT, R21, 0x1, PT ;  /* 0x000000011500780c */ /* 0x020fda0003f05270 */
[----:B------:R-:W0:Y:S08]  /*21000*/  @P0 LDC R9, c[0x0][0xbec] ;  /* 0x0002fb00ff090b82 */ /* 0x000e300000000800 */
[----:B------:R-:W5:Y:S01]  /*21010*/  @P0 LDC R11, c[0x0][0xbf0] ;  /* 0x0002fc00ff0b0b82 */ /* 0x000f620000000800 */
[----:B----4-:R-:W-:-:S04]  /*21020*/  IMAD.WIDE.U32 R4, R12, UR4, R4 ;  /* 0x000000040c047c25 */ /* 0x010fc8000f8e0004 */
[----:B---3--:R-:W-:Y:S02]  /*21030*/  IMAD R8, R10, 0x80, R0 ;  /* 0x000000800a087824 */ /* 0x008fe400078e0200 */
[----:B------:R-:W-:Y:S01]  /*21040*/  IMAD R5, R12, UR5, R5 ;  /* 0x000000050c057c24 */ /* 0x000fe2000f8e0205 */
[----:B------:R-:W-:Y:S01]  /*21050*/  ULDC.64 UR4, c[0x0][0xae0] ;  /* 0x0002b80000047ab9 */ /* 0x000fe20000000a00 */
[----:B0-----:R-:W-:-:S04]  /*21060*/  @P0 IMAD.HI.U32 R0, R8, R9, RZ ;  /* 0x0000000908000227 */ /* 0x001fc800078e00ff */
[----:B------:R-:W-:Y:S01]  /*21070*/  IMAD.MOV.U32 R3, RZ, RZ, R8 ;  /* 0x000000ffff037224 */ /* 0x000fe200078e0008 */
[----:B-----5:R-:W-:Y:S01]  /*21080*/  @P0 SHF.R.U32.HI R3, RZ, R11, R0 ;  /* 0x0000000bff030219 */ /* 0x020fe20000011600 */
[C---:B------:R-:W-:Y:S02]  /*21090*/  IMAD R9, R27.reuse, UR7, R6 ;  /* 0x000000071b097c24 */ /* 0x040fe4000f8e0206 */
[----:B------:R-:W-:Y:S01]  /*210a0*/  IMAD.WIDE.U32 R4, R27, UR6, R4 ;  /* 0x000000061b047c25 */ /* 0x000fe2000f8e0004 */
[----:B------:R-:W-:-:S03]  /*210b0*/  SHF.R.S32.HI R0, RZ, 0x1f, R3 ;  /* 0x0000001fff007819 */ /* 0x000fc60000011403 */
[----:B------:R-:W-:Y:S01]  /*210c0*/  IMAD.MOV R7, RZ, RZ, -R3 ;  /* 0x000000ffff077224 */ /* 0x000fe200078e0a03 */
[----:B------:R-:W-:Y:S01]  /*210d0*/  IADD3 R5, R5, R9, RZ ;  /* 0x0000000905057210 */ /* 0x000fe20007ffe0ff */
[----:B------:R-:W-:Y:S02]  /*210e0*/  IMAD R0, R0, UR4, RZ ;  /* 0x0000000400007c24 */ /* 0x000fe4000f8e02ff */
[----:B------:R-:W-:Y:S02]  /*210f0*/  IMAD R7, R21, R7, R8 ;  /* 0x0000000715077224 */ /* 0x000fe400078e0208 */
[C---:B------:R-:W-:Y:S02]  /*21100*/  IMAD R9, R3.reuse, UR5, R0 ;  /* 0x0000000503097c24 */ /* 0x040fe4000f8e0200 */
[----:B------:R-:W-:Y:S01]  /*21110*/  IMAD.WIDE.U32 R4, R3, UR4, R4 ;  /* 0x0000000403047c25 */ /* 0x000fe2000f8e0004 */
[----:B------:R-:W-:Y:S01]  /*21120*/  SHF.R.S32.HI R0, RZ, 0x1f, R7 ;  /* 0x0000001fff007819 */ /* 0x000fe20000011407 */
[----:B------:R-:W-:-:S02]  /*21130*/  ULDC.64 UR4, c[0x0][0xad8] ;  /* 0x0002b60000047ab9 */ /* 0x000fc40000000a00 */
[----:B------:R-:W-:Y:S02]  /*21140*/  IMAD.IADD R5, R5, 0x1, R9 ;  /* 0x0000000105057824 */ /* 0x000fe400078e0209 */
[----:B------:R-:W-:Y:S02]  /*21150*/  IMAD R0, R0, UR4, RZ ;  /* 0x0000000400007c24 */ /* 0x000fe4000f8e02ff */
[----:B------:R-:W-:-:S04]  /*21160*/  IMAD.WIDE.U32 R4, R7, UR4, R4 ;  /* 0x0000000407047c25 */ /* 0x000fc8000f8e0004 */
[----:B------:R-:W-:Y:S01]  /*21170*/  IMAD R3, R7, UR5, R0 ;  /* 0x0000000507037c24 */ /* 0x000fe2000f8e0200 */
[----:B------:R-:W-:Y:S01]  /*21180*/  ULDC.64 UR4, c[0x0][0xa80] ;  /* 0x0002a00000047ab9 */ /* 0x000fe20000000a00 */
[----:B------:R-:W-:Y:S01]  /*21190*/  IMAD R6, R10, 0x80, R22 ;  /* 0x000000800a067824 */ /* 0x000fe200078e0216 */
[----:B------:R-:W-:Y:S01]  /*211a0*/  SHF.R.S32.HI R7, RZ, 0x1f, R221 ;  /* 0x0000001fff077819 */ /* 0x000fe200000114dd */
[----:B------:R-:W-:Y:S01]  /*211b0*/  IMAD.IADD R5, R5, 0x1, R3 ;  /* 0x0000000105057824 */ /* 0x000fe200078e0203 */
[----:B------:R-:W-:Y:S01]  /*211c0*/  LEA R3, P0, R4, UR4, 0x1 ;  /* 0x0000000404037c11 */ /* 0x000fe2000f8008ff */
[----:B------:R-:W-:-:S03]  /*211d0*/  UMOV UR4, 0xffffffff ;  /* 0xffffffff00047882 */ /* 0x000fc60000000000 */
[----:B------:R-:W-:Y:S01]  /*211e0*/  LEA.HI.X R4, R4, UR5, R5, 0x1, P0 ;  /* 0x0000000504047c11 */ /* 0x000fe200080f0c05 */
[----:B------:R-:W-:Y:S08]  /*211f0*/  BRA.DIV UR4, `(.L_x_637) ;  /* 0x0000008e04247947 */ /* 0x000ff0000b800000 */
[----:B------:R0:W3:Y:S04]  /*21200*/  SHFL.IDX PT, R0, R4, RZ, 0x181f ;  /* 0x00181fff04007589 */ /* 0x0000e800000e0000 */
[----:B------:R0:W4:Y:S02]  /*21210*/  SHFL.IDX PT, R14, R3, RZ, 0x181f ;  /* 0x00181fff030e7589 */ /* 0x00012400000e0000 */
.L_x_848:
[----:B------:R-:W-:Y:S01]  /*21220*/  IMAD R20, R20, R21, RZ ;  /* 0x0000001514147224 */ /* 0x000fe200078e02ff */
[----:B------:R-:W-:Y:S04]  /*21230*/  BSSY B1, `(.L_x_638) ;  /* 0x000000d000017945 */ /* 0x000fe80003800000 */
[----:B------:R-:W-:-:S13]  /*21240*/  ISETP.GE.AND P0, PT, R6, R20, PT ;  /* 0x000000140600720c */ /* 0x000fda0003f06270 */
[----:B------:R-:W-:Y:S05]  /*21250*/  @P0 BRA `(.L_x_639) ;  /* 0x0000000000280947 */ /* 0x000fea0003800000 */
[----:B------:R-:W-:Y:S01]  /*21260*/  ULDC UR4, c[0x0][0xac8] ;  /* 0x0002b20000047ab9 */ /* 0x000fe20000000800 */
[----:B------:R-:W-:Y:S01]  /*21270*/  ULDC.64 UR6, c[0x0][0x208] ;  /* 0x0000820000067ab9 */ /* 0x000fe20000000a00 */
[----:B------:R-:W-:Y:S02]  /*21280*/  ISETP.GE.AND P2, PT, R16, UR4, PT ;  /* 0x0000000410007c0c */ /* 0x000fe4000bf46270 */
[----:B------:R-:W-:-:S11]  /*21290*/  ISETP.GE.AND P3, PT, R221, UR4, PT ;  /* 0x00000004dd007c0c */ /* 0x000fd6000bf66270 */
[CC--:B----4-:R-:W-:Y:S02]  /*212a0*/  @!P2 LEA R8, P0, R16.reuse, R14.reuse, 0x1 ;  /* 0x0000000e1008a211 */ /* 0x0d0fe400078008ff */
[C---:B------:R-:W-:Y:S02]  /*212b0*/  @!P3 LEA R14, P1, R221.reuse, R14, 0x1 ;  /* 0x0000000edd0eb211 */ /* 0x040fe400078208ff */
[-C--:B---3--:R-:W-:Y:S02]  /*212c0*/  @!P2 LEA.HI.X R9, R16, R0.reuse, R17, 0x1, P0 ;  /* 0x000000001009a211 */ /* 0x088fe400000f0c11 */
[----:B------:R-:W-:-:S03]  /*212d0*/  @!P3 LEA.HI.X R15, R221, R0, R7, 0x1, P1 ;  /* 0x00000000dd0fb211 */ /* 0x000fc600008f0c07 */
[----:B------:R3:W-:Y:S04]  /*212e0*/  @!P2 ST.E.128 desc[UR6][R8.64], RZ ;  /* 0x000000ff0800a985 */ /* 0x0007e8000c101d06 */
[----:B------:R3:W-:Y:S02]  /*212f0*/  @!P3 ST.E.128 desc[UR6][R14.64], RZ ;  /* 0x000000ff0e00b985 */ /* 0x0007e4000c101d06 */
.L_x_639:
[----:B------:R-:W-:Y:S05]  /*21300*/  BSYNC B1 ;  /* 0x0000000000017941 */ /* 0x000fea0003800000 */
.L_x_638:
[----:B------:R-:W-:-:S03]  /*21310*/  UMOV UR4, 0xffffffff ;  /* 0xffffffff00047882 */ /* 0x000fc60000000000 */
[----:B------:R-:W-:Y:S05]  /*21320*/  BRA.DIV UR4, `(.L_x_640) ;  /* 0x0000008e040c7947 */ /* 0x000fea000b800000 */
[----:B---3--:R3:W0:Y:S04]  /*21330*/  SHFL.IDX PT, R0, R4, 0x1, 0x181f ;  /* 0x00381f0004007f89 */ /* 0x00862800000e0000 */
[----:B----4-:R3:W4:Y:S02]  /*21340*/  SHFL.IDX PT, R14, R3, 0x1, 0x181f ;  /* 0x00381f00030e7f89 */ /* 0x01072400000e0000 */
.L_x_852:
[----:B------:R-:W-:Y:S01]  /*21350*/  IADD3 R5, R6, 0x20, RZ ;  /* 0x0000002006057810 */ /* 0x000fe20007ffe0ff */
[----:B------:R-:W-:Y:S03]  /*21360*/  BSSY B1, `(.L_x_641) ;  /* 0x000000d000017945 */ /* 0x000fe60003800000 */
        /* <DEDUP_REMOVED lines=8> */
[-C--:B0-----:R-:W-:Y:S02]  /*213f0*/  @!P2 LEA.HI.X R9, R16, R0.reuse, R17, 0x1, P0 ;  /* 0x000000001009a211 */ /* 0x081fe400000f0c11 */
[----:B------:R-:W-:-:S03]  /*21400*/  @!P3 LEA.HI.X R15, R221, R0, R7, 0x1, P1 ;  /* 0x00000000dd0fb211 */ /* 0x000fc600008f0c07 */
[----:B------:R0:W-:Y:S04]  /*21410*/  @!P2 ST.E.128 desc[UR6][R8.64], RZ ;  /* 0x000000ff0800a985 */ /* 0x0001e8000c101d06 */
[----:B------:R0:W-:Y:S02]  /*21420*/  @!P3 ST.E.128 desc[UR6][R14.64], RZ ;  /* 0x000000ff0e00b985 */ /* 0x0001e4000c101d06 */
.L_x_642:
[----:B------:R-:W-:Y:S05]  /*21430*/  BSYNC B1 ;  /* 0x0000000000017941 */ /* 0x000fea0003800000 */
.L_x_641:
[----:B------:R-:W-:-:S03]  /*21440*/  UMOV UR4, 0xffffffff ;  /* 0xffffffff00047882 */ /* 0x000fc60000000000 */
[----:B------:R-:W-:Y:S05]  /*21450*/  BRA.DIV UR4, `(.L_x_643) ;  /* 0x0000008e04087947 */ /* 0x000fea000b800000 */
[----:B0-----:R0:W0:Y:S04]  /*21460*/  SHFL.IDX PT, R0, R4, 0x2, 0x181f ;  /* 0x00581f0004007f89 */ /* 0x00102800000e0000 */
[----:B----4-:R4:W0:Y:S02]  /*21470*/  SHFL.IDX PT, R14, R3, 0x2, 0x181f ;  /* 0x00581f00030e7f89 */ /* 0x01082400000e0000 */
.L_x_856:
        /* <DEDUP_REMOVED lines=8> */
[CC--:B0-----:R-:W-:Y:S02]  /*21500*/  @!P2 LEA R8, P0, R16.reuse, R14.reuse, 0x1 ;  /* 0x0000000e1008a211 */ /* 0x0c1fe400078008ff */
[C---:B------:R-:W-:Y:S02]  /*21510*/  @!P3 LEA R14, P1, R221.reuse, R14, 0x1 ;  /* 0x0000000edd0eb211 */ /* 0x040fe400078208ff */
[-C--:B------:R-:W-:Y:S02]  /*21520*/  @!P2 LEA.HI.X R9, R16, R0.reuse, R17, 0x1, P0 ;  /* 0x000000001009a211 */ /* 0x080fe400000f0c11 */
[----:B------:R-:W-:-:S03]  /*21530*/  @!P3 LEA.HI.X R15, R221, R0, R7, 0x1, P1 ;  /* 0x00000000dd0fb211 */ /* 0x000fc600008f0c07 */
[----:B------:R0:W-:Y:S04]  /*21540*/  @!P2 ST.E.128 desc[UR6][R8.64], RZ ;  /* 0x000000ff0800a985 */ /* 0x0001e8000c101d06 */
[----:B------:R0:W-:Y:S02]  /*21550*/  @!P3 ST.E.128 desc[UR6][R14.64], RZ ;  /* 0x000000ff0e00b985 */ /* 0x0001e4000c101d06 */
.L_x_645:
[----:B------:R-:W-:Y:S05]  /*21560*/  BSYNC B1 ;  /* 0x0000000000017941 */ /* 0x000fea0003800000 */
.L_x_644:
[----:B------:R-:W-:-:S03]  /*21570*/  UMOV UR4, 0xffffffff ;  /* 0xffffffff00047882 */ /* 0x000fc60000000000 */
[----:B------:R-:W-:Y:S05]  /*21580*/  BRA.DIV UR4, `(.L_x_646) ;  /* 0x0000008e04047947 */ /* 0x000fea000b800000 */
[----:B0-----:R0:W0:Y:S04]  /*21590*/  SHFL.IDX PT, R0, R4, 0x3, 0x181f ;  /* 0x00781f0004007f89 */ /* 0x00102800000e0000 */
[----:B------:R0:W0:Y:S02]  /*215a0*/  SHFL.IDX PT, R14, R3, 0x3, 0x181f ;  /* 0x00781f00030e7f89 */ /* 0x00002400000e0000 */
.L_x_860:
[----:B0--34-:R-:W-:-:S05]  /*215b0*/  VIADD R3, R6, 0x60 ;  /* 0x0000006006037836 */ /* 0x019fca0000000000 */
[----:B------:R-:W-:-:S13]  /*215c0*/  ISETP.GE.AND P0, PT, R3, R20, PT ;  /* 0x000000140300720c */ /* 0x000fda0003f06270 */
[----:B------:R-:W-:Y:S05]  /*215d0*/  @P0 BRA `(.L_x_629) ;  /* 0x0000000000280947 */ /* 0x000fea0003800000 */
[----:B------:R-:W-:Y:S01]  /*215e0*/  ULDC UR4, c[0x0][0xac8] ;  /* 0x0002b20000047ab9 */ /* 0x000fe20000000800 */
[----:B------:R-:W-:Y:S01]  /*215f0*/  ULDC.64 UR6, c[0x0][0x208] ;  /* 0x0000820000067ab9 */ /* 0x000fe20000000a00 */
[----:B------:R-:W-:Y:S02]  /*21600*/  ISETP.GE.AND P2, PT, R16, UR4, PT ;  /* 0x0000000410007c0c */ /* 0x000fe4000bf46270 */
[----:B------:R-:W-:-:S11]  /*21610*/  ISETP.GE.AND P3, PT, R221, UR4, PT ;  /* 0x00000004dd007c0c */ /* 0x000fd6000bf66270 */
[CC--:B------:R-:W-:Y:S02]  /*21620*/  @!P2 LEA R4, P0, R16.reuse, R14.reuse, 0x1 ;  /* 0x0000000e1004a211 */ /* 0x0c0fe400078008ff */
[C---:B------:R-:W-:Y:S02]  /*21630*/  @!P3 LEA R14, P1, R221.reuse, R14, 0x1 ;  /* 0x0000000edd0eb211 */ /* 0x040fe400078208ff */
[-C--:B------:R-:W-:Y:S02]  /*21640*/  @!P2 LEA.HI.X R5, R16, R0.reuse, R17, 0x1, P0 ;  /* 0x000000001005a211 */ /* 0x080fe400000f0c11 */
[----:B------:R-:W-:-:S03]  /*21650*/  @!P3 LEA.HI.X R15, R221, R0, R7, 0x1, P1 ;  /* 0x00000000dd0fb211 */ /* 0x000fc600008f0c07 */
[----:B------:R4:W-:Y:S04]  /*21660*/  @!P2 ST.E.128 desc[UR6][R4.64], RZ ;  /* 0x000000ff0400a985 */ /* 0x0009e8000c101d06 */
[----:B------:R4:W-:Y:S02]  /*21670*/  @!P3 ST.E.128 desc[UR6][R14.64], RZ ;  /* 0x000000ff0e00b985 */ /* 0x0009e4000c101d06 */
.L_x_629:
[----:B------:R-:W-:Y:S05]  /*21680*/  BSYNC B0 ;  /* 0x0000000000007941 */ /* 0x000fea0003800000 */
.L_x_615:
[----:B------:R-:W-:Y:S02]  /*21690*/  ULDC UR4, c[0x0][0xc3c] ;  /* 0x00030f0000047ab9 */ /* 0x000fe40000000800 */
[----:B--2---:R-:W-:-:S13]  /*216a0*/  ISETP.GE.AND P0, PT, R151, UR4, PT ;  /* 0x0000000497007c0c */ /* 0x004fda000bf06270 */
[----:B------:R-:W-:Y:S05]  /*216b0*/  @!P0 BRA `(.L_x_647) ;  /* 0xfffffdfc00088947 */ /* 0x000fea000383ffff */
[----:B------:R-:W-:Y:S05]  /*216c0*/  BRA `(.L_x_416) ;  /* 0x0000007800907947 */ /* 0x000fea0003800000 */
.L_x_414:
[----:B------:R-:W-:-:S08]  /*216d0*/  NOP ;  /* 0x0000000000007918 */ /* 0x000fd00000000000 */
[----:B--2---:R-:W0:-:S00]  /*216e0*/  USETMAXREG.DEALLOC.CTAPOOL 0x18 ;  /* 0x00000018000079c8 */ /* 0x004e0000080e0500 */
[----:B0-----:R-:W2:Y:S01]  /*216f0*/  LDL.LU R2, [R1] ;  /* 0x0000000001027983 */ /* 0x001ea20000300800 */
[----:B------:R-:W-:Y:S01]  /*21700*/  LOP3.LUT R0, R0, 0x3, RZ, 0xc0, !PT ;  /* 0x0000000300007812 */ /* 0x000fe200078ec0ff */
[----:B------:R-:W-:-:S05]  /*21710*/  IMAD.MOV.U32 R7, RZ, RZ, RZ ;  /* 0x000000ffff077224 */ /* 0x000fca00078e00ff */
[----:B------:R-:W0:Y:S02]  /*21720*/  SHFL.IDX PT, R0, R0, RZ, 0x1f ;  /* 0x00001fff00007589 */ /* 0x000e2400000e0000 */
[----:B0-----:R-:W-:Y:S02]  /*21730*/  ISETP.NE.AND P0, PT, R0, RZ, PT ;  /* 0x000000ff0000720c */ /* 0x001fe40003f05270 */
[----:B--2---:R-:W-:-:S11]  /*21740*/  LOP3.LUT R2, R2, 0xfffffffd, RZ, 0xc0, !PT ;  /* 0xfffffffd02027812 */ /* 0x004fd600078ec0ff */
[----:B------:R-:W-:-:S05]  /*21750*/  @P0 LOP3.LUT R2, R2, 0x2, RZ, 0xfc, !PT ;  /* 0x0000000202020812 */ /* 0x000fca00078efcff */
[----:B------:R0:W-:Y:S01]  /*21760*/  STL [R1], R2 ;  /* 0x0000000201007387 */ /* 0x0001e20000100800 */
[----:B------:R-:W-:Y:S05]  /*21770*/  @!P0 BRA `(.L_x_648) ;  /* 0x0000000000248947 */ /* 0x000fea0003800000 */
[----:B------:R-:W1:Y:S08]  /*21780*/  S2UR UR5, SR_CgaCtaId ;  /* 0x00000000000579c3 */ /* 0x000e700000008800 */
[----:B------:R-:W-:Y:S06]  /*21790*/  BAR.SYNC.DEFER_BLOCKING 0x5, 0x180 ;  /* 0x0146000000007b1d */ /* 0x000fec0000010000 */
[----:B------:R-:W-:-:S02]  /*217a0*/  UMOV UR4, 0x400 ;  /* 0x0000040000047882 */ /* 0x000fc40000000000 */
[----:B-1----:R-:W-:-:S09]  /*217b0*/  ULEA UR4, UR5, UR4, 0x18 ;  /* 0x0000000405047291 */ /* 0x002fd2000f8ec03f */
[----:B------:R-:W1:Y:S04]  /*217c0*/  LDS.128 R8, [UR4+0x348d0] ;  /* 0x0348d004ff087984 */ /* 0x000e680008000c00 */
[----:B-1----:R1:W-:Y:S04]  /*217d0*/  STL.64 [R1+0x10], R8 ;  /* 0x0000100801007387 */ /* 0x0023e80000100a00 */
[----:B------:R1:W-:Y:S01]  /*217e0*/  STL.64 [R1+0x18], R10 ;  /* 0x0000180a01007387 */ /* 0x0003e20000100a00 */
[----:B------:R-:W-:Y:S06]  /*217f0*/  BAR.ARV 0x4, 0x180 ;  /* 0x0106000000007b1d */ /* 0x000fec0000002000 */
[----:B------:R-:W-:Y:S05]  /*21800*/  BRA `(.L_x_649) ;  /* 0x0000000800ac7947 */ /* 0x000fea0003800000 */
.L_x_648:
[----:B------:R-:W-:Y:S01]  /*21810*/  LOP3.LUT R0, R6, 0x1f, RZ, 0xc0, !PT ;  /* 0x0000001f06007812 */ /* 0x000fe200078ec0ff */
[----:B------:R-:W-:Y:S01]  /*21820*/  ULDC UR4, c[0x0][0xc3c] ;  /* 0x00030f0000047ab9 */ /* 0x000fe20000000800 */
[----:B------:R-:W-:Y:S01]  /*21830*/  ULDC.64 UR6, c[0x0][0x208] ;  /* 0x0000820000067ab9 */ /* 0x000fe20000000a00 */
[----:B------:R-:W-:Y:S01]  /*21840*/  MOV R10, RZ ;  /* 0x000000ff000a7202 */ /* 0x000fe20000000f00 */
[----:B------:R-:W-:Y:S01]  /*21850*/  ULDC UR5, c[0x0][0xc38] ;  /* 0x00030e0000057ab9 */ /* 0x000fe20000000800 */
[----:B------:R-:W-:-:S04]  /*21860*/  ISETP.NE.AND P0, PT, R0, 0x1f, PT ;  /* 0x0000001f0000780c */ /* 0x000fc80003f05270 */
[----:B------:R-:W-:-:S13]  /*21870*/  ISETP.GE.OR P1, PT, R0, UR4, !P0 ;  /* 0x0000000400007c0c */ /* 0x000fda000c726670 */
[----:B0-----:R-:W0:Y:S08]  /*21880*/  @!P1 LDC.64 R2, c[0x0][0xc80] ;  /* 0x00032000ff029b82 */ /* 0x001e300000000a00 */
        /* <DEDUP_REMOVED lines=23> */
[----:B-1----:R-:W-:-:S04]  /*21a00*/  SEL R2, R2, RZ, P4 ;  /* 0x000000ff02027207 */ /* 0x002fc80002000000 */
[----:B------:R-:W-:-:S05]  /*21a10*/  IADD3 R3, R9, R2, RZ ;  /* 0x0000000209037210 */ /* 0x000fca0007ffe0ff */
        /* <DEDUP_REMOVED lines=11> */
.L_x_652:
[----:B------:R-:W0:Y:S01]  /*21ad0*/  LDC R2, c[0x0][0xc3c] ;  /* 0x00030f00ff027b82 */ /* 0x000e220000000800 */
[----:B------:R-:W-:Y:S01]  /*21ae0*/  ULDC UR7, c[0x0][0xc3c] ;  /* 0x00030f0000077ab9 */ /* 0x000fe20000000800 */
[----:B------:R-:W-:Y:S01]  /*21af0*/  UIADD3 UR4, UR4, 0x1f, URZ ;  /* 0x0000001f04047890 */ /* 0x000fe2000fffe03f */
[----:B------:R-:W-:-:S05]  /*21b00*/  MOV R3, UR7 ;  /* 0x0000000700037c02 */ /* 0x000fca0008000f00 */
        /* <DEDUP_REMOVED lines=9> */
[----:B------:R-:W-:Y:S02]  /*21ba0*/  IMAD.MOV.U32 R10, RZ, RZ, RZ ;  /* 0x000000ffff0a7224 */ /* 0x000fe400078e00ff */
[----:B0-----:R-:W-:-:S05]  /*21bb0*/  @!P6 IMAD.WIDE R2, R9, 0x4, R2 ;  /* 0x000000040902e825 */ /* 0x001fca00078e0202 */
[----:B------:R1:W2:Y:S02]  /*21bc0*/  @!P6 LDG.E R7, desc[UR8][R2.64] ;  /* 0x000000080207e981 */ /* 0x0002a4000c1e1900 */
[----:B-1----:R-:W-:-:S05]  /*21bd0*/  @!P6 IMAD.WIDE R2, R9, 0x4, R4 ;  /* 0x000000040902e825 */ /* 0x002fca00078e0204 */
[----:B------:R-:W2:Y:S02]  /*21be0*/  @!P6 LDG.E R10, desc[UR8][R2.64] ;  /* 0x00000008020ae981 */ /* 0x000ea4000c1e1900 */
[----:B--2---:R-:W-:-:S05]  /*21bf0*/  IMAD R11, R7, R10, RZ ;  /* 0x0000000a070b7224 */ /* 0x004fca00078e02ff */
[----:B------:R-:W0:Y:S02]  /*21c00*/  SHFL.UP PT, R4, R11, 0x1, RZ ;  /* 0x042000000b047989 */ /* 0x000e2400000e00ff */
[----:B0-----:R-:W-:-:S04]  /*21c10*/  SEL R4, R4, RZ, P1 ;  /* 0x000000ff04047207 */ /* 0x001fc80000800000 */
[----:B------:R-:W-:-:S05]  /*21c20*/  IADD3 R4, R11, R4, RZ ;  /* 0x000000040b047210 */ /* 0x000fca0007ffe0ff */
        /* <DEDUP_REMOVED lines=10> */
[----:B0-----:R-:W-:-:S04]  /*21cd0*/  SEL R2, R2, RZ, P5 ;  /* 0x000000ff02027207 */ /* 0x001fc80002800000 */
[----:B------:R-:W-:-:S05]  /*21ce0*/  IADD3 R2, R3, R2, RZ ;  /* 0x0000000203027210 */ /* 0x000fca0007ffe0ff */
[----:B------:R-:W0:Y:S02]  /*21cf0*/  SHFL.IDX PT, R4, R2, 0x1f, 0x1f ;  /* 0x03e01f0002047f89 */ /* 0x000e2400000e0000 */
[----:B0-----:R-:W-:-:S04]  /*21d00*/  IMAD R11, R4, UR5, RZ ;  /* 0x00000005040b7c24 */ /* 0x001fc8000f8e02ff */
[----:B------:R-:W-:-:S05]  /*21d10*/  IMAD.IADD R8, R11, 0x1, R8 ;  /* 0x000000010b087824 */ /* 0x000fca00078e0208 */
[----:B------:R-:W-:-:S13]  /*21d20*/  ISETP.GT.AND P6, PT, R8, UR6, PT ;  /* 0x0000000608007c0c */ /* 0x000fda000bfc4270 */
[----:B------:R-:W-:Y:S05]  /*21d30*/  @!P6 BRA `(.L_x_652) ;  /* 0xfffffffc0064e947 */ /* 0x000fea000383ffff */
.L_x_650:
        /* <DEDUP_REMOVED lines=16> */
[----:B0-----:R-:W-:Y:S01]  /*21e40*/  IADD3 R16, RZ, -R3, RZ ;  /* 0x80000003ff107210 */ /* 0x001fe20007ffe0ff */
[----:B------:R-:W-:Y:S06]  /*21e50*/  @!P0 BRA `(.L_x_653) ;  /* 0x0000000000088947 */ /* 0x000fec0003800000 */
[----:B------:R-:W-:-:S05]  /*21e60*/  VIADD R13, R4, 0xffffffff ;  /* 0xffffffff040d7836 */ /* 0x000fca0000000000 */
[----:B------:R0:W1:Y:S02]  /*21e70*/  SHFL.IDX PT, R14, R2, R13, 0x1f ;  /* 0x00001f0d020e7589 */ /* 0x00006400000e0000 */
.L_x_653:
[----:B-1----:R-:W-:Y:S01]  /*21e80*/  IMAD R10, R14, UR5, R11 ;  /* 0x000000050e0a7c24 */ /* 0x002fe2000f8e020b */
[----:B------:R-:W1:Y:S01]  /*21e90*/  MUFU.RCP R12, R12 ;  /* 0x0000000c000c7308 */ /* 0x000e620000001000 */
[----:B------:R-:W-:Y:S02]  /*21ea0*/  IMAD R11, R16, R5, RZ ;  /* 0x00000005100b7224 */ /* 0x000fe400078e02ff */
[----:B0-----:R-:W-:Y:S01]  /*21eb0*/  IMAD.MOV.U32 R2, RZ, RZ, RZ ;  /* 0x000000ffff027224 */ /* 0x001fe200078e00ff */
[----:B------:R0:W-:Y:S03]  /*21ec0*/  STL [R1+0x10], R10 ;  /* 0x0000100a01007387 */ /* 0x0001e60000100800 */
[----:B------:R-:W-:Y:S01]  /*21ed0*/  IMAD.HI.U32 R2, R3, R11, R2 ;  /* 0x0000000b03027227 */ /* 0x000fe200078e0002 */
[----:B------:R-:W-:-:S04]  /*21ee0*/  IABS R11, R7 ;  /* 0x00000007000b7213 */ /* 0x000fc80000000000 */
[----:B------:R-:W-:Y:S02]  /*21ef0*/  IADD3 R14, RZ, -R11, RZ ;  /* 0x8000000bff0e7210 */ /* 0x000fe40007ffe0ff */
[----:B0-----:R-:W-:-:S04]  /*21f00*/  IADD3 R10, -R10, UR6, RZ ;  /* 0x000000060a0a7c10 */ /* 0x001fc8000fffe1ff */
[----:B------:R-:W-:-:S05]  /*21f10*/  IABS R3, R10 ;  /* 0x0000000a00037213 */ /* 0x000fca0000000000 */
[----:B------:R-:W-:-:S04]  /*21f20*/  IMAD.HI.U32 R11, R2, R3, RZ ;  /* 0x00000003020b7227 */ /* 0x000fc800078e00ff */
[----:B------:R-:W-:Y:S02]  /*21f30*/  IMAD R2, R11, R14, R3 ;  /* 0x0000000e0b027224 */ /* 0x000fe400078e0203 */
[----:B-1----:R-:W-:-:S03]  /*21f40*/  VIADD R3, R12, 0xffffffe ;  /* 0x0ffffffe0c037836 */ /* 0x002fc60000000000 */
[----:B------:R-:W-:-:S03]  /*21f50*/  ISETP.GT.U32.AND P1, PT, R5, R2, PT ;  /* 0x000000020500720c */ /* 0x000fc60003f24070 */
[----:B------:R-:W0:Y:S10]  /*21f60*/  F2I.FTZ.U32.TRUNC.NTZ R3, R3 ;  /* 0x0000000300037305 */ /* 0x000e34000021f000 */
[----:B------:R-:W-:-:S02]  /*21f70*/  @!P1 IMAD.IADD R2, R2, 0x1, -R5 ;  /* 0x0000000102029824 */ /* 0x000fc400078e0a05 */
[----:B------:R-:W-:Y:S01]  /*21f80*/  @!P1 VIADD R11, R11, 0x1 ;  /* 0x000000010b0b9836 */ /* 0x000fe20000000000 */
[----:B------:R-:W-:Y:S02]  /*21f90*/  ISETP.NE.AND P1, PT, R7, RZ, PT ;  /* 0x000000ff0700720c */ /* 0x000fe40003f25270 */
[----:B------:R-:W-:Y:S01]  /*21fa0*/  ISETP.GE.U32.AND P0, PT, R2, R5, PT ;  /* 0x000000050200720c */ /* 0x000fe20003f06070 */
[----:B0-----:R-:W-:Y:S01]  /*21fb0*/  IMAD.MOV R5, RZ, RZ, -R3 ;  /* 0x000000ffff057224 */ /* 0x001fe200078e0a03 */
[----:B------:R-:W-:-:S03]  /*21fc0*/  MOV R2, RZ ;  /* 0x000000ff00027202 */ /* 0x000fc60000000f00 */
[----:B------:R-:W-:-:S04]  /*21fd0*/  IMAD R5, R5, R8, RZ ;  /* 0x0000000805057224 */ /* 0x000fc800078e02ff */
[----:B------:R-:W-:Y:S01]  /*21fe0*/  IMAD.HI.U32 R5, R3, R5, R2 ;  /* 0x0000000503057227 */ /* 0x000fe200078e0002 */
[----:B------:R-:W-:Y:S02]  /*21ff0*/  LOP3.LUT R2, R10, R7, RZ, 0x3c, !PT ;  /* 0x000000070a027212 */ /* 0x000fe400078e3cff */
[----:B------:R-:W-:Y:S01]  /*22000*/  IABS R3, R9 ;  /* 0x0000000900037213 */ /* 0x000fe20000000000 */
[----:B------:R-:W-:Y:S01]  /*22010*/  @P0 VIADD R11, R11, 0x1 ;  /* 0x000000010b0b0836 */ /* 0x000fe20000000000 */
[----:B------:R-:W-:Y:S02]  /*22020*/  ISETP.GE.AND P2, PT, R2, RZ, PT ;  /* 0x000000ff0200720c */ /* 0x000fe40003f46270 */
[----:B------:R-:W-:-:S11]  /*22030*/  IADD3 R3, RZ, -R3, RZ ;  /* 0x80000003ff037210 */ /* 0x000fd60007ffe0ff */
[----:B------:R-:W-:Y:S01]  /*22040*/  @!P2 IMAD.MOV R11, RZ, RZ, -R11 ;  /* 0x000000ffff0ba224 */ /* 0x000fe200078e0a0b */
[----:B------:R-:W-:-:S04]  /*22050*/  @!P1 LOP3.LUT R11, RZ, R7, RZ, 0x33, !PT ;  /* 0x00000007ff0b9212 */ /* 0x000fc800078e33ff */
[-C--:B------:R-:W-:Y:S01]  /*22060*/  IABS R2, R11.reuse ;  /* 0x0000000b00027213 */ /* 0x080fe20000000000 */
[----:B------:R-:W-:-:S04]  /*22070*/  IMAD R7, R7, R11, RZ ;  /* 0x0000000b07077224 */ /* 0x000fc800078e02ff */
[----:B------:R-:W-:-:S04]  /*22080*/  IMAD.HI.U32 R5, R5, R2, RZ ;  /* 0x0000000205057227 */ /* 0x000fc800078e00ff */
[----:B------:R-:W-:Y:S01]  /*22090*/  IMAD R3, R5, R3, R2 ;  /* 0x0000000305037224 */ /* 0x000fe200078e0202 */
[----:B------:R-:W-:-:S04]  /*220a0*/  LOP3.LUT R2, R11, R9, RZ, 0x3c, !PT ;  /* 0x000000090b027212 */ /* 0x000fc800078e3cff */
[----:B------:R-:W-:Y:S02]  /*220b0*/  ISETP.GT.U32.AND P1, PT, R8, R3, PT ;  /* 0x000000030800720c */ /* 0x000fe40003f24070 */
[----:B------:R-:W-:-:S11]  /*220c0*/  ISETP.GE.AND P2, PT, R2, RZ, PT ;  /* 0x000000ff0200720c */ /* 0x000fd60003f46270 */
[----:B------:R-:W-:Y:S02]  /*220d0*/  @!P1 IMAD.IADD R3, R3, 0x1, -R8 ;  /* 0x0000000103039824 */ /* 0x000fe400078e0a08 */
[----:B------:R-:W-:Y:S01]  /*220e0*/  @!P1 VIADD R5, R5, 0x1 ;  /* 0x0000000105059836 */ /* 0x000fe20000000000 */
[----:B------:R-:W-:Y:S02]  /*220f0*/  ISETP.NE.AND P1, PT, R9, RZ, PT ;  /* 0x000000ff0900720c */ /* 0x000fe40003f25270 */
[----:B------:R-:W-:-:S13]  /*22100*/  ISETP.GE.U32.AND P0, PT, R3, R8, PT ;  /* 0x000000080300720c */ /* 0x000fda0003f06070 */
[----:B------:R-:W-:-:S05]  /*22110*/  @P0 VIADD R5, R5, 0x1 ;  /* 0x0000000105050836 */ /* 0x000fca0000000000 */
[----:B------:R-:W-:Y:S02]  /*22120*/  @!P2 IADD3 R5, -R5, RZ, RZ ;  /* 0x000000ff0505a210 */ /* 0x000fe40007ffe1ff */
[----:B------:R-:W-:-:S05]  /*22130*/  @!P1 LOP3.LUT R5, RZ, R9, RZ, 0x33, !PT ;  /* 0x00000009ff059212 */ /* 0x000fca00078e33ff */
[----:B------:R-:W-:-:S04]  /*22140*/  IMAD.MOV R2, RZ, RZ, -R5 ;  /* 0x000000ffff027224 */ /* 0x000fc800078e0a05 */
[C---:B------:R-:W-:Y:S02]  /*22150*/  IMAD R11, R9.reuse, R2, R11 ;  /* 0x00000002090b7224 */ /* 0x040fe400078e020b */
[----:B------:R-:W-:Y:S02]  /*22160*/  IMAD R2, R9, 0x1000000, R5 ;  /* 0x0100000009027824 */ /* 0x000fe400078e0205 */
[----:B------:R-:W-:-:S03]  /*22170*/  IMAD.IADD R5, R10, 0x1, -R7 ;  /* 0x000000010a057824 */ /* 0x000fc600078e0a07 */
[----:B------:R-:W-:Y:S01]  /*22180*/  LEA R3, R11, R2, 0x10 ;  /* 0x000000020b037211 */ /* 0x000fe200078e80ff */
[----:B------:R-:W-:Y:S01]  /*22190*/  VIADD R2, R4, UR4 ;  /* 0x0000000404027c36 */ /* 0x000fe20008000000 */
[----:B------:R1:W-:Y:S04]  /*221a0*/  STL [R1+0x14], R5 ;  /* 0x0000140501007387 */ /* 0x0003e80000100800 */
[----:B------:R1:W-:Y:S04]  /*221b0*/  STL [R1+0x1c], R2 ;  /* 0x00001c0201007387 */ /* 0x0003e80000100800 */
[----:B------:R1:W-:Y:S01]  /*221c0*/  STL [R1+0x18], R3 ;  /* 0x0000180301007387 */ /* 0x0003e20000100800 */
[----:B------:R-:W-:Y:S05]  /*221d0*/  BRA `(.L_x_654) ;  /* 0x0000000000107947 */ /* 0x000fea0003800000 */
.L_x_651:
[----:B------:R-:W-:Y:S01]  /*221e0*/  IMAD.U32 R2, RZ, RZ, UR6 ;  /* 0x00000006ff027e24 */ /* 0x000fe2000f8e00ff */
[----:B------:R0:W-:Y:S04]  /*221f0*/  STL [R1+0x14], RZ ;  /* 0x000014ff01007387 */ /* 0x0001e80000100800 */
[----:B------:R0:W-:Y:S04]  /*22200*/  STL [R1+0x18], RZ ;  /* 0x000018ff01007387 */ /* 0x0001e80000100800 */
[----:B------:R0:W-:Y:S02]  /*22210*/  STL [R1+0x10], R2 ;  /* 0x0000100201007387 */ /* 0x0001e40000100800 */
.L_x_654:
[----:B------:R-:W2:Y:S04]  /*22220*/  LDL R8, [R1+0x10] ;  /* 0x0000100001087983 */ /* 0x000ea80000100800 */
[----:B------:R-:W2:Y:S04]  /*22230*/  LDL R9, [R1+0x14] ;  /* 0x0000140001097983 */ /* 0x000ea80000100800 */
[----:B------:R-:W2:Y:S04]  /*22240*/  LDL R10, [R1+0x18] ;  /* 0x00001800010a7983 */ /* 0x000ea80000100800 */
[----:B------:R-:W2:Y:S01]  /*22250*/  LDL R11, [R1+0x1c] ;  /* 0x00001c00010b7983 */ /* 0x000ea20000100800 */
[----:B------:R-:W-:-:S13]  /*22260*/  ISETP.NE.AND P0, PT, R0, RZ, PT ;  /* 0x000000ff0000720c */ /* 0x000fda0003f05270 */
[----:B-1----:R-:W1:Y:S01]  /*22270*/  @!P0 S2R R3, SR_CgaCtaId ;  /* 0x0000000000038919 */ /* 0x002e620000008800 */
[----:B------:R-:W-:-:S04]  /*22280*/  @!P0 MOV R0, 0x400 ;  /* 0x0000040000008802 */ /* 0x000fc80000000f00 */
[----:B-1----:R-:W-:-:S05]  /*22290*/  @!P0 LEA R0, R3, R0, 0x18 ;  /* 0x0000000003008211 */ /* 0x002fca00078ec0ff */
[----:B--2---:R2:W-:Y:S01]  /*222a0*/  @!P0 STS.128 [R0+0x348d0], R8 ;  /* 0x0348d00800008388 */ /* 0x0045e20000000c00 */
[----:B------:R-:W-:Y:S06]  /*222b0*/  BAR.ARV 0x5, 0x180 ;  /* 0x0146000000007b1d */ /* 0x000fec0000002000 */
.L_x_649:
[----:B--2---:R-:W2:Y:S01]  /*222c0*/  LDL R0, [R1+0x1c] ;  /* 0x00001c0001007983 */ /* 0x004ea20000100800 */
[----:B------:R-:W-:Y:S01]  /*222d0*/  ULDC UR4, c[0x0][0xc3c] ;  /* 0x00030f0000047ab9 */ /* 0x000fe20000000800 */
[----:B------:R-:W-:Y:S02]  /*222e0*/  MOV R19, RZ ;  /* 0x000000ff00137202 */ /* 0x000fe40000000f00 */
[----:B--2---:R-:W-:Y:S01]  /*222f0*/  ISETP.GE.AND P0, PT, R0, UR4, PT ;  /* 0x0000000400007c0c */ /* 0x004fe2000bf06270 */
[----:B------:R-:W-:-:S05]  /*22300*/  IMAD.MOV.U32 R0, RZ, RZ, 0x1 ;  /* 0x00000001ff007424 */ /* 0x000fca00078e00ff */
[----:B------:R2:W-:Y:S04]  /*22310*/  STL [R1+0xc], R0 ;  /* 0x00000c0001007387 */ /* 0x0005e80000100800 */
[----:B------:R2:W-:Y:S03]  /*22320*/  STL [R1+0x5c], RZ ;  /* 0x00005cff01007387 */ /* 0x0005e60000100800 */
[----:B------:R-:W-:Y:S05]  /*22330*/  @P0 BRA `(.L_x_655) ;  /* 0x0000006800940947 */ /* 0x000fea0003800000 */
[----:B------:R-:W3:Y:S01]  /*22340*/  S2UR UR5, SR_CgaCtaId ;  /* 0x00000000000579c3 */ /* 0x000ee20000008800 */
[C---:B--2---:R-:W-:Y:S01]  /*22350*/  IMAD.SHL.U32 R0, R6.reuse, 0x8, RZ ;  /* 0x0000000806007824 */ /* 0x044fe200078e00ff */
[----:B------:R-:W-:Y:S01]  /*22360*/  LOP3.LUT R4, R6, 0x7f, RZ, 0xc0, !PT ;  /* 0x0000007f06047812 */ /* 0x000fe200078ec0ff */
[----:B------:R-:W-:Y:S01]  /*22370*/  UMOV UR4, 0x400 ;  /* 0x0000040000047882 */ /* 0x000fe20000000000 */
[----:B------:R-:W-:Y:S01]  /*22380*/  BSSY B8, `(.L_x_655) ;  /* 0x00006a0000087945 */ /* 0x000fe20003800000 */
[----:B------:R-:W-:Y:S01]  /*22390*/  IMAD.MOV.U32 R19, RZ, RZ, RZ ;  /* 0x000000ffff137224 */ /* 0x000fe200078e00ff */
[----:B------:R-:W-:Y:S01]  /*223a0*/  LOP3.LUT R3, R0, 0x1f8, RZ, 0xc0, !PT ;  /* 0x000001f800037812 */ /* 0x000fe200078ec0ff */
[----:B0-----:R-:W-:Y:S01]  /*223b0*/  IMAD.SHL.U32 R2, R4, 0x8, RZ ;  /* 0x0000000804027824 */ /* 0x001fe200078e00ff */
[----:B------:R-:W-:Y:S01]  /*223c0*/  LOP3.LUT R0, R0, 0x38, RZ, 0xc0, !PT ;  /* 0x0000003800007812 */ /* 0x000fe200078ec0ff */
[----:B------:R-:W-:Y:S01]  /*223d0*/  ULDC.64 UR38, c[0x0][0x198] ;  /* 0x0000660000267ab9 */ /* 0x000fe20000000a00 */
[----:B------:R-:W-:Y:S01]  /*223e0*/  LOP3.LUT R3, R3, 0x38, R6, 0x78, !PT ;  /* 0x0000003803037812 */ /* 0x000fe200078e7806 */
[----:B------:R-:W-:Y:S01]  /*223f0*/  IMAD.SHL.U32 R6, R6, 0x10, RZ ;  /* 0x0000001006067824 */ /* 0x000fe200078e00ff */
[----:B------:R-:W-:Y:S01]  /*22400*/  LOP3.LUT R0, R0, 0x40, RZ, 0xfc, !PT ;  /* 0x0000004000007812 */ /* 0x000fe200078efcff */
[----:B------:R-:W-:Y:S01]  /*22410*/  ULDC UR36, c[0x0][0xc] ;  /* 0x0000030000247ab9 */ /* 0x000fe20000000800 */
[----:B------:R-:W-:-:S02]  /*22420*/  LOP3.LUT R3, R3, 0x200, R2, 0xf8, !PT ;  /* 0x0000020003037812 */ /* 0x000fc400078ef802 */
[----:B------:R-:W-:-:S04]  /*22430*/  SHF.R.U32.HI R2, RZ, 0x3, R4 ;  /* 0x00000003ff027819 */ /* 0x000fc80000011604 */
[----:B------:R-:W-:Y:S01]  /*22440*/  LOP3.LUT R4, R2, 0x70, R6, 0xf8, !PT ;  /* 0x0000007002047812 */ /* 0x000fe200078ef806 */
[----:B------:R-:W-:Y:S01]  /*22450*/  IMAD.MOV.U32 R2, RZ, RZ, 0x1 ;  /* 0x00000001ff027424 */ /* 0x000fe200078e00ff */
[----:B---3--:R-:W-:-:S06]  /*22460*/  ULEA UR4, UR5, UR4, 0x18 ;  /* 0x0000000405047291 */ /* 0x008fcc000f8ec03f */
[----:B------:R-:W-:-:S05]  /*22470*/  MOV R18, UR4 ;  /* 0x0000000400127c02 */ /* 0x000fca0008000f00 */
[----:B------:R-:W-:-:S05]  /*22480*/  IMAD R3, R3, 0x2, R18 ;  /* 0x0000000203037824 */ /* 0x000fca00078e0212 */
[----:B------:R0:W-:Y:S04]  /*22490*/  STL [R1+0x30], R3 ;  /* 0x0000300301007387 */ /* 0x0001e80000100800 */
[----:B------:R0:W-:Y:S04]  /*224a0*/  STL [R1+0x5c], RZ ;  /* 0x00005cff01007387 */ /* 0x0001e80000100800 */
[----:B------:R0:W-:Y:S04]  /*224b0*/  STL [R1+0x24], R2 ;  /* 0x0000240201007387 */ /* 0x0001e80000100800 */
[----:B------:R0:W-:Y:S04]  /*224c0*/  STL [R1+0x20], RZ ;  /* 0x000020ff01007387 */ /* 0x0001e80000100800 */
[----:B------:R0:W-:Y:S02]  /*224d0*/  STL [R1+0xc], R2 ;  /* 0x00000c0201007387 */ /* 0x0001e40000100800 */
.L_x_792:
[----:B------:R-:W2:Y:S01]  /*224e0*/  LDL R0, [R1+0x1c] ;  /* 0x00001c0001007983 */ /* 0x000ea20000100800 */
[----:B0-----:R-:W2:Y:S01]  /*224f0*/  LDC.64 R2, c[0x0][0xc88] ;  /* 0x00032200ff027b82 */ /* 0x001ea20000000a00 */
[----:B------:R-:W-:Y:S01]  /*22500*/  ULDC.64 UR4, c[0x0][0x208] ;  /* 0x0000820000047ab9 */ /* 0x000fe20000000a00 */
[----:B--2---:R-:W-:-:S05]  /*22510*/  IMAD.WIDE R2, R0, 0x4, R2 ;  /* 0x0000000400027825 */ /* 0x004fca00078e0202 */
[----:B------:R-:W2:Y:S01]  /*22520*/  LDG.E R15, desc[UR4][R2.64] ;  /* 0x00000004020f7981 */ /* 0x000ea2000c1e1900 */
[----:B------:R-:W-:Y:S05]  /*22530*/  YIELD ;  /* 0x0000000000007946 */ /* 0x000fea0003800000 */
[----:B------:R-:W-:Y:S01]  /*22540*/  ULDC.64 UR4, c[0x0][0xa28] ;  /* 0x00028a0000047ab9 */ /* 0x000fe20000000a00 */
[----:B------:R-:W-:Y:S01]  /*22550*/  MOV R0, RZ ;  /* 0x000000ff00007202 */ /* 0x000fe20000000f00 */
[----:B------:R-:W-:Y:S01]  /*22560*/  ULDC.64 UR12, c[0x0][0x208] ;  /* 0x00008200000c7ab9 */ /* 0x000fe20000000a00 */
[----:B------:R-:W-:Y:S01]  /*22570*/  ISETP.NE.U32.AND P0, PT, RZ, UR4, PT ;  /* 0x00000004ff007c0c */ /* 0x000fe2000bf05070 */
[----:B-1----:R-:W-:Y:S01]  /*22580*/  IMAD.MOV.U32 R8, RZ, RZ, RZ ;  /* 0x000000ffff087224 */ /* 0x002fe200078e00ff */
[----:B------:R-:W-:Y:S01]  /*22590*/  ULDC.64 UR10, c[0x0][0xa18] ;  /* 0x00028600000a7ab9 */ /* 0x000fe20000000a00 */
        /* <DEDUP_REMOVED lines=13> */
[----:B------:R-:W-:Y:S02]  /*22670*/  ISETP.NE.AND.EX P1, PT, RZ, UR5, PT, P1 ;  /* 0x00000005ff007c0c */ /* 0x000fe4000bf25310 */
[----:B------:R-:W-:Y:S02]  /*22680*/  CS2R R10, SRZ ;  /* 0x00000000000a7805 */ /* 0x000fe4000001ff00 */
[----:B------:R-:W-:Y:S01]  /*22690*/  ISETP.NE.U32.AND P3, PT, RZ, UR10, PT ;  /* 0x0000000aff007c0c */ /* 0x000fe2000bf65070 */
[----:B------:R-:W-:Y:S01]  /*226a0*/  STL [R1+0x4], R14 ;  /* 0x0000040e01007387 */ /* 0x000fe20000100800 */
[----:B------:R-:W-:Y:S02]  /*226b0*/  ISETP.NE.U32.AND P0, PT, RZ, UR6, PT ;  /* 0x00000006ff007c0c */ /* 0x000fe4000bf05070 */
[----:B------:R-:W-:Y:S01]  /*226c0*/  ISETP.NE.U32.AND P2, PT, RZ, UR8, PT ;  /* 0x00000008ff007c0c */ /* 0x000fe2000bf45070 */
[----:B------:R-:W-:Y:S01]  /*226d0*/  STL [R1+0x28], R13 ;  /* 0x0000280d01007387 */ /* 0x000fe20000100800 */
[----:B------:R-:W-:-:S02]  /*226e0*/  IADD3 R6, P5, R14, UR6, RZ ;  /* 0x000000060e067c10 */ /* 0x000fc4000ffbe0ff */
[C---:B-1----:R-:W-:Y:S02]  /*226f0*/  IADD3 R2, P4, R14.reuse, UR4, RZ ;  /* 0x000000040e027c10 */ /* 0x042fe4000ff9e0ff */
[----:B------:R-:W-:Y:S02]  /*22700*/  ISETP.NE.AND.EX P3, PT, RZ, UR11, PT, P3 ;  /* 0x0000000bff007c0c */ /* 0x000fe4000bf65330 */
[C---:B------:R-:W-:Y:S02]  /*22710*/  IADD3.X R3, R13.reuse, UR5, RZ, P4, !PT ;  /* 0x000000050d037c10 */ /* 0x040fe4000a7fe4ff */
[----:B0-----:R-:W-:Y:S02]  /*22720*/  IADD3 R4, P4, R14, UR8, RZ ;  /* 0x000000080e047c10 */ /* 0x001fe4000ff9e0ff */
[----:B------:R-:W-:Y:S01]  /*22730*/  ISETP.NE.AND.EX P0, PT, RZ, UR7, PT, P0 ;  /* 0x00000007ff007c0c */ /* 0x000fe2000bf05300 */
[----:B------:R-:W2:Y:S01]  /*22740*/  @P1 LDG.E R8, desc[UR12][R2.64] ;  /* 0x0000000c02081981 */ /* 0x000ea2000c1e1900 */
[C---:B------:R-:W-:Y:S01]  /*22750*/  IADD3.X R5, R13.reuse, UR9, RZ, P4, !PT ;  /* 0x000000090d057c10 */ /* 0x040fe2000a7fe4ff */
[----:B------:R-:W-:Y:S01]  /*22760*/  ULDC UR4, c[0x0][0x288] ;  /* 0x0000a20000047ab9 */ /* 0x000fe20000000800 */
[----:B------:R-:W-:Y:S01]  /*22770*/  ISETP.NE.AND.EX P2, PT, RZ, UR9, PT, P2 ;  /* 0x00000009ff007c0c */ /* 0x000fe2000bf45320 */
[----:B------:R-:W-:Y:S01]  /*22780*/  IMAD.U32 R12, RZ, RZ, UR4 ;  /* 0x00000004ff0c7e24 */ /* 0x000fe2000f8e00ff */
[----:B------:R-:W-:Y:S01]  /*22790*/  ULDC.64 UR4, c[0x0][0x418] ;  /* 0x0001060000047ab9 */ /* 0x000fe20000000a00 */
[----:B------:R-:W-:Y:S01]  /*227a0*/  IADD3.X R7, R13, UR7, RZ, P5, !PT ;  /* 0x000000070d077c10 */ /* 0x000fe2000affe4ff */
[----:B--2---:R0:W-:Y:S01]  /*227b0*/  STL [R1+0x48], R8 ;  /* 0x0000480801007387 */ /* 0x0041e20000100800 */
[----:B------:R-:W-:-:S03]  /*227c0*/  UISETP.NE.U32.AND UP0, UPT, UR4, URZ, UPT ;  /* 0x0000003f0400728c */ /* 0x000fc6000bf05070 */
[----:B------:R-:W-:Y:S01]  /*227d0*/  ULDC UR4, c[0x0][0x424] ;  /* 0x0001090000047ab9 */ /* 0x000fe20000000800 */
[----:B------:R-:W5:Y:S04]  /*227e0*/  @P0 LDG.E R11, desc[UR12][R6.64] ;  /* 0x0000000c060b0981 */ /* 0x000f68000c1e1900 */
[----:B------:R-:W5:Y:S01]  /*227f0*/  @P2 LDG.E R10, desc[UR12][R4.64] ;  /* 0x0000000c040a2981 */ /* 0x000f62000c1e1900 */
[----:B0-----:R-:W-:-:S04]  /*22800*/  @P3 IADD3 R8, P4, R14, UR10, RZ ;  /* 0x0000000a0e083c10 */ /* 0x001fc8000ff9e0ff */
[----:B------:R-:W-:-:S05]  /*22810*/  @P3 IADD3.X R9, R13, UR11, RZ, P4, !PT ;  /* 0x0000000b0d093c10 */ /* 0x000fca000a7fe4ff */
[----:B------:R0:W2:Y:S01]  /*22820*/  @P3 LDG.E R12, desc[UR12][R8.64] ;  /* 0x0000000c080c3981 */ /* 0x0000a2000c1e1900 */
[----:B------:R-:W-:-:S03]  /*22830*/  UISETP.NE.AND.EX UP0, UPT, UR5, URZ, UPT, UP0 ;  /* 0x0000003f0500728c */ /* 0x000fc6000bf05300 */
[----:B------:R-:W-:Y:S01]  /*22840*/  ULDC UR5, c[0x0][0x2f0] ;  /* 0x0000bc0000057ab9 */ /* 0x000fe20000000800 */
[----:B------:R-:W-:-:S04]  /*22850*/  USEL UR4, UR4, 0x1, UP0 ;  /* 0x0000000104047887 */ /* 0x000fc80008000000 */
[----:B------:R-:W-:-:S03]  /*22860*/  UIMAD UR4, UR4, UR5, URZ ;  /* 0x00000005040472a4 */ /* 0x000fc6000f8e023f */
[----:B------:R-:W-:Y:S02]  /*22870*/  ULDC UR5, c[0x0][0x348] ;  /* 0x0000d20000057ab9 */ /* 0x000fe40000000800 */
[----:B0-----:R-:W-:Y:S01]  /*22880*/  MOV R9, UR5 ;  /* 0x0000000500097c02 */ /* 0x001fe20008000f00 */
[----:B------:R-:W-:Y:S01]  /*22890*/  IMAD.U32 R8, RZ, RZ, UR4 ;  /* 0x00000004ff087e24 */ /* 0x000fe2000f8e00ff */
[----:B--2---:R0:W-:Y:S01]  /*228a0*/  STL [R1+0x54], R12 ;  /* 0x0000540c01007387 */ /* 0x0041e20000100800 */
[----:B------:R-:W-:Y:S05]  /*228b0*/  @P3 BRA `(.L_x_656) ;  /* 0x0000000000183947 */ /* 0x000fea0003800000 */
[----:B------:R-:W-:Y:S05]  /*228c0*/  @!P1 BRA `(.L_x_656) ;  /* 0x0000000000149947 */ /* 0x000fea0003800000 */
[----:B------:R-:W-:Y:S02]  /*228d0*/  ULDC.64 UR4, c[0x0][0x208] ;  /* 0x0000820000047ab9 */ /* 0x000fe40000000a00 */
[----:B0-----:R-:W2:Y:S04]  /*228e0*/  LDG.E R12, desc[UR4][R2.64] ;  /* 0x00000004020c7981 */ /* 0x001ea8000c1e1900 */
[----:B------:R-:W2:Y:S02]  /*228f0*/  LDG.E R2, desc[UR4][R2.64+0x4] ;  /* 0x0000040402027981 */ /* 0x000ea4000c1e1900 */
[----:B--2---:R-:W-:-:S05]  /*22900*/  IMAD.IADD R2, R2, 0x1, -R12 ;  /* 0x0000000102027824 */ /* 0x004fca00078e0a0c */
[----:B------:R1:W-:Y:S02]  /*22910*/  STL [R1+0x54], R2 ;  /* 0x0000540201007387 */ /* 0x0003e40000100800 */
.L_x_656:
[----:B------:R-:W2:Y:S01]  /*22920*/  LDL.LU R3, [R1+0x18] ;  /* 0x0000180001037983 */ /* 0x000ea20000300800 */
[----:B0-----:R-:W-:Y:S01]  /*22930*/  MOV R12, R15 ;  /* 0x0000000f000c7202 */ /* 0x001fe20000000f00 */
[----:B------:R-:W-:Y:S02]  /*22940*/  ULDC.64 UR4, c[0x0][0xa20] ;  /* 0x0002880000047ab9 */ /* 0x000fe40000000a00 */
[----:B------:R-:W-:Y:S02]  /*22950*/  ISETP.NE.U32.AND P1, PT, RZ, UR4, PT ;  /* 0x00000004ff007c0c */ /* 0x000fe4000bf25070 */
[----:B------:R0:W-:Y:S02]  /*22960*/  STL [R1+0x8], R12 ;  /* 0x0000080c01007387 */ /* 0x0001e40000100800 */
[----:B------:R-:W-:Y:S02]  /*22970*/  ISETP.NE.AND.EX P1, PT, RZ, UR5, PT, P1 ;  /* 0x00000005ff007c0c */ /* 0x000fe4000bf25310 */
[----:B--2---:R-:W-:-:S02]  /*22980*/  LOP3.LUT R17, R3, 0xff000000, RZ, 0xc0, !PT ;  /* 0xff00000003117812 */ /* 0x004fc400078ec0ff */
[C---:B-1----:R-:W-:Y:S02]  /*22990*/  LOP3.LUT R2, R3.reuse, 0xff0000, RZ, 0xc0, !PT ;  /* 0x00ff000003027812 */ /* 0x042fe400078ec0ff */
[----:B------:R-:W-:Y:S02]  /*229a0*/  SHF.R.U32.HI R17, RZ, 0x8, R17 ;  /* 0x00000008ff117819 */ /* 0x000fe40000011611 */
[----:B------:R-:W-:Y:S02]  /*229b0*/  LOP3.LUT R16, R3, 0xffff, RZ, 0xc0, !PT ;  /* 0x0000ffff03107812 */ /* 0x000fe400078ec0ff */
[----:B------:R-:W-:Y:S01]  /*229c0*/  LEA.HI R17, R2, R17, RZ, 0x10 ;  /* 0x0000001102117211 */ /* 0x000fe200078f80ff */
[----:B-----5:R-:W-:-:S05]  /*229d0*/  IMAD.IADD R2, R11, 0x1, R0 ;  /* 0x000000010b027824 */ /* 0x020fca00078e0200 */
[----:B------:R0:W-:Y:S01]  /*229e0*/  STL [R1+0x18], R2 ;  /* 0x0000180201007387 */ /* 0x0001e20000100800 */
[----:B------:R-:W-:Y:S05]  /*229f0*/  @!P1 BRA `(.L_x_657) ;  /* 0x0000000000149947 */ /* 0x000fea0003800000 */
[----:B0-----:R-:W-:Y:S01]  /*22a00*/  IADD3 R2, P0, R14, UR4, RZ ;  /* 0x000000040e027c10 */ /* 0x001fe2000ff1e0ff */
[----:B------:R-:W-:-:S03]  /*22a10*/  ULDC.64 UR6, c[0x0][0x208] ;  /* 0x0000820000067ab9 */ /* 0x000fc60000000a00 */
[----:B------:R-:W-:-:S05]  /*22a20*/  IADD3.X R3, R13, UR5, RZ, P0, !PT ;  /* 0x000000050d037c10 */ /* 0x000fca00087fe4ff */
[----:B------:R0:W5:Y:S01]  /*22a30*/  LDG.E R8, desc[UR6][R2.64] ;  /* 0x0000000602087981 */ /* 0x000162000c1e1900 */
[----:B------:R-:W-:Y:S05]  /*22a40*/  BRA `(.L_x_658) ;  /* 0x0000000000147947 */ /* 0x000fea0003800000 */
.L_x_657:
[----:B------:R-:W-:Y:S05]  /*22a50*/  @!P0 BRA `(.L_x_658) ;  /* 0x0000000000108947 */ /* 0x000fea0003800000 */
[----:B------:R-:W-:Y:S02]  /*22a60*/  ULDC.64 UR4, c[0x0][0x208] ;  /* 0x0000820000047ab9 */ /* 0x000fe40000000a00 */
[----:B------:R-:W2:Y:S04]  /*22a70*/  LDG.E R8, desc[UR4][R6.64] ;  /* 0x0000000406087981 */ /* 0x000ea8000c1e1900 */
[----:B------:R-:W2:Y:S02]  /*22a80*/  LDG.E R6, desc[UR4][R6.64+0x4] ;  /* 0x0000040406067981 */ /* 0x000ea4000c1e1900 */
[----:B--2---:R-:W-:-:S07]  /*22a90*/  IMAD.IADD R8, R6, 0x1, -R8 ;  /* 0x0000000106087824 */ /* 0x004fce00078e0a08 */
.L_x_658:
[----:B------:R-:W-:Y:S01]  /*22aa0*/  ULDC.64 UR4, c[0x0][0x208] ;  /* 0x0000820000047ab9 */ /* 0x000fe20000000a00 */
[----:B-----5:R-:W-:Y:S02]  /*22ab0*/  IMAD.IADD R6, R8, 0x1, -R0 ;  /* 0x0000000108067824 */ /* 0x020fe400078e0a00 */
[----:B------:R-:W2:Y:S04]  /*22ac0*/  @P2 LDG.E R0, desc[UR4][R4.64] ;  /* 0x0000000404002981 */ /* 0x000ea8000c1e1900 */
[----:B------:R-:W2:Y:S01]  /*22ad0*/  @P2 LDG.E R4, desc[UR4][R4.64+0x4] ;  /* 0x0000040404042981 */ /* 0x000ea2000c1e1900 */
[----:B------:R-:W-:Y:S01]  /*22ae0*/  LOP3.LUT R13, R17, 0xff, RZ, 0xc0, !PT ;  /* 0x000000ff110d7812 */ /* 0x000fe200078ec0ff */
[----:B------:R-:W-:Y:S01]  /*22af0*/  BSSY B0, `(.L_x_659) ;  /* 0x000002a000007945 */ /* 0x000fe20003800000 */
[----:B------:R-:W-:Y:S01]  /*22b00*/  SHF.R.U32.HI R17, RZ, 0x10, R17 ;  /* 0x00000010ff117819 */ /* 0x000fe20000011611 */
[----:B--2---:R-:W-:-:S05]  /*22b10*/  @P2 IMAD.IADD R9, R4, 0x1, -R0 ;  /* 0x0000000104092824 */ /* 0x004fca00078e0a00 */
[----:B0-----:R-:W-:-:S04]  /*22b20*/  IADD3 R2, R6, R9, RZ ;  /* 0x0000000906027210 */ /* 0x001fc80007ffe0ff */
[C---:B------:R-:W-:Y:S01]  /*22b30*/  ISETP.GE.AND P1, PT, R2.reuse, 0x1, PT ;  /* 0x000000010200780c */ /* 0x040fe20003f26270 */
[----:B------:R-:W-:-:S04]  /*22b40*/  VIADD R0, R2, 0xaf ;  /* 0x000000af02007836 */ /* 0x000fc80000000000 */
[----:B------:R-:W-:-:S05]  /*22b50*/  IMAD.HI R0, R0, 0x2e8ba2e9, RZ ;  /* 0x2e8ba2e900007827 */ /* 0x000fca00078e02ff */
[----:B------:R-:W-:-:S04]  /*22b60*/  SHF.R.U32.HI R2, RZ, 0x1f, R0 ;  /* 0x0000001fff027819 */ /* 0x000fc80000011600 */
[----:B------:R-:W-:Y:S01]  /*22b70*/  LEA.HI.SX32 R11, R0, R2, 0x1b ;  /* 0x00000002000b7211 */ /* 0x000fe200078fdaff */
[----:B------:R-:W-:-:S04]  /*22b80*/  IMAD.MOV.U32 R0, RZ, RZ, RZ ;  /* 0x000000ffff007224 */ /* 0x000fc800078e00ff */
[----:B------:R0:W-:Y:S04]  /*22b90*/  STL [R1+0x3c], R11 ;  /* 0x00003c0b01007387 */ /* 0x0001e80000100800 */
[----:B------:R0:W-:Y:S01]  /*22ba0*/  STL [R1+0x58], R13 ;  /* 0x0000580d01007387 */ /* 0x0001e20000100800 */
[----:B------:R-:W-:Y:S05]  /*22bb0*/  @!P1 BRA `(.L_x_660) ;  /* 0x0000000000749947 */ /* 0x000fea0003800000 */
[----:B------:R-:W-:Y:S01]  /*22bc0*/  ISETP.NE.AND P0, PT, R17, RZ, PT ;  /* 0x000000ff1100720c */ /* 0x000fe20003f05270 */
[----:B------:R-:W-:-:S03]  /*22bd0*/  ULDC UR4, c[0x0][0x9f0] ;  /* 0x00027c0000047ab9 */ /* 0x000fc60000000800 */
[----:B------:R-:W-:-:S04]  /*22be0*/  SEL R2, R17, UR4, P0 ;  /* 0x0000000411027c07 */ /* 0x000fc80008000000 */
[----:B------:R-:W-:Y:S02]  /*22bf0*/  IABS R3, R2 ;  /* 0x0000000200037213 */ /* 0x000fe40000000000 */
[----:B------:R-:W-:Y:S02]  /*22c00*/  IADD3 R0, R2, -0x1, R11 ;  /* 0xffffffff02007810 */ /* 0x000fe40007ffe00b */
[----:B------:R-:W1:Y:S08]  /*22c10*/  I2F.RP R4, R3 ;  /* 0x0000000300047306 */ /* 0x000e700000209400 */
[----:B-1----:R-:W1:Y:S02]  /*22c20*/  MUFU.RCP R4, R4 ;  /* 0x0000000400047308 */ /* 0x002e640000001000 */
[----:B-1----:R-:W-:-:S06]  /*22c30*/  VIADD R4, R4, 0xffffffe ;  /* 0x0ffffffe04047836 */ /* 0x002fcc0000000000 */
[----:B------:R1:W2:Y:S02]  /*22c40*/  F2I.FTZ.U32.TRUNC.NTZ R5, R4 ;  /* 0x0000000400057305 */ /* 0x0002a4000021f000 */
[----:B-1----:R-:W-:-:S04]  /*22c50*/  LOP3.LUT R4, R0, R2, RZ, 0x3c, !PT ;  /* 0x0000000200047212 */ /* 0x002fc800078e3cff */
[----:B------:R-:W-:Y:S02]  /*22c60*/  ISETP.GE.AND P4, PT, R4, RZ, PT ;  /* 0x000000ff0400720c */ /* 0x000fe40003f86270 */
[----:B--2---:R-:W-:-:S05]  /*22c70*/  IADD3 R4, RZ, -R5, RZ ;  /* 0x80000005ff047210 */ /* 0x004fca0007ffe0ff */
[----:B------:R-:W-:Y:S02]  /*22c80*/  IMAD R7, R4, R3, RZ ;  /* 0x0000000304077224 */ /* 0x000fe400078e02ff */
[----:B------:R-:W-:-:S04]  /*22c90*/  IMAD.MOV.U32 R4, RZ, RZ, RZ ;  /* 0x000000ffff047224 */ /* 0x000fc800078e00ff */
[----:B------:R-:W-:Y:S01]  /*22ca0*/  IMAD.HI.U32 R7, R5, R7, R4 ;  /* 0x0000000705077227 */ /* 0x000fe200078e0004 */
[----:B------:R-:W-:Y:S02]  /*22cb0*/  IABS R4, R0 ;  /* 0x0000000000047213 */ /* 0x000fe40000000000 */
[----:B------:R-:W-:-:S05]  /*22cc0*/  IABS R0, R2 ;  /* 0x0000000200007213 */ /* 0x000fca0000000000 */
[----:B------:R-:W-:-:S04]  /*22cd0*/  IMAD.MOV R0, RZ, RZ, -R0 ;  /* 0x000000ffff007224 */ /* 0x000fc800078e0a00 */
[----:B------:R-:W-:Y:S02]  /*22ce0*/  IMAD.MOV.U32 R5, RZ, RZ, R0 ;  /* 0x000000ffff057224 */ /* 0x000fe400078e0000 */
[----:B------:R-:W-:-:S04]  /*22cf0*/  IMAD.HI.U32 R0, R7, R4, RZ ;  /* 0x0000000407007227 */ /* 0x000fc800078e00ff */
[----:B------:R-:W-:-:S05]  /*22d00*/  IMAD R4, R0, R5, R4 ;  /* 0x0000000500047224 */ /* 0x000fca00078e0204 */
[----:B------:R-:W-:-:S13]  /*22d10*/  ISETP.GT.U32.AND P3, PT, R3, R4, PT ;  /* 0x000000040300720c */ /* 0x000fda0003f64070 */
[-C--:B------:R-:W-:Y:S01]  /*22d20*/  @!P3 IADD3 R4, R4, -R3.reuse, RZ ;  /* 0x800000030404b210 */ /* 0x080fe20007ffe0ff */
[----:B------:R-:W-:Y:S01]  /*22d30*/  @!P3 VIADD R0, R0, 0x1 ;  /* 0x000000010000b836 */ /* 0x000fe20000000000 */
[----:B------:R-:W-:Y:S02]  /*22d40*/  ISETP.NE.AND P3, PT, R2, RZ, PT ;  /* 0x000000ff0200720c */ /* 0x000fe40003f65270 */
[----:B------:R-:W-:-:S13]  /*22d50*/  ISETP.GE.U32.AND P0, PT, R4, R3, PT ;  /* 0x000000030400720c */ /* 0x000fda0003f06070 */
[----:B------:R-:W-:-:S04]  /*22d60*/  @P0 VIADD R0, R0, 0x1 ;  /* 0x0000000100000836 */ /* 0x000fc80000000000 */
[----:B------:R-:W-:Y:S01]  /*22d70*/  @!P4 IMAD.MOV R0, RZ, RZ, -R0 ;  /* 0x000000ffff00c224 */ /* 0x000fe200078e0a00 */
[----:B------:R-:W-:-:S07]  /*22d80*/  @!P3 LOP3.LUT R0, RZ, R2, RZ, 0x33, !PT ;  /* 0x00000002ff00b212 */ /* 0x000fce00078e33ff */
.L_x_660:
[----:B------:R-:W-:Y:S05]  /*22d90*/  BSYNC B0 ;  /* 0x0000000000007941 */ /* 0x000fea0003800000 */
.L_x_659:
[-C--:B------:R-:W-:Y:S01]  /*22da0*/  IMAD R2, R13, R0.reuse, RZ ;  /* 0x000000000d027224 */ /* 0x080fe200078e02ff */
[----:B------:R-:W-:Y:S04]  /*22db0*/  BSSY B0, `(.L_x_661) ;  /* 0x0000121000007945 */ /* 0x000fe80003800000 */
[C---:B------:R-:W-:Y:S01]  /*22dc0*/  VIADDMNMX R0, R2.reuse, R0, R11, PT ;  /* 0x0000000002007246 */ /* 0x040fe2000380010b */
[----:B------:R-:W-:-:S04]  /*22dd0*/  IMAD R2, R2, 0xb0, -R6 ;  /* 0x000000b002027824 */ /* 0x000fc800078e0a06 */
[----:B------:R-:W-:Y:S01]  /*22de0*/  IMAD R6, R0, 0xb0, -R6 ;  /* 0x000000b000067824 */ /* 0x000fe200078e0a06 */
[----:B------:R-:W-:-:S04]  /*22df0*/  VIMNMX R0, RZ, R2, !PT ;  /* 0x00000002ff007248 */ /* 0x000fc80007fe0100 */
[----:B------:R-:W-:Y:S01]  /*22e00*/  VIMNMX R9, R6, R9, PT ;  /* 0x0000000906097248 */ /* 0x000fe20003fe0100 */
[----:B------:R-:W-:-:S03]  /*22e10*/  IMAD.WIDE.U32 R2, R0, -0x45d1745d, RZ ;  /* 0xba2e8ba300027825 */ /* 0x000fc600078e00ff */
[----:B------:R-:W-:Y:S02]  /*22e20*/  ISETP.GT.AND P0, PT, R9, R0, PT ;  /* 0x000000000900720c */ /* 0x000fe40003f04270 */
[----:B------:R-:W-:-:S05]  /*22e30*/  SHF.R.U32.HI R2, RZ, 0x7, R3 ;  /* 0x00000007ff027819 */ /* 0x000fca0000011603 */
[----:B------:R-:W-:-:S06]  /*22e40*/  IMAD.MOV.U32 R7, RZ, RZ, R2 ;  /* 0x000000ffff077224 */ /* 0x000fcc00078e0002 */
[----:B------:R-:W-:-:S05]  /*22e50*/  @P0 IADD3 R9, R9, 0xaf, RZ ;  /* 0x000000af09090810 */ /* 0x000fca0007ffe0ff */
[----:B------:R-:W-:-:S05]  /*22e60*/  @P0 IMAD.HI R0, R9, 0x2e8ba2e9, RZ ;  /* 0x2e8ba2e909000827 */ /* 0x000fca00078e02ff */
[----:B------:R-:W-:-:S04]  /*22e70*/  @P0 SHF.R.U32.HI R3, RZ, 0x1f, R0 ;  /* 0x0000001fff030819 */ /* 0x000fc80000011600 */
[----:B------:R-:W-:Y:S02]  /*22e80*/  @P0 LEA.HI.SX32 R7, R0, R3, 0x1b ;  /* 0x0000000300070211 */ /* 0x000fe400078fdaff */
[----:B------:R-:W-:Y:S02]  /*22e90*/  PLOP3.LUT P0, PT, PT, PT, PT, 0x80, 0x0 ;  /* 0x000000000000781c */ /* 0x000fe40003f0f070 */
[----:B------:R-:W-:-:S13]  /*22ea0*/  ISETP.GT.AND P3, PT, R7, R2, PT ;  /* 0x000000020700720c */ /* 0x000fda0003f64270 */
[----:B------:R-:W-:Y:S05]  /*22eb0*/  @!P3 BRA `(.L_x_662) ;  /* 0x000000100040b947 */ /* 0x000fea0003800000 */
[----:B------:R-:W-:Y:S01]  /*22ec0*/  UMOV UR4, 0xffffffff ;  /* 0xffffffff00047882 */ /* 0x000fe20000000000 */
[----:B------:R-:W-:Y:S02]  /*22ed0*/  SEL R0, R12, RZ, !P2 ;  /* 0x000000ff0c007207 */ /* 0x000fe40005000000 */
[----:B------:R-:W-:Y:S05]  /*22ee0*/  BRA.DIV UR4, `(.L_x_663) ;  /* 0x0000007204f47947 */ /* 0x000fea000b800000 */
[----:B------:R-:W1:Y:S02]  /*22ef0*/  S2R R3, SR_TID.X ;  /* 0x0000000000037919 */ /* 0x000e640000002100 */
[----:B-1----:R-:W-:-:S04]  /*22f00*/  SHF.R.U32.HI R3, RZ, 0x5, R3 ;  /* 0x00000005ff037819 */ /* 0x002fc80000011603 */
[----:B------:R-:W-:-:S05]  /*22f10*/  LOP3.LUT R3, R3, 0x3, RZ, 0xc0, !PT ;  /* 0x0000000303037812 */ /* 0x000fca00078ec0ff */
[----:B------:R1:W2:Y:S02]  /*22f20*/  SHFL.IDX PT, R14, R3, RZ, 0x1f ;  /* 0x00001fff030e7589 */ /* 0x0002a400000e0000 */
.L_x_863:
[----:B--2---:R-:W-:Y:S02]  /*22f30*/  ISETP.NE.AND P0, PT, R14, RZ, PT ;  /* 0x000000ff0e00720c */ /* 0x004fe40003f05270 */
[----:B------:R-:W-:-:S11]  /*22f40*/  PLOP3.LUT P6, PT, PT, PT, PT, 0x8, 0x0 ;  /* 0x000000000000781c */ /* 0x000fd60003fce170 */
[----:B------:R-:W-:Y:S05]  /*22f50*/  @P0 BRA `(.L_x_664) ;  /* 0x00000000000c0947 */ /* 0x000fea0003800000 */
[----:B------:R-:W-:-:S03]  /*22f60*/  UMOV UR4, 0xffffffff ;  /* 0xffffffff00047882 */ /* 0x000fc60000000000 */
[----:B------:R-:W-:Y:S05]  /*22f70*/  BRA.DIV UR4, `(.L_x_665) ;  /* 0x0000007604047947 */ /* 0x000fea000b800000 */
[----:B------:R-:W-:-:S13]  /*22f80*/  ELECT P6, URZ, PT ;  /* 0x00000000003f782f */ /* 0x000fda00038c0000 */
.L_x_664:
[----:B-1----:R-:W2:Y:S01]  /*22f90*/  LDL R3, [R1+0x5c] ;  /* 0x00005c0001037983 */ /* 0x002ea20000100800 */
[----:B------:R-:W-:Y:S01]  /*22fa0*/  BSSY B1, `(.L_x_666) ;  /* 0x0000008000017945 */ /* 0x000fe20003800000 */
[----:B--2---:R-:W-:-:S05]  /*22fb0*/  VIADD R3, R3, 0x1 ;  /* 0x0000000103037836 */ /* 0x004fca0000000000 */
[----:B------:R-:W-:-:S04]  /*22fc0*/  LEA.HI R4, R3, R3, RZ, 0x1 ;  /* 0x0000000303047211 */ /* 0x000fc800078f08ff */
[----:B------:R-:W-:-:S05]  /*22fd0*/  LOP3.LUT R4, R4, 0xfffffffe, RZ, 0xc0, !PT ;  /* 0xfffffffe04047812 */ /* 0x000fca00078ec0ff */
[----:B------:R-:W-:-:S05]  /*22fe0*/  IMAD.IADD R3, R3, 0x1, -R4 ;  /* 0x0000000103037824 */ /* 0x000fca00078e0a04 */
[----:B------:R-:W-:-:S04]  /*22ff0*/  SHF.L.U32 R3, R3, 0x1f, RZ ;  /* 0x0000001f03037819 */ /* 0x000fc800000006ff */
[----:B------:R-:W1:Y:S02]  /*23000*/  SYNCS.PHASECHK.TRANS64.TRYWAIT P0, [R18+URZ+0x34820], R3 ;  /* 0x03482003120075a7 */ /* 0x000e64000800017f */
[----:B-1----:R-:W-:Y:S05]  /*23010*/  @!P0 BRA `(.L_x_667) ;  /* 0x0000007000fc8947 */ /* 0x002fea0003800000 */
.L_x_866:
[----:B------:R-:W-:Y:S05]  /*23020*/  BSYNC B1 ;  /* 0x0000000000017941 */ /* 0x000fea0003800000 */
.L_x_666:
[----:B------:R-:W-:Y:S04]  /*23030*/  BSSY B1, `(.L_x_668) ;  /* 0x000006f000017945 */ /* 0x000fe80003800000 */
[----:B------:R-:W-:Y:S05]  /*23040*/  @!P6 BRA `(.L_x_669) ;  /* 0x0000000400b4e947 */ /* 0x000fea0003800000 */
[----:B------:R-:W2:Y:S04]  /*23050*/  LDL R5, [R1+0x20] ;  /* 0x0000200001057983 */ /* 0x000ea80000100800 */
[----:B------:R-:W3:Y:S01]  /*23060*/  LDL R6, [R1+0x24] ;  /* 0x0000240001067983 */ /* 0x000ee20000100800 */
[----:B------:R-:W-:Y:S01]  /*23070*/  BSSY B2, `(.L_x_670) ;  /* 0x0000008000027945 */ /* 0x000fe20003800000 */
[----:B------:R-:W4:Y:S02]  /*23080*/  S2R R4, SR_TID.X ;  /* 0x0000000000047919 */ /* 0x000f240000002100 */
[----:B----4-:R-:W-:-:S04]  /*23090*/  LOP3.LUT R4, R4, 0x7f, RZ, 0xc0, !PT ;  /* 0x0000007f04047812 */ /* 0x010fc800078ec0ff */
[----:B------:R-:W-:Y:S02]  /*230a0*/  ISETP.NE.AND P2, PT, R4, RZ, PT ;  /* 0x000000ff0400720c */ /* 0x000fe40003f45270 */
[----:B--2---:R-:W-:Y:S02]  /*230b0*/  LEA R5, R5, R18, 0x3 ;  /* 0x0000001205057211 */ /* 0x004fe400078e18ff */
[----:B---3--:R-:W-:-:S04]  /*230c0*/  SHF.L.U32 R9, R6, 0x1f, RZ ;  /* 0x0000001f06097819 */ /* 0x008fc800000006ff */
[----:B------:R-:W2:Y:S02]  /*230d0*/  SYNCS.PHASECHK.TRANS64.TRYWAIT P0, [R5+URZ+0x348a0], R9 ;  /* 0x0348a009050075a7 */ /* 0x000ea4000800017f */
[----:B--2---:R-:W-:Y:S05]  /*230e0*/  @!P0 BRA `(.L_x_671) ;  /* 0x0000007000dc8947 */ /* 0x004fea0003800000 */
.L_x_867:
[----:B------:R-:W-:Y:S05]  /*230f0*/  BSYNC B2 ;  /* 0x0000000000027941 */ /* 0x000fea0003800000 */
.L_x_670:
[----:B------:R-:W-:Y:S04]  /*23100*/  BSSY B2, `(.L_x_672) ;  /* 0x0000009000027945 */ /* 0x000fe80003800000 */
[----:B------:R-:W-:Y:S05]  /*23110*/  @P2 BRA `(.L_x_673) ;  /* 0x00000000001c2947 */ /* 0x000fea0003800000 */
[----:B------:R-:W3:Y:S01]  /*23120*/  S2R R4, SR_TID.X ;  /* 0x0000000000047919 */ /* 0x000ee20000002100 */
[----:B-1----:R-:W-:-:S04]  /*23130*/  IMAD.MOV.U32 R3, RZ, RZ, 0xb000 ;  /* 0x0000b000ff037424 */ /* 0x002fc800078e00ff */
[----:B------:R4:W-:Y:S01]  /*23140*/  SYNCS.ARRIVE.TRANS64 RZ, [R5+URZ+0x34890], R3 ;  /* 0x0348900305ff79a7 */ /* 0x0009e2000800003f */
[----:B---3--:R-:W-:-:S04]  /*23150*/  LOP3.LUT R4, R4, 0x1f, RZ, 0xc0, !PT ;  /* 0x0000001f04047812 */ /* 0x008fc800078ec0ff */
[----:B------:R-:W-:-:S13]  /*23160*/  ISETP.NE.AND P0, PT, R4, RZ, PT ;  /* 0x000000ff0400720c */ /* 0x000fda0003f05270 */
[----:B----4-:R-:W-:Y:S05]  /*23170*/  @!P0 BRA `(.L_x_673) ;  /* 0x0000000000048947 */ /* 0x010fea0003800000 */
[----:B------:R-:W-:Y:S01]  /*23180*/  BPT.TRAP 0x1 ;  /* 0x000000040000795c */ /* 0x000fe20000300000 */
.L_x_673:
[----:B------:R-:W-:Y:S05]  /*23190*/  BSYNC B2 ;  /* 0x0000000000027941 */ /* 0x000fea0003800000 */
.L_x_672:
[----:B-1----:R-:W3:Y:S01]  /*231a0*/  LDL R3, [R1+0x20] ;  /* 0x0000200001037983 */ /* 0x002ee20000100800 */
[----:B------:R-:W-:Y:S01]  /*231b0*/  IMAD.MOV.U32 R14, RZ, RZ, RZ ;  /* 0x000000ffff0e7224 */ /* 0x000fe200078e00ff */
[----:B------:R-:W-:Y:S01]  /*231c0*/  UIADD3 UR4, UP0, UR38, 0x570, URZ ;  /* 0x0000057026047890 */ /* 0x000fe2000ff1e03f */
[----:B------:R-:W-:Y:S01]  /*231d0*/  IMAD R4, R7, 0xb0, R10 ;  /* 0x000000b007047824 */ /* 0x000fe200078e020a */
[----:B------:R-:W-:Y:S01]  /*231e0*/  PLOP3.LUT P0, PT, PT, PT, PT, 0x80, 0x0 ;  /* 0x000000000000781c */ /* 0x000fe20003f0f070 */
[----:B------:R-:W-:Y:S01]  /*231f0*/  UMOV UR6, 0x0 ;  /* 0x0000000000067882 */ /* 0x000fe20000000000 */
[----:B------:R-:W-:Y:S01]  /*23200*/  R2UR UR10, R14 ;  /* 0x000000000e0a72ca */ /* 0x000fe200000e0000 */
[----:B------:R-:W-:Y:S01]  /*23210*/  VIADD R4, R4, 0xffffff50 ;  /* 0xffffff5004047836 */ /* 0x000fe20000000000 */
[----:B------:R-:W-:Y:S01]  /*23220*/  UIADD3.X UR5, URZ, UR39, URZ, UP0, !UPT ;  /* 0x000000273f057290 */ /* 0x000fe200087fe43f */
[----:B------:R-:W-:Y:S01]  /*23230*/  UMOV UR7, 0x12f00000 ;  /* 0x12f0000000077882 */ /* 0x000fe20000000000 */
[----:B---3--:R-:W-:Y:S01]  /*23240*/  IMAD R8, R3, 0xb000, R18 ;  /* 0x0000b00003087824 */ /* 0x008fe200078e0212 */
[----:B------:R-:W-:-:S03]  /*23250*/  IADD3 R3, R5, 0x34890, RZ ;  /* 0x0003489005037810 */ /* 0x000fc60007ffe0ff */
[----:B------:R-:W-:-:S07]  /*23260*/  VIADD R6, R8, 0x1e400 ;  /* 0x0001e40008067836 */ /* 0x000fce0000000000 */
.L_x_674:
        /* <DEDUP_REMOVED lines=9> */
[----:B-1----:R-:W-:Y:S05]  /*23300*/  @P0 BRA.U.ANY `(.L_x_674) ;  /* 0xfffffffd00d80947 */ /* 0x002fea000393ffff */
[----:B0-----:R-:W-:Y:S01]  /*23310*/  IMAD.MOV.U32 R11, RZ, RZ, 0x40 ;  /* 0x00000040ff0b7424 */ /* 0x001fe200078e00ff */
[----:B------:R-:W-:Y:S01]  /*23320*/  PLOP3.LUT P0, PT, PT, PT, PT, 0x80, 0x0 ;  /* 0x000000000000781c */ /* 0x000fe20003f0f070 */
[----:B------:R-:W-:Y:S01]  /*23330*/  VIADD R6, R8, 0x23c00 ;  /* 0x00023c0008067836 */ /* 0x000fe20000000000 */
[----:B------:R-:W-:Y:S01]  /*23340*/  UMOV UR6, 0x0 ;  /* 0x0000000000067882 */ /* 0x000fe20000000000 */
[----:B------:R-:W-:Y:S01]  /*23350*/  UMOV UR7, 0x12f00000 ;  /* 0x12f0000000077882 */ /* 0x000fe20000000000 */
[----:B------:R-:W-:-:S15]  /*23360*/  R2UR UR10, R11 ;  /* 0x000000000b0a72ca */ /* 0x000fde00000e0000 */
.L_x_675:
        /* <DEDUP_REMOVED lines=10> */
[----:B------:R-:W0:Y:S01]  /*23410*/  SYNCS.PHASECHK.TRANS64.TRYWAIT P0, [R5+URZ+0x348c0], R9 ;  /* 0x0348c009050075a7 */ /* 0x000e22000800017f */
[----:B------:R-:W-:Y:S04]  /*23420*/  BSSY B2, `(.L_x_676) ;  /* 0x0000002000027945 */ /* 0x000fe80003800000 */
[----:B0-----:R-:W-:Y:S05]  /*23430*/  @!P0 BRA `(.L_x_677) ;  /* 0x00000070001c8947 */ /* 0x001fea0003800000 */
.L_x_868:
[----:B------:R-:W-:Y:S05]  /*23440*/  BSYNC B2 ;  /* 0x0000000000027941 */ /* 0x000fea0003800000 */
.L_x_676:
[----:B------:R-:W-:Y:S01]  /*23450*/  BSSY B2, `(.L_x_678) ;  /* 0x000000b000027945 */ /* 0x000fe20003800000 */
[----:B------:R-:W-:Y:S01]  /*23460*/  MOV R12, 0x0 ;  /* 0x00000000000c7802 */ /* 0x000fe20000000f00 */
[----:B------:R-:W-:Y:S02]  /*23470*/  IMAD.MOV.U32 R13, RZ, RZ, 0x12f00000 ;  /* 0x12f00000ff0d7424 */ /* 0x000fe400078e00ff */
[----:B------:R-:W-:Y:S05]  /*23480*/  @P2 BRA `(.L_x_679) ;  /* 0x00000000001c2947 */ /* 0x000fea0003800000 */
[----:B------:R-:W1:Y:S01]  /*23490*/  S2R R6, SR_TID.X ;  /* 0x0000000000067919 */ /* 0x000e620000002100 */
[----:B------:R-:W-:-:S04]  /*234a0*/  IMAD.MOV.U32 R3, RZ, RZ, 0xb000 ;  /* 0x0000b000ff037424 */ /* 0x000fc800078e00ff */
[----:B------:R3:W-:Y:S01]  /*234b0*/  SYNCS.ARRIVE.TRANS64 RZ, [R5+URZ+0x348b0], R3 ;  /* 0x0348b00305ff79a7 */ /* 0x0007e2000800003f */
[----:B-1----:R-:W-:-:S04]  /*234c0*/  LOP3.LUT R6, R6, 0x1f, RZ, 0xc0, !PT ;  /* 0x0000001f06067812 */ /* 0x002fc800078ec0ff */
[----:B------:R-:W-:-:S13]  /*234d0*/  ISETP.NE.AND P0, PT, R6, RZ, PT ;  /* 0x000000ff0600720c */ /* 0x000fda0003f05270 */
[----:B---3--:R-:W-:Y:S05]  /*234e0*/  @!P0 BRA `(.L_x_679) ;  /* 0x0000000000048947 */ /* 0x008fea0003800000 */
[----:B------:R-:W-:Y:S01]  /*234f0*/  BPT.TRAP 0x1 ;  /* 0x000000040000795c */ /* 0x000fe20000300000 */
.L_x_679:
[----:B------:R-:W-:Y:S05]  /*23500*/  BSYNC B2 ;  /* 0x0000000000027941 */ /* 0x000fea0003800000 */
.L_x_678:
[----:B------:R-:W-:Y:S01]  /*23510*/  R2UR UR10, R14 ;  /* 0x000000000e0a72ca */ /* 0x000fe200000e0000 */
[----:B------:R-:W-:Y:S01]  /*23520*/  UIADD3 UR4, UP0, UR38, 0x670, URZ ;  /* 0x0000067026047890 */ /* 0x000fe2000ff1e03f */
[----:B------:R-:W-:Y:S01]  /*23530*/  R2UR UR6, R12 ;  /* 0x000000000c0672ca */ /* 0x000fe200000e0000 */
[----:B0-2---:R-:W-:Y:S01]  /*23540*/  VIADD R5, R5, 0x348b0 ;  /* 0x000348b005057836 */ /* 0x005fe20000000000 */
[----:B------:R-:W-:Y:S01]  /*23550*/  R2UR UR7, R13 ;  /* 0x000000000d0772ca */ /* 0x000fe200000e0000 */
[----:B------:R-:W-:Y:S01]  /*23560*/  UIADD3.X UR5, URZ, UR39, URZ, UP0, !UPT ;  /* 0x000000273f057290 */ /* 0x000fe200087fe43f */
[----:B------:R-:W-:Y:S02]  /*23570*/  PLOP3.LUT P0, PT, PT, PT, PT, 0x80, 0x0 ;  /* 0x000000000000781c */ /* 0x000fe40003f0f070 */
[----:B------:R-:W-:-:S11]  /*23580*/  IADD3 R3, R8, 0x400, RZ ;  /* 0x0000040008037810 */ /* 0x000fd60007ffe0ff */
.L_x_680:
        /* <DEDUP_REMOVED lines=15> */
.L_x_681:
        /* <DEDUP_REMOVED lines=10> */
.L_x_669:
[----:B------:R-:W-:Y:S05]  /*23720*/  BSYNC B1 ;  /* 0x0000000000017941 */ /* 0x000fea0003800000 */
.L_x_668:
[----:B------:R-:W1:Y:S04]  /*23730*/  LDL.LU R8, [R1+0x20] ;  /* 0x0000200001087983 */ /* 0x000e680000300800 */
[----:B------:R-:W2:Y:S01]  /*23740*/  LDL.LU R6, [R1+0x24] ;  /* 0x0000240001067983 */ /* 0x000ea20000300800 */
[----:B------:R-:W-:Y:S01]  /*23750*/  PLOP3.LUT P0, PT, PT, PT, PT, 0x8, 0x0 ;  /* 0x000000000000781c */ /* 0x000fe20003f0e170 */
[----:B-1----:R-:W-:Y:S02]  /*23760*/  VIADD R3, R8, 0x1 ;  /* 0x0000000108037836 */ /* 0x002fe40000000000 */
[----:B------:R-:W-:-:S03]  /*23770*/  VIADD R8, R7, 0xfffffffe ;  /* 0xfffffffe07087836 */ /* 0x000fc60000000000 */
[C---:B------:R-:W-:Y:S02]  /*23780*/  ISETP.NE.AND P2, PT, R3.reuse, 0x2, PT ;  /* 0x000000020300780c */ /* 0x040fe40003f45270 */
[----:B------:R-:W-:Y:S02]  /*23790*/  ISETP.GE.AND P3, PT, R8, R2, PT ;  /* 0x000000020800720c */ /* 0x000fe40003f66270 */
[----:B------:R-:W-:Y:S02]  /*237a0*/  SEL R4, RZ, 0x1, P2 ;  /* 0x00000001ff047807 */ /* 0x000fe40001000000 */
[----:B------:R-:W-:Y:S02]  /*237b0*/  SEL R3, R3, RZ, P2 ;  /* 0x000000ff03037207 */ /* 0x000fe40001000000 */
[----:B--2---:R-:W-:-:S03]  /*237c0*/  LOP3.LUT R6, R6, R4, RZ, 0x3c, !PT ;  /* 0x0000000406067212 */ /* 0x004fc600078e3cff */
[----:B------:R1:W-:Y:S04]  /*237d0*/  STL [R1+0x20], R3 ;  /* 0x0000200301007387 */ /* 0x0003e80000100800 */
[----:B------:R1:W-:Y:S01]  /*237e0*/  STL [R1+0x24], R6 ;  /* 0x0000240601007387 */ /* 0x0003e20000100800 */
[----:B------:R-:W-:Y:S05]  /*237f0*/  @!P3 BRA `(.L_x_662) ;  /* 0x0000000400f0b947 */ /* 0x000fea0003800000 */
.L_x_696:
[----:B------:R-:W-:Y:S05]  /*23800*/  YIELD ;  /* 0x0000000000007946 */ /* 0x000fea0003800000 */
[----:B------:R-:W-:Y:S04]  /*23810*/  BSSY B1, `(.L_x_682) ;  /* 0x000006e000017945 */ /* 0x000fe80003800000 */
[----:B--2---:R-:W-:Y:S05]  /*23820*/  @!P6 BRA `(.L_x_683) ;  /* 0x0000000400b0e947 */ /* 0x004fea0003800000 */
[----:B------:R-:W2:Y:S04]  /*23830*/  LDL R5, [R1+0x20] ;  /* 0x0000200001057983 */ /* 0x000ea80000100800 */
[----:B------:R-:W3:Y:S01]  /*23840*/  LDL R4, [R1+0x24] ;  /* 0x0000240001047983 */ /* 0x000ee20000100800 */
[----:B------:R-:W-:Y:S01]  /*23850*/  BSSY B2, `(.L_x_684) ;  /* 0x0000008000027945 */ /* 0x000fe20003800000 */
[----:B-1----:R-:W1:Y:S02]  /*23860*/  S2R R3, SR_TID.X ;  /* 0x0000000000037919 */ /* 0x002e640000002100 */
[----:B-1----:R-:W-:-:S04]  /*23870*/  LOP3.LUT R3, R3, 0x7f, RZ, 0xc0, !PT ;  /* 0x0000007f03037812 */ /* 0x002fc800078ec0ff */
[----:B------:R-:W-:Y:S02]  /*23880*/  ISETP.NE.AND P3, PT, R3, RZ, PT ;  /* 0x000000ff0300720c */ /* 0x000fe40003f65270 */
[----:B--2---:R-:W-:Y:S02]  /*23890*/  LEA R7, R5, R18, 0x3 ;  /* 0x0000001205077211 */ /* 0x004fe400078e18ff */
[----:B---3--:R-:W-:-:S04]  /*238a0*/  SHF.L.U32 R6, R4, 0x1f, RZ ;  /* 0x0000001f04067819 */ /* 0x008fc800000006ff */
[----:B------:R-:W1:Y:S02]  /*238b0*/  SYNCS.PHASECHK.TRANS64.TRYWAIT P2, [R7+URZ+0x348a0], R6 ;  /* 0x0348a006070075a7 */ /* 0x000e64000804017f */
[----:B-1----:R-:W-:Y:S05]  /*238c0*/  @!P2 BRA `(.L_x_685) ;  /* 0x0000006c000ca947 */ /* 0x002fea0003800000 */
.L_x_869:
[----:B------:R-:W-:Y:S05]  /*238d0*/  BSYNC B2 ;  /* 0x0000000000027941 */ /* 0x000fea0003800000 */
.L_x_684:
[----:B------:R-:W-:Y:S04]  /*238e0*/  BSSY B2, `(.L_x_686) ;  /* 0x0000009000027945 */ /* 0x000fe80003800000 */
[----:B------:R-:W-:Y:S05]  /*238f0*/  @P3 BRA `(.L_x_687) ;  /* 0x00000000001c3947 */ /* 0x000fea0003800000 */
[----:B------:R-:W2:Y:S01]  /*23900*/  S2R R4, SR_TID.X ;  /* 0x0000000000047919 */ /* 0x000ea20000002100 */
[----:B------:R-:W-:-:S04]  /*23910*/  IMAD.MOV.U32 R3, RZ, RZ, 0xb000 ;  /* 0x0000b000ff037424 */ /* 0x000fc800078e00ff */
[----:B------:R3:W-:Y:S01]  /*23920*/  SYNCS.ARRIVE.TRANS64 RZ, [R7+URZ+0x34890], R3 ;  /* 0x0348900307ff79a7 */ /* 0x0007e2000800003f */
[----:B--2---:R-:W-:-:S04]  /*23930*/  LOP3.LUT R4, R4, 0x1f, RZ, 0xc0, !PT ;  /* 0x0000001f04047812 */ /* 0x004fc800078ec0ff */
[----:B------:R-:W-:-:S13]  /*23940*/  ISETP.NE.AND P2, PT, R4, RZ, PT ;  /* 0x000000ff0400720c */ /* 0x000fda0003f45270 */
[----:B---3--:R-:W-:Y:S05]  /*23950*/  @!P2 BRA `(.L_x_687) ;  /* 0x000000000004a947 */ /* 0x008fea0003800000 */
[----:B------:R-:W-:Y:S01]  /*23960*/  BPT.TRAP 0x1 ;  /* 0x000000040000795c */ /* 0x000fe20000300000 */
.L_x_687:
[----:B------:R-:W-:Y:S05]  /*23970*/  BSYNC B2 ;  /* 0x0000000000027941 */ /* 0x000fea0003800000 */
.L_x_686:
[----:B------:R-:W2:Y:S01]  /*23980*/  LDL R3, [R1+0x20] ;  /* 0x0000200001037983 */ /* 0x000ea20000100800 */
[----:B0-----:R-:W-:Y:S01]  /*23990*/  IMAD.MOV.U32 R11, RZ, RZ, RZ ;  /* 0x000000ffff0b7224 */ /* 0x001fe200078e00ff */
[----:B------:R-:W-:Y:S01]  /*239a0*/  UIADD3 UR4, UP0, UR38, 0x570, URZ ;  /* 0x0000057026047890 */ /* 0x000fe2000ff1e03f */
[----:B------:R-:W-:Y:S01]  /*239b0*/  PLOP3.LUT P2, PT, PT, PT, PT, 0x80, 0x0 ;  /* 0x000000000000781c */ /* 0x000fe20003f4f070 */
[----:B------:R-:W-:Y:S01]  /*239c0*/  IMAD R4, R8, 0xb0, R10 ;  /* 0x000000b008047824 */ /* 0x000fe200078e020a */
[----:B------:R-:W-:Y:S01]  /*239d0*/  UMOV UR6, 0x0 ;  /* 0x0000000000067882 */ /* 0x000fe20000000000 */
[----:B------:R-:W-:Y:S01]  /*239e0*/  R2UR UR10, R11 ;  /* 0x000000000b0a72ca */ /* 0x000fe200000e0000 */
[----:B------:R-:W-:Y:S01]  /*239f0*/  UIADD3.X UR5, URZ, UR39, URZ, UP0, !UPT ;  /* 0x000000273f057290 */ /* 0x000fe200087fe43f */
[----:B------:R-:W-:Y:S01]  /*23a00*/  UMOV UR7, 0x12f00000 ;  /* 0x12f0000000077882 */ /* 0x000fe20000000000 */
[----:B--2---:R-:W-:Y:S02]  /*23a10*/  IMAD R5, R3, 0xb000, R18 ;  /* 0x0000b00003057824 */ /* 0x004fe400078e0212 */
[----:B------:R-:W-:-:S03]  /*23a20*/  VIADD R3, R7, 0x34890 ;  /* 0x0003489007037836 */ /* 0x000fc60000000000 */
[----:B------:R-:W-:-:S07]  /*23a30*/  IADD3 R9, R5, 0x1e400, RZ ;  /* 0x0001e40005097810 */ /* 0x000fce0007ffe0ff */
.L_x_688:
        /* <DEDUP_REMOVED lines=16> */
.L_x_689:
        /* <DEDUP_REMOVED lines=13> */
.L_x_870:
[----:B------:R-:W-:Y:S05]  /*23c10*/  BSYNC B2 ;  /* 0x0000000000027941 */ /* 0x000fea0003800000 */
.L_x_690:
[----:B------:R-:W-:Y:S01]  /*23c20*/  BSSY B2, `(.L_x_692) ;  /* 0x000000b000027945 */ /* 0x000fe20003800000 */
[----:B------:R-:W-:Y:S01]  /*23c30*/  IMAD.MOV.U32 R12, RZ, RZ, 0x0 ;  /* 0x00000000ff0c7424 */ /* 0x000fe200078e00ff */
[----:B------:R-:W-:Y:S02]  /*23c40*/  MOV R13, 0x12f00000 ;  /* 0x12f00000000d7802 */ /* 0x000fe40000000f00 */
        /* <DEDUP_REMOVED lines=8> */
.L_x_693:
[----:B------:R-:W-:Y:S05]  /*23cd0*/  BSYNC B2 ;  /* 0x0000000000027941 */ /* 0x000fea0003800000 */
.L_x_692:
[----:B------:R-:W-:Y:S01]  /*23ce0*/  R2UR UR10, R11 ;  /* 0x000000000b0a72ca */ /* 0x000fe200000e0000 */
[----:B------:R-:W-:Y:S01]  /*23cf0*/  UIADD3 UR4, UP0, UR38, 0x670, URZ ;  /* 0x0000067026047890 */ /* 0x000fe2000ff1e03f */
[----:B------:R-:W-:Y:S01]  /*23d00*/  R2UR UR6, R12 ;  /* 0x000000000c0672ca */ /* 0x000fe200000e0000 */
[----:B01----:R-:W-:Y:S01]  /*23d10*/  VIADD R7, R7, 0x348b0 ;  /* 0x000348b007077836 */ /* 0x003fe20000000000 */
[----:B------:R-:W-:Y:S01]  /*23d20*/  R2UR UR7, R13 ;  /* 0x000000000d0772ca */ /* 0x000fe200000e0000 */
[----:B------:R-:W-:Y:S01]  /*23d30*/  VIADD R3, R5, 0x400 ;  /* 0x0000040005037836 */ /* 0x000fe20000000000 */
[----:B------:R-:W-:Y:S01]  /*23d40*/  PLOP3.LUT P2, PT, PT, PT, PT, 0x80, 0x0 ;  /* 0x000000000000781c */ /* 0x000fe20003f4f070 */
[----:B------:R-:W-:-:S12]  /*23d50*/  UIADD3.X UR5, URZ, UR39, URZ, UP0, !UPT ;  /* 0x000000273f057290 */ /* 0x000fd800087fe43f */
.L_x_694:
        /* <DEDUP_REMOVED lines=10> */
[----:B------:R-:W-:Y:S02]  /*23e00*/  R2UR UR10, R14 ;  /* 0x000000000e0a72ca */ /* 0x000fe400000e0000 */
[----:B------:R-:W-:Y:S02]  /*23e10*/  R2UR UR6, R12 ;  /* 0x000000000c0672ca */ /* 0x000fe400000e0000 */
[----:B------:R-:W-:Y:S02]  /*23e20*/  R2UR UR7, R13 ;  /* 0x000000000d0772ca */ /* 0x000fe400000e0000 */
[----:B------:R-:W-:Y:S02]  /*23e30*/  PLOP3.LUT P2, PT, PT, PT, PT, 0x80, 0x0 ;  /* 0x000000000000781c */ /* 0x000fe40003f4f070 */
[----:B------:R-:W-:-:S11]  /*23e40*/  IADD3 R5, R5, 0x5c00, RZ ;  /* 0x00005c0005057810 */ /* 0x000fd60007ffe0ff */
.L_x_695:
        /* <DEDUP_REMOVED lines=10> */
.L_x_683:
[----:B------:R-:W-:Y:S05]  /*23ef0*/  BSYNC B1 ;  /* 0x0000000000017941 */ /* 0x000fea0003800000 */
.L_x_682:
[----:B-1----:R-:W2:Y:S04]  /*23f00*/  LDL.LU R3, [R1+0x20] ;  /* 0x0000200001037983 */ /* 0x002ea80000300800 */
[----:B------:R-:W3:Y:S01]  /*23f10*/  LDL.LU R6, [R1+0x24] ;  /* 0x0000240001067983 */ /* 0x000ee20000300800 */
[C---:B------:R-:W-:Y:S01]  /*23f20*/  ISETP.GT.AND P3, PT, R8.reuse, R2, PT ;  /* 0x000000020800720c */ /* 0x040fe20003f64270 */
[----:B------:R-:W-:Y:S02]  /*23f30*/  VIADD R8, R8, 0xffffffff ;  /* 0xffffffff08087836 */ /* 0x000fe40000000000 */
[----:B--2---:R-:W-:-:S05]  /*23f40*/  VIADD R3, R3, 0x1 ;  /* 0x0000000103037836 */ /* 0x004fca0000000000 */
[----:B------:R-:W-:-:S04]  /*23f50*/  ISETP.NE.AND P2, PT, R3, 0x2, PT ;  /* 0x000000020300780c */ /* 0x000fc80003f45270 */
[----:B------:R-:W-:Y:S02]  /*23f60*/  SEL R4, RZ, 0x1, P2 ;  /* 0x00000001ff047807 */ /* 0x000fe40001000000 */
[----:B------:R-:W-:Y:S02]  /*23f70*/  SEL R3, R3, RZ, P2 ;  /* 0x000000ff03037207 */ /* 0x000fe40001000000 */
[----:B---3--:R-:W-:-:S05]  /*23f80*/  LOP3.LUT R6, R6, R4, RZ, 0x3c, !PT ;  /* 0x0000000406067212 */ /* 0x008fca00078e3cff */
[----:B------:R2:W-:Y:S04]  /*23f90*/  STL [R1+0x24], R6 ;  /* 0x0000240601007387 */ /* 0x0005e80000100800 */
[----:B------:R2:W-:Y:S01]  /*23fa0*/  STL [R1+0x20], R3 ;  /* 0x0000200301007387 */ /* 0x0005e20000100800 */
[----:B------:R-:W-:Y:S05]  /*23fb0*/  @P3 BRA `(.L_x_696) ;  /* 0xfffffff800103947 */ /* 0x000fea000383ffff */
.L_x_662:
[----:B------:R-:W-:Y:S05]  /*23fc0*/  BSYNC B0 ;  /* 0x0000000000007941 */ /* 0x000fea0003800000 */
.L_x_661:
[----:B------:R3:W5:Y:S01]  /*23fd0*/  LDL R7, [R1+0x3c] ;  /* 0x00003c0001077983 */ /* 0x0007620000100800 */
[----:B------:R-:W-:Y:S05]  /*23fe0*/  @!P0 WARPSYNC.ALL ;  /* 0x0000000000008948 */ /* 0x000fea0003800000 */
[----:B------:R3:W-:Y:S01]  /*23ff0*/  STL [R1+0x44], RZ ;  /* 0x000044ff01007387 */ /* 0x0007e20000100800 */
[----:B------:R-:W-:Y:S01]  /*24000*/  BSSY B0, `(.L_x_697) ;  /* 0x0000020000007945 */ /* 0x000fe20003800000 */
[----:B------:R-:W-:Y:S06]  /*24010*/  @!P0 BAR.SYNC.DEFER_BLOCKING 0xc, 0x180 ;  /* 0x0306000000008b1d */ /* 0x000fec0000010000 */
[----:B---3--:R-:W-:Y:S05]  /*24020*/  @!P1 BRA `(.L_x_698) ;  /* 0x0000000000749947 */ /* 0x008fea0003800000 */
[----:B------:R-:W-:-:S13]  /*24030*/  ISETP.NE.AND P0, PT, R17, RZ, PT ;  /* 0x000000ff1100720c */ /* 0x000fda0003f05270 */
[----:B------:R-:W3:Y:S02]  /*24040*/  @!P0 LDC R17, c[0x0][0x9f0] ;  /* 0x00027c00ff118b82 */ /* 0x000ee40000000800 */
[----:B---3--:R-:W-:-:S04]  /*24050*/  IABS R0, R17 ;  /* 0x0000001100007213 */ /* 0x008fc80000000000 */
[----:B------:R-:W3:Y:S08]  /*24060*/  I2F.RP R2, R0 ;  /* 0x0000000000027306 */ /* 0x000ef00000209400 */
[----:B---3--:R-:W3:Y:S02]  /*24070*/  MUFU.RCP R2, R2 ;  /* 0x0000000200027308 */ /* 0x008ee40000001000 */
[----:B---3--:R-:W-:-:S06]  /*24080*/  VIADD R2, R2, 0xffffffe ;  /* 0x0ffffffe02027836 */ /* 0x008fcc0000000000 */
[----:B-12---:R-:W1:Y:S02]  /*24090*/  F2I.FTZ.U32.TRUNC.NTZ R3, R2 ;  /* 0x0000000200037305 */ /* 0x006e64000021f000 */
[----:B-1----:R-:W-:-:S05]  /*240a0*/  IADD3 R2, RZ, -R3, RZ ;  /* 0x80000003ff027210 */ /* 0x002fca0007ffe0ff */
[----:B------:R-:W-:Y:S02]  /*240b0*/  IMAD R4, R2, R0, RZ ;  /* 0x0000000002047224 */ /* 0x000fe400078e02ff */
[----:B------:R-:W-:-:S04]  /*240c0*/  IMAD.MOV.U32 R2, RZ, RZ, RZ ;  /* 0x000000ffff027224 */ /* 0x000fc800078e00ff */
[----:B------:R-:W-:Y:S01]  /*240d0*/  IMAD.HI.U32 R6, R3, R4, R2 ;  /* 0x0000000403067227 */ /* 0x000fe200078e0002 */
[----:B------:R-:W-:Y:S02]  /*240e0*/  IABS R2, R17 ;  /* 0x0000001100027213 */ /* 0x000fe40000000000 */
[----:B-----5:R-:W-:-:S03]  /*240f0*/  IADD3 R4, R7, -0x1, R17 ;  /* 0xffffffff07047810 */ /* 0x020fc60007ffe011 */
[----:B------:R-:W-:Y:S01]  /*24100*/  IMAD.MOV R2, RZ, RZ, -R2 ;  /* 0x000000ffff027224 */ /* 0x000fe200078e0a02 */
[----:B------:R-:W-:Y:S02]  /*24110*/  IABS R3, R4 ;  /* 0x0000000400037213 */ /* 0x000fe40000000000 */
[----:B------:R-:W-:Y:S01]  /*24120*/  LOP3.LUT R4, R4, R17, RZ, 0x3c, !PT ;  /* 0x0000001104047212 */ /* 0x000fe200078e3cff */
[----:B------:R-:W-:Y:S02]  /*24130*/  IMAD.MOV.U32 R5, RZ, RZ, R2 ;  /* 0x000000ffff057224 */ /* 0x000fe400078e0002 */
[----:B------:R-:W-:Y:S01]  /*24140*/  IMAD.HI.U32 R2, R6, R3, RZ ;  /* 0x0000000306027227 */ /* 0x000fe200078e00ff */
[----:B------:R-:W-:-:S03]  /*24150*/  ISETP.GE.AND P2, PT, R4, RZ, PT ;  /* 0x000000ff0400720c */ /* 0x000fc60003f46270 */
        /* <DEDUP_REMOVED lines=8> */
[----:B------:R-:W-:-:S05]  /*241e0*/  @!P1 LOP3.LUT R2, RZ, R17, RZ, 0x33, !PT ;  /* 0x00000011ff029212 */ /* 0x000fca00078e33ff */
[----:B------:R3:W-:Y:S02]  /*241f0*/  STL [R1+0x44], R2 ;  /* 0x0000440201007387 */ /* 0x0007e40000100800 */
.L_x_698:
[----:B------:R-:W-:Y:S05]  /*24200*/  BSYNC B0 ;  /* 0x0000000000007941 */ /* 0x000fea0003800000 */
.L_x_697:
[----:B------:R-:W4:Y:S04]  /*24210*/  LDL R0, [R1+0x44] ;  /* 0x0000440001007983 */ /* 0x000f280000100800 */
[----:B---3--:R-:W4:Y:S01]  /*24220*/  LDL R2, [R1+0x58] ;  /* 0x0000580001027983 */ /* 0x008f220000100800 */
[----:B------:R-:W-:Y:S01]  /*24230*/  BSSY B7, `(.L_x_699) ;  /* 0x00003d8000077945 */ /* 0x000fe20003800000 */
[----:B----4-:R-:W-:-:S05]  /*24240*/  IMAD R2, R2, R0, RZ ;  /* 0x0000000002027224 */ /* 0x010fca00078e02ff */
[----:B-----5:R-:W-:Y:S01]  /*24250*/  VIADDMNMX R0, R2, R0, R7, PT ;  /* 0x0000000002007246 */ /* 0x020fe20003800107 */
[----:B------:R3:W-:Y:S03]  /*24260*/  STL [R1+0x2c], R2 ;  /* 0x00002c0201007387 */ /* 0x0007e60000100800 */
[----:B------:R-:W-:Y:S01]  /*24270*/  ISETP.GT.AND P0, PT, R0, R2, PT ;  /* 0x000000020000720c */ /* 0x000fe20003f04270 */
[----:B------:R3:W-:-:S12]  /*24280*/  STL [R1+0x40], R0 ;  /* 0x0000400001007387 */ /* 0x0007d80000100800 */
[----:B---3--:R-:W-:Y:S05]  /*24290*/  @P0 BRA `(.L_x_700) ;  /* 0x00000000004c0947 */ /* 0x008fea0003800000 */
[----:B------:R-:W3:Y:S02]  /*242a0*/  S2R R0, SR_TID.X ;  /* 0x0000000000007919 */ /* 0x000ee40000002100 */
[----:B---3--:R-:W-:-:S04]  /*242b0*/  LOP3.LUT R0, R0, 0x7f, RZ, 0xc0, !PT ;  /* 0x0000007f00007812 */ /* 0x008fc800078ec0ff */
[----:B------:R-:W-:-:S13]  /*242c0*/  ISETP.NE.AND P0, PT, R0, RZ, PT ;  /* 0x000000ff0000720c */ /* 0x000fda0003f05270 */
[----:B------:R-:W-:Y:S05]  /*242d0*/  @P0 BRA `(.L_x_701) ;  /* 0x0000003c00340947 */ /* 0x000fea0003800000 */
[----:B-12---:R-:W1:Y:S01]  /*242e0*/  S2R R3, SR_LANEID ;  /* 0x0000000000037919 */ /* 0x006e620000000000 */
[----:B------:R-:W-:Y:S01]  /*242f0*/  VOTEU.ANY UR4, UPT, PT ;  /* 0x0000000000047886 */ /* 0x000fe200038e0100 */
[----:B------:R-:W-:Y:S01]  /*24300*/  ULDC.64 UR6, c[0x0][0x208] ;  /* 0x0000820000067ab9 */ /* 0x000fe20000000a00 */
[----:B------:R-:W1:Y:S08]  /*24310*/  FLO.U32 R0, UR4 ;  /* 0x0000000400007d00 */ /* 0x000e7000080e0000 */
[----:B------:R-:W2:Y:S01]  /*24320*/  POPC R5, UR4 ;  /* 0x0000000400057d09 */ /* 0x000ea20008000000 */
[----:B-1----:R-:W-:-:S02]  /*24330*/  ISETP.EQ.U32.AND P0, PT, R0, R3, PT ;  /* 0x000000030000720c */ /* 0x002fc40003f02070 */
[----:B------:R-:W2:Y:S11]  /*24340*/  LDC.64 R2, c[0x0][0xc60] ;  /* 0x00031800ff027b82 */ /* 0x000eb60000000a00 */
[----:B--2---:R-:W2:Y:S01]  /*24350*/  @P0 ATOMG.E.ADD.STRONG.GPU PT, R3, desc[UR6][R2.64], R5 ;  /* 0x00000005020309a8 */ /* 0x004ea200081ee1c6 */
[----:B------:R-:W1:Y:S02]  /*24360*/  S2R R4, SR_LTMASK ;  /* 0x0000000000047919 */ /* 0x000e640000003900 */
[----:B-1----:R-:W-:-:S04]  /*24370*/  LOP3.LUT R4, R4, UR4, RZ, 0xc0, !PT ;  /* 0x0000000404047c12 */ /* 0x002fc8000f8ec0ff */
[----:B------:R-:W1:Y:S01]  /*24380*/  POPC R7, R4 ;  /* 0x0000000400077309 */ /* 0x000e620000000000 */
[----:B--2---:R-:W1:Y:S02]  /*24390*/  SHFL.IDX PT, R0, R3, R0, 0x1f ;  /* 0x00001f0003007589 */ /* 0x004e6400000e0000 */
[----:B-1----:R-:W-:-:S05]  /*243a0*/  IADD3 R0, R0, UR36, R7 ;  /* 0x0000002400007c10 */ /* 0x002fca000fffe007 */
[----:B------:R3:W-:Y:S01]  /*243b0*/  STL [R1+0x10], R0 ;  /* 0x0000100001007387 */ /* 0x0007e20000100800 */
[----:B------:R-:W-:Y:S05]  /*243c0*/  BRA `(.L_x_701) ;  /* 0x0000003800f87947 */ /* 0x000fea0003800000 */
.L_x_700:
[----:B------:R-:W-:Y:S01]  /*243d0*/  IADD3 R0, R18, 0x1e400, RZ ;  /* 0x0001e40012007810 */ /* 0x000fe20007ffe0ff */
[----:B------:R-:W-:Y:S03]  /*243e0*/  BSSY B6, `(.L_x_702) ;  /* 0x0000013000067945 */ /* 0x000fe60003800000 */
[----:B------:R-:W-:-:S13]  /*243f0*/  LOP3.LUT P0, RZ, R0, 0x3ff, RZ, 0xc0, !PT ;  /* 0x000003ff00ff7812 */ /* 0x000fda000780c0ff */
[----:B------:R-:W-:Y:S05]  /*24400*/  @!P0 BRA `(.L_x_703) ;  /* 0x0000000000408947 */ /* 0x000fea0003800000 */
[----:B------:R-:W-:Y:S01]  /*24410*/  MOV R2, 0x0 ;  /* 0x0000000000027802 */ /* 0x000fe20000000f00 */
[----:B------:R-:W-:Y:S01]  /*24420*/  ULDC.64 UR6, c[0x4][0xa0] ;  /* 0x0100280000067ab9 */ /* 0x000fe20000000a00 */
[----:B------:R-:W-:Y:S01]  /*24430*/  ULDC.64 UR8, c[0x4][0xa8] ;  /* 0x01002a0000087ab9 */ /* 0x000fe20000000a00 */
[----:B------:R-:W-:Y:S01]  /*24440*/  ULDC.64 UR4, c[0x4][0x28] ;  /* 0x01000a0000047ab9 */ /* 0x000fe20000000a00 */
[----:B------:R-:W-:Y:S01]  /*24450*/  IMAD.U32 R4, RZ, RZ, UR6 ;  /* 0x00000006ff047e24 */ /* 0x000fe2000f8e00ff */
[----:B------:R-:W-:Y:S01]  /*24460*/  MOV R7, UR9 ;  /* 0x0000000900077c02 */ /* 0x000fe20008000f00 */
[----:B-12---:R-:W1:Y:S01]  /*24470*/  LDC.64 R2, c[0x4][R2] ;  /* 0x0100000002027b82 */ /* 0x006e620000000a00 */
[----:B------:R-:W-:Y:S01]  /*24480*/  IMAD.U32 R5, RZ, RZ, UR7 ;  /* 0x00000007ff057e24 */ /* 0x000fe2000f8e00ff */
[----:B------:R-:W-:Y:S01]  /*24490*/  MOV R12, 0x1 ;  /* 0x00000001000c7802 */ /* 0x000fe20000000f00 */
[----:B------:R-:W-:Y:S02]  /*244a0*/  IMAD.U32 R6, RZ, RZ, UR8 ;  /* 0x00000008ff067e24 */ /* 0x000fe4000f8e00ff */
[----:B------:R-:W-:-:S02]  /*244b0*/  IMAD.U32 R10, RZ, RZ, UR4 ;  /* 0x00000004ff0a7e24 */ /* 0x000fc4000f8e00ff */
[----:B0-----:R-:W-:Y:S02]  /*244c0*/  IMAD.U32 R11, RZ, RZ, UR5 ;  /* 0x00000005ff0b7e24 */ /* 0x001fe4000f8e00ff */
[----:B------:R-:W-:Y:S02]  /*244d0*/  IMAD.MOV.U32 R8, RZ, RZ, 0x70 ;  /* 0x00000070ff087424 */ /* 0x000fe400078e00ff */
[----:B------:R-:W-:-:S07]  /*244e0*/  IMAD.MOV.U32 R13, RZ, RZ, RZ ;  /* 0x000000ffff0d7224 */ /* 0x000fce00078e00ff */
[----:B------:R-:W-:-:S07]  /*244f0*/  LEPC R20, `(.L_x_703) ;  /* 0x000000001014794e */ /* 0x000fce0000000000 */
[----:B-1----:R-:W-:Y:S05]  /*24500*/  CALL.ABS.NOINC R2 ;  /* 0x0000000002007343 */ /* 0x002fea0003c00000 */
.L_x_703:
[----:B------:R-:W-:Y:S05]  /*24510*/  BSYNC B6 ;  /* 0x0000000000067941 */ /* 0x000fea0003800000 */
.L_x_702:
        /* <DEDUP_REMOVED lines=8> */
[----:B-12---:R1:W2:Y:S01]  /*245a0*/  LDC.64 R2, c[0x4][R17] ;  /* 0x0100000011027b82 */ /* 0x0062a20000000a00 */
[----:B------:R-:W-:Y:S01]  /*245b0*/  IMAD.U32 R4, RZ, RZ, UR6 ;  /* 0x00000006ff047e24 */ /* 0x000fe2000f8e00ff */
[----:B------:R-:W-:Y:S01]  /*245c0*/  MOV R5, UR7 ;  /* 0x0000000700057c02 */ /* 0x000fe20008000f00 */
[----:B------:R-:W-:Y:S01]  /*245d0*/  IMAD.U32 R6, RZ, RZ, UR8 ;  /* 0x00000008ff067e24 */ /* 0x000fe2000f8e00ff */
[----:B0-----:R-:W-:Y:S01]  /*245e0*/  MOV R11, UR5 ;  /* 0x00000005000b7c02 */ /* 0x001fe20008000f00 */
[----:B------:R-:W-:Y:S02]  /*245f0*/  IMAD.U32 R7, RZ, RZ, UR9 ;  /* 0x00000009ff077e24 */ /* 0x000fe4000f8e00ff */
[----:B------:R-:W-:-:S02]  /*24600*/  IMAD.U32 R10, RZ, RZ, UR4 ;  /* 0x00000004ff0a7e24 */ /* 0x000fc4000f8e00ff */
[----:B------:R-:W-:Y:S02]  /*24610*/  IMAD.MOV.U32 R8, RZ, RZ, 0x70 ;  /* 0x00000070ff087424 */ /* 0x000fe400078e00ff */
[----:B------:R-:W-:Y:S02]  /*24620*/  IMAD.MOV.U32 R12, RZ, RZ, 0x1 ;  /* 0x00000001ff0c7424 */ /* 0x000fe400078e00ff */
[----:B-1----:R-:W-:-:S07]  /*24630*/  IMAD.MOV.U32 R13, RZ, RZ, RZ ;  /* 0x000000ffff0d7224 */ /* 0x002fce00078e00ff */
[----:B------:R-:W-:-:S07]  /*24640*/  LEPC R20, `(.L_x_706) ;  /* 0x000000001014794e */ /* 0x000fce0000000000 */
[----:B--2---:R-:W-:Y:S05]  /*24650*/  CALL.ABS.NOINC R2 ;  /* 0x0000000002007343 */ /* 0x004fea0003c00000 */
.L_x_706:
[----:B------:R0:W1:Y:S01]  /*24660*/  LDC.64 R2, c[0x4][R17] ;  /* 0x0100000011027b82 */ /* 0x0000620000000a00 */
[----:B------:R-:W-:Y:S01]  /*24670*/  ULDC.64 UR4, c[0x4][0xa0] ;  /* 0x0100280000047ab9 */ /* 0x000fe20000000a00 */
[----:B------:R-:W-:Y:S01]  /*24680*/  ULDC.64 UR6, c[0x4][0xa8] ;  /* 0x01002a0000067ab9 */ /* 0x000fe20000000a00 */
[----:B------:R-:W-:Y:S01]  /*24690*/  ULDC.64 UR8, c[0x4][0x38] ;  /* 0x01000e0000087ab9 */ /* 0x000fe20000000a00 */
[----:B------:R-:W-:Y:S01]  /*246a0*/  MOV R4, UR4 ;  /* 0x0000000400047c02 */ /* 0x000fe20008000f00 */
[----:B------:R-:W-:Y:S01]  /*246b0*/  IMAD.U32 R5, RZ, RZ, UR5 ;  /* 0x00000005ff057e24 */ /* 0x000fe2000f8e00ff */
[----:B------:R-:W-:Y:S01]  /*246c0*/  MOV R10, UR8 ;  /* 0x00000008000a7c02 */ /* 0x000fe20008000f00 */
[----:B------:R-:W-:Y:S01]  /*246d0*/  IMAD.U32 R6, RZ, RZ, UR6 ;  /* 0x00000006ff067e24 */ /* 0x000fe2000f8e00ff */
[----:B------:R-:W-:Y:S01]  /*246e0*/  MOV R13, RZ ;  /* 0x000000ff000d7202 */ /* 0x000fe20000000f00 */
[----:B------:R-:W-:Y:S02]  /*246f0*/  IMAD.U32 R7, RZ, RZ, UR7 ;  /* 0x00000007ff077e24 */ /* 0x000fe4000f8e00ff */
[----:B------:R-:W-:-:S02]  /*24700*/  IMAD.U32 R11, RZ, RZ, UR9 ;  /* 0x00000009ff0b7e24 */ /* 0x000fc4000f8e00ff */
[----:B------:R-:W-:Y:S02]  /*24710*/  IMAD.MOV.U32 R8, RZ, RZ, 0x70 ;  /* 0x00000070ff087424 */ /* 0x000fe400078e00ff */
[----:B0-----:R-:W-:-:S07]  /*24720*/  IMAD.MOV.U32 R12, RZ, RZ, 0x1 ;  /* 0x00000001ff0c7424 */ /* 0x001fce00078e00ff */
[----:B------:R-:W-:-:S07]  /*24730*/  LEPC R20, `(.L_x_705) ;  /* 0x000000001014794e */ /* 0x000fce0000000000 */
[----:B-1----:R-:W-:Y:S05]  /*24740*/  CALL.ABS.NOINC R2 ;  /* 0x0000000002007343 */ /* 0x002fea0003c00000 */
.L_x_705:
[----:B------:R-:W-:Y:S05]  /*24750*/  BSYNC B6 ;  /* 0x0000000000067941 */ /* 0x000fea0003800000 */
.L_x_704:
[----:B------:R-:W3:Y:S01]  /*24760*/  LDL.LU R2, [R1+0x4] ;  /* 0x0000040001027983 */ /* 0x000ee20000300800 */
[----:B------:R-:W-:-:S03]  /*24770*/  ULDC.64 UR4, c[0x0][0x9f8] ;  /* 0x00027e0000047ab9 */ /* 0x000fc60000000a00 */
[----:B------:R-:W1:Y:S04]  /*24780*/  LDL.LU R0, [R1+0x28] ;  /* 0x0000280001007983 */ /* 0x000e680000300800 */
[----:B------:R-:W4:Y:S01]  /*24790*/  LDL R7, [R1+0x8] ;  /* 0x0000080001077983 */ /* 0x000f220000100800 */
[----:B------:R-:W-:Y:S01]  /*247a0*/  ISETP.NE.U32.AND P0, PT, RZ, UR4, PT ;  /* 0x00000004ff007c0c */ /* 0x000fe2000bf05070 */
[----:B------:R-:W-:Y:S02]  /*247b0*/  ULDC.64 UR6, c[0x0][0x208] ;  /* 0x0000820000067ab9 */ /* 0x000fe40000000a00 */
[----:B------:R-:W5:Y:S01]  /*247c0*/  LDL R17, [R1+0x40] ;  /* 0x0000400001117983 */ /* 0x000f620000100800 */
[----:B------:R-:W-:-:S13]  /*247d0*/  ISETP.NE.AND.EX P0, PT, RZ, UR5, PT, P0 ;  /* 0x00000005ff007c0c */ /* 0x000fda000bf05300 */
[----:B---3--:R-:W-:-:S04]  /*247e0*/  @P0 IADD3 R2, P1, R2, UR4, RZ ;  /* 0x0000000402020c10 */ /* 0x008fc8000ff3e0ff */
[----:B-12---:R-:W-:Y:S01]  /*247f0*/  @P0 IADD3.X R3, R0, UR5, RZ, P1, !PT ;  /* 0x0000000500030c10 */ /* 0x006fe20008ffe4ff */
[----:B------:R-:W-:-:S04]  /*24800*/  ULDC.64 UR4, c[0x0][0xa08] ;  /* 0x0002820000047ab9 */ /* 0x000fc80000000a00 */
[----:B----4-:R1:W2:Y:S02]  /*24810*/  @P0 LDG.E R7, desc[UR6][R2.64] ;  /* 0x0000000602070981 */ /* 0x0102a4000c1e1900 */
[----:B-1----:R-:W1:Y:S01]  /*24820*/  LDC.64 R2, c[0x0][0x418] ;  /* 0x00010600ff027b82 */ /* 0x002e620000000a00 */
[----:B-----5:R-:W-:Y:S01]  /*24830*/  VIADD R0, R17, 0xffffffff ;  /* 0xffffffff11007836 */ /* 0x020fe20000000000 */
[----:B--2---:R-:W-:Y:S01]  /*24840*/  SHF.R.S32.HI R8, RZ, 0x1f, R7 ;  /* 0x0000001fff087819 */ /* 0x004fe20000011407 */
[----:B------:R2:W-:Y:S04]  /*24850*/  @P0 STL [R1+0x8], R7 ;  /* 0x0000080701000387 */ /* 0x0005e80000100800 */
[----:B------:R2:W-:Y:S01]  /*24860*/  STL [R1+0x28], R8 ;  /* 0x0000280801007387 */ /* 0x0005e20000100800 */
[----:B-1----:R-:W-:Y:S01]  /*24870*/  LOP3.LUT P0, RZ, R2, UR4, RZ, 0xfc, !PT ;  /* 0x0000000402ff7c12 */ /* 0x002fe2000f80fcff */
[----:B------:R-:W-:-:S03]  /*24880*/  UMOV UR4, 0xffffffff ;  /* 0xffffffff00047882 */ /* 0x000fc60000000000 */
[----:B------:R-:W-:-:S04]  /*24890*/  LOP3.LUT P0, RZ, R3, UR5, RZ, 0xfc, P0 ;  /* 0x0000000503ff7c12 */ /* 0x000fc8000800fcff */
[----:B------:R-:W-:Y:S01]  /*248a0*/  SEL R17, R7, RZ, !P0 ;  /* 0x000000ff07117207 */ /* 0x000fe20004000000 */
[----:B--2---:R-:W-:Y:S08]  /*248b0*/  BRA.DIV UR4, `(.L_x_707) ;  /* 0x0000005e04387947 */ /* 0x004ff0000b800000 */
[----:B------:R-:W1:Y:S02]  /*248c0*/  S2R R4, SR_TID.X ;  /* 0x0000000000047919 */ /* 0x000e640000002100 */
[----:B-1----:R-:W-:-:S04]  /*248d0*/  SHF.R.U32.HI R4, RZ, 0x5, R4 ;  /* 0x00000005ff047819 */ /* 0x002fc80000011604 */
[----:B------:R-:W-:-:S05]  /*248e0*/  LOP3.LUT R4, R4, 0x3, RZ, 0xc0, !PT ;  /* 0x0000000304047812 */ /* 0x000fca00078ec0ff */
[----:B------:R1:W2:Y:S02]  /*248f0*/  SHFL.IDX PT, R14, R4, RZ, 0x1f ;  /* 0x00001fff040e7589 */ /* 0x0002a400000e0000 */
.L_x_873:
[----:B-1----:R-:W3:Y:S01]  /*24900*/  LDL.LU R4, [R1] ;  /* 0x0000000001047983 */ /* 0x002ee20000300800 */
[----:B------:R-:W-:Y:S02]  /*24910*/  PLOP3.LUT P1, PT, PT, PT, PT, 0x8, 0x0 ;  /* 0x000000000000781c */ /* 0x000fe40003f2e170 */
[----:B--2---:R-:W-:Y:S01]  /*24920*/  ISETP.NE.AND P0, PT, R14, RZ, PT ;  /* 0x000000ff0e00720c */ /* 0x004fe20003f05270 */
[----:B------:R1:W-:Y:S01]  /*24930*/  STL [R1+0x4], R0 ;  /* 0x0000040001007387 */ /* 0x0003e20000100800 */
[----:B---3--:R-:W-:-:S09]  /*24940*/  LOP3.LUT R4, R4, 0xfffffffe, RZ, 0xc0, !PT ;  /* 0xfffffffe04047812 */ /* 0x008fd200078ec0ff */
[----:B------:R-:W-:-:S05]  /*24950*/  @P1 LOP3.LUT R4, R4, 0x1, RZ, 0xfc, !PT ;  /* 0x0000000104041812 */ /* 0x000fca00078efcff */
[----:B------:R1:W-:Y:S01]  /*24960*/  STL [R1], R4 ;  /* 0x0000000401007387 */ /* 0x0003e20000100800 */
[----:B------:R-:W-:Y:S05]  /*24970*/  @P0 BRA `(.L_x_708) ;  /* 0x0000000400240947 */ /* 0x000fea0003800000 */
[----:B------:R-:W-:-:S03]  /*24980*/  UMOV UR4, 0xffffffff ;  /* 0xffffffff00047882 */ /* 0x000fc60000000000 */
[----:B------:R-:W-:Y:S05]  /*24990*/  BRA.DIV UR4, `(.L_x_709) ;  /* 0x0000005e04347947 */ /* 0x000fea000b800000 */
[----:B------:R-:W-:-:S13]  /*249a0*/  ELECT P6, URZ, PT ;  /* 0x00000000003f782f */ /* 0x000fda00038c0000 */
.L_x_876:
        /* <DEDUP_REMOVED lines=8> */
[----:B-1----:R-:W-:Y:S01]  /*24a30*/  IMAD.MOV.U32 R0, RZ, RZ, R9 ;  /* 0x000000ffff007224 */ /* 0x002fe200078e0009 */
[----:B--2---:R-:W-:-:S13]  /*24a40*/  ISETP.NE.AND P0, PT, R6, 0x1, PT ;  /* 0x000000010600780c */ /* 0x004fda0003f05270 */
[----:B------:R-:W1:Y:S02]  /*24a50*/  @P0 LDC.64 R4, c[0x0][0x440] ;  /* 0x00011000ff040b82 */ /* 0x000e640000000a00 */
[----:B-1----:R-:W-:-:S05]  /*24a60*/  @P0 IMAD.HI.U32 R4, R9, R4, RZ ;  /* 0x0000000409040227 */ /* 0x002fca00078e00ff */
[----:B------:R-:W-:-:S04]  /*24a70*/  @P0 SHF.R.U32.HI R0, RZ, R5, R4 ;  /* 0x00000005ff000219 */ /* 0x000fc80000011604 */
[----:B------:R-:W-:Y:S02]  /*24a80*/  IADD3 R4, -R0, RZ, RZ ;  /* 0x000000ff00047210 */ /* 0x000fe40007ffe1ff */
[----:B------:R-:W-:-:S03]  /*24a90*/  SHF.R.S32.HI R5, RZ, 0x1f, R0 ;  /* 0x0000001fff057819 */ /* 0x000fc60000011400 */
        /* <DEDUP_REMOVED lines=10> */
.L_x_710:
[----:B--2---:R-:W2:Y:S01]  /*24b40*/  LDL R2, [R1+0xc] ;  /* 0x00000c0001027983 */ /* 0x004ea20000100800 */
[----:B-1----:R-:W-:Y:S01]  /*24b50*/  IMAD R0, R19, 0x8, R18 ;  /* 0x0000000813007824 */ /* 0x002fe200078e0212 */
[----:B--2---:R-:W-:-:S04]  /*24b60*/  SHF.L.U32 R2, R2, 0x1f, RZ ;  /* 0x0000001f02027819 */ /* 0x004fc800000006ff */
[----:B------:R-:W1:Y:S02]  /*24b70*/  SYNCS.PHASECHK.TRANS64.TRYWAIT P0, [R0+URZ+0x34840], R2 ;  /* 0x03484002000075a7 */ /* 0x000e64000800017f */
[----:B-1----:R-:W-:Y:S05]  /*24b80*/  @!P0 BRA `(.L_x_711) ;  /* 0x0000005800d88947 */ /* 0x002fea0003800000 */
.L_x_877:
[----:B------:R-:W2:Y:S02]  /*24b90*/  S2R R3, SR_TID.X ;  /* 0x0000000000037919 */ /* 0x000ea40000002100 */
[----:B--2---:R-:W-:-:S04]  /*24ba0*/  LOP3.LUT R3, R3, 0x7f, RZ, 0xc0, !PT ;  /* 0x0000007f03037812 */ /* 0x004fc800078ec0ff */
[----:B------:R-:W-:-:S13]  /*24bb0*/  ISETP.NE.AND P0, PT, R3, RZ, PT ;  /* 0x000000ff0300720c */ /* 0x000fda0003f05270 */
[----:B------:R-:W-:Y:S05]  /*24bc0*/  @P0 BRA `(.L_x_712) ;  /* 0x00000000001c0947 */ /* 0x000fea0003800000 */
[----:B------:R-:W2:Y:S01]  /*24bd0*/  S2R R3, SR_TID.X ;  /* 0x0000000000037919 */ /* 0x000ea20000002100 */
[----:B-1----:R-:W-:-:S04]  /*24be0*/  MOV R2, 0xb000 ;  /* 0x0000b00000027802 */ /* 0x002fc80000000f00 */
[----:B------:R3:W-:Y:S01]  /*24bf0*/  SYNCS.ARRIVE.TRANS64 RZ, [R0+URZ+0x34830], R2 ;  /* 0x0348300200ff79a7 */ /* 0x0007e2000800003f */
[----:B--2---:R-:W-:-:S04]  /*24c00*/  LOP3.LUT R3, R3, 0x1f, RZ, 0xc0, !PT ;  /* 0x0000001f03037812 */ /* 0x004fc800078ec0ff */
[----:B------:R-:W-:-:S13]  /*24c10*/  ISETP.NE.AND P0, PT, R3, RZ, PT ;  /* 0x000000ff0300720c */ /* 0x000fda0003f05270 */
[----:B---3--:R-:W-:Y:S05]  /*24c20*/  @!P0 BRA `(.L_x_712) ;  /* 0x0000000000048947 */ /* 0x008fea0003800000 */
[----:B------:R-:W-:Y:S01]  /*24c30*/  BPT.TRAP 0x1 ;  /* 0x000000040000795c */ /* 0x000fe20000300000 */
.L_x_712:
[----:B------:R-:W2:Y:S04]  /*24c40*/  LDL R4, [R1+0x4] ;  /* 0x0000040001047983 */ /* 0x000ea80000100800 */
[----:B------:R-:W3:Y:S04]  /*24c50*/  LDL R3, [R1+0x18] ;  /* 0x0000180001037983 */ /* 0x000ee80000100800 */
[----:B-1----:R-:W4:Y:S01]  /*24c60*/  LDL.LU R2, [R1] ;  /* 0x0000000001027983 */ /* 0x002f220000300800 */
[----:B------:R-:W-:Y:S01]  /*24c70*/  R2UR UR9, R0 ;  /* 0x00000000000972ca */ /* 0x000fe200000e0000 */
[----:B------:R-:W-:Y:S01]  /*24c80*/  IMAD R0, R19, 0xb000, R18 ;  /* 0x0000b00013007824 */ /* 0x000fe200078e0212 */
[----:B------:R-:W-:Y:S01]  /*24c90*/  PLOP3.LUT P0, PT, PT, PT, PT, 0x80, 0x0 ;  /* 0x000000000000781c */ /* 0x000fe20003f0f070 */
[----:B------:R-:W-:Y:S01]  /*24ca0*/  UIADD3 UR4, UP0, UR38, 0x370, URZ ;  /* 0x0000037026047890 */ /* 0x000fe2000ff1e03f */
[----:B------:R-:W-:Y:S01]  /*24cb0*/  R2UR UR12, R16 ;  /* 0x00000000100c72ca */ /* 0x000fe200000e0000 */
[----:B------:R-:W-:Y:S01]  /*24cc0*/  UMOV UR10, URZ ;  /* 0x0000003f000a7c82 */ /* 0x000fe20008000000 */
[----:B------:R-:W-:Y:S01]  /*24cd0*/  R2UR UR6, R0 ;  /* 0x00000000000672ca */ /* 0x000fe200000e0000 */
[----:B------:R-:W-:Y:S01]  /*24ce0*/  UMOV UR7, 0x14f00000 ;  /* 0x14f0000000077882 */ /* 0x000fe20000000000 */
[----:B-----5:R-:W-:Y:S01]  /*24cf0*/  R2UR UR13, R17 ;  /* 0x00000000110d72ca */ /* 0x020fe200000e0000 */
[----:B------:R-:W-:-:S04]  /*24d00*/  UMOV UR15, 0x40 ;  /* 0x00000040000f7882 */ /* 0x000fc80000000000 */
[----:B------:R-:W-:-:S06]  /*24d10*/  UIADD3 UR9, UR9, 0x34830, URZ ;  /* 0x0003483009097890 */ /* 0x000fcc000fffe03f */
[----:B------:R-:W-:Y:S02]  /*24d20*/  UIADD3 UR8, UR6, 0x1e400, URZ ;  /* 0x0001e40006087890 */ /* 0x000fe4000fffe03f */
[----:B------:R-:W-:-:S03]  /*24d30*/  UIADD3 UR14, UR6, 0x23c00, URZ ;  /* 0x00023c00060e7890 */ /* 0x000fc6000fffe03f */
[----:B------:R-:W-:Y:S01]  /*24d40*/  UMOV UR6, 0x0 ;  /* 0x0000000000067882 */ /* 0x000fe20000000000 */
[----:B--2---:R-:W-:Y:S02]  /*24d50*/  R2UR UR11, R4 ;  /* 0x00000000040b72ca */ /* 0x004fe400000e0000 */
[----:B---3--:R-:W-:Y:S02]  /*24d60*/  R2UR UR5, R3 ;  /* 0x00000000030572ca */ /* 0x008fe400000e0000 */
[----:B----4-:R-:W-:-:S04]  /*24d70*/  LOP3.LUT R2, R2, 0xfffffffe, RZ, 0xc0, !PT ;  /* 0xfffffffe02027812 */ /* 0x010fc800078ec0ff */
[----:B------:R-:W-:-:S07]  /*24d80*/  @P0 LOP3.LUT R2, R2, 0x1, RZ, 0xfc, !PT ;  /* 0x0000000102020812 */ /* 0x000fce00078efcff */
[----:B------:R-:W-:Y:S01]  /*24d90*/  UIMAD UR11, UR11, 0xb0, UR5 ;  /* 0x000000b00b0b78a4 */ /* 0x000fe2000f8e0205 */
[----:B------:R2:W-:Y:S01]  /*24da0*/  STL [R1], R2 ;  /* 0x0000000201007387 */ /* 0x0005e20000100800 */
[----:B------:R-:W-:-:S09]  /*24db0*/  UIADD3.X UR5, URZ, UR39, URZ, UP0, !UPT ;  /* 0x000000273f057290 */ /* 0x000fd200087fe43f */
[----:B------:R1:W-:Y:S02]  /*24dc0*/  UTMALDG.4D [UR8], [UR4], desc[UR6] ;  /* 0x00000608040075b4 */ /* 0x0003e40008019000 */
[----:B-1----:R-:W-:Y:S01]  /*24dd0*/  UMOV UR8, UR14 ;  /* 0x0000000e00087c82 */ /* 0x002fe20008000000 */
[----:B------:R-:W-:Y:S02]  /*24de0*/  UMOV UR10, UR15 ;  /* 0x0000000f000a7c82 */ /* 0x000fe40008000000 */
[----:B------:R2:W-:Y:S02]  /*24df0*/  UTMALDG.4D [UR8], [UR4], desc[UR6] ;  /* 0x00000608040075b4 */ /* 0x0005e40008019000 */
[----:B--2---:R-:W-:Y:S01]  /*24e00*/  NOP ;  /* 0x0000000000007918 */ /* 0x004fe20000000000 */
.L_x_708:
[----:B------:R-:W2:Y:S04]  /*24e10*/  LDL.LU R3, [R1+0x48] ;  /* 0x0000480001037983 */ /* 0x000ea80000300800 */
[----:B------:R-:W3:Y:S04]  /*24e20*/  LDL.LU R5, [R1+0x34] ;  /* 0x0000340001057983 */ /* 0x000ee80000300800 */
[----:B-1----:R-:W4:Y:S01]  /*24e30*/  LDL.LU R4, [R1+0x50] ;  /* 0x0000500001047983 */ /* 0x002f220000300800 */
[----:B------:R-:W-:Y:S05]  /*24e40*/  WARPSYNC.ALL ;  /* 0x0000000000007948 */ /* 0x000fea0003800000 */
[----:B------:R-:W-:Y:S01]  /*24e50*/  ULDC.64 UR6, c[0x0][0xa00] ;  /* 0x0002800000067ab9 */ /* 0x000fe20000000a00 */
[----:B------:R-:W-:Y:S01]  /*24e60*/  ULDC.64 UR4, c[0x0][0x298] ;  /* 0x0000a60000047ab9 */ /* 0x000fe20000000a00 */
[----:B------:R-:W-:Y:S01]  /*24e70*/  BAR.SYNC.DEFER_BLOCKING 0x8, 0x180 ;  /* 0x0206000000007b1d */ /* 0x000fe20000010000 */
[----:B------:R-:W-:Y:S01]  /*24e80*/  ISETP.NE.U32.AND P0, PT, RZ, UR6, PT ;  /* 0x00000006ff007c0c */ /* 0x000fe2000bf05070 */
[----:B------:R-:W-:-:S03]  /*24e90*/  VIADD R2, R18, 0x16400 ;  /* 0x0001640012027836 */ /* 0x000fc60000000000 */
[----:B------:R-:W-:Y:S01]  /*24ea0*/  ISETP.NE.AND.EX P0, PT, RZ, UR7, PT, P0 ;  /* 0x00000007ff007c0c */ /* 0x000fe2000bf05300 */
[----:B------:R-:W-:Y:S01]  /*24eb0*/  BSSY B6, `(.L_x_713) ;  /* 0x000001e000067945 */ /* 0x000fe20003800000 */
[----:B------:R-:W-:Y:S02]  /*24ec0*/  LOP3.LUT P1, RZ, R2, 0x3ff, RZ, 0xc0, !PT ;  /* 0x000003ff02ff7812 */ /* 0x000fe4000782c0ff */
[----:B--2---:R-:W-:Y:S02]  /*24ed0*/  SHF.R.S32.HI R0, RZ, 0x1f, R3 ;  /* 0x0000001fff007819 */ /* 0x004fe40000011403 */
[----:B---3--:R-:W-:-:S03]  /*24ee0*/  SEL R5, R5, RZ, !P0 ;  /* 0x000000ff05057207 */ /* 0x008fc60004000000 */
[----:B------:R-:W-:Y:S01]  /*24ef0*/  IMAD R0, R0, UR4, RZ ;  /* 0x0000000400007c24 */ /* 0x000fe2000f8e02ff */
[----:B----4-:R-:W-:-:S03]  /*24f00*/  SEL R4, R4, RZ, !P0 ;  /* 0x000000ff04047207 */ /* 0x010fc60004000000 */
[C---:B------:R-:W-:Y:S02]  /*24f10*/  IMAD R0, R3.reuse, UR5, R0 ;  /* 0x0000000503007c24 */ /* 0x040fe4000f8e0200 */
[----:B------:R-:W-:-:S04]  /*24f20*/  IMAD.WIDE.U32 R2, R3, UR4, RZ ;  /* 0x0000000403027c25 */ /* 0x000fc8000f8e00ff */
[----:B------:R-:W-:Y:S01]  /*24f30*/  IMAD.IADD R0, R3, 0x1, R0 ;  /* 0x0000000103007824 */ /* 0x000fe200078e0200 */
[----:B------:R1:W-:Y:S04]  /*24f40*/  STL.64 [R1+0x48], R2 ;  /* 0x0000480201007387 */ /* 0x0003e80000100a00 */
[----:B------:R1:W-:Y:S04]  /*24f50*/  STL [R1+0x34], R5 ;  /* 0x0000340501007387 */ /* 0x0003e80000100800 */
[----:B------:R1:W-:Y:S04]  /*24f60*/  STL [R1+0x60], R4 ;  /* 0x0000600401007387 */ /* 0x0003e80000100800 */
[----:B------:R1:W-:Y:S01]  /*24f70*/  STL [R1+0x50], R0 ;  /* 0x0000500001007387 */ /* 0x0003e20000100800 */
[----:B------:R-:W-:Y:S05]  /*24f80*/  @!P1 BRA `(.L_x_714) ;  /* 0x0000000000409947 */ /* 0x000fea0003800000 */
[----:B-1----:R-:W-:Y:S01]  /*24f90*/  MOV R2, 0x0 ;  /* 0x0000000000027802 */ /* 0x002fe20000000f00 */
[----:B------:R-:W-:Y:S01]  /*24fa0*/  ULDC.64 UR4, c[0x4][0xa0] ;  /* 0x0100280000047ab9 */ /* 0x000fe20000000a00 */
[----:B------:R-:W-:Y:S01]  /*24fb0*/  ULDC.64 UR6, c[0x4][0xa8] ;  /* 0x01002a0000067ab9 */ /* 0x000fe20000000a00 */
[----:B------:R-:W-:Y:S01]  /*24fc0*/  ULDC.64 UR8, c[0x4][0x20] ;  /* 0x0100080000087ab9 */ /* 0x000fe20000000a00 */
[----:B------:R-:W-:Y:S01]  /*24fd0*/  IMAD.U32 R4, RZ, RZ, UR4 ;  /* 0x00000004ff047e24 */ /* 0x000fe2000f8e00ff */
[----:B------:R-:W-:Y:S01]  /*24fe0*/  MOV R5, UR5 ;  /* 0x0000000500057c02 */ /* 0x000fe20008000f00 */
[----:B------:R-:W1:Y:S01]  /*24ff0*/  LDC.64 R2, c[0x4][R2] ;  /* 0x0100000002027b82 */ /* 0x000e620000000a00 */
[----:B------:R-:W-:Y:S01]  /*25000*/  IMAD.U32 R6, RZ, RZ, UR6 ;  /* 0x00000006ff067e24 */ /* 0x000fe2000f8e00ff */
[----:B0-----:R-:W-:Y:S01]  /*25010*/  MOV R11, UR9 ;  /* 0x00000009000b7c02 */ /* 0x001fe20008000f00 */
[----:B------:R-:W-:Y:S02]  /*25020*/  IMAD.U32 R7, RZ, RZ, UR7 ;  /* 0x00000007ff077e24 */ /* 0x000fe4000f8e00ff */
[----:B------:R-:W-:-:S02]  /*25030*/  IMAD.U32 R10, RZ, RZ, UR8 ;  /* 0x00000008ff0a7e24 */ /* 0x000fc4000f8e00ff */
[----:B------:R-:W-:Y:S02]  /*25040*/  IMAD.MOV.U32 R8, RZ, RZ, 0x70 ;  /* 0x00000070ff087424 */ /* 0x000fe400078e00ff */
[----:B------:R-:W-:Y:S02]  /*25050*/  IMAD.MOV.U32 R12, RZ, RZ, 0x1 ;  /* 0x00000001ff0c7424 */ /* 0x000fe400078e00ff */
[----:B------:R-:W-:-:S07]  /*25060*/  IMAD.MOV.U32 R13, RZ, RZ, RZ ;  /* 0x000000ffff0d7224 */ /* 0x000fce00078e00ff */
[----:B------:R-:W-:-:S07]  /*25070*/  LEPC R20, `(.L_x_714) ;  /* 0x000000001014794e */ /* 0x000fce0000000000 */
[----:B-1----:R-:W-:Y:S05]  /*25080*/  CALL.ABS.NOINC R2 ;  /* 0x0000000002007343 */ /* 0x002fea0003c00000 */
.L_x_714:
[----:B------:R-:W-:Y:S05]  /*25090*/  BSYNC B6 ;  /* 0x0000000000067941 */ /* 0x000fea0003800000 */
.L_x_713:
[----:B-1----:R-:W2:Y:S01]  /*250a0*/  LDL.LU R0, [R1+0x60] ;  /* 0x0000600001007983 */ /* 0x002ea20000300800 */
[----:B------:R-:W-:Y:S01]  /*250b0*/  ULDC.64 UR4, c[0x0][0x2d8] ;  /* 0x0000b60000047ab9 */ /* 0x000fe20000000a00 */
[----:B------:R-:W1:Y:S01]  /*250c0*/  LDC R8, c[0x0][0x448] ;  /* 0x00011200ff087b82 */ /* 0x000e620000000800 */
[----:B------:R-:W-:Y:S01]  /*250d0*/  ULDC.64 UR6, c[0x0][0x280] ;  /* 0x0000a00000067ab9 */ /* 0x000fe20000000a00 */
[----:B------:R-:W3:Y:S04]  /*250e0*/  LDL.LU R5, [R1+0x50] ;  /* 0x0000500001057983 */ /* 0x000ee80000300800 */
[----:B------:R-:W3:Y:S04]  /*250f0*/  LDL.LU.64 R2, [R1+0x48] ;  /* 0x0000480001027983 */ /* 0x000ee80000300a00 */
[----:B------:R-:W4:Y:S01]  /*25100*/  LDL.LU R4, [R1+0x34] ;  /* 0x0000340001047983 */ /* 0x000f220000300800 */
[----:B-1----:R-:W-:Y:S01]  /*25110*/  ISETP.NE.AND P0, PT, R8, 0x1, PT ;  /* 0x000000010800780c */ /* 0x002fe20003f05270 */
[----:B------:R-:W1:-:S12]  /*25120*/  S2R R9, SR_TID.X ;  /* 0x0000000000097919 */ /* 0x000e580000002100 */
[----:B------:R-:W0:Y:S01]  /*25130*/  @P0 LDC R7, c[0x0][0x450] ;  /* 0x00011400ff070b82 */ /* 0x000e220000000800 */
[----:B---3--:R-:W-:Y:S02]  /*25140*/  MOV R3, R5 ;  /* 0x0000000500037202 */ /* 0x008fe40000000f00 */
[----:B------:R-:W3:Y:S01]  /*25150*/  LDL.LU R5, [R1+0x14] ;  /* 0x0000140001057983 */ /* 0x000ee20000300800 */
[----:B-1----:R-:W-:Y:S02]  /*25160*/  IMAD.SHL.U32 R9, R9, 0x8, RZ ;  /* 0x0000000809097824 */ /* 0x002fe400078e00ff */
[C---:B------:R-:W-:Y:S01]  /*25170*/  IMAD.WIDE.U32 R2, R16.reuse, UR4, R2 ;  /* 0x0000000410027c25 */ /* 0x040fe2000f8e0002 */
[----:B------:R-:W1:Y:S02]  /*25180*/  S2R R10, SR_TID.X ;  /* 0x00000000000a7919 */ /* 0x000e640000002100 */
[----:B------:R-:W-:Y:S01]  /*25190*/  LOP3.LUT R9, R9, 0x38, RZ, 0xc0, !PT ;  /* 0x0000003809097812 */ /* 0x000fe200078ec0ff */
[----:B------:R-:W-:Y:S01]  /*251a0*/  IMAD R3, R16, UR5, R3 ;  /* 0x0000000510037c24 */ /* 0x000fe2000f8e0203 */
[----:B------:R-:W-:-:S02]  /*251b0*/  ULDC.64 UR4, c[0x0][0x2e0] ;  /* 0x0000b80000047ab9 */ /* 0x000fc40000000a00 */
[----:B--2---:R-:W-:Y:S01]  /*251c0*/  IMAD R0, R0, UR4, RZ ;  /* 0x0000000400007c24 */ /* 0x004fe2000f8e02ff */
[----:B------:R-:W-:Y:S01]  /*251d0*/  LOP3.LUT R9, R9, 0x40, RZ, 0xfc, !PT ;  /* 0x0000004009097812 */ /* 0x000fe200078efcff */
[----:B----4-:R-:W-:-:S04]  /*251e0*/  IMAD.WIDE.U32 R2, R4, UR4, R2 ;  /* 0x0000000404027c25 */ /* 0x010fc8000f8e0002 */
[----:B------:R-:W-:Y:S01]  /*251f0*/  IMAD R0, R4, UR5, R0 ;  /* 0x0000000504007c24 */ /* 0x000fe2000f8e0200 */
[----:B------:R-:W-:Y:S01]  /*25200*/  ULDC.64 UR4, c[0x0][0x2d0] ;  /* 0x0000b40000047ab9 */ /* 0x000fe20000000a00 */
[----:B------:R-:W2:Y:S02]  /*25210*/  S2R R4, SR_TID.X ;  /* 0x0000000000047919 */ /* 0x000ea40000002100 */
[----:B------:R-:W-:Y:S01]  /*25220*/  IMAD.IADD R3, R3, 0x1, R0 ;  /* 0x0000000103037824 */ /* 0x000fe200078e0200 */
[----:B-1----:R-:W-:-:S04]  /*25230*/  SHF.L.U32 R10, R10, 0x3, RZ ;  /* 0x000000030a0a7819 */ /* 0x002fc800000006ff */
[----:B------:R-:W-:Y:S02]  /*25240*/  LOP3.LUT R10, R10, 0x38, RZ, 0xc0, !PT ;  /* 0x000000380a0a7812 */ /* 0x000fe400078ec0ff */
[----:B--2---:R-:W-:-:S04]  /*25250*/  LOP3.LUT R4, R4, 0x7f, RZ, 0xc0, !PT ;  /* 0x0000007f04047812 */ /* 0x004fc800078ec0ff */
[----:B------:R-:W-:Y:S02]  /*25260*/  SHF.R.U32.HI R6, RZ, 0x3, R4 ;  /* 0x00000003ff067819 */ /* 0x000fe40000011604 */
[----:B------:R-:W1:Y:S02]  /*25270*/  S2R R4, SR_TID.X ;  /* 0x0000000000047919 */ /* 0x000e640000002100 */
[----:B-1----:R-:W-:-:S05]  /*25280*/  IMAD.SHL.U32 R4, R4, 0x10, RZ ;  /* 0x0000001004047824 */ /* 0x002fca00078e00ff */
[----:B------:R-:W-:Y:S02]  /*25290*/  LOP3.LUT R4, R6, 0x70, R4, 0xf8, !PT ;  /* 0x0000007006047812 */ /* 0x000fe400078ef804 */
[----:B------:R-:W1:Y:S01]  /*252a0*/  @P0 LDC R6, c[0x0][0x44c] ;  /* 0x00011300ff060b82 */ /* 0x000e620000000800 */
[----:B---3--:R-:W-:-:S05]  /*252b0*/  IMAD.SHL.U32 R5, R5, 0x80, RZ ;  /* 0x0000008005057824 */ /* 0x008fca00078e00ff */
[----:B------:R-:W-:-:S04]  /*252c0*/  LOP3.LUT R4, R4, R5, RZ, 0xfc, !PT ;  /* 0x0000000504047212 */ /* 0x000fc800078efcff */
[----:B------:R-:W-:Y:S01]  /*252d0*/  MOV R0, R4 ;  /* 0x0000000400007202 */ /* 0x000fe20000000f00 */
[----:B-1----:R-:W-:-:S05]  /*252e0*/  @P0 IMAD.HI.U32 R6, R4, R6, RZ ;  /* 0x0000000604060227 */ /* 0x002fca00078e00ff */
[----:B0-----:R-:W-:-:S05]  /*252f0*/  @P0 SHF.R.U32.HI R0, RZ, R7, R6 ;  /* 0x00000007ff000219 */ /* 0x001fca0000011606 */
[----:B------:R-:W-:Y:S02]  /*25300*/  IMAD.MOV R6, RZ, RZ, -R0 ;  /* 0x000000ffff067224 */ /* 0x000fe400078e0a00 */
[----:B------:R-:W-:-:S04]  /*25310*/  IMAD.WIDE.U32 R2, R0, UR4, R2 ;  /* 0x0000000400027c25 */ /* 0x000fc8000f8e0002 */
[----:B------:R-:W-:Y:S01]  /*25320*/  IMAD R4, R8, R6, R4 ;  /* 0x0000000608047224 */ /* 0x000fe200078e0204 */
[----:B------:R-:W-:-:S05]  /*25330*/  SHF.R.S32.HI R6, RZ, 0x1f, R0 ;  /* 0x0000001fff067819 */ /* 0x000fca0000011400 */
        /* <DEDUP_REMOVED lines=8> */
[----:B------:R-:W-:Y:S01]  /*253c0*/  ISETP.GE.AND P1, PT, R9, UR4, PT ;  /* 0x0000000409007c0c */ /* 0x000fe2000bf26270 */
[----:B------:R-:W-:Y:S01]  /*253d0*/  IMAD R0, R4, UR5, R0 ;  /* 0x0000000504007c24 */ /* 0x000fe2000f8e0200 */
[----:B------:R0:W5:Y:S01]  /*253e0*/  LDL R9, [R1+0x30] ;  /* 0x0000300001097983 */ /* 0x0001620000100800 */
[----:B------:R-:W-:Y:S02]  /*253f0*/  LEA R4, P2, R2, UR6, 0x1 ;  /* 0x0000000602047c11 */ /* 0x000fe4000f8408ff */
[----:B------:R-:W-:Y:S01]  /*25400*/  IMAD.IADD R0, R3, 0x1, R0 ;  /* 0x0000000103007824 */ /* 0x000fe200078e0200 */
[----:B------:R-:W-:Y:S01]  /*25410*/  ISETP.GE.AND P0, PT, R10, UR4, PT ;  /* 0x000000040a007c0c */ /* 0x000fe2000bf06270 */
[----:B------:R-:W-:-:S03]  /*25420*/  UMOV UR4, 0xffffffff ;  /* 0xffffffff00047882 */ /* 0x000fc60000000000 */
[----:B------:R-:W-:Y:S01]  /*25430*/  LEA.HI.X R3, R2, UR7, R0, 0x1, P2 ;  /* 0x0000000702037c11 */ /* 0x000fe200090f0c00 */
[----:B0-----:R-:W-:Y:S08]  /*25440*/  BRA.DIV UR4, `(.L_x_715) ;  /* 0x0000005204bc7947 */ /* 0x001ff0000b800000 */
        /* <DEDUP_REMOVED lines=14> */
[----:B0-----:R-:W-:-:S04]  /*25530*/  @!P4 LEA R7, P3, R10, R7, 0x1 ;  /* 0x000000070a07c211 */ /* 0x001fc800078608ff */
[----:B-1----:R-:W-:-:S04]  /*25540*/  @!P4 IADD3.X R6, RZ, R6, RZ, P3, !PT ;  /* 0x00000006ff06c210 */ /* 0x002fc80001ffe4ff */
        /* <DEDUP_REMOVED lines=17> */
[----:B0-----:R-:W-:-:S05]  /*25660*/  @!P2 IMAD.X R6, RZ, RZ, R6, P3 ;  /* 0x000000ffff06a224 */ /* 0x001fca00018e0606 */
[----:B------:R-:W-:Y:S01]  /*25670*/  @!P2 MOV R7, R6 ;  /* 0x000000060007a202 */ /* 0x000fe20000000f00 */
        /* <DEDUP_REMOVED lines=41> */
[----:B------:R0:W1:Y:S04]  /*25910*/  SHFL.IDX PT, R5, R3, 0x7, 0x181f ;  /* 0x00f81f0003057f89 */ /* 0x00006800000e0000 */
[----:B------:R0:W-:Y:S04]  /*25920*/  @!P2 LDGSTS.E.BYPASS.LTC128B.128 [R9+0x19400], desc[UR4][R6.64], !P0 ;  /* 0x194000000609afae */ /* 0x0001e8000c101d44 */
[----:B------:R0:W-:Y:S04]  /*25930*/  @!P2 LDGSTS.E.BYPASS.LTC128B.128 [R9+0x1d400], desc[UR4][R6.64+0x80], !P1 ;  /* 0x1d4000800609afae */ /* 0x0001e8000c901d44 */
[----:B------:R0:W2:Y:S02]  /*25940*/  SHFL.IDX PT, R3, R4, 0x7, 0x181f ;  /* 0x00f81f0004037f89 */ /* 0x0000a400000e0000 */
.L_x_894:
[----:B------:R-:W-:Y:S01]  /*25950*/  VIADD R0, R0, 0x70 ;  /* 0x0000007000007836 */ /* 0x000fe20000000000 */
[----:B------:R-:W-:Y:S04]  /*25960*/  BSSY B0, `(.L_x_716) ;  /* 0x000000b000007945 */ /* 0x000fe80003800000 */
[----:B------:R-:W-:-:S13]  /*25970*/  ISETP.GE.AND P2, PT, R0, R2, PT ;  /* 0x000000020000720c */ /* 0x000fda0003f46270 */
[----:B------:R-:W-:Y:S05]  /*25980*/  @P2 BRA `(.L_x_717) ;  /* 0x0000000000202947 */ /* 0x000fea0003800000 */
[----:B--2---:R-:W-:Y:S01]  /*25990*/  LEA R2, P2, R10, R3, 0x1 ;  /* 0x000000030a027211 */ /* 0x004fe200078408ff */
[----:B------:R-:W-:-:S04]  /*259a0*/  ULDC.64 UR4, c[0x0][0x208] ;  /* 0x0000820000047ab9 */ /* 0x000fc80000000a00 */
[----:B01----:R-:W-:-:S05]  /*259b0*/  IMAD.X R3, RZ, RZ, R5, P2 ;  /* 0x000000ffff037224 */ /* 0x003fca00010e0605 */
[----:B------:R-:W-:Y:S01]  /*259c0*/  @!PT LDS RZ, [RZ] ;  /* 0x00000000fffff984 */ /* 0x000fe20000000800 */
[----:B------:R-:W-:Y:S01]  /*259d0*/  @!PT LDS RZ, [RZ] ;  /* 0x00000000fffff984 */ /* 0x000fe20000000800 */
[----:B------:R-:W-:Y:S01]  /*259e0*/  @!PT LDS RZ, [RZ] ;  /* 0x00000000fffff984 */ /* 0x000fe20000000800 */
[----:B------:R3:W-:Y:S04]  /*259f0*/  LDGSTS.E.BYPASS.LTC128B.128 [R9+0x19c00], desc[UR4][R2.64], !P0 ;  /* 0x19c0000002097fae */ /* 0x0007e8000c101d44 */
[----:B------:R3:W-:Y:S02]  /*25a00*/  LDGSTS.E.BYPASS.LTC128B.128 [R9+0x1dc00], desc[UR4][R2.64+0x80], !P1 ;  /* 0x1dc0008002097fae */ /* 0x0007e4000c901d44 */
.L_x_717:
[----:B------:R-:W-:Y:S05]  /*25a10*/  BSYNC B0 ;  /* 0x0000000000007941 */ /* 0x000fea0003800000 */
.L_x_716:
[----:B------:R-:W-:Y:S01]  /*25a20*/  NOP ;  /* 0x0000000000007918 */ /* 0x000fe20000000000 */
[----:B------:R-:W-:Y:S02]  /*25a30*/  PLOP3.LUT P0, PT, PT, PT, PT, 0x80, 0x0 ;  /* 0x000000000000781c */ /* 0x000fe40003f0f070 */
[----:B------:R-:W-:-:S11]  /*25a40*/  IADD3 R11, R18, 0x34800, RZ ;  /* 0x00034800120b7810 */ /* 0x000fd60007ffe0ff */
.L_x_718:
        /* <DEDUP_REMOVED lines=16> */
[----:B------:R-:W4:Y:S03]  /*25b50*/  SYNCS.PHASECHK.TRANS64.TRYWAIT P0, [R18+URZ+0x34820], R0 ;  /* 0x03482000120075a7 */ /* 0x000f26000800017f */
[----:B---34-:R-:W-:Y:S05]  /*25b60*/  @!P0 BRA `(.L_x_720) ;  /* 0x0000005400cc8947 */ /* 0x018fea0003800000 */
.L_x_895:
[----:B------:R-:W-:Y:S05]  /*25b70*/  BSYNC B0 ;  /* 0x0000000000007941 */ /* 0x000fea0003800000 */
.L_x_719:
[----:B0-2---:R-:W3:Y:S04]  /*25b80*/  LDL R3, [R1+0x40] ;  /* 0x0000400001037983 */ /* 0x005ee80000100800 */
[----:B------:R-:W2:Y:S01]  /*25b90*/  LDL R2, [R1+0x2c] ;  /* 0x00002c0001027983 */ /* 0x000ea20000100800 */
[----:B------:R-:W-:Y:S01]  /*25ba0*/  BSSY B0, `(.L_x_721) ;  /* 0x00001e9000007945 */ /* 0x000fe20003800000 */
[----:B---3--:R-:W-:-:S05]  /*25bb0*/  VIADD R0, R3, 0xfffffffe ;  /* 0xfffffffe03007836 */ /* 0x008fca0000000000 */
[----:B--2---:R-:W-:-:S13]  /*25bc0*/  ISETP.GE.AND P0, PT, R0, R2, PT ;  /* 0x000000020000720c */ /* 0x004fda0003f06270 */
[----:B------:R-:W-:Y:S05]  /*25bd0*/  @!P0 BRA `(.L_x_722) ;  /* 0x0000001c00948947 */ /* 0x000fea0003800000 */
[----:B-1----:R-:W2:Y:S04]  /*25be0*/  LDL.LU R5, [R1+0x58] ;  /* 0x0000580001057983 */ /* 0x002ea80000300800 */
[----:B------:R-:W3:Y:S04]  /*25bf0*/  LDL.LU R4, [R1+0x44] ;  /* 0x0000440001047983 */ /* 0x000ee80000300800 */
[----:B------:R-:W4:Y:S01]  /*25c00*/  LDL.LU R3, [R1+0x3c] ;  /* 0x00003c0001037983 */ /* 0x000f220000300800 */
[----:B------:R-:W-:Y:S01]  /*25c10*/  LOP3.LUT R2, RZ, R2, RZ, 0x33, !PT ;  /* 0x00000002ff027212 */ /* 0x000fe200078e33ff */
[----:B------:R-:W-:Y:S01]  /*25c20*/  BSSY B2, `(.L_x_723) ;  /* 0x00000a7000027945 */ /* 0x000fe20003800000 */
[----:B--2---:R-:W-:-:S05]  /*25c30*/  IADD3 R6, R5, 0x1, RZ ;  /* 0x0000000105067810 */ /* 0x004fca0007ffe0ff */
        /* <DEDUP_REMOVED lines=8> */
[----:B------:R-:W2:Y:S04]  /*25cc0*/  LDL R4, [R1] ;  /* 0x0000000001047983 */ /* 0x000ea80000100800 */
[----:B------:R-:W3:Y:S01]  /*25cd0*/  LDL R3, [R1+0xc] ;  /* 0x00000c0001037983 */ /* 0x000ee20000100800 */
[----:B------:R-:W-:Y:S01]  /*25ce0*/  VIADD R7, R19, 0x1 ;  /* 0x0000000113077836 */ /* 0x000fe20000000000 */
[----:B------:R-:W-:Y:S04]  /*25cf0*/  BSSY B1, `(.L_x_725) ;  /* 0x0000095000017945 */ /* 0x000fe80003800000 */
[----:B------:R-:W-:-:S04]  /*25d00*/  ISETP.NE.AND P0, PT, R7, 0x2, PT ;  /* 0x000000020700780c */ /* 0x000fc80003f05270 */
[----:B------:R-:W-:Y:S02]  /*25d10*/  SEL R10, RZ, 0x1, P0 ;  /* 0x00000001ff0a7807 */ /* 0x000fe40000000000 */
[----:B------:R-:W-:Y:S02]  /*25d20*/  SEL R7, R7, RZ, P0 ;  /* 0x000000ff07077207 */ /* 0x000fe40000000000 */
[----:B--2---:R-:W-:Y:S02]  /*25d30*/  LOP3.LUT P1, RZ, R4, 0x1, RZ, 0xc0, !PT ;  /* 0x0000000104ff7812 */ /* 0x004fe4000782c0ff */
[----:B---3--:R-:W-:-:S11]  /*25d40*/  LOP3.LUT R10, R3, R10, RZ, 0x3c, !PT ;  /* 0x0000000a030a7212 */ /* 0x008fd600078e3cff */
[----:B------:R-:W-:Y:S05]  /*25d50*/  @!P1 BRA `(.L_x_726) ;  /* 0x0000000800389947 */ /* 0x000fea0003800000 */
[----:B------:R-:W-:Y:S01]  /*25d60*/  ULDC.64 UR4, c[0x0][0x418] ;  /* 0x0001060000047ab9 */ /* 0x000fe20000000a00 */
[----:B------:R-:W-:Y:S02]  /*25d70*/  MOV R4, R17 ;  /* 0x0000001100047202 */ /* 0x000fe40000000f00 */
        /* <DEDUP_REMOVED lines=23> */
.L_x_727:
[----:B------:R-:W-:Y:S01]  /*25ef0*/  LEA R3, R7, R18, 0x3 ;  /* 0x0000001207037211 */ /* 0x000fe200078e18ff */
[----:B------:R-:W-:Y:S01]  /*25f00*/  BSSY B3, `(.L_x_728) ;  /* 0x0000004000037945 */ /* 0x000fe20003800000 */
[----:B------:R-:W-:-:S04]  /*25f10*/  SHF.L.U32 R2, R10, 0x1f, RZ ;  /* 0x0000001f0a027819 */ /* 0x000fc800000006ff */
[----:B------:R-:W1:Y:S02]  /*25f20*/  SYNCS.PHASECHK.TRANS64.TRYWAIT P0, [R3+URZ+0x34840], R2 ;  /* 0x03484002030075a7 */ /* 0x000e64000800017f */
[----:B-1----:R-:W-:Y:S05]  /*25f30*/  @!P0 BRA `(.L_x_729) ;  /* 0x0000005000ec8947 */ /* 0x002fea0003800000 */
.L_x_896:
[----:B------:R-:W-:Y:S05]  /*25f40*/  BSYNC B3 ;  /* 0x0000000000037941 */ /* 0x000fea0003800000 */
.L_x_728:
        /* <DEDUP_REMOVED lines=12> */
.L_x_731:
[----:B------:R-:W-:Y:S05]  /*26010*/  BSYNC B3 ;  /* 0x0000000000037941 */ /* 0x000fea0003800000 */
.L_x_730:
[----:B-1----:R-:W2:Y:S01]  /*26020*/  LDL R2, [R1+0x18] ;  /* 0x0000180001027983 */ /* 0x002ea20000100800 */
[----:B------:R-:W-:Y:S01]  /*26030*/  IMAD.MOV.U32 R14, RZ, RZ, RZ ;  /* 0x000000ffff0e7224 */ /* 0x000fe200078e00ff */
[----:B------:R-:W-:Y:S01]  /*26040*/  UIADD3 UR4, UP0, UR38, 0x370, URZ ;  /* 0x0000037026047890 */ /* 0x000fe2000ff1e03f */
[----:B------:R-:W-:Y:S01]  /*26050*/  IMAD R8, R7, 0xb000, R18 ;  /* 0x0000b00007087824 */ /* 0x000fe200078e0212 */
[----:B------:R-:W-:Y:S01]  /*26060*/  PLOP3.LUT P0, PT, PT, PT, PT, 0x80, 0x0 ;  /* 0x000000000000781c */ /* 0x000fe20003f0f070 */
[----:B------:R-:W-:Y:S01]  /*26070*/  VIADD R3, R3, 0x34830 ;  /* 0x0003483003037836 */ /* 0x000fe20000000000 */
[----:B------:R-:W-:Y:S01]  /*26080*/  R2UR UR10, R14 ;  /* 0x000000000e0a72ca */ /* 0x000fe200000e0000 */
[----:B------:R-:W-:Y:S01]  /*26090*/  UIADD3.X UR5, URZ, UR39, URZ, UP0, !UPT ;  /* 0x000000273f057290 */ /* 0x000fe200087fe43f */
[----:B------:R-:W-:Y:S01]  /*260a0*/  IADD3 R5, R8, 0x1e400, RZ ;  /* 0x0001e40008057810 */ /* 0x000fe20007ffe0ff */
[----:B------:R-:W-:Y:S01]  /*260b0*/  UMOV UR6, 0x0 ;  /* 0x0000000000067882 */ /* 0x000fe20000000000 */
[----:B------:R-:W-:Y:S01]  /*260c0*/  UMOV UR7, 0x14f00000 ;  /* 0x14f0000000077882 */ /* 0x000fe20000000000 */
[----:B--2---:R-:W-:-:S10]  /*260d0*/  IMAD R2, R0, 0xb0, R2 ;  /* 0x000000b000027824 */ /* 0x004fd400078e0202 */
.L_x_732:
        /* <DEDUP_REMOVED lines=16> */
.L_x_733:
        /* <DEDUP_REMOVED lines=16> */
.L_x_897:
[----:B------:R-:W-:Y:S05]  /*262e0*/  BSYNC B3 ;  /* 0x0000000000037941 */ /* 0x000fea0003800000 */
.L_x_734:
[----:B------:R-:W-:Y:S01]  /*262f0*/  BSSY B3, `(.L_x_736) ;  /* 0x000000c000037945 */ /* 0x000fe20003800000 */
[----:B------:R-:W-:Y:S01]  /*26300*/  MOV R12, 0x0 ;  /* 0x00000000000c7802 */ /* 0x000fe20000000f00 */
[----:B------:R-:W-:Y:S02]  /*26310*/  IMAD.MOV.U32 R13, RZ, RZ, 0x14f00000 ;  /* 0x14f00000ff0d7424 */ /* 0x000fe400078e00ff */
[----:B------:R-:W-:Y:S05]  /*26320*/  @P1 BRA `(.L_x_737) ;  /* 0x0000000000201947 */ /* 0x000fea0003800000 */
        /* <DEDUP_REMOVED lines=8> */
.L_x_737:
[----:B------:R-:W-:Y:S05]  /*263b0*/  BSYNC B3 ;  /* 0x0000000000037941 */ /* 0x000fea0003800000 */
.L_x_736:
[----:B------:R-:W2:Y:S04]  /*263c0*/  LDL R5, [R1+0x18] ;  /* 0x0000180001057983 */ /* 0x000ea80000100800 */
[----:B0-----:R-:W2:Y:S01]  /*263d0*/  LDL.LU R3, [R1+0x4] ;  /* 0x0000040001037983 */ /* 0x001ea20000300800 */
[----:B------:R-:W-:Y:S01]  /*263e0*/  R2UR UR10, R14 ;  /* 0x000000000e0a72ca */ /* 0x000fe200000e0000 */
[----:B------:R-:W-:Y:S01]  /*263f0*/  IMAD R8, R19, 0xb000, R18 ;  /* 0x0000b00013087824 */ /* 0x000fe200078e0212 */
[----:B------:R-:W-:Y:S01]  /*26400*/  R2UR UR6, R12 ;  /* 0x000000000c0672ca */ /* 0x000fe200000e0000 */
[----:B------:R-:W-:Y:S01]  /*26410*/  UIADD3 UR4, UP0, UR38, 0x470, URZ ;  /* 0x0000047026047890 */ /* 0x000fe2000ff1e03f */
[----:B------:R-:W-:Y:S02]  /*26420*/  R2UR UR7, R13 ;  /* 0x000000000d0772ca */ /* 0x000fe400000e0000 */
[----:B------:R-:W-:Y:S01]  /*26430*/  LEA R2, R19, R18, 0x3 ;  /* 0x0000001213027211 */ /* 0x000fe200078e18ff */
[----:B------:R-:W-:Y:S01]  /*26440*/  UIADD3.X UR5, URZ, UR39, URZ, UP0, !UPT ;  /* 0x000000273f057290 */ /* 0x000fe200087fe43f */
[----:B------:R-:W-:-:S03]  /*26450*/  PLOP3.LUT P0, PT, PT, PT, PT, 0x80, 0x0 ;  /* 0x000000000000781c */ /* 0x000fc60003f0f070 */
[----:B------:R-:W-:Y:S02]  /*26460*/  VIADD R2, R2, 0x34850 ;  /* 0x0003485002027836 */ /* 0x000fe40000000000 */
[----:B--2---:R-:W-:Y:S02]  /*26470*/  IMAD R3, R3, 0xb0, R5 ;  /* 0x000000b003037824 */ /* 0x004fe400078e0205 */
[----:B------:R-:W-:-:S07]  /*26480*/  VIADD R5, R8, 0x400 ;  /* 0x0000040008057836 */ /* 0x000fce0000000000 */
.L_x_738:
        /* <DEDUP_REMOVED lines=15> */
.L_x_739:
        /* <DEDUP_REMOVED lines=11> */
[----:B------:R-:W-:-:S07]  /*26630*/  MOV R17, R4 ;  /* 0x0000000400117202 */ /* 0x000fce0000000f00 */
.L_x_726:
[----:B------:R-:W-:Y:S05]  /*26640*/  BSYNC B1 ;  /* 0x0000000000017941 */ /* 0x000fea0003800000 */
.L_x_725:
[----:B0-----:R-:W2:Y:S01]  /*26650*/  LDL.LU R0, [R1+0x40] ;  /* 0x0000400001007983 */ /* 0x001ea20000300800 */
[----:B------:R-:W-:-:S03]  /*26660*/  IMAD.MOV.U32 R19, RZ, RZ, R7 ;  /* 0x000000ffff137224 */ /* 0x000fc600078e0007 */
[----:B------:R0:W-:Y:S02]  /*26670*/  STL [R1+0xc], R10 ;  /* 0x00000c0a01007387 */ /* 0x0001e40000100800 */
[----:B0-2---:R-:W-:-:S07]  /*26680*/  VIADD R0, R0, 0xfffffffd ;  /* 0xfffffffd00007836 */ /* 0x005fce0000000000 */
.L_x_724:
[----:B------:R-:W-:Y:S05]  /*26690*/  BSYNC B2 ;  /* 0x0000000000027941 */ /* 0x000fea0003800000 */
.L_x_723:
[----:B------:R-:W-:Y:S01]  /*266a0*/  VIADD R9, R9, 0xfffffffe ;  /* 0xfffffffe09097836 */ /* 0x000fe20000000000 */
[----:B------:R-:W-:-:S04]  /*266b0*/  LOP3.LUT R6, RZ, R6, RZ, 0x33, !PT ;  /* 0x00000006ff067212 */ /* 0x000fc800078e33ff */
[----:B------:R-:W-:-:S13]  /*266c0*/  ISETP.NE.AND P0, PT, R9, R6, PT ;  /* 0x000000060900720c */ /* 0x000fda0003f05270 */
[----:B------:R-:W-:Y:S05]  /*266d0*/  @!P0 BRA `(.L_x_722) ;  /* 0x0000001000d48947 */ /* 0x000fea0003800000 */
[----:B------:R-:W-:-:S07]  /*266e0*/  MOV R8, R17 ;  /* 0x0000001100087202 */ /* 0x000fce0000000f00 */
.L_x_770:
[----:B------:R-:W2:Y:S04]  /*266f0*/  LDL R3, [R1] ;  /* 0x0000000001037983 */ /* 0x000ea80000100800 */
[----:B------:R-:W3:Y:S01]  /*26700*/  LDL R2, [R1+0xc] ;  /* 0x00000c0001027983 */ /* 0x000ee20000100800 */
[----:B------:R-:W-:Y:S01]  /*26710*/  VIADD R4, R19, 0x1 ;  /* 0x0000000113047836 */ /* 0x000fe20000000000 */
[----:B------:R-:W-:Y:S05]  /*26720*/  YIELD ;  /* 0x0000000000007946 */ /* 0x000fea0003800000 */
[----:B------:R-:W-:Y:S01]  /*26730*/  ISETP.NE.AND P0, PT, R4, 0x2, PT ;  /* 0x000000020400780c */ /* 0x000fe20003f05270 */
[----:B------:R-:W-:Y:S03]  /*26740*/  BSSY B1, `(.L_x_740) ;  /* 0x0000092000017945 */ /* 0x000fe60003800000 */
[----:B------:R-:W-:-:S02]  /*26750*/  SEL R5, RZ, 0x1, P0 ;  /* 0x00000001ff057807 */ /* 0x000fc40000000000 */
[----:B------:R-:W-:Y:S02]  /*26760*/  SEL R4, R4, RZ, P0 ;  /* 0x000000ff04047207 */ /* 0x000fe40000000000 */
[----:B--2---:R-:W-:Y:S02]  /*26770*/  LOP3.LUT P1, RZ, R3, 0x1, RZ, 0xc0, !PT ;  /* 0x0000000103ff7812 */ /* 0x004fe4000782c0ff */
        /* <DEDUP_REMOVED lines=17> */
[----:B------:R-:W-:Y:S02]  /*26890*/  IADD3 R6, -R2, RZ, RZ ;  /* 0x000000ff02067210 */ /* 0x000fe40007ffe1ff */
[----:B------:R-:W-:-:S03]  /*268a0*/  SHF.R.S32.HI R3, RZ, 0x1f, R2 ;  /* 0x0000001fff037819 */ /* 0x000fc60000011402 */
        /* <DEDUP_REMOVED lines=8> */
.L_x_742:
[----:B------:R-:W-:Y:S01]  /*26930*/  IMAD R3, R4, 0x8, R18 ;  /* 0x0000000804037824 */ /* 0x000fe200078e0212 */
[----:B------:R-:W-:Y:S01]  /*26940*/  SHF.L.U32 R2, R5, 0x1f, RZ ;  /* 0x0000001f05027819 */ /* 0x000fe200000006ff */
[----:B------:R-:W-:Y:S03]  /*26950*/  BSSY B2, `(.L_x_743) ;  /* 0x0000003000027945 */ /* 0x000fe60003800000 */
[----:B------:R-:W1:Y:S02]  /*26960*/  SYNCS.PHASECHK.TRANS64.TRYWAIT P0, [R3+URZ+0x34840], R2 ;  /* 0x03484002030075a7 */ /* 0x000e64000800017f */
[----:B-1----:R-:W-:Y:S05]  /*26970*/  @!P0 BRA `(.L_x_744) ;  /* 0x0000004800848947 */ /* 0x002fea0003800000 */
.L_x_898:
[----:B------:R-:W-:Y:S05]  /*26980*/  BSYNC B2 ;  /* 0x0000000000027941 */ /* 0x000fea0003800000 */
.L_x_743:
[----:B------:R-:W2:Y:S01]  /*26990*/  S2R R7, SR_TID.X ;  /* 0x0000000000077919 */ /* 0x000ea20000002100 */
[----:B------:R-:W-:Y:S01]  /*269a0*/  BSSY B2, `(.L_x_745) ;  /* 0x000000b000027945 */ /* 0x000fe20003800000 */
[----:B--2---:R-:W-:-:S04]  /*269b0*/  LOP3.LUT R7, R7, 0x7f, RZ, 0xc0, !PT ;  /* 0x0000007f07077812 */ /* 0x004fc800078ec0ff */
[----:B------:R-:W-:-:S13]  /*269c0*/  ISETP.NE.AND P1, PT, R7, RZ, PT ;  /* 0x000000ff0700720c */ /* 0x000fda0003f25270 */
[----:B------:R-:W-:Y:S05]  /*269d0*/  @P1 BRA `(.L_x_746) ;  /* 0x00000000001c1947 */ /* 0x000fea0003800000 */
[----:B------:R-:W2:Y:S01]  /*269e0*/  S2R R7, SR_TID.X ;  /* 0x0000000000077919 */ /* 0x000ea20000002100 */
[----:B-1----:R-:W-:-:S04]  /*269f0*/  IMAD.MOV.U32 R2, RZ, RZ, 0xb000 ;  /* 0x0000b000ff027424 */ /* 0x002fc800078e00ff */
[----:B------:R3:W-:Y:S01]  /*26a00*/  SYNCS.ARRIVE.TRANS64 RZ, [R3+URZ+0x34830], R2 ;  /* 0x0348300203ff79a7 */ /* 0x0007e2000800003f */
[----:B--2---:R-:W-:-:S04]  /*26a10*/  LOP3.LUT R7, R7, 0x1f, RZ, 0xc0, !PT ;  /* 0x0000001f07077812 */ /* 0x004fc800078ec0ff */
[----:B------:R-:W-:-:S13]  /*26a20*/  ISETP.NE.AND P0, PT, R7, RZ, PT ;  /* 0x000000ff0700720c */ /* 0x000fda0003f05270 */
[----:B---3--:R-:W-:Y:S05]  /*26a30*/  @!P0 BRA `(.L_x_746) ;  /* 0x0000000000048947 */ /* 0x008fea0003800000 */
[----:B------:R-:W-:Y:S01]  /*26a40*/  BPT.TRAP 0x1 ;  /* 0x000000040000795c */ /* 0x000fe20000300000 */
.L_x_746:
[----:B------:R-:W-:Y:S05]  /*26a50*/  BSYNC B2 ;  /* 0x0000000000027941 */ /* 0x000fea0003800000 */
.L_x_745:
[----:B------:R-:W2:Y:S01]  /*26a60*/  LDL R7, [R1+0x18] ;  /* 0x0000180001077983 */ /* 0x000ea20000100800 */
[----:B------:R-:W-:Y:S01]  /*26a70*/  MOV R10, RZ ;  /* 0x000000ff000a7202 */ /* 0x000fe20000000f00 */
[----:B-1----:R-:W-:Y:S01]  /*26a80*/  IMAD R2, R4, 0xb000, R18 ;  /* 0x0000b00004027824 */ /* 0x002fe200078e0212 */
[----:B------:R-:W-:Y:S01]  /*26a90*/  UIADD3 UR4, UP0, UR38, 0x370, URZ ;  /* 0x0000037026047890 */ /* 0x000fe2000ff1e03f */
[----:B------:R-:W-:Y:S01]  /*26aa0*/  PLOP3.LUT P0, PT, PT, PT, PT, 0x80, 0x0 ;  /* 0x000000000000781c */ /* 0x000fe20003f0f070 */
[----:B------:R-:W-:Y:S01]  /*26ab0*/  VIADD R3, R3, 0x34830 ;  /* 0x0003483003037836 */ /* 0x000fe20000000000 */
[----:B------:R-:W-:Y:S01]  /*26ac0*/  R2UR UR10, R10 ;  /* 0x000000000a0a72ca */ /* 0x000fe200000e0000 */
[----:B0-----:R-:W-:Y:S01]  /*26ad0*/  VIADD R9, R2, 0x1e400 ;  /* 0x0001e40002097836 */ /* 0x001fe20000000000 */
[----:B------:R-:W-:Y:S01]  /*26ae0*/  UIADD3.X UR5, URZ, UR39, URZ, UP0, !UPT ;  /* 0x000000273f057290 */ /* 0x000fe200087fe43f */
[----:B------:R-:W-:Y:S01]  /*26af0*/  UMOV UR6, 0x0 ;  /* 0x0000000000067882 */ /* 0x000fe20000000000 */
[----:B------:R-:W-:Y:S01]  /*26b00*/  UMOV UR7, 0x14f00000 ;  /* 0x14f0000000077882 */ /* 0x000fe20000000000 */
[----:B--2---:R-:W-:-:S10]  /*26b10*/  IMAD R7, R6, 0xb0, R7 ;  /* 0x000000b006077824 */ /* 0x004fd400078e0207 */
.L_x_747:
        /* <DEDUP_REMOVED lines=12> */
[----:B------:R-:W-:Y:S01]  /*26be0*/  UMOV UR6, 0x0 ;  /* 0x0000000000067882 */ /* 0x000fe20000000000 */
[----:B------:R-:W-:Y:S01]  /*26bf0*/  IADD3 R2, R2, 0x23c00, RZ ;  /* 0x00023c0002027810 */ /* 0x000fe20007ffe0ff */
[----:B------:R-:W-:Y:S01]  /*26c00*/  UMOV UR7, 0x14f00000 ;  /* 0x14f0000000077882 */ /* 0x000fe20000000000 */
[----:B------:R-:W-:-:S15]  /*26c10*/  R2UR UR10, R9 ;  /* 0x00000000090a72ca */ /* 0x000fde00000e0000 */
.L_x_748:
        /* <DEDUP_REMOVED lines=16> */
.L_x_899:
[----:B------:R-:W-:Y:S05]  /*26d20*/  BSYNC B2 ;  /* 0x0000000000027941 */ /* 0x000fea0003800000 */
.L_x_749:
[----:B------:R-:W-:Y:S01]  /*26d30*/  BSSY B2, `(.L_x_751) ;  /* 0x000000b000027945 */ /* 0x000fe20003800000 */
[----:B------:R-:W-:Y:S02]  /*26d40*/  IMAD.MOV.U32 R12, RZ, RZ, 0x0 ;  /* 0x00000000ff0c7424 */ /* 0x000fe400078e00ff */
[----:B------:R-:W-:Y:S01]  /*26d50*/  IMAD.MOV.U32 R13, RZ, RZ, 0x14f00000 ;  /* 0x14f00000ff0d7424 */ /* 0x000fe200078e00ff */
[----:B------:R-:W-:Y:S06]  /*26d60*/  @P1 BRA `(.L_x_752) ;  /* 0x00000000001c1947 */ /* 0x000fec0003800000 */
[----:B------:R-:W1:Y:S01]  /*26d70*/  S2R R7, SR_TID.X ;  /* 0x0000000000077919 */ /* 0x000e620000002100 */
[----:B0-----:R-:W-:-:S04]  /*26d80*/  MOV R3, 0xb000 ;  /* 0x0000b00000037802 */ /* 0x001fc80000000f00 */
[----:B------:R2:W-:Y:S01]  /*26d90*/  SYNCS.ARRIVE.TRANS64 RZ, [R2+URZ+0x50], R3 ;  /* 0x0000500302ff79a7 */ /* 0x0005e2000800003f */
[----:B-1----:R-:W-:-:S04]  /*26da0*/  LOP3.LUT R7, R7, 0x1f, RZ, 0xc0, !PT ;  /* 0x0000001f07077812 */ /* 0x002fc800078ec0ff */
[----:B------:R-:W-:-:S13]  /*26db0*/  ISETP.NE.AND P0, PT, R7, RZ, PT ;  /* 0x000000ff0700720c */ /* 0x000fda0003f05270 */
[----:B--2---:R-:W-:Y:S05]  /*26dc0*/  @!P0 BRA `(.L_x_752) ;  /* 0x0000000000048947 */ /* 0x004fea0003800000 */
[----:B------:R-:W-:Y:S01]  /*26dd0*/  BPT.TRAP 0x1 ;  /* 0x000000040000795c */ /* 0x000fe20000300000 */
.L_x_752:
[----:B------:R-:W-:Y:S05]  /*26de0*/  BSYNC B2 ;  /* 0x0000000000027941 */ /* 0x000fea0003800000 */
.L_x_751:
        /* <DEDUP_REMOVED lines=12> */
.L_x_753:
        /* <DEDUP_REMOVED lines=15> */
.L_x_754:
        /* <DEDUP_REMOVED lines=12> */
.L_x_741:
[----:B------:R-:W-:Y:S05]  /*27060*/  BSYNC B1 ;  /* 0x0000000000017941 */ /* 0x000fea0003800000 */
.L_x_740:
[----:B------:R-:W2:Y:S01]  /*27070*/  LDL R2, [R1] ;  /* 0x0000000001027983 */ /* 0x000ea20000100800 */
[----:B------:R-:W-:Y:S01]  /*27080*/  VIADD R19, R4, 0x1 ;  /* 0x0000000104137836 */ /* 0x000fe20000000000 */
[----:B------:R-:W-:Y:S01]  /*27090*/  BSSY B1, `(.L_x_755) ;  /* 0x0000095000017945 */ /* 0x000fe20003800000 */
[----:B0-----:R-:W-:-:S03]  /*270a0*/  VIADD R6, R0, 0xffffffff ;  /* 0xffffffff00067836 */ /* 0x001fc60000000000 */
[----:B------:R-:W-:-:S04]  /*270b0*/  ISETP.NE.AND P0, PT, R19, 0x2, PT ;  /* 0x000000021300780c */ /* 0x000fc80003f05270 */
[----:B------:R-:W-:Y:S02]  /*270c0*/  SEL R19, R19, RZ, P0 ;  /* 0x000000ff13137207 */ /* 0x000fe40000000000 */
[----:B--2---:R-:W-:Y:S02]  /*270d0*/  LOP3.LUT P1, RZ, R2, 0x1, RZ, 0xc0, !PT ;  /* 0x0000000102ff7812 */ /* 0x004fe4000782c0ff */
        /* <DEDUP_REMOVED lines=16> */
[----:B-1----:R-:W-:Y:S01]  /*271e0*/  @P0 IMAD.HI.U32 R7, R6, R2, RZ ;  /* 0x0000000206070227 */ /* 0x002fe200078e00ff */
[----:B------:R-:W-:-:S04]  /*271f0*/  MOV R2, R6 ;  /* 0x0000000600027202 */ /* 0x000fc80000000f00 */
        /* <DEDUP_REMOVED lines=11> */
.L_x_757:
[----:B------:R-:W-:Y:S01]  /*272b0*/  IMAD R2, R19, 0x8, R18 ;  /* 0x0000000813027824 */ /* 0x000fe200078e0212 */
[----:B------:R-:W-:Y:S01]  /*272c0*/  SHF.L.U32 R3, R10, 0x1f, RZ ;  /* 0x0000001f0a037819 */ /* 0x000fe200000006ff */
[----:B------:R-:W-:Y:S03]  /*272d0*/  BSSY B2, `(.L_x_758) ;  /* 0x0000003000027945 */ /* 0x000fe60003800000 */
[----:B------:R-:W2:Y:S02]  /*272e0*/  SYNCS.PHASECHK.TRANS64.TRYWAIT P0, [R2+URZ+0x34840], R3 ;  /* 0x03484003020075a7 */ /* 0x000ea4000800017f */
[----:B--2---:R-:W-:Y:S05]  /*272f0*/  @!P0 BRA `(.L_x_759) ;  /* 0x00000040004c8947 */ /* 0x004fea0003800000 */
.L_x_900:
[----:B------:R-:W-:Y:S05]  /*27300*/  BSYNC B2 ;  /* 0x0000000000027941 */ /* 0x000fea0003800000 */
.L_x_758:
[----:B-1----:R-:W1:Y:S01]  /*27310*/  S2R R9, SR_TID.X ;  /* 0x0000000000097919 */ /* 0x002e620000002100 */
[----:B------:R-:W-:Y:S01]  /*27320*/  BSSY B2, `(.L_x_760) ;  /* 0x000000b000027945 */ /* 0x000fe20003800000 */
[----:B-1----:R-:W-:-:S04]  /*27330*/  LOP3.LUT R9, R9, 0x7f, RZ, 0xc0, !PT ;  /* 0x0000007f09097812 */ /* 0x002fc800078ec0ff */
[----:B------:R-:W-:-:S13]  /*27340*/  ISETP.NE.AND P1, PT, R9, RZ, PT ;  /* 0x000000ff0900720c */ /* 0x000fda0003f25270 */
[----:B------:R-:W-:Y:S05]  /*27350*/  @P1 BRA `(.L_x_761) ;  /* 0x00000000001c1947 */ /* 0x000fea0003800000 */
[----:B------:R-:W1:Y:S01]  /*27360*/  S2R R9, SR_TID.X ;  /* 0x0000000000097919 */ /* 0x000e620000002100 */
[----:B--2---:R-:W-:-:S04]  /*27370*/  MOV R3, 0xb000 ;  /* 0x0000b00000037802 */ /* 0x004fc80000000f00 */
[----:B------:R3:W-:Y:S01]  /*27380*/  SYNCS.ARRIVE.TRANS64 RZ, [R2+URZ+0x34830], R3 ;  /* 0x0348300302ff79a7 */ /* 0x0007e2000800003f */
[----:B-1----:R-:W-:-:S04]  /*27390*/  LOP3.LUT R9, R9, 0x1f, RZ, 0xc0, !PT ;  /* 0x0000001f09097812 */ /* 0x002fc800078ec0ff */
[----:B------:R-:W-:-:S13]  /*273a0*/  ISETP.NE.AND P0, PT, R9, RZ, PT ;  /* 0x000000ff0900720c */ /* 0x000fda0003f05270 */
[----:B---3--:R-:W-:Y:S05]  /*273b0*/  @!P0 BRA `(.L_x_761) ;  /* 0x0000000000048947 */ /* 0x008fea0003800000 */
[----:B------:R-:W-:Y:S01]  /*273c0*/  BPT.TRAP 0x1 ;  /* 0x000000040000795c */ /* 0x000fe20000300000 */
.L_x_761:
[----:B------:R-:W-:Y:S05]  /*273d0*/  BSYNC B2 ;  /* 0x0000000000027941 */ /* 0x000fea0003800000 */
.L_x_760:
[----:B--2---:R-:W2:Y:S01]  /*273e0*/  LDL R3, [R1+0x18] ;  /* 0x0000180001037983 */ /* 0x004ea20000100800 */
[----:B------:R-:W-:Y:S01]  /*273f0*/  IMAD.MOV.U32 R14, RZ, RZ, RZ ;  /* 0x000000ffff0e7224 */ /* 0x000fe200078e00ff */
[----:B------:R-:W-:Y:S01]  /*27400*/  UIADD3 UR4, UP0, UR38, 0x370, URZ ;  /* 0x0000037026047890 */ /* 0x000fe2000ff1e03f */
[C---:B0-----:R-:W-:Y:S01]  /*27410*/  IMAD R10, R19.reuse, 0xb000, R18 ;  /* 0x0000b000130a7824 */ /* 0x041fe200078e0212 */
[----:B------:R-:W-:Y:S01]  /*27420*/  PLOP3.LUT P0, PT, PT, PT, PT, 0x80, 0x0 ;  /* 0x000000000000781c */ /* 0x000fe20003f0f070 */
[----:B------:R-:W-:Y:S01]  /*27430*/  IMAD R2, R19, 0x8, R11 ;  /* 0x0000000813027824 */ /* 0x000fe200078e020b */
[----:B------:R-:W-:Y:S01]  /*27440*/  R2UR UR10, R14 ;  /* 0x000000000e0a72ca */ /* 0x000fe200000e0000 */
[----:B------:R-:W-:Y:S01]  /*27450*/  UIADD3.X UR5, URZ, UR39, URZ, UP0, !UPT ;  /* 0x000000273f057290 */ /* 0x000fe200087fe43f */
[----:B------:R-:W-:Y:S01]  /*27460*/  IADD3 R9, R10, 0x1e400, RZ ;  /* 0x0001e4000a097810 */ /* 0x000fe20007ffe0ff */
[----:B------:R-:W-:Y:S01]  /*27470*/  VIADD R2, R2, 0x30 ;  /* 0x0000003002027836 */ /* 0x000fe20000000000 */
[----:B------:R-:W-:Y:S01]  /*27480*/  UMOV UR6, 0x0 ;  /* 0x0000000000067882 */ /* 0x000fe20000000000 */
[----:B------:R-:W-:Y:S01]  /*27490*/  UMOV UR7, 0x14f00000 ;  /* 0x14f0000000077882 */ /* 0x000fe20000000000 */
[----:B--2---:R-:W-:-:S09]  /*274a0*/  IMAD R3, R7, 0xb0, R3 ;  /* 0x000000b007037824 */ /* 0x004fd200078e0203 */
.L_x_762:
        /* <DEDUP_REMOVED lines=16> */
.L_x_763:
        /* <DEDUP_REMOVED lines=15> */
.L_x_901:
[----:B------:R-:W-:Y:S05]  /*276a0*/  BSYNC B2 ;  /* 0x0000000000027941 */ /* 0x000fea0003800000 */
.L_x_764:
        /* <DEDUP_REMOVED lines=9> */
[----:B--2---:R-:W-:Y:S05]  /*27740*/  @!P0 BRA `(.L_x_767) ;  /* 0x0000000000048947 */ /* 0x004fea0003800000 */
[----:B------:R-:W-:Y:S01]  /*27750*/  BPT.TRAP 0x1 ;  /* 0x000000040000795c */ /* 0x000fe20000300000 */
.L_x_767:
[----:B------:R-:W-:Y:S05]  /*27760*/  BSYNC B2 ;  /* 0x0000000000027941 */ /* 0x000fea0003800000 */
.L_x_766:
        /* <DEDUP_REMOVED lines=10> */
[----:B--2---:R-:W-:Y:S01]  /*27810*/  IMAD R3, R3, 0xb0, R5 ;  /* 0x000000b003037824 */ /* 0x004fe200078e0205 */
[----:B------:R-:W-:-:S10]  /*27820*/  IADD3 R5, R4, 0x400, RZ ;  /* 0x0000040004057810 */ /* 0x000fd40007ffe0ff */
.L_x_768:
        /* <DEDUP_REMOVED lines=15> */
.L_x_769:
        /* <DEDUP_REMOVED lines=12> */
.L_x_756:
[----:B------:R-:W-:Y:S05]  /*279e0*/  BSYNC B1 ;  /* 0x0000000000017941 */ /* 0x000fea0003800000 */
.L_x_755:
[----:B------:R-:W2:Y:S01]  /*279f0*/  LDL R2, [R1+0x2c] ;  /* 0x00002c0001027983 */ /* 0x000ea20000100800 */
[----:B------:R-:W-:Y:S01]  /*27a00*/  VIADD R0, R0, 0xfffffffe ;  /* 0xfffffffe00007836 */ /* 0x000fe20000000000 */
[----:B--2---:R-:W-:-:S13]  /*27a10*/  ISETP.GT.AND P0, PT, R6, R2, PT ;  /* 0x000000020600720c */ /* 0x004fda0003f04270 */
[----:B------:R-:W-:Y:S05]  /*27a20*/  @P0 BRA `(.L_x_770) ;  /* 0xffffffec00300947 */ /* 0x000fea000383ffff */
.L_x_722:
[----:B------:R-:W-:Y:S05]  /*27a30*/  BSYNC B0 ;  /* 0x0000000000007941 */ /* 0x000fea0003800000 */
.L_x_721:
        /* <DEDUP_REMOVED lines=18> */
[----:B------:R2:W-:Y:S02]  /*27b60*/  STL [R1+0x10], R0 ;  /* 0x0000100001007387 */ /* 0x0005e40000100800 */
.L_x_772:
[----:B------:R-:W-:Y:S05]  /*27b70*/  BSYNC B0 ;  /* 0x0000000000007941 */ /* 0x000fea0003800000 */
.L_x_771:
[----:B--2---:R-:W2:Y:S01]  /*27b80*/  LDL R0, [R1] ;  /* 0x0000000001007983 */ /* 0x004ea20000100800 */
[----:B------:R-:W-:Y:S01]  /*27b90*/  BSSY B0, `(.L_x_773) ;  /* 0x000003a000007945 */ /* 0x000fe20003800000 */
[----:B--2---:R-:W-:-:S13]  /*27ba0*/  LOP3.LUT P0, RZ, R0, 0x1, RZ, 0xc0, !PT ;  /* 0x0000000100ff7812 */ /* 0x004fda000780c0ff */
[----:B------:R-:W-:Y:S05]  /*27bb0*/  @!P0 BRA `(.L_x_774) ;  /* 0x0000000000dc8947 */ /* 0x000fea0003800000 */
[----:B------:R-:W2:Y:S01]  /*27bc0*/  LDL R2, [R1+0xc] ;  /* 0x00000c0001027983 */ /* 0x000ea20000100800 */
[----:B------:R-:W-:Y:S01]  /*27bd0*/  LEA R0, R19, R18, 0x3 ;  /* 0x0000001213007211 */ /* 0x000fe200078e18ff */
[----:B------:R-:W-:Y:S01]  /*27be0*/  BSSY B1, `(.L_x_775) ;  /* 0x0000005000017945 */ /* 0x000fe20003800000 */
[----:B------:R-:W-:Y:S02]  /*27bf0*/  ISETP.NE.AND P1, PT, R3, RZ, PT ;  /* 0x000000ff0300720c */ /* 0x000fe40003f25270 */
[----:B--2---:R-:W-:-:S04]  /*27c00*/  SHF.L.U32 R2, R2, 0x1f, RZ ;  /* 0x0000001f02027819 */ /* 0x004fc800000006ff */
[----:B------:R-:W2:Y:S02]  /*27c10*/  SYNCS.PHASECHK.TRANS64.TRYWAIT P0, [R0+URZ+0x34860], R2 ;  /* 0x03486002000075a7 */ /* 0x000ea4000800017f */
[----:B--2---:R-:W-:Y:S05]  /*27c20*/  @!P0 BRA `(.L_x_776) ;  /* 0x0000003800288947 */ /* 0x004fea0003800000 */
.L_x_902:
[----:B------:R-:W-:Y:S05]  /*27c30*/  BSYNC B1 ;  /* 0x0000000000017941 */ /* 0x000fea0003800000 */
.L_x_775:
        /* <DEDUP_REMOVED lines=9> */
.L_x_778:
[----:B------:R-:W-:Y:S05]  /*27cd0*/  BSYNC B1 ;  /* 0x0000000000017941 */ /* 0x000fea0003800000 */
.L_x_777:
        /* <DEDUP_REMOVED lines=12> */
.L_x_779:
        /* <DEDUP_REMOVED lines=11> */
[----:B------:R-:W-:Y:S01]  /*27e50*/  UMOV UR6, 0x0 ;  /* 0x0000000000067882 */ /* 0x000fe20000000000 */
[----:B------:R-:W-:Y:S01]  /*27e60*/  IADD3 R2, R2, 0x5c00, RZ ;  /* 0x00005c0002027810 */ /* 0x000fe20007ffe0ff */
[----:B------:R-:W-:Y:S01]  /*27e70*/  UMOV UR7, 0x14f00000 ;  /* 0x14f0000000077882 */ /* 0x000fe20000000000 */
[----:B------:R-:W-:-:S09]  /*27e80*/  UMOV UR10, 0x40 ;  /* 0x00000040000a7882 */ /* 0x000fd20000000000 */
.L_x_780:
        /* <DEDUP_REMOVED lines=10> */
.L_x_774:
[----:B------:R-:W-:Y:S05]  /*27f30*/  BSYNC B0 ;  /* 0x0000000000007941 */ /* 0x000fea0003800000 */
.L_x_773:
[----:B------:R-:W2:Y:S01]  /*27f40*/  LDL.LU R4, [R1+0xc] ;  /* 0x00000c0001047983 */ /* 0x000ea20000300800 */
[----:B------:R-:W-:-:S05]  /*27f50*/  VIADD R19, R19, 0x1 ;  /* 0x0000000113137836 */ /* 0x000fca0000000000 */
[----:B------:R-:W-:-:S04]  /*27f60*/  ISETP.NE.AND P0, PT, R19, 0x2, PT ;  /* 0x000000021300780c */ /* 0x000fc80003f05270 */
[----:B------:R-:W-:Y:S02]  /*27f70*/  SEL R0, RZ, 0x1, P0 ;  /* 0x00000001ff007807 */ /* 0x000fe40000000000 */
[----:B------:R-:W-:Y:S02]  /*27f80*/  SEL R19, R19, RZ, P0 ;  /* 0x000000ff13137207 */ /* 0x000fe40000000000 */
[----:B--2---:R-:W-:-:S05]  /*27f90*/  LOP3.LUT R4, R4, R0, RZ, 0x3c, !PT ;  /* 0x0000000004047212 */ /* 0x004fca00078e3cff */
[----:B------:R2:W-:Y:S02]  /*27fa0*/  STL [R1+0xc], R4 ;  /* 0x00000c0401007387 */ /* 0x0005e40000100800 */
.L_x_701:
[----:B------:R-:W-:Y:S05]  /*27fb0*/  BSYNC B7 ;  /* 0x0000000000077941 */ /* 0x000fea0003800000 */
.L_x_699:
[----:B---3--:R-:W3:Y:S02]  /*27fc0*/  LDL R0, [R1] ;  /* 0x0000000001007983 */ /* 0x008ee40000100800 */
[----:B---3--:R-:W-:-:S13]  /*27fd0*/  LOP3.LUT P0, RZ, R0, 0x2, RZ, 0xc0, !PT ;  /* 0x0000000200ff7812 */ /* 0x008fda000780c0ff */
[----:B------:R-:W-:Y:S05]  /*27fe0*/  @!P0 BRA `(.L_x_781) ;  /* 0x00000000002c8947 */ /* 0x000fea0003800000 */
[----:B------:R-:W-:Y:S05]  /*27ff0*/  WARPSYNC.ALL ;  /* 0x0000000000007948 */ /* 0x000fea0003800000 */
[----:B------:R-:W3:Y:S08]  /*28000*/  S2UR UR5, SR_CgaCtaId ;  /* 0x00000000000579c3 */ /* 0x000ef00000008800 */
[----:B------:R-:W-:Y:S06]  /*28010*/  BAR.SYNC.DEFER_BLOCKING 0x5, 0x180 ;  /* 0x0146000000007b1d */ /* 0x000fec0000010000 */
[----:B------:R-:W-:-:S02]  /*28020*/  UMOV UR4, 0x400 ;  /* 0x0000040000047882 */ /* 0x000fc40000000000 */
[----:B---3--:R-:W-:-:S06]  /*28030*/  ULEA UR4, UR5, UR4, 0x18 ;  /* 0x0000000405047291 */ /* 0x008fcc000f8ec03f */
[----:B------:R-:W-:-:S05]  /*28040*/  IMAD.U32 R18, RZ, RZ, UR4 ;  /* 0x00000004ff127e24 */ /* 0x000fca000f8e00ff */
[----:B-12---:R-:W1:Y:S04]  /*28050*/  LDS.128 R4, [R18+0x348d0] ;  /* 0x0348d00012047984 */ /* 0x006e680000000c00 */
[----:B-1----:R1:W-:Y:S04]  /*28060*/  STL.64 [R1+0x10], R4 ;  /* 0x0000100401007387 */ /* 0x0023e80000100a00 */
[----:B------:R1:W-:Y:S01]  /*28070*/  STL.64 [R1+0x18], R6 ;  /* 0x0000180601007387 */ /* 0x0003e20000100a00 */
[----:B------:R-:W-:Y:S06]  /*28080*/  BAR.ARV 0x4, 0x180 ;  /* 0x0106000000007b1d */ /* 0x000fec0000002000 */
[----:B------:R-:W-:Y:S05]  /*28090*/  BRA `(.L_x_782) ;  /* 0x0000000c00287947 */ /* 0x000fea0003800000 */
.L_x_781:
[----:B------:R-:W3:Y:S01]  /*280a0*/  S2R R16, SR_TID.X ;  /* 0x0000000000107919 */ /* 0x000ee20000002100 */
[----:B------:R-:W-:Y:S01]  /*280b0*/  UMOV UR4, 0xffffffff ;  /* 0xffffffff00047882 */ /* 0x000fe20000000000 */
[----:B---3--:R-:W-:-:S04]  /*280c0*/  LOP3.LUT R16, R16, 0x1f, RZ, 0xc0, !PT ;  /* 0x0000001f10107812 */ /* 0x008fc800078ec0ff */
[----:B------:R-:W-:Y:S01]  /*280d0*/  ISETP.NE.AND P0, PT, R16, 0x1f, PT ;  /* 0x0000001f1000780c */ /* 0x000fe20003f05270 */
[----:B------:R-:W-:-:S12]  /*280e0*/  BRA.DIV UR4, `(.L_x_783) ;  /* 0x00000036040c7947 */ /* 0x000fd8000b800000 */
[----:B------:R-:W0:Y:S01]  /*280f0*/  LDL.LU R2, [R1+0x10] ;  /* 0x0000100001027983 */ /* 0x000e220000300800 */
[----:B------:R-:W-:-:S03]  /*28100*/  ULDC UR4, c[0x0][0xc3c] ;  /* 0x00030f0000047ab9 */ /* 0x000fc60000000800 */
[----:B-12---:R-:W2:Y:S01]  /*28110*/  LDL R3, [R1+0x1c] ;  /* 0x00001c0001037983 */ /* 0x006ea20000100800 */
[----:B------:R-:W-:Y:S01]  /*28120*/  ULDC.64 UR6, c[0x0][0x208] ;  /* 0x0000820000067ab9 */ /* 0x000fe20000000a00 */
[----:B0-----:R-:W-:Y:S01]  /*28130*/  MOV R10, R2 ;  /* 0x00000002000a7202 */ /* 0x001fe20000000f00 */
[----:B--2---:R-:W-:-:S05]  /*28140*/  IMAD.IADD R0, R3, 0x1, R16 ;  /* 0x0000000103007824 */ /* 0x004fca00078e0210 */
        /* <DEDUP_REMOVED lines=10> */
[C---:B------:R-:W-:Y:S01]  /*281f0*/  ISETP.GE.U32.AND P3, PT, R16.reuse, 0x4, PT ;  /* 0x000000041000780c */ /* 0x040fe20003f66070 */
[----:B------:R-:W-:Y:S01]  /*28200*/  SHFL.IDX PT, R5, R10, RZ, 0x1f ;  /* 0x00001fff0a057589 */ /* 0x000fe200000e0000 */
[C---:B------:R-:W-:Y:S02]  /*28210*/  ISETP.GE.U32.AND P4, PT, R16.reuse, 0x8, PT ;  /* 0x000000081000780c */ /* 0x040fe40003f86070 */
[----:B------:R-:W-:Y:S01]  /*28220*/  ISETP.GE.U32.AND P5, PT, R16, 0x10, PT ;  /* 0x000000101000780c */ /* 0x000fe20003fa6070 */
[----:B------:R-:W-:Y:S01]  /*28230*/  SHFL.IDX PT, R0, R10, 0x1, 0x1f ;  /* 0x00201f000a007f89 */ /* 0x000fe200000e0000 */
[----:B--2---:R-:W-:-:S02]  /*28240*/  @!P1 IMAD.MOV.U32 R4, RZ, RZ, R8 ;  /* 0x000000ffff049224 */ /* 0x004fc400078e0008 */
[----:B------:R-:W-:Y:S01]  /*28250*/  IMAD.MOV.U32 R8, RZ, RZ, RZ ;  /* 0x000000ffff087224 */ /* 0x000fe200078e00ff */
[----:B---3--:R-:W-:Y:S02]  /*28260*/  @!P1 MOV R6, R2 ;  /* 0x0000000200069202 */ /* 0x008fe40000000f00 */
[----:B------:R-:W-:-:S03]  /*28270*/  ISETP.NE.AND P1, PT, R16, RZ, PT ;  /* 0x000000ff1000720c */ /* 0x000fc60003f25270 */
[----:B------:R-:W-:-:S05]  /*28280*/  IMAD R2, R6, R4, RZ ;  /* 0x0000000406027224 */ /* 0x000fca00078e02ff */
        /* <DEDUP_REMOVED lines=12> */
[----:B------:R-:W0:Y:S02]  /*28350*/  SHFL.UP PT, R3, R2, 0x10, RZ ;  /* 0x0600000002037989 */ /* 0x000e2400000e00ff */
[----:B0-----:R-:W-:-:S05]  /*28360*/  SEL R3, R3, RZ, P5 ;  /* 0x000000ff03037207 */ /* 0x001fca0002800000 */
[----:B------:R-:W-:-:S05]  /*28370*/  IMAD.IADD R7, R2, 0x1, R3 ;  /* 0x0000000102077824 */ /* 0x000fca00078e0203 */
[----:B------:R0:W1:Y:S02]  /*28380*/  SHFL.IDX PT, R9, R7, 0x1f, 0x1f ;  /* 0x03e01f0007097f89 */ /* 0x00006400000e0000 */
.L_x_912:
[----:B------:R-:W-:Y:S02]  /*28390*/  ULDC UR4, c[0x0][0xc38] ;  /* 0x00030e0000047ab9 */ /* 0x000fe40000000800 */
[----:B------:R-:W-:-:S04]  /*283a0*/  IMAD.U32 R2, RZ, RZ, UR4 ;  /* 0x00000004ff027e24 */ /* 0x000fc8000f8e00ff */
[----:B-1----:R-:W-:-:S05]  /*283b0*/  IMAD R9, R9, R2, RZ ;  /* 0x0000000209097224 */ /* 0x002fca00078e02ff */
[----:B------:R-:W-:-:S04]  /*283c0*/  IADD3 R0, R0, R9, RZ ;  /* 0x0000000900007210 */ /* 0x000fc80007ffe0ff */
[----:B------:R-:W-:-:S13]  /*283d0*/  ISETP.GT.AND P6, PT, R0, R5, PT ;  /* 0x000000050000720c */ /* 0x000fda0003fc4270 */
[----:B------:R-:W-:Y:S05]  /*283e0*/  @P6 BRA `(.L_x_784) ;  /* 0x0000000000b06947 */ /* 0x000fea0003800000 */
.L_x_787:
[----:B------:R-:W2:Y:S01]  /*283f0*/  LDL.LU R3, [R1+0x1c] ;  /* 0x00001c0001037983 */ /* 0x000ea20000300800 */
        /* <DEDUP_REMOVED lines=15> */
[----:B-1----:R-:W-:Y:S01]  /*284f0*/  @!P6 IMAD.WIDE R2, R6, 0x4, R2 ;  /* 0x000000040602e825 */ /* 0x002fe200078e0202 */
[----:B------:R-:W-:-:S06]  /*28500*/  MOV R6, RZ ;  /* 0x000000ff00067202 */ /* 0x000fcc0000000f00 */
        /* <DEDUP_REMOVED lines=18> */
[----:B0-----:R-:W-:-:S05]  /*28630*/  IMAD.IADD R7, R2, 0x1, R3 ;  /* 0x0000000102077824 */ /* 0x001fca00078e0203 */
[----:B------:R0:W1:Y:S02]  /*28640*/  SHFL.IDX PT, R9, R7, 0x1f, 0x1f ;  /* 0x03e01f0007097f89 */ /* 0x00006400000e0000 */
.L_x_920:
[----:B------:R-:W-:Y:S02]  /*28650*/  ULDC UR4, c[0x0][0xc38] ;  /* 0x00030e0000047ab9 */ /* 0x000fe40000000800 */
[----:B------:R-:W-:-:S04]  /*28660*/  IMAD.U32 R2, RZ, RZ, UR4 ;  /* 0x00000004ff027e24 */ /* 0x000fc8000f8e00ff */
[----:B-1----:R-:W-:-:S04]  /*28670*/  IMAD R9, R9, R2, RZ ;  /* 0x0000000209097224 */ /* 0x002fc800078e02ff */
[----:B------:R-:W-:-:S05]  /*28680*/  IMAD.IADD R0, R9, 0x1, R0 ;  /* 0x0000000109007824 */ /* 0x000fca00078e0200 */
[----:B------:R-:W-:-:S13]  /*28690*/  ISETP.GT.AND P6, PT, R0, R5, PT ;  /* 0x000000050000720c */ /* 0x000fda0003fc4270 */
[----:B------:R-:W-:Y:S05]  /*286a0*/  @!P6 BRA `(.L_x_787) ;  /* 0xfffffffc0050e947 */ /* 0x000fea000383ffff */
.L_x_784:
[----:B------:R-:W-:Y:S01]  /*286b0*/  IADD3 R9, -R9, R0, RZ ;  /* 0x0000000009097210 */ /* 0x000fe20007ffe1ff */
[----:B------:R-:W-:-:S04]  /*286c0*/  UMOV UR4, 0xffffffff ;  /* 0xffffffff00047882 */ /* 0x000fc80000000000 */
[----:B------:R-:W-:-:S05]  /*286d0*/  IMAD R0, R7, R2, R9 ;  /* 0x0000000207007224 */ /* 0x000fca00078e0209 */
[----:B------:R-:W-:Y:S01]  /*286e0*/  ISETP.GT.AND P6, PT, R0, R5, PT ;  /* 0x000000050000720c */ /* 0x000fe20003fc4270 */
[----:B------:R-:W-:-:S12]  /*286f0*/  BRA.DIV UR4, `(.L_x_788) ;  /* 0x0000003604c47947 */ /* 0x000fd8000b800000 */
[----:B------:R-:W-:-:S04]  /*28700*/  VOTE.ANY R3, PT, !P6 ;  /* 0x0000000000037806 */ /* 0x000fc800070e0100 */
[----:B------:R-:W1:Y:S02]  /*28710*/  POPC R0, R3 ;  /* 0x0000000300007309 */ /* 0x000e640000000000 */
[----:B-1----:R1:W2:Y:S04]  /*28720*/  SHFL.IDX PT, R4, R4, R0, 0x1f ;  /* 0x00001f0004047589 */ /* 0x0022a800000e0000 */
[----:B------:R1:W3:Y:S02]  /*28730*/  SHFL.IDX PT, R6, R6, R0, 0x1f ;  /* 0x00001f0006067589 */ /* 0x0002e400000e0000 */
.L_x_925:
[----:B------:R-:W-:-:S13]  /*28740*/  ISETP.NE.AND P0, PT, R3, RZ, PT ;  /* 0x000000ff0300720c */ /* 0x000fda0003f05270 */
[----:B------:R-:W-:Y:S05]  /*28750*/  @!P0 BRA `(.L_x_789) ;  /* 0x0000000000148947 */ /* 0x000fea0003800000 */
[----:B------:R-:W-:Y:S01]  /*28760*/  UMOV UR4, 0xffffffff ;  /* 0xffffffff00047882 */ /* 0x000fe20000000000 */
[----:B------:R-:W-:Y:S02]  /*28770*/  VIADD R12, R0, 0xffffffff ;  /* 0xffffffff000c7836 */ /* 0x000fe40000000000 */
[----:B------:R-:W-:Y:S05]  /*28780*/  BRA.DIV UR4, `(.L_x_790) ;  /* 0x0000003604fc7947 */ /* 0x000fea000b800000 */
[----:B0-----:R0:W4:Y:S02]  /*28790*/  SHFL.IDX PT, R7, R7, R12, 0x1f ;  /* 0x00001f0c07077589 */ /* 0x00112400000e0000 */
.L_x_928:
[----:B----4-:R-:W-:-:S07]  /*287a0*/  IMAD.MOV.U32 R8, RZ, RZ, R7 ;  /* 0x000000ffff087224 */ /* 0x010fce00078e0007 */
.L_x_789:
[----:B------:R-:W4:Y:S01]  /*287b0*/  LDL.LU R10, [R1+0x1c] ;  /* 0x00001c00010a7983 */ /* 0x000f220000300800 */
[----:B0-2---:R-:W-:Y:S01]  /*287c0*/  IABS R7, R4 ;  /* 0x0000000400077213 */ /* 0x005fe20000000000 */
[----:B------:R-:W-:-:S03]  /*287d0*/  IMAD R9, R8, R2, R9 ;  /* 0x0000000208097224 */ /* 0x000fc600078e0209 */
[----:B------:R-:W0:Y:S01]  /*287e0*/  I2F.RP R2, R7 ;  /* 0x0000000700027306 */ /* 0x000e220000209400 */
[----:B------:R-:W-:Y:S01]  /*287f0*/  IMAD.IADD R5, R5, 0x1, -R9 ;  /* 0x0000000105057824 */ /* 0x000fe200078e0a09 */
[----:B------:R2:W-:Y:S02]  /*28800*/  STL [R1+0x10], R9 ;  /* 0x0000100901007387 */ /* 0x0005e40000100800 */
[----:B--2---:R-:W-:-:S04]  /*28810*/  IABS R9, R4 ;  /* 0x0000000400097213 */ /* 0x004fc80000000000 */
[----:B0-----:R-:W0:Y:S01]  /*28820*/  MUFU.RCP R2, R2 ;  /* 0x0000000200027308 */ /* 0x001e220000001000 */
[----:B------:R-:W-:Y:S02]  /*28830*/  IMAD.MOV R9, RZ, RZ, -R9 ;  /* 0x000000ffff097224 */ /* 0x000fe400078e0a09 */
[----:B0-----:R-:W-:-:S05]  /*28840*/  VIADD R2, R2, 0xffffffe ;  /* 0x0ffffffe02027836 */ /* 0x001fca0000000000 */
[----:B------:R-:W0:Y:S02]  /*28850*/  F2I.FTZ.U32.TRUNC.NTZ R3, R2 ;  /* 0x0000000200037305 */ /* 0x000e24000021f000 */
[----:B0-----:R-:W-:-:S05]  /*28860*/  IADD3 R2, RZ, -R3, RZ ;  /* 0x80000003ff027210 */ /* 0x001fca0007ffe0ff */
[----:B------:R-:W-:Y:S02]  /*28870*/  IMAD R8, R2, R7, RZ ;  /* 0x0000000702087224 */ /* 0x000fe400078e02ff */
[----:B------:R-:W-:-:S04]  /*28880*/  IMAD.MOV.U32 R2, RZ, RZ, RZ ;  /* 0x000000ffff027224 */ /* 0x000fc800078e00ff */
[----:B------:R-:W-:Y:S01]  /*28890*/  IMAD.HI.U32 R2, R3, R8, R2 ;  /* 0x0000000803027227 */ /* 0x000fe200078e0002 */
[----:B------:R-:W-:-:S05]  /*288a0*/  IABS R3, R5 ;  /* 0x0000000500037213 */ /* 0x000fca0000000000 */
[----:B------:R-:W-:-:S04]  /*288b0*/  IMAD.HI.U32 R8, R2, R3, RZ ;  /* 0x0000000302087227 */ /* 0x000fc800078e00ff */
[----:B------:R-:W-:-:S05]  /*288c0*/  IMAD R3, R8, R9, R3 ;  /* 0x0000000908037224 */ /* 0x000fca00078e0203 */
[----:B------:R-:W-:-:S13]  /*288d0*/  ISETP.GT.U32.AND P1, PT, R7, R3, PT ;  /* 0x000000030700720c */ /* 0x000fda0003f24070 */
[-C--:B------:R-:W-:Y:S02]  /*288e0*/  @!P1 IADD3 R3, R3, -R7.reuse, RZ ;  /* 0x8000000703039210 */ /* 0x080fe40007ffe0ff */
[----:B------:R-:W-:Y:S02]  /*288f0*/  @!P1 IADD3 R8, R8, 0x1, RZ ;  /* 0x0000000108089810 */ /* 0x000fe40007ffe0ff */
[----:B------:R-:W-:Y:S02]  /*28900*/  ISETP.GE.U32.AND P0, PT, R3, R7, PT ;  /* 0x000000070300720c */ /* 0x000fe40003f06070 */
[----:B---3--:R-:W-:Y:S02]  /*28910*/  IABS R7, R6 ;  /* 0x0000000600077213 */ /* 0x008fe40000000000 */
[----:B------:R-:W-:Y:S02]  /*28920*/  ISETP.NE.AND P1, PT, R4, RZ, PT ;  /* 0x000000ff0400720c */ /* 0x000fe40003f25270 */
[----:B------:R-:W0:Y:S07]  /*28930*/  I2F.RP R2, R7 ;  /* 0x0000000700027306 */ /* 0x000e2e0000209400 */
[----:B------:R-:W-:Y:S01]  /*28940*/  @P0 VIADD R8, R8, 0x1 ;  /* 0x0000000108080836 */ /* 0x000fe20000000000 */
[----:B0-----:R-:W0:Y:S02]  /*28950*/  MUFU.RCP R2, R2 ;  /* 0x0000000200027308 */ /* 0x001e240000001000 */
[----:B0-----:R-:W-:-:S06]  /*28960*/  VIADD R2, R2, 0xffffffe ;  /* 0x0ffffffe02027836 */ /* 0x001fcc0000000000 */
[----:B------:R-:W0:Y:S02]  /*28970*/  F2I.FTZ.U32.TRUNC.NTZ R3, R2 ;  /* 0x0000000200037305 */ /* 0x000e24000021f000 */
[----:B0-----:R-:W-:-:S04]  /*28980*/  IMAD.MOV R2, RZ, RZ, -R3 ;  /* 0x000000ffff027224 */ /* 0x001fc800078e0a03 */
        /* <DEDUP_REMOVED lines=12> */
[----:B------:R-:W-:Y:S02]  /*28a50*/  IMAD R3, R2, R9, R3 ;  /* 0x0000000902037224 */ /* 0x000fe400078e0203 */
[----:B------:R-:W-:-:S03]  /*28a60*/  IMAD.IADD R4, R5, 0x1, -R4 ;  /* 0x0000000105047824 */ /* 0x000fc600078e0a04 */
[----:B------:R-:W-:-:S13]  /*28a70*/  ISETP.GT.U32.AND P1, PT, R7, R3, PT ;  /* 0x000000030700720c */ /* 0x000fda0003f24070 */
[-C--:B------:R-:W-:Y:S01]  /*28a80*/  @!P1 IADD3 R3, R3, -R7.reuse, RZ ;  /* 0x8000000703039210 */ /* 0x080fe20007ffe0ff */
[----:B------:R-:W-:Y:S01]  /*28a90*/  @!P1 VIADD R2, R2, 0x1 ;  /* 0x0000000102029836 */ /* 0x000fe20000000000 */
[----:B------:R-:W-:Y:S02]  /*28aa0*/  ISETP.NE.AND P1, PT, R6, RZ, PT ;  /* 0x000000ff0600720c */ /* 0x000fe40003f25270 */
[----:B------:R-:W-:Y:S02]  /*28ab0*/  ISETP.GE.U32.AND P0, PT, R3, R7, PT ;  /* 0x000000070300720c */ /* 0x000fe40003f06070 */
[----:B------:R-:W-:-:S04]  /*28ac0*/  LOP3.LUT R3, R8, R6, RZ, 0x3c, !PT ;  /* 0x0000000608037212 */ /* 0x000fc800078e3cff */
[----:B------:R-:W-:-:S07]  /*28ad0*/  ISETP.GE.AND P2, PT, R3, RZ, PT ;  /* 0x000000ff0300720c */ /* 0x000fce0003f46270 */
[----:B------:R-:W-:-:S06]  /*28ae0*/  @P0 VIADD R2, R2, 0x1 ;  /* 0x0000000102020836 */ /* 0x000fcc0000000000 */
[----:B------:R-:W-:Y:S01]  /*28af0*/  @!P2 IMAD.MOV R2, RZ, RZ, -R2 ;  /* 0x000000ffff02a224 */ /* 0x000fe200078e0a02 */
[----:B------:R-:W-:-:S04]  /*28b00*/  @!P1 LOP3.LUT R2, RZ, R6, RZ, 0x33, !PT ;  /* 0x00000006ff029212 */ /* 0x000fc800078e33ff */
[----:B------:R-:W-:Y:S01]  /*28b10*/  IADD3 R3, -R2, RZ, RZ ;  /* 0x000000ff02037210 */ /* 0x000fe20007ffe1ff */
[----:B------:R-:W-:-:S04]  /*28b20*/  IMAD R2, R6, 0x1000000, R2 ;  /* 0x0100000006027824 */ /* 0x000fc800078e0202 */
[----:B------:R-:W-:Y:S02]  /*28b30*/  IMAD R3, R6, R3, R8 ;  /* 0x0000000306037224 */ /* 0x000fe400078e0208 */
[----:B----4-:R-:W-:-:S03]  /*28b40*/  IMAD.IADD R10, R0, 0x1, R10 ;  /* 0x00000001000a7824 */ /* 0x010fc600078e020a */
[----:B-1----:R-:W-:-:S05]  /*28b50*/  LEA R0, R3, R2, 0x10 ;  /* 0x0000000203007211 */ /* 0x002fca00078e80ff */
[----:B------:R2:W-:Y:S04]  /*28b60*/  STL [R1+0x18], R0 ;  /* 0x0000180001007387 */ /* 0x0005e80000100800 */
[----:B------:R2:W-:Y:S04]  /*28b70*/  STL [R1+0x1c], R10 ;  /* 0x00001c0a01007387 */ /* 0x0005e80000100800 */
[----:B------:R2:W-:Y:S01]  /*28b80*/  STL [R1+0x14], R4 ;  /* 0x0000140401007387 */ /* 0x0005e20000100800 */
[----:B------:R-:W-:Y:S05]  /*28b90*/  BRA `(.L_x_791) ;  /* 0x0000000000287947 */ /* 0x000fea0003800000 */
.L_x_785:
[----:B------:R-:W-:Y:S01]  /*28ba0*/  UMOV UR4, URZ ;  /* 0x0000003f00047c82 */ /* 0x000fe20008000000 */
[----:B------:R-:W-:Y:S01]  /*28bb0*/  ULDC UR6, c[0x0][0xc3c] ;  /* 0x00030f0000067ab9 */ /* 0x000fe20000000800 */
[----:B------:R-:W-:Y:S01]  /*28bc0*/  UMOV UR5, URZ ;  /* 0x0000003f00057c82 */ /* 0x000fe20008000000 */
[----:B------:R-:W-:Y:S01]  /*28bd0*/  IMAD.U32 R3, RZ, RZ, UR4 ;  /* 0x00000004ff037e24 */ /* 0x000fe2000f8e00ff */
[----:B------:R1:W-:Y:S01]  /*28be0*/  STL [R1+0x10], R5 ;  /* 0x0000100501007387 */ /* 0x0003e20000100800 */
[----:B------:R-:W-:Y:S02]  /*28bf0*/  IMAD.U32 R0, RZ, RZ, UR6 ;  /* 0x00000006ff007e24 */ /* 0x000fe4000f8e00ff */
[----:B------:R-:W-:Y:S01]  /*28c00*/  IMAD.U32 R2, RZ, RZ, UR5 ;  /* 0x00000005ff027e24 */ /* 0x000fe2000f8e00ff */
[----:B------:R1:W-:Y:S04]  /*28c10*/  STL [R1+0x14], R3 ;  /* 0x0000140301007387 */ /* 0x0003e80000100800 */
[----:B------:R1:W-:Y:S04]  /*28c20*/  STL [R1+0x1c], R0 ;  /* 0x00001c0001007387 */ /* 0x0003e80000100800 */
[----:B------:R1:W-:Y:S02]  /*28c30*/  STL [R1+0x18], R2 ;  /* 0x0000180201007387 */ /* 0x0003e40000100800 */
.L_x_791:
[----:B-1----:R-:W0:Y:S04]  /*28c40*/  LDL R2, [R1+0x1c] ;  /* 0x00001c0001027983 */ /* 0x002e280000100800 */
[----:B------:R-:W3:Y:S04]  /*28c50*/  LDL R3, [R1+0x18] ;  /* 0x0000180001037983 */ /* 0x000ee80000100800 */
[----:B------:R-:W4:Y:S04]  /*28c60*/  LDL R5, [R1+0x14] ;  /* 0x0000140001057983 */ /* 0x000f280000100800 */
[----:B--2---:R-:W4:Y:S01]  /*28c70*/  LDL R4, [R1+0x10] ;  /* 0x0000100001047983 */ /* 0x004f220000100800 */
[----:B------:R-:W1:Y:S01]  /*28c80*/  S2R R0, SR_TID.X ;  /* 0x0000000000007919 */ /* 0x000e620000002100 */
[----:B------:R-:W-:Y:S05]  /*28c90*/  WARPSYNC.ALL ;  /* 0x0000000000007948 */ /* 0x000fea0003800000 */
[----:B-1----:R-:W-:Y:S01]  /*28ca0*/  LOP3.LUT R0, R0, 0x1f, RZ, 0xc0, !PT ;  /* 0x0000001f00007812 */ /* 0x002fe200078ec0ff */
[----:B------:R-:W-:Y:S03]  /*28cb0*/  BAR.SYNC.DEFER_BLOCKING 0x4, 0x180 ;  /* 0x0106000000007b1d */ /* 0x000fe60000010000 */
[----:B------:R-:W-:-:S13]  /*28cc0*/  ISETP.NE.AND P0, PT, R0, RZ, PT ;  /* 0x000000ff0000720c */ /* 0x000fda0003f05270 */
[----:B------:R-:W1:Y:S01]  /*28cd0*/  @!P0 S2R R0, SR_CgaCtaId ;  /* 0x0000000000008919 */ /* 0x000e620000008800 */
[----:B0-----:R-:W-:Y:S01]  /*28ce0*/  IMAD.MOV.U32 R7, RZ, RZ, R2 ;  /* 0x000000ffff077224 */ /* 0x001fe200078e0002 */
[----:B------:R-:W-:Y:S02]  /*28cf0*/  @!P0 MOV R2, 0x400 ;  /* 0x0000040000028802 */ /* 0x000fe40000000f00 */
[----:B---3--:R-:W-:Y:S02]  /*28d00*/  MOV R6, R3 ;  /* 0x0000000300067202 */ /* 0x008fe40000000f00 */
[----:B-1----:R-:W-:-:S05]  /*28d10*/  @!P0 LEA R18, R0, R2, 0x18 ;  /* 0x0000000200128211 */ /* 0x002fca00078ec0ff */
[----:B----4-:R0:W-:Y:S01]  /*28d20*/  @!P0 STS.128 [R18+0x348d0], R4 ;  /* 0x0348d00412008388 */ /* 0x0101e20000000c00 */
[----:B------:R-:W-:Y:S06]  /*28d30*/  BAR.ARV 0x5, 0x180 ;  /* 0x0146000000007b1d */ /* 0x000fec0000002000 */
.L_x_782:
[----:B------:R-:W2:Y:S01]  /*28d40*/  LDL R0, [R1+0x1c] ;  /* 0x00001c0001007983 */ /* 0x000ea20000100800 */
[----:B------:R-:W-:Y:S02]  /*28d50*/  ULDC UR4, c[0x0][0xc3c] ;  /* 0x00030f0000047ab9 */ /* 0x000fe40000000800 */
[----:B--2---:R-:W-:-:S13]  /*28d60*/  ISETP.GE.AND P0, PT, R0, UR4, PT ;  /* 0x0000000400007c0c */ /* 0x004fda000bf06270 */
[----:B------:R-:W-:Y:S05]  /*28d70*/  @!P0 BRA `(.L_x_792) ;  /* 0xffffff9400d88947 */ /* 0x000fea000383ffff */
[----:B------:R-:W-:Y:S05]  /*28d80*/  BSYNC B8 ;  /* 0x0000000000087941 */ /* 0x000fea0003800000 */
.L_x_655:
[----:B--2---:R-:W2:Y:S01]  /*28d90*/  LDL.LU R0, [R1+0x5c] ;  /* 0x00005c0001007983 */ /* 0x004ea20000300800 */
[----:B------:R-:W-:Y:S01]  /*28da0*/  BSSY B0, `(.L_x_793) ;  /* 0x000000b000007945 */ /* 0x000fe20003800000 */
[----:B01----:R-:W0:Y:S01]  /*28db0*/  S2R R5, SR_CgaCtaId ;  /* 0x0000000000057919 */ /* 0x003e220000008800 */
[----:B--2---:R-:W-:-:S05]  /*28dc0*/  VIADD R0, R0, 0x1 ;  /* 0x0000000100007836 */ /* 0x004fca0000000000 */
        /* <DEDUP_REMOVED lines=8> */
.L_x_929:
[----:B------:R-:W-:Y:S05]  /*28e50*/  BSYNC B0 ;  /* 0x0000000000007941 */ /* 0x000fea0003800000 */
.L_x_793:
[----:B------:R-:W-:-:S03]  /*28e60*/  UMOV UR4, 0xffffffff ;  /* 0xffffffff00047882 */ /* 0x000fc60000000000 */
[----:B------:R-:W-:Y:S05]  /*28e70*/  BRA.DIV UR4, `(.L_x_795) ;  /* 0x00000032047c7947 */ /* 0x000fea000b800000 */
[----:B------:R-:W1:Y:S02]  /*28e80*/  S2R R2, SR_TID.X ;  /* 0x0000000000027919 */ /* 0x000e640000002100 */
[----:B-1----:R-:W-:-:S04]  /*28e90*/  SHF.R.U32.HI R2, RZ, 0x5, R2 ;  /* 0x00000005ff027819 */ /* 0x002fc80000011602 */
[----:B------:R-:W-:-:S05]  /*28ea0*/  LOP3.LUT R2, R2, 0x3, RZ, 0xc0, !PT ;  /* 0x0000000302027812 */ /* 0x000fca00078ec0ff */
[----:B------:R1:W2:Y:S02]  /*28eb0*/  SHFL.IDX PT, R14, R2, RZ, 0x1f ;  /* 0x00001fff020e7589 */ /* 0x0002a400000e0000 */
.L_x_932:
[----:B--2---:R-:W-:-:S13]  /*28ec0*/  ISETP.NE.AND P0, PT, R14, RZ, PT ;  /* 0x000000ff0e00720c */ /* 0x004fda0003f05270 */
[----:B------:R-:W-:Y:S05]  /*28ed0*/  @P0 BRA `(.L_x_416) ;  /* 0x00000000008c0947 */ /* 0x000fea0003800000 */
[----:B------:R-:W-:-:S03]  /*28ee0*/  UMOV UR4, 0xffffffff ;  /* 0xffffffff00047882 */ /* 0x000fc60000000000 */
[----:B------:R-:W-:Y:S05]  /*28ef0*/  BRA.DIV UR4, `(.L_x_796) ;  /* 0x0000003204907947 */ /* 0x000fea000b800000 */
[----:B------:R-:W-:-:S13]  /*28f00*/  ELECT P6, URZ, PT ;  /* 0x00000000003f782f */ /* 0x000fda00038c0000 */
.L_x_935:
[----:B------:R-:W-:Y:S05]  /*28f10*/  @!P6 BRA `(.L_x_416) ;  /* 0x00000000007ce947 */ /* 0x000fea0003800000 */
[----:B-1----:R-:W2:Y:S02]  /*28f20*/  LDL.LU R2, [R1+0x68] ;  /* 0x0000680001027983 */ /* 0x002ea40000300800 */
[----:B--2---:R-:W-:-:S04]  /*28f30*/  LOP3.LUT R2, R2, 0x2, RZ, 0xfc, !PT ;  /* 0x0000000202027812 */ /* 0x004fc800078efcff */
[----:B------:R-:W-:-:S13]  /*28f40*/  ISETP.NE.AND P2, PT, R2, 0x3, PT ;  /* 0x000000030200780c */ /* 0x000fda0003f45270 */
[----:B------:R-:W-:Y:S05]  /*28f50*/  @!P2 BRA `(.L_x_797) ;  /* 0x000000000004a947 */ /* 0x000fea0003800000 */
[----:B------:R-:W-:Y:S01]  /*28f60*/  BPT.TRAP 0x1 ;  /* 0x000000040000795c */ /* 0x000fe20000300000 */
.L_x_797:
[----:B------:R-:W2:Y:S01]  /*28f70*/  LDL.LU R7, [R1+0xc] ;  /* 0x00000c0001077983 */ /* 0x000ea20000300800 */
[----:B------:R-:W-:Y:S01]  /*28f80*/  IADD3 R2, R0, 0x34840, RZ ;  /* 0x0003484000027810 */ /* 0x000fe20007ffe0ff */
[----:B0-----:R-:W-:-:S04]  /*28f90*/  VIADD R3, R19, 0x1 ;  /* 0x0000000113037836 */ /* 0x001fc80000000000 */
[----:B------:R-:W-:Y:S01]  /*28fa0*/  IMAD R6, R19, 0x8, R2 ;  /* 0x0000000813067824 */ /* 0x000fe200078e0202 */
        /* <DEDUP_REMOVED lines=9> */
.L_x_936:
[----:B------:R-:W1:Y:S02]  /*29040*/  SYNCS.PHASECHK.TRANS64.TRYWAIT P0, [R7+URZ], R2 ;  /* 0x00000002070075a7 */ /* 0x000e64000800017f */
[----:B-1----:R-:W-:Y:S05]  /*29050*/  @!P0 BRA `(.L_x_799) ;  /* 0x00000030006c8947 */ /* 0x002fea0003800000 */
.L_x_937:
[----:B------:R-:W-:Y:S05]  /*29060*/  @!P2 BRA `(.L_x_800) ;  /* 0x000000000004a947 */ /* 0x000fea0003800000 */
[----:B------:R-:W-:Y:S01]  /*29070*/  BPT.TRAP 0x1 ;  /* 0x000000040000795c */ /* 0x000fe20000300000 */
.L_x_800:
[----:B------:R-:W-:-:S05]  /*29080*/  IADD3 R0, R0, 0x34860, RZ ;  /* 0x0003486000007810 */ /* 0x000fca0007ffe0ff */
[----:B------:R-:W-:-:S04]  /*29090*/  IMAD R4, R19, 0x8, R0 ;  /* 0x0000000813047824 */ /* 0x000fc800078e0200 */
[----:B------:R-:W2:Y:S02]  /*290a0*/  SYNCS.PHASECHK.TRANS64.TRYWAIT P0, [R4+URZ], R5 ;  /* 0x00000005040075a7 */ /* 0x000ea4000800017f */
[----:B--2---:R-:W-:Y:S05]  /*290b0*/  @!P0 BRA `(.L_x_801) ;  /* 0x0000003000688947 */ /* 0x004fea0003800000 */
.L_x_938:
[----:B------:R-:W-:-:S07]  /*290c0*/  IMAD R3, R3, 0x8, R0 ;  /* 0x0000000803037824 */ /* 0x000fce00078e0200 */
.L_x_802:
[----:B---3--:R3:W4:Y:S02]  /*290d0*/  SYNCS.PHASECHK.TRANS64.TRYWAIT P0, [R3+URZ], R2 ;  /* 0x00000002030075a7 */ /* 0x008724000800017f */
[----:B----4-:R-:W-:Y:S05]  /*290e0*/  @!P0 NANOSLEEP.SYNCS 0x989680 ;  /* 0x009896800000895d */ /* 0x010fea0003900000 */
[----:B------:R-:W4:Y:S02]  /*290f0*/  @!P0 SYNCS.PHASECHK.TRANS64 P0, [R3+URZ], R2 ;  /* 0x00000002030085a7 */ /* 0x000f24000800007f */
[----:B----4-:R-:W-:Y:S05]  /*29100*/  @!P0 BRA `(.L_x_802) ;  /* 0xfffffffc00f08947 */ /* 0x010fea000383ffff */
.L_x_416:
[----:B------:R-:W-:Y:S05]  /*29110*/  BSYNC B9 ;  /* 0x0000000000097941 */ /* 0x000fea0003800000 */
.L_x_413:
[----:B------:R-:W-:Y:S05]  /*29120*/  EXIT ;  /* 0x000000000000794d */ /* 0x000fea0003800000 */
.L_x_444:
[----:B-1----:R1:W2:Y:S02]  /*29130*/  SYNCS.PHASECHK.TRANS64.TRYWAIT P6, [R3+URZ+0x34890], R0 ;  /* 0x03489000030075a7 */ /* 0x0022a400080c017f */
[----:B--2---:R-:W-:Y:S05]  /*29140*/  @!P6 NANOSLEEP.SYNCS 0x989680 ;  /* 0x009896800000e95d */ /* 0x004fea0003900000 */
[----:B------:R-:W2:Y:S02]  /*29150*/  @!P6 SYNCS.PHASECHK.TRANS64 P6, [R3+URZ+0x34890], R0 ;  /* 0x034890000300e5a7 */ /* 0x000ea400080c007f */
[----:B--2---:R-:W-:Y:S05]  /*29160*/  @!P6 BRA `(.L_x_444) ;  /* 0xfffffffc00f0e947 */ /* 0x004fea000383ffff */
[----:B------:R-:W-:Y:S05]  /*29170*/  BRA `(.L_x_803) ;  /* 0xfffffdac00e47947 */ /* 0x000fea000383ffff */
.L_x_498:
[----:B-1----:R1:W3:Y:S02]  /*29180*/  SYNCS.PHASECHK.TRANS64.TRYWAIT P4, [R3+URZ+0x34890], R0 ;  /* 0x03489000030075a7 */ /* 0x0022e4000808017f */
[----:B---3--:R-:W-:Y:S05]  /*29190*/  @!P4 NANOSLEEP.SYNCS 0x989680 ;  /* 0x009896800000c95d */ /* 0x008fea0003900000 */
[----:B------:R-:W3:Y:S02]  /*291a0*/  @!P4 SYNCS.PHASECHK.TRANS64 P4, [R3+URZ+0x34890], R0 ;  /* 0x034890000300c5a7 */ /* 0x000ee4000808007f */
[----:B---3--:R-:W-:Y:S05]  /*291b0*/  @!P4 BRA `(.L_x_498) ;  /* 0xfffffffc00f0c947 */ /* 0x008fea000383ffff */
[----:B------:R-:W-:Y:S05]  /*291c0*/  BRA `(.L_x_804) ;  /* 0xfffffde800707947 */ /* 0x000fea000383ffff */
.L_x_523:
[----:B-1----:R1:W2:Y:S02]  /*291d0*/  SYNCS.PHASECHK.TRANS64.TRYWAIT P3, [R3+URZ+0x34890], R0 ;  /* 0x03489000030075a7 */ /* 0x0022a4000806017f */
[----:B--2---:R-:W-:Y:S05]  /*291e0*/  @!P3 NANOSLEEP.SYNCS 0x989680 ;  /* 0x009896800000b95d */ /* 0x004fea0003900000 */
[----:B------:R-:W2:Y:S02]  /*291f0*/  @!P3 SYNCS.PHASECHK.TRANS64 P3, [R3+URZ+0x34890], R0 ;  /* 0x034890000300b5a7 */ /* 0x000ea4000806007f */
[----:B--2---:R-:W-:Y:S05]  /*29200*/  @!P3 BRA `(.L_x_523) ;  /* 0xfffffffc00f0b947 */ /* 0x004fea000383ffff */
[----:B------:R-:W-:Y:S05]  /*29210*/  BRA `(.L_x_805) ;  /* 0xfffffe1c00b07947 */ /* 0x000fea000383ffff */
.L_x_537:
[----:B--2---:R2:W3:Y:S02]  /*29220*/  SYNCS.PHASECHK.TRANS64.TRYWAIT P2, [R3+URZ+0x348b0], R0 ;  /* 0x0348b000030075a7 */ /* 0x0044e4000804017f */
[----:B---3--:R-:W-:Y:S05]  /*29230*/  @!P2 NANOSLEEP.SYNCS 0x989680 ;  /* 0x009896800000a95d */ /* 0x008fea0003900000 */
[----:B------:R-:W3:Y:S02]  /*29240*/  @!P2 SYNCS.PHASECHK.TRANS64 P2, [R3+URZ+0x348b0], R0 ;  /* 0x0348b0000300a5a7 */ /* 0x000ee4000804007f */
[----:B---3--:R-:W-:Y:S05]  /*29250*/  @!P2 BRA `(.L_x_537) ;  /* 0xfffffffc00f0a947 */ /* 0x008fea000383ffff */
[----:B------:R-:W-:Y:S05]  /*29260*/  BRA `(.L_x_806) ;  /* 0xfffffe2800207947 */ /* 0x000fea000383ffff */
.L_x_555:
[----:B------:R-:W-:Y:S01]  /*29270*/  BSSY B0, `(.L_x_807) ;  /* 0x0000007000007945 */ /* 0x000fe20003800000 */
[----:B------:R-:W-:Y:S01]  /*29280*/  IMAD.MOV.U32 R12, RZ, RZ, RZ ;  /* 0x000000ffff0c7224 */ /* 0x000fe200078e00ff */
[----:B------:R-:W-:Y:S01]  /*29290*/  MOV R11, 0x1f ;  /* 0x0000001f000b7802 */ /* 0x000fe20000000f00 */
[----:B------:R-:W-:-:S07]  /*292a0*/  IMAD.MOV.U32 R15, RZ, RZ, -0x1 ;  /* 0xffffffffff0f7424 */ /* 0x000fce00078e00ff */
[----:B-----5:R-:W-:Y:S05]  /*292b0*/  WARPSYNC.COLLECTIVE R15, `(.L_x_808) ;  /* 0x000000000f087348 */ /* 0x020fea0003c00000 */
[----:B------:R0:W1:Y:S02]  /*292c0*/  SHFL.IDX P6, R14, R13, R12, R11 ;  /* 0x0000000c0d0e7389 */ /* 0x00006400000c000b */
[----:B01---5:R-:W-:Y:S01]  /*292d0*/  ENDCOLLECTIVE ;  /* 0x000000000000791b */ /* 0x023fe20003800000 */
.L_x_808:
[----:B------:R-:W-:Y:S05]  /*292e0*/  BSYNC B0 ;  /* 0x0000000000007941 */ /* 0x000fea0003800000 */
.L_x_807:
[----:B------:R1:W-:Y:S01]  /*292f0*/  STL [R1+0x1c], R14 ;  /* 0x00001c0e01007387 */ /* 0x0003e20000100800 */
[----:B------:R-:W-:Y:S05]  /*29300*/  BRA `(.L_x_809) ;  /* 0xfffffe3400c47947 */ /* 0x000fea000383ffff */
.L_x_565:
[----:B------:R-:W-:Y:S01]  /*29310*/  BSSY B1, `(.L_x_810) ;  /* 0x0000008000017945 */ /* 0x000fe20003800000 */
[----:B------:R-:W-:Y:S01]  /*29320*/  IMAD.MOV.U32 R13, RZ, RZ, R25 ;  /* 0x000000ffff0d7224 */ /* 0x000fe200078e0019 */
[----:B------:R-:W-:Y:S01]  /*29330*/  MOV R11, 0x181f ;  /* 0x0000181f000b7802 */ /* 0x000fe20000000f00 */
[----:B------:R-:W-:Y:S02]  /*29340*/  IMAD.MOV.U32 R12, RZ, RZ, RZ ;  /* 0x000000ffff0c7224 */ /* 0x000fe400078e00ff */
[----:B------:R-:W-:-:S07]  /*29350*/  IMAD.MOV.U32 R15, RZ, RZ, -0x1 ;  /* 0xffffffffff0f7424 */ /* 0x000fce00078e00ff */
[----:B-1----:R-:W-:Y:S05]  /*29360*/  WARPSYNC.COLLECTIVE R15, `(.L_x_811) ;  /* 0x000000000f087348 */ /* 0x002fea0003c00000 */
[----:B-1----:R0:W1:Y:S02]  /*29370*/  SHFL.IDX P6, R14, R13, R12, R11 ;  /* 0x0000000c0d0e7389 */ /* 0x00206400000c000b */
[----:B01----:R-:W-:Y:S01]  /*29380*/  ENDCOLLECTIVE ;  /* 0x000000000000791b */ /* 0x003fe20003800000 */
.L_x_811:
[----:B------:R-:W-:Y:S05]  /*29390*/  BSYNC B1 ;  /* 0x0000000000017941 */ /* 0x000fea0003800000 */
.L_x_810:
[----:B------:R-:W-:Y:S01]  /*293a0*/  IMAD.MOV.U32 R13, RZ, RZ, R24 ;  /* 0x000000ffff0d7224 */ /* 0x000fe200078e0018 */
[----:B------:R-:W-:Y:S01]  /*293b0*/  MOV R12, RZ ;  /* 0x000000ff000c7202 */ /* 0x000fe20000000f00 */
[----:B------:R-:W-:Y:S02]  /*293c0*/  IMAD.MOV.U32 R11, RZ, RZ, 0x181f ;  /* 0x0000181fff0b7424 */ /* 0x000fe400078e00ff */
[----:B------:R-:W-:Y:S02]  /*293d0*/  IMAD.MOV.U32 R15, RZ, RZ, -0x1 ;  /* 0xffffffffff0f7424 */ /* 0x000fe400078e00ff */
[----:B------:R-:W-:-:S07]  /*293e0*/  IMAD.MOV.U32 R0, RZ, RZ, R14 ;  /* 0x000000ffff007224 */ /* 0x000fce00078e000e */
[----:B------:R-:W-:Y:S05]  /*293f0*/  WARPSYNC.COLLECTIVE R15, `(.L_x_812) ;  /* 0x000000000f087348 */ /* 0x000fea0003c00000 */
[----:B------:R0:W1:Y:S02]  /*29400*/  SHFL.IDX P6, R14, R13, R12, R11 ;  /* 0x0000000c0d0e7389 */ /* 0x00006400000c000b */
[----:B01----:R-:W-:Y:S01]  /*29410*/  ENDCOLLECTIVE ;  /* 0x000000000000791b */ /* 0x003fe20003800000 */
.L_x_812:
[----:B------:R-:W-:Y:S01]  /*29420*/  MOV R13, R27 ;  /* 0x0000001b000d7202 */ /* 0x000fe20000000f00 */
[----:B------:R-:W-:-:S07]  /*29430*/  IMAD.MOV.U32 R3, RZ, RZ, R14 ;  /* 0x000000ffff037224 */ /* 0x000fce00078e000e */
[----:B------:R-:W-:Y:S05]  /*29440*/  WARPSYNC.COLLECTIVE R15, `(.L_x_813) ;  /* 0x000000000f087348 */ /* 0x000fea0003c00000 */
[----:B------:R0:W1:Y:S02]  /*29450*/  SHFL.IDX P6, R14, R13, R12, R11 ;  /* 0x0000000c0d0e7389 */ /* 0x00006400000c000b */
[----:B01----:R-:W-:Y:S01]  /*29460*/  ENDCOLLECTIVE ;  /* 0x000000000000791b */ /* 0x003fe20003800000 */
.L_x_813:
[----:B------:R-:W-:Y:S02]  /*29470*/  IMAD.MOV.U32 R13, RZ, RZ, R26 ;  /* 0x000000ffff0d7224 */ /* 0x000fe400078e001a */
[----:B------:R-:W-:-:S07]  /*29480*/  IMAD.MOV.U32 R4, RZ, RZ, R14 ;  /* 0x000000ffff047224 */ /* 0x000fce00078e000e */
[----:B------:R-:W-:Y:S05]  /*29490*/  WARPSYNC.COLLECTIVE R15, `(.L_x_814) ;  /* 0x000000000f087348 */ /* 0x000fea0003c00000 */
[----:B------:R0:W1:Y:S02]  /*294a0*/  SHFL.IDX P6, R14, R13, R12, R11 ;  /* 0x0000000c0d0e7389 */ /* 0x00006400000c000b */
[----:B01----:R-:W-:Y:S01]  /*294b0*/  ENDCOLLECTIVE ;  /* 0x000000000000791b */ /* 0x003fe20003800000 */
.L_x_814:
[----:B------:R-:W-:Y:S05]  /*294c0*/  BRA `(.L_x_815) ;  /* 0xfffffe3800cc7947 */ /* 0x000fea000383ffff */
.L_x_569:
[----:B0-----:R0:W1:Y:S02]  /*294d0*/  SYNCS.PHASECHK.TRANS64.TRYWAIT P0, [R2+URZ+0x34800], R5 ;  /* 0x03480005020075a7 */ /* 0x001064000800017f */
[----:B-1----:R-:W-:Y:S05]  /*294e0*/  @!P0 NANOSLEEP.SYNCS 0x989680 ;  /* 0x009896800000895d */ /* 0x002fea0003900000 */
[----:B------:R-:W1:Y:S02]  /*294f0*/  @!P0 SYNCS.PHASECHK.TRANS64 P0, [R2+URZ+0x34800], R5 ;  /* 0x03480005020085a7 */ /* 0x000e64000800007f */
[----:B-1----:R-:W-:Y:S05]  /*29500*/  @!P0 BRA `(.L_x_569) ;  /* 0xfffffffc00f08947 */ /* 0x002fea000383ffff */
[----:B------:R-:W-:Y:S05]  /*29510*/  BRA `(.L_x_816) ;  /* 0xfffffe3c00d07947 */ /* 0x000fea000383ffff */
.L_x_585:
[----:B------:R-:W-:Y:S01]  /*29520*/  BSSY B1, `(.L_x_817) ;  /* 0x0000008000017945 */ /* 0x000fe20003800000 */
[----:B------:R-:W-:Y:S01]  /*29530*/  IMAD.MOV.U32 R13, RZ, RZ, R25 ;  /* 0x000000ffff0d7224 */ /* 0x000fe200078e0019 */
[----:B------:R-:W-:Y:S01]  /*29540*/  MOV R12, RZ ;  /* 0x000000ff000c7202 */ /* 0x000fe20000000f00 */
[----:B------:R-:W-:Y:S02]  /*29550*/  IMAD.MOV.U32 R11, RZ, RZ, 0x181f ;  /* 0x0000181fff0b7424 */ /* 0x000fe400078e00ff */
[----:B------:R-:W-:-:S07]  /*29560*/  IMAD.MOV.U32 R15, RZ, RZ, -0x1 ;  /* 0xffffffffff0f7424 */ /* 0x000fce00078e00ff */
[----:B-1----:R-:W-:Y:S05]  /*29570*/  WARPSYNC.COLLECTIVE R15, `(.L_x_818) ;  /* 0x000000000f087348 */ /* 0x002fea0003c00000 */
[----:B-1----:R0:W1:Y:S02]  /*29580*/  SHFL.IDX P6, R14, R13, R12, R11 ;  /* 0x0000000c0d0e7389 */ /* 0x00206400000c000b */
[----:B01----:R-:W-:Y:S01]  /*29590*/  ENDCOLLECTIVE ;  /* 0x000000000000791b */ /* 0x003fe20003800000 */
.L_x_818:
[----:B------:R-:W-:Y:S05]  /*295a0*/  BSYNC B1 ;  /* 0x0000000000017941 */ /* 0x000fea0003800000 */
.L_x_817:
[----:B------:R-:W-:Y:S01]  /*295b0*/  MOV R13, R24 ;  /* 0x00000018000d7202 */ /* 0x000fe20000000f00 */
[----:B------:R-:W-:Y:S02]  /*295c0*/  IMAD.MOV.U32 R12, RZ, RZ, RZ ;  /* 0x000000ffff0c7224 */ /* 0x000fe400078e00ff */
[----:B------:R-:W-:Y:S02]  /*295d0*/  IMAD.MOV.U32 R11, RZ, RZ, 0x181f ;  /* 0x0000181fff0b7424 */ /* 0x000fe400078e00ff */
[----:B------:R-:W-:Y:S02]  /*295e0*/  IMAD.MOV.U32 R15, RZ, RZ, -0x1 ;  /* 0xffffffffff0f7424 */ /* 0x000fe400078e00ff */
[----:B------:R-:W-:-:S07]  /*295f0*/  IMAD.MOV.U32 R0, RZ, RZ, R14 ;  /* 0x000000ffff007224 */ /* 0x000fce00078e000e */
[----:B------:R-:W-:Y:S05]  /*29600*/  WARPSYNC.COLLECTIVE R15, `(.L_x_819) ;  /* 0x000000000f087348 */ /* 0x000fea0003c00000 */
[----:B------:R0:W1:Y:S02]  /*29610*/  SHFL.IDX P6, R14, R13, R12, R11 ;  /* 0x0000000c0d0e7389 */ /* 0x00006400000c000b */
[----:B01----:R-:W-:Y:S01]  /*29620*/  ENDCOLLECTIVE ;  /* 0x000000000000791b */ /* 0x003fe20003800000 */
.L_x_819:
[----:B------:R-:W-:Y:S01]  /*29630*/  IMAD.MOV.U32 R13, RZ, RZ, R27 ;  /* 0x000000ffff0d7224 */ /* 0x000fe200078e001b */
[----:B------:R-:W-:-:S07]  /*29640*/  MOV R3, R14 ;  /* 0x0000000e00037202 */ /* 0x000fce0000000f00 */
[----:B------:R-:W-:Y:S05]  /*29650*/  WARPSYNC.COLLECTIVE R15, `(.L_x_820) ;  /* 0x000000000f087348 */ /* 0x000fea0003c00000 */
[----:B------:R0:W1:Y:S02]  /*29660*/  SHFL.IDX P6, R14, R13, R12, R11 ;  /* 0x0000000c0d0e7389 */ /* 0x00006400000c000b */
[----:B01----:R-:W-:Y:S01]  /*29670*/  ENDCOLLECTIVE ;  /* 0x000000000000791b */ /* 0x003fe20003800000 */
.L_x_820:
[----:B------:R-:W-:Y:S02]  /*29680*/  IMAD.MOV.U32 R13, RZ, RZ, R26 ;  /* 0x000000ffff0d7224 */ /* 0x000fe400078e001a */
[----:B------:R-:W-:-:S07]  /*29690*/  IMAD.MOV.U32 R20, RZ, RZ, R14 ;  /* 0x000000ffff147224 */ /* 0x000fce00078e000e */
[----:B------:R-:W-:Y:S05]  /*296a0*/  WARPSYNC.COLLECTIVE R15, `(.L_x_821) ;  /* 0x000000000f087348 */ /* 0x000fea0003c00000 */
[----:B------:R0:W1:Y:S02]  /*296b0*/  SHFL.IDX P6, R14, R13, R12, R11 ;  /* 0x0000000c0d0e7389 */ /* 0x00006400000c000b */
[----:B01----:R-:W-:Y:S01]  /*296c0*/  ENDCOLLECTIVE ;  /* 0x000000000000791b */ /* 0x003fe20003800000 */
.L_x_821:
[----:B------:R-:W-:Y:S05]  /*296d0*/  BRA `(.L_x_822) ;  /* 0xfffffe5000f47947 */ /* 0x000fea000383ffff */
.L_x_589:
[----:B0-----:R0:W1:Y:S02]  /*296e0*/  SYNCS.PHASECHK.TRANS64.TRYWAIT P4, [R2+URZ+0x34800], R27 ;  /* 0x0348001b020075a7 */ /* 0x001064000808017f */
[----:B-1----:R-:W-:Y:S05]  /*296f0*/  @!P4 NANOSLEEP.SYNCS 0x989680 ;  /* 0x009896800000c95d */ /* 0x002fea0003900000 */
[----:B------:R-:W1:Y:S02]  /*29700*/  @!P4 SYNCS.PHASECHK.TRANS64 P4, [R2+URZ+0x34800], R27 ;  /* 0x0348001b0200c5a7 */ /* 0x000e64000808007f */
[----:B-1----:R-:W-:Y:S05]  /*29710*/  @!P4 BRA `(.L_x_589) ;  /* 0xfffffffc00f0c947 */ /* 0x002fea000383ffff */
[----:B------:R-:W-:Y:S05]  /*29720*/  BRA `(.L_x_823) ;  /* 0xfffffe5400e87947 */ /* 0x000fea000383ffff */
.L_x_599:
[----:B-1----:R1:W2:Y:S02]  /*29730*/  SYNCS.PHASECHK.TRANS64.TRYWAIT P2, [R0+URZ+0x34830], R3 ;  /* 0x03483003000075a7 */ /* 0x0022a4000804017f */
[----:B--2---:R-:W-:Y:S05]  /*29740*/  @!P2 NANOSLEEP.SYNCS 0x989680 ;  /* 0x009896800000a95d */ /* 0x004fea0003900000 */
[----:B------:R-:W2:Y:S02]  /*29750*/  @!P2 SYNCS.PHASECHK.TRANS64 P2, [R0+URZ+0x34830], R3 ;  /* 0x034830030000a5a7 */ /* 0x000ea4000804007f */
[----:B--2---:R-:W-:Y:S05]  /*29760*/  @!P2 BRA `(.L_x_599) ;  /* 0xfffffffc00f0a947 */ /* 0x004fea000383ffff */
[----:B------:R-:W-:Y:S05]  /*29770*/  BRA `(.L_x_598) ;  /* 0xfffffe7000c47947 */ /* 0x000fea000383ffff */
.L_x_605:
[----:B-1----:R1:W2:Y:S02]  /*29780*/  SYNCS.PHASECHK.TRANS64.TRYWAIT P3, [R7+URZ+0x34830], R8 ;  /* 0x03483008070075a7 */ /* 0x0022a4000806017f */
[----:B--2---:R-:W-:Y:S05]  /*29790*/  @!P3 NANOSLEEP.SYNCS 0x989680 ;  /* 0x009896800000b95d */ /* 0x004fea0003900000 */
[----:B------:R-:W2:Y:S02]  /*297a0*/  @!P3 SYNCS.PHASECHK.TRANS64 P3, [R7+URZ+0x34830], R8 ;  /* 0x034830080700b5a7 */ /* 0x000ea4000806007f */
[----:B--2---:R-:W-:Y:S05]  /*297b0*/  @!P3 BRA `(.L_x_605) ;  /* 0xfffffffc00f0b947 */ /* 0x004fea000383ffff */
[----:B------:R-:W-:Y:S05]  /*297c0*/  BRA `(.L_x_604) ;  /* 0xfffffed800887947 */ /* 0x000fea000383ffff */
.L_x_609:
[----:B-1----:R1:W2:Y:S02]  /*297d0*/  SYNCS.PHASECHK.TRANS64.TRYWAIT P2, [R7+URZ+0x34850], R5 ;  /* 0x03485005070075a7 */ /* 0x0022a4000804017f */
[----:B--2---:R-:W-:Y:S05]  /*297e0*/  @!P2 NANOSLEEP.SYNCS 0x989680 ;  /* 0x009896800000a95d */ /* 0x004fea0003900000 */
[----:B------:R-:W2:Y:S02]  /*297f0*/  @!P2 SYNCS.PHASECHK.TRANS64 P2, [R7+URZ+0x34850], R5 ;  /* 0x034850050700a5a7 */ /* 0x000ea4000804007f */
[----:B--2---:R-:W-:Y:S05]  /*29800*/  @!P2 BRA `(.L_x_609) ;  /* 0xfffffffc00f0a947 */ /* 0x004fea000383ffff */
[----:B------:R-:W-:Y:S05]  /*29810*/  BRA `(.L_x_606) ;  /* 0xffffff0c00cc7947 */ /* 0x000fea000383ffff */
.L_x_614:
[----:B-1----:R1:W2:Y:S02]  /*29820*/  SYNCS.PHASECHK.TRANS64.TRYWAIT P0, [R9+URZ+0x34850], R0 ;  /* 0x03485000090075a7 */ /* 0x0022a4000800017f */
[----:B--2---:R-:W-:Y:S05]  /*29830*/  @!P0 NANOSLEEP.SYNCS 0x989680 ;  /* 0x009896800000895d */ /* 0x004fea0003900000 */
[----:B------:R-:W2:Y:S02]  /*29840*/  @!P0 SYNCS.PHASECHK.TRANS64 P0, [R9+URZ+0x34850], R0 ;  /* 0x03485000090085a7 */ /* 0x000ea4000800007f */
[----:B--2---:R-:W-:Y:S05]  /*29850*/  @!P0 BRA `(.L_x_614) ;  /* 0xfffffffc00f08947 */ /* 0x004fea000383ffff */
[----:B------:R-:W-:Y:S05]  /*29860*/  BRA `(.L_x_613) ;  /* 0xffffff3c00cc7947 */ /* 0x000fea000383ffff */
.L_x_619:
[----:B------:R-:W-:Y:S01]  /*29870*/  MOV R13, R8 ;  /* 0x00000008000d7202 */ /* 0x000fe20000000f00 */
[----:B------:R-:W-:Y:S02]  /*29880*/  IMAD.MOV.U32 R12, RZ, RZ, RZ ;  /* 0x000000ffff0c7224 */ /* 0x000fe400078e00ff */
[----:B------:R-:W-:Y:S02]  /*29890*/  IMAD.MOV.U32 R11, RZ, RZ, 0x181f ;  /* 0x0000181fff0b7424 */ /* 0x000fe400078e00ff */
[----:B------:R-:W-:-:S07]  /*298a0*/  IMAD.MOV.U32 R15, RZ, RZ, -0x1 ;  /* 0xffffffffff0f7424 */ /* 0x000fce00078e00ff */
[----:B-----5:R-:W-:Y:S05]  /*298b0*/  WARPSYNC.COLLECTIVE R15, `(.L_x_824) ;  /* 0x000000000f087348 */ /* 0x020fea0003c00000 */
[----:B------:R0:W1:Y:S02]  /*298c0*/  SHFL.IDX P6, R14, R13, R12, R11 ;  /* 0x0000000c0d0e7389 */ /* 0x00006400000c000b */
[----:B01---5:R-:W-:Y:S01]  /*298d0*/  ENDCOLLECTIVE ;  /* 0x000000000000791b */ /* 0x023fe20003800000 */
.L_x_824:
[----:B------:R-:W-:Y:S01]  /*298e0*/  IMAD.MOV.U32 R13, RZ, RZ, R3 ;  /* 0x000000ffff0d7224 */ /* 0x000fe200078e0003 */
[----:B------:R-:W-:-:S07]  /*298f0*/  MOV R0, R14 ;  /* 0x0000000e00007202 */ /* 0x000fce0000000f00 */
[----:B------:R-:W-:Y:S05]  /*29900*/  WARPSYNC.COLLECTIVE R15, `(.L_x_825) ;  /* 0x000000000f087348 */ /* 0x000fea0003c00000 */
[----:B------:R0:W1:Y:S02]  /*29910*/  SHFL.IDX P6, R14, R13, R12, R11 ;  /* 0x0000000c0d0e7389 */ /* 0x00006400000c000b */
[----:B01----:R-:W-:Y:S01]  /*29920*/  ENDCOLLECTIVE ;  /* 0x000000000000791b */ /* 0x003fe20003800000 */
.L_x_825:
[----:B------:R-:W-:Y:S05]  /*29930*/  BRA `(.L_x_826) ;  /* 0xffffff5c00587947 */ /* 0x000fea000383ffff */
.L_x_622:
[----:B------:R-:W-:Y:S01]  /*29940*/  BSSY B1, `(.L_x_827) ;  /* 0x0000008000017945 */ /* 0x000fe20003800000 */
[----:B------:R-:W-:Y:S01]  /*29950*/  IMAD.MOV.U32 R13, RZ, RZ, R8 ;  /* 0x000000ffff0d7224 */ /* 0x000fe200078e0008 */
[----:B---3--:R-:W-:Y:S01]  /*29960*/  MOV R11, 0x181f ;  /* 0x0000181f000b7802 */ /* 0x008fe20000000f00 */
[----:B------:R-:W-:Y:S02]  /*29970*/  IMAD.MOV.U32 R12, RZ, RZ, 0x1 ;  /* 0x00000001ff0c7424 */ /* 0x000fe400078e00ff */
[----:B------:R-:W-:-:S07]  /*29980*/  IMAD.MOV.U32 R15, RZ, RZ, -0x1 ;  /* 0xffffffffff0f7424 */ /* 0x000fce00078e00ff */
[----:B012--5:R-:W-:Y:S05]  /*29990*/  WARPSYNC.COLLECTIVE R15, `(.L_x_828) ;  /* 0x000000000f087348 */ /* 0x027fea0003c00000 */
[----:B--2---:R2:W3:Y:S02]  /*299a0*/  SHFL.IDX P6, R14, R13, R12, R11 ;  /* 0x0000000c0d0e7389 */ /* 0x0044e400000c000b */
[----:B0123-5:R-:W-:Y:S01]  /*299b0*/  ENDCOLLECTIVE ;  /* 0x000000000000791b */ /* 0x02ffe20003800000 */
.L_x_828:
[----:B------:R-:W-:Y:S05]  /*299c0*/  BSYNC B1 ;  /* 0x0000000000017941 */ /* 0x000fea0003800000 */
.L_x_827:
[----:B------:R-:W-:Y:S01]  /*299d0*/  IMAD.MOV.U32 R13, RZ, RZ, R3 ;  /* 0x000000ffff0d7224 */ /* 0x000fe200078e0003 */
[----:B------:R-:W-:Y:S01]  /*299e0*/  MOV R12, 0x1 ;  /* 0x00000001000c7802 */ /* 0x000fe20000000f00 */
[----:B------:R-:W-:Y:S02]  /*299f0*/  IMAD.MOV.U32 R11, RZ, RZ, 0x181f ;  /* 0x0000181fff0b7424 */ /* 0x000fe400078e00ff */
[----:B------:R-:W-:Y:S02]  /*29a00*/  IMAD.MOV.U32 R15, RZ, RZ, -0x1 ;  /* 0xffffffffff0f7424 */ /* 0x000fe400078e00ff */
[----:B------:R-:W-:-:S07]  /*29a10*/  IMAD.MOV.U32 R0, RZ, RZ, R14 ;  /* 0x000000ffff007224 */ /* 0x000fce00078e000e */
[----:B------:R-:W-:Y:S05]  /*29a20*/  WARPSYNC.COLLECTIVE R15, `(.L_x_829) ;  /* 0x000000000f087348 */ /* 0x000fea0003c00000 */
[----:B------:R0:W1:Y:S02]  /*29a30*/  SHFL.IDX P6, R14, R13, R12, R11 ;  /* 0x0000000c0d0e7389 */ /* 0x00006400000c000b */
[----:B01----:R-:W-:Y:S01]  /*29a40*/  ENDCOLLECTIVE ;  /* 0x000000000000791b */ /* 0x003fe20003800000 */
.L_x_829:
[----:B------:R-:W-:Y:S05]  /*29a50*/  BRA `(.L_x_830) ;  /* 0xffffff5c00587947 */ /* 0x000fea000383ffff */
.L_x_625:
[----:B------:R-:W-:Y:S01]  /*29a60*/  BSSY B1, `(.L_x_831) ;  /* 0x0000008000017945 */ /* 0x000fe20003800000 */
[----:B------:R-:W-:Y:S01]  /*29a70*/  IMAD.MOV.U32 R13, RZ, RZ, R8 ;  /* 0x000000ffff0d7224 */ /* 0x000fe200078e0008 */
[----:B------:R-:W-:Y:S01]  /*29a80*/  MOV R12, 0x2 ;  /* 0x00000002000c7802 */ /* 0x000fe20000000f00 */
[----:B------:R-:W-:Y:S02]  /*29a90*/  IMAD.MOV.U32 R11, RZ, RZ, 0x181f ;  /* 0x0000181fff0b7424 */ /* 0x000fe400078e00ff */
[----:B---3--:R-:W-:-:S07]  /*29aa0*/  IMAD.MOV.U32 R15, RZ, RZ, -0x1 ;  /* 0xffffffffff0f7424 */ /* 0x008fce00078e00ff */
[----:B012-4-:R-:W-:Y:S05]  /*29ab0*/  WARPSYNC.COLLECTIVE R15, `(.L_x_832) ;  /* 0x000000000f087348 */ /* 0x017fea0003c00000 */
[----:B--2---:R2:W3:Y:S02]  /*29ac0*/  SHFL.IDX P6, R14, R13, R12, R11 ;  /* 0x0000000c0d0e7389 */ /* 0x0044e400000c000b */
[----:B01234-:R-:W-:Y:S01]  /*29ad0*/  ENDCOLLECTIVE ;  /* 0x000000000000791b */ /* 0x01ffe20003800000 */
.L_x_832:
[----:B------:R-:W-:Y:S05]  /*29ae0*/  BSYNC B1 ;  /* 0x0000000000017941 */ /* 0x000fea0003800000 */
.L_x_831:
[----:B------:R-:W-:Y:S01]  /*29af0*/  MOV R13, R3 ;  /* 0x00000003000d7202 */ /* 0x000fe20000000f00 */
[----:B------:R-:W-:Y:S02]  /*29b00*/  IMAD.MOV.U32 R12, RZ, RZ, 0x2 ;  /* 0x00000002ff0c7424 */ /* 0x000fe400078e00ff */
[----:B------:R-:W-:Y:S02]  /*29b10*/  IMAD.MOV.U32 R11, RZ, RZ, 0x181f ;  /* 0x0000181fff0b7424 */ /* 0x000fe400078e00ff */
[----:B------:R-:W-:Y:S02]  /*29b20*/  IMAD.MOV.U32 R15, RZ, RZ, -0x1 ;  /* 0xffffffffff0f7424 */ /* 0x000fe400078e00ff */
[----:B------:R-:W-:-:S07]  /*29b30*/  IMAD.MOV.U32 R0, RZ, RZ, R14 ;  /* 0x000000ffff007224 */ /* 0x000fce00078e000e */
[----:B------:R-:W-:Y:S05]  /*29b40*/  WARPSYNC.COLLECTIVE R15, `(.L_x_833) ;  /* 0x000000000f087348 */ /* 0x000fea0003c00000 */
[----:B------:R0:W1:Y:S02]  /*29b50*/  SHFL.IDX P6, R14, R13, R12, R11 ;  /* 0x0000000c0d0e7389 */ /* 0x00006400000c000b */
[----:B01----:R-:W-:Y:S01]  /*29b60*/  ENDCOLLECTIVE ;  /* 0x000000000000791b */ /* 0x003fe20003800000 */
.L_x_833:
[----:B------:R-:W-:Y:S05]  /*29b70*/  BRA `(.L_x_834) ;  /* 0xffffff5c005c7947 */ /* 0x000fea000383ffff */
.L_x_628:
[----:B------:R-:W-:Y:S01]  /*29b80*/  BSSY B1, `(.L_x_835) ;  /* 0x0000008000017945 */ /* 0x000fe20003800000 */
[----:B------:R-:W-:Y:S01]  /*29b90*/  MOV R13, R8 ;  /* 0x00000008000d7202 */ /* 0x000fe20000000f00 */
[----:B------:R-:W-:Y:S02]  /*29ba0*/  IMAD.MOV.U32 R12, RZ, RZ, 0x3 ;  /* 0x00000003ff0c7424 */ /* 0x000fe400078e00ff */
[----:B------:R-:W-:Y:S02]  /*29bb0*/  IMAD.MOV.U32 R11, RZ, RZ, 0x181f ;  /* 0x0000181fff0b7424 */ /* 0x000fe400078e00ff */
[----:B---3--:R-:W-:-:S07]  /*29bc0*/  IMAD.MOV.U32 R15, RZ, RZ, -0x1 ;  /* 0xffffffffff0f7424 */ /* 0x008fce00078e00ff */
[----:B012-4-:R-:W-:Y:S05]  /*29bd0*/  WARPSYNC.COLLECTIVE R15, `(.L_x_836) ;  /* 0x000000000f087348 */ /* 0x017fea0003c00000 */
[----:B--2---:R2:W3:Y:S02]  /*29be0*/  SHFL.IDX P6, R14, R13, R12, R11 ;  /* 0x0000000c0d0e7389 */ /* 0x0044e400000c000b */
[----:B01234-:R-:W-:Y:S01]  /*29bf0*/  ENDCOLLECTIVE ;  /* 0x000000000000791b */ /* 0x01ffe20003800000 */
.L_x_836:
[----:B------:R-:W-:Y:S05]  /*29c00*/  BSYNC B1 ;  /* 0x0000000000017941 */ /* 0x000fea0003800000 */
.L_x_835:
[----:B------:R-:W-:Y:S01]  /*29c10*/  IMAD.MOV.U32 R13, RZ, RZ, R3 ;  /* 0x000000ffff0d7224 */ /* 0x000fe200078e0003 */
[----:B------:R-:W-:Y:S01]  /*29c20*/  MOV R15, 0xffffffff ;  /* 0xffffffff000f7802 */ /* 0x000fe20000000f00 */
[----:B------:R-:W-:Y:S01]  /*29c30*/  IMAD.MOV.U32 R12, RZ, RZ, 0x3 ;  /* 0x00000003ff0c7424 */ /* 0x000fe200078e00ff */
[----:B------:R-:W-:Y:S01]  /*29c40*/  MOV R0, R14 ;  /* 0x0000000e00007202 */ /* 0x000fe20000000f00 */
[----:B------:R-:W-:-:S07]  /*29c50*/  IMAD.MOV.U32 R11, RZ, RZ, 0x181f ;  /* 0x0000181fff0b7424 */ /* 0x000fce00078e00ff */
[----:B------:R-:W-:Y:S05]  /*29c60*/  WARPSYNC.COLLECTIVE R15, `(.L_x_837) ;  /* 0x000000000f087348 */ /* 0x000fea0003c00000 */
[----:B------:R0:W1:Y:S02]  /*29c70*/  SHFL.IDX P6, R14, R13, R12, R11 ;  /* 0x0000000c0d0e7389 */ /* 0x00006400000c000b */
[----:B01----:R-:W-:Y:S01]  /*29c80*/  ENDCOLLECTIVE ;  /* 0x000000000000791b */ /* 0x003fe20003800000 */
.L_x_837:
[----:B------:R-:W-:Y:S05]  /*29c90*/  BRA `(.L_x_838) ;  /* 0xffffff5c00607947 */ /* 0x000fea000383ffff */
.L_x_630:
[----:B------:R-:W-:Y:S01]  /*29ca0*/  IMAD.MOV.U32 R13, RZ, RZ, R4 ;  /* 0x000000ffff0d7224 */ /* 0x000fe200078e0004 */
[----:B------:R-:W-:Y:S01]  /*29cb0*/  MOV R15, 0xffffffff ;  /* 0xffffffff000f7802 */ /* 0x000fe20000000f00 */
[----:B------:R-:W-:Y:S02]  /*29cc0*/  IMAD.MOV.U32 R12, RZ, RZ, RZ ;  /* 0x000000ffff0c7224 */ /* 0x000fe400078e00ff */
[----:B------:R-:W-:-:S07]  /*29cd0*/  IMAD.MOV.U32 R11, RZ, RZ, 0x1c1f ;  /* 0x00001c1fff0b7424 */ /* 0x000fce00078e00ff */
[----:B------:R-:W-:Y:S05]  /*29ce0*/  WARPSYNC.COLLECTIVE R15, `(.L_x_839) ;  /* 0x000000000f087348 */ /* 0x000fea0003c00000 */
[----:B------:R0:W1:Y:S02]  /*29cf0*/  SHFL.IDX P6, R14, R13, R12, R11 ;  /* 0x0000000c0d0e7389 */ /* 0x00006400000c000b */
[----:B01----:R-:W-:Y:S01]  /*29d00*/  ENDCOLLECTIVE ;  /* 0x000000000000791b */ /* 0x003fe20003800000 */
.L_x_839:
[----:B------:R-:W-:Y:S02]  /*29d10*/  IMAD.MOV.U32 R13, RZ, RZ, R0 ;  /* 0x000000ffff0d7224 */ /* 0x000fe400078e0000 */
[----:B------:R-:W-:-:S07]  /*29d20*/  IMAD.MOV.U32 R3, RZ, RZ, R14 ;  /* 0x000000ffff037224 */ /* 0x000fce00078e000e */
[----:B------:R-:W-:Y:S05]  /*29d30*/  WARPSYNC.COLLECTIVE R15, `(.L_x_840) ;  /* 0x000000000f087348 */ /* 0x000fea0003c00000 */
[----:B------:R0:W1:Y:S02]  /*29d40*/  SHFL.IDX P6, R14, R13, R12, R11 ;  /* 0x0000000c0d0e7389 */ /* 0x00006400000c000b */
[----:B01----:R-:W-:Y:S01]  /*29d50*/  ENDCOLLECTIVE ;  /* 0x000000000000791b */ /* 0x003fe20003800000 */
.L_x_840:
[----:B------:R-:W-:Y:S05]  /*29d60*/  BRA `(.L_x_841) ;  /* 0xffffff6000a07947 */ /* 0x000fea000383ffff */
.L_x_633:
[----:B------:R-:W-:Y:S01]  /*29d70*/  BSSY B1, `(.L_x_842) ;  /* 0x0000008000017945 */ /* 0x000fe20003800000 */
[----:B--2---:R-:W-:Y:S01]  /*29d80*/  IMAD.MOV.U32 R13, RZ, RZ, R4 ;  /* 0x000000ffff0d7224 */ /* 0x004fe200078e0004 */
[----:B------:R-:W-:Y:S01]  /*29d90*/  MOV R12, 0x1 ;  /* 0x00000001000c7802 */ /* 0x000fe20000000f00 */
[----:B------:R-:W-:Y:S02]  /*29da0*/  IMAD.MOV.U32 R11, RZ, RZ, 0x1c1f ;  /* 0x00001c1fff0b7424 */ /* 0x000fe400078e00ff */
[----:B------:R-:W-:-:S07]  /*29db0*/  IMAD.MOV.U32 R15, RZ, RZ, -0x1 ;  /* 0xffffffffff0f7424 */ /* 0x000fce00078e00ff */
[----:B01----:R-:W-:Y:S05]  /*29dc0*/  WARPSYNC.COLLECTIVE R15, `(.L_x_843) ;  /* 0x000000000f087348 */ /* 0x003fea0003c00000 */
[----:B------:R2:W3:Y:S02]  /*29dd0*/  SHFL.IDX P6, R14, R13, R12, R11 ;  /* 0x0000000c0d0e7389 */ /* 0x0004e400000c000b */
[----:B0123--:R-:W-:Y:S01]  /*29de0*/  ENDCOLLECTIVE ;  /* 0x000000000000791b */ /* 0x00ffe20003800000 */
.L_x_843:
[----:B------:R-:W-:Y:S05]  /*29df0*/  BSYNC B1 ;  /* 0x0000000000017941 */ /* 0x000fea0003800000 */
.L_x_842:
        /* <DEDUP_REMOVED lines=8> */
.L_x_844:
[----:B------:R-:W-:Y:S05]  /*29e80*/  BRA `(.L_x_845) ;  /* 0xffffff6400807947 */ /* 0x000fea000383ffff */
.L_x_637:
[----:B------:R-:W-:Y:S01]  /*29e90*/  MOV R13, R4 ;  /* 0x00000004000d7202 */ /* 0x000fe20000000f00 */
[----:B------:R-:W-:Y:S02]  /*29ea0*/  IMAD.MOV.U32 R12, RZ, RZ, RZ ;  /* 0x000000ffff0c7224 */ /* 0x000fe400078e00ff */
[----:B------:R-:W-:Y:S02]  /*29eb0*/  IMAD.MOV.U32 R11, RZ, RZ, 0x181f ;  /* 0x0000181fff0b7424 */ /* 0x000fe400078e00ff */
[----:B------:R-:W-:-:S07]  /*29ec0*/  IMAD.MOV.U32 R15, RZ, RZ, -0x1 ;  /* 0xffffffffff0f7424 */ /* 0x000fce00078e00ff */
[----:B-12---:R-:W-:Y:S05]  /*29ed0*/  WARPSYNC.COLLECTIVE R15, `(.L_x_846) ;  /* 0x000000000f087348 */ /* 0x006fea0003c00000 */
[----:B------:R0:W3:Y:S02]  /*29ee0*/  SHFL.IDX P6, R14, R13, R12, R11 ;  /* 0x0000000c0d0e7389 */ /* 0x0000e400000c000b */
[----:B0123--:R-:W-:Y:S01]  /*29ef0*/  ENDCOLLECTIVE ;  /* 0x000000000000791b */ /* 0x00ffe20003800000 */
.L_x_846:
[----:B------:R-:W-:Y:S01]  /*29f00*/  IMAD.MOV.U32 R13, RZ, RZ, R3 ;  /* 0x000000ffff0d7224 */ /* 0x000fe200078e0003 */
[----:B------:R-:W-:-:S07]  /*29f10*/  MOV R0, R14 ;  /* 0x0000000e00007202 */ /* 0x000fce0000000f00 */
[----:B------:R-:W-:Y:S05]  /*29f20*/  WARPSYNC.COLLECTIVE R15, `(.L_x_847) ;  /* 0x000000000f087348 */ /* 0x000fea0003c00000 */
[----:B------:R0:W1:Y:S02]  /*29f30*/  SHFL.IDX P6, R14, R13, R12, R11 ;  /* 0x0000000c0d0e7389 */ /* 0x00006400000c000b */
[----:B01----:R-:W-:Y:S01]  /*29f40*/  ENDCOLLECTIVE ;  /* 0x000000000000791b */ /* 0x003fe20003800000 */
.L_x_847:
[----:B------:R-:W-:Y:S05]  /*29f50*/  BRA `(.L_x_848) ;  /* 0xffffff7000b07947 */ /* 0x000fea000383ffff */
.L_x_640:
[----:B------:R-:W-:Y:S01]  /*29f60*/  BSSY B1, `(.L_x_849) ;  /* 0x0000008000017945 */ /* 0x000fe20003800000 */
[----:B------:R-:W-:Y:S01]  /*29f70*/  IMAD.MOV.U32 R13, RZ, RZ, R4 ;  /* 0x000000ffff0d7224 */ /* 0x000fe200078e0004 */
[----:B------:R-:W-:Y:S01]  /*29f80*/  MOV R11, 0x181f ;  /* 0x0000181f000b7802 */ /* 0x000fe20000000f00 */
[----:B------:R-:W-:Y:S02]  /*29f90*/  IMAD.MOV.U32 R12, RZ, RZ, 0x1 ;  /* 0x00000001ff0c7424 */ /* 0x000fe400078e00ff */
[----:B---3--:R-:W-:-:S07]  /*29fa0*/  IMAD.MOV.U32 R15, RZ, RZ, -0x1 ;  /* 0xffffffffff0f7424 */ /* 0x008fce00078e00ff */
[----:B012-4-:R-:W-:Y:S05]  /*29fb0*/  WARPSYNC.COLLECTIVE R15, `(.L_x_850) ;  /* 0x000000000f087348 */ /* 0x017fea0003c00000 */
[----:B----4-:R3:W4:Y:S02]  /*29fc0*/  SHFL.IDX P6, R14, R13, R12, R11 ;  /* 0x0000000c0d0e7389 */ /* 0x01072400000c000b */
[----:B01234-:R-:W-:Y:S01]  /*29fd0*/  ENDCOLLECTIVE ;  /* 0x000000000000791b */ /* 0x01ffe20003800000 */
.L_x_850:
[----:B------:R-:W-:Y:S05]  /*29fe0*/  BSYNC B1 ;  /* 0x0000000000017941 */ /* 0x000fea0003800000 */
.L_x_849:
        /* <DEDUP_REMOVED lines=8> */
.L_x_851:
[----:B------:R-:W-:Y:S05]  /*2a070*/  BRA `(.L_x_852) ;  /* 0xffffff7000b47947 */ /* 0x000fea000383ffff */
.L_x_643:
[----:B------:R-:W-:Y:S01]  /*2a080*/  BSSY B1, `(.L_x_853) ;  /* 0x0000008000017945 */ /* 0x000fe20003800000 */
[----:B------:R-:W-:Y:S01]  /*2a090*/  IMAD.MOV.U32 R13, RZ, RZ, R4 ;  /* 0x000000ffff0d7224 */ /* 0x000fe200078e0004 */
[----:B------:R-:W-:Y:S01]  /*2a0a0*/  MOV R12, 0x2 ;  /* 0x00000002000c7802 */ /* 0x000fe20000000f00 */
[----:B------:R-:W-:Y:S02]  /*2a0b0*/  IMAD.MOV.U32 R11, RZ, RZ, 0x181f ;  /* 0x0000181fff0b7424 */ /* 0x000fe400078e00ff */
[----:B0-----:R-:W-:-:S07]  /*2a0c0*/  IMAD.MOV.U32 R15, RZ, RZ, -0x1 ;  /* 0xffffffffff0f7424 */ /* 0x001fce00078e00ff */
[----:B-1234-:R-:W-:Y:S05]  /*2a0d0*/  WARPSYNC.COLLECTIVE R15, `(.L_x_854) ;  /* 0x000000000f087348 */ /* 0x01efea0003c00000 */
[----:B----4-:R0:W4:Y:S02]  /*2a0e0*/  SHFL.IDX P6, R14, R13, R12, R11 ;  /* 0x0000000c0d0e7389 */ /* 0x01012400000c000b */
[----:B01234-:R-:W-:Y:S01]  /*2a0f0*/  ENDCOLLECTIVE ;  /* 0x000000000000791b */ /* 0x01ffe20003800000 */
.L_x_854:
[----:B------:R-:W-:Y:S05]  /*2a100*/  BSYNC B1 ;  /* 0x0000000000017941 */ /* 0x000fea0003800000 */
.L_x_853:
        /* <DEDUP_REMOVED lines=8> */
.L_x_855:
[----:B------:R-:W-:Y:S05]  /*2a190*/  BRA `(.L_x_856) ;  /* 0xffffff7000b87947 */ /* 0x000fea000383ffff */
.L_x_646:
[----:B------:R-:W-:Y:S01]  /*2a1a0*/  BSSY B1, `(.L_x_857) ;  /* 0x0000008000017945 */ /* 0x000fe20003800000 */
[----:B------:R-:W-:Y:S01]  /*2a1b0*/  MOV R13, R4 ;  /* 0x00000004000d7202 */ /* 0x000fe20000000f00 */
[----:B------:R-:W-:Y:S02]  /*2a1c0*/  IMAD.MOV.U32 R12, RZ, RZ, 0x3 ;  /* 0x00000003ff0c7424 */ /* 0x000fe400078e00ff */
[----:B------:R-:W-:Y:S02]  /*2a1d0*/  IMAD.MOV.U32 R11, RZ, RZ, 0x181f ;  /* 0x0000181fff0b7424 */ /* 0x000fe400078e00ff */
[----:B0-----:R-:W-:-:S07]  /*2a1e0*/  IMAD.MOV.U32 R15, RZ, RZ, -0x1 ;  /* 0xffffffffff0f7424 */ /* 0x001fce00078e00ff */
[----:B-1234-:R-:W-:Y:S05]  /*2a1f0*/  WARPSYNC.COLLECTIVE R15, `(.L_x_858) ;  /* 0x000000000f087348 */ /* 0x01efea0003c00000 */
[----:B------:R0:W0:Y:S02]  /*2a200*/  SHFL.IDX P6, R14, R13, R12, R11 ;  /* 0x0000000c0d0e7389 */ /* 0x00002400000c000b */
[----:B01234-:R-:W-:Y:S01]  /*2a210*/  ENDCOLLECTIVE ;  /* 0x000000000000791b */ /* 0x01ffe20003800000 */
.L_x_858:
[----:B------:R-:W-:Y:S05]  /*2a220*/  BSYNC B1 ;  /* 0x0000000000017941 */ /* 0x000fea0003800000 */
.L_x_857:
        /* <DEDUP_REMOVED lines=8> */
.L_x_859:
[----:B------:R-:W-:Y:S05]  /*2a2b0*/  BRA `(.L_x_860) ;  /* 0xffffff7000bc7947 */ /* 0x000fea000383ffff */
.L_x_663:
[----:B------:R-:W1:Y:S01]  /*2a2c0*/  S2R R4, SR_TID.X ;  /* 0x0000000000047919 */ /* 0x000e620000002100 */
[----:B------:R-:W-:Y:S01]  /*2a2d0*/  BSSY B1, `(.L_x_861) ;  /* 0x000000a000017945 */ /* 0x000fe20003800000 */
[----:B------:R-:W-:Y:S01]  /*2a2e0*/  IMAD.MOV.U32 R12, RZ, RZ, RZ ;  /* 0x000000ffff0c7224 */ /* 0x000fe200078e00ff */
[----:B------:R-:W-:Y:S01]  /*2a2f0*/  MOV R15, 0xffffffff ;  /* 0xffffffff000f7802 */ /* 0x000fe20000000f00 */
[----:B0-----:R-:W-:Y:S01]  /*2a300*/  IMAD.MOV.U32 R11, RZ, RZ, 0x1f ;  /* 0x0000001fff0b7424 */ /* 0x001fe200078e00ff */
[----:B-1----:R-:W-:-:S04]  /*2a310*/  SHF.R.U32.HI R4, RZ, 0x5, R4 ;  /* 0x00000005ff047819 */ /* 0x002fc80000011604 */
[----:B------:R-:W-:-:S05]  /*2a320*/  LOP3.LUT R4, R4, 0x3, RZ, 0xc0, !PT ;  /* 0x0000000304047812 */ /* 0x000fca00078ec0ff */
[----:B------:R-:W-:-:S07]  /*2a330*/  IMAD.MOV.U32 R13, RZ, RZ, R4 ;  /* 0x000000ffff0d7224 */ /* 0x000fce00078e0004 */
[----:B------:R-:W-:Y:S05]  /*2a340*/  WARPSYNC.COLLECTIVE R15, `(.L_x_862) ;  /* 0x000000000f087348 */ /* 0x000fea0003c00000 */
[----:B------:R0:W1:Y:S02]  /*2a350*/  SHFL.IDX P6, R14, R13, R12, R11 ;  /* 0x0000000c0d0e7389 */ /* 0x00006400000c000b */
[----:B01----:R-:W-:Y:S01]  /*2a360*/  ENDCOLLECTIVE ;  /* 0x000000000000791b */ /* 0x003fe20003800000 */
.L_x_862:
[----:B------:R-:W-:Y:S05]  /*2a370*/  BSYNC B1 ;  /* 0x0000000000017941 */ /* 0x000fea0003800000 */
.L_x_861:
[----:B------:R-:W-:Y:S05]  /*2a380*/  BRA `(.L_x_863) ;  /* 0xffffff8800e87947 */ /* 0x000fea000383ffff */
.L_x_665:
[----:B------:R-:W-:Y:S01]  /*2a390*/  BSSY B1, `(.L_x_864) ;  /* 0x0000006000017945 */ /* 0x000fe20003800000 */
[----:B------:R-:W-:-:S07]  /*2a3a0*/  IMAD.MOV.U32 R15, RZ, RZ, -0x1 ;  /* 0xffffffffff0f7424 */ /* 0x000fce00078e00ff */
[----:B01----:R-:W-:Y:S05]  /*2a3b0*/  WARPSYNC.COLLECTIVE R15, `(.L_x_865) ;  /* 0x000000000f0c7348 */ /* 0x003fea0003c00000 */
[----:B------:R-:W-:Y:S02]  /*2a3c0*/  ELECT P6, UR62, PT ;  /* 0x00000000003e782f */ /* 0x000fe400038c0000 */
[----:B------:R-:W-:Y:S01]  /*2a3d0*/  MOV R14, UR62 ;  /* 0x0000003e000e7c02 */ /* 0x000fe20008000f00 */
[----:B01----:R-:W-:Y:S10]  /*2a3e0*/  ENDCOLLECTIVE ;  /* 0x000000000000791b */ /* 0x003ff40003800000 */
.L_x_865:
[----:B------:R-:W-:Y:S05]  /*2a3f0*/  BSYNC B1 ;  /* 0x0000000000017941 */ /* 0x000fea0003800000 */
.L_x_864:
[----:B------:R-:W-:Y:S05]  /*2a400*/  BRA `(.L_x_664) ;  /* 0xffffff8800e07947 */ /* 0x000fea000383ffff */
.L_x_667:
[----:B-1----:R1:W2:Y:S02]  /*2a410*/  SYNCS.PHASECHK.TRANS64.TRYWAIT P0, [R18+URZ+0x34820], R3 ;  /* 0x03482003120075a7 */ /* 0x0022a4000800017f */
[----:B--2---:R-:W-:Y:S05]  /*2a420*/  @!P0 NANOSLEEP.SYNCS 0x989680 ;  /* 0x009896800000895d */ /* 0x004fea0003900000 */
[----:B------:R-:W2:Y:S02]  /*2a430*/  @!P0 SYNCS.PHASECHK.TRANS64 P0, [R18+URZ+0x34820], R3 ;  /* 0x03482003120085a7 */ /* 0x000ea4000800007f */
[----:B--2---:R-:W-:Y:S05]  /*2a440*/  @!P0 BRA `(.L_x_667) ;  /* 0xfffffffc00f08947 */ /* 0x004fea000383ffff */
[----:B------:R-:W-:Y:S05]  /*2a450*/  BRA `(.L_x_866) ;  /* 0xffffff8800f07947 */ /* 0x000fea000383ffff */
.L_x_671:
[----:B--2---:R2:W3:Y:S02]  /*2a460*/  SYNCS.PHASECHK.TRANS64.TRYWAIT P0, [R5+URZ+0x348a0], R9 ;  /* 0x0348a009050075a7 */ /* 0x0044e4000800017f */
[----:B---3--:R-:W-:Y:S05]  /*2a470*/  @!P0 NANOSLEEP.SYNCS 0x989680 ;  /* 0x009896800000895d */ /* 0x008fea0003900000 */
[----:B------:R-:W3:Y:S02]  /*2a480*/  @!P0 SYNCS.PHASECHK.TRANS64 P0, [R5+URZ+0x348a0], R9 ;  /* 0x0348a009050085a7 */ /* 0x000ee4000800007f */
[----:B---3--:R-:W-:Y:S05]  /*2a490*/  @!P0 BRA `(.L_x_671) ;  /* 0xfffffffc00f08947 */ /* 0x008fea000383ffff */
[----:B------:R-:W-:Y:S05]  /*2a4a0*/  BRA `(.L_x_867) ;  /* 0xffffff8c00107947 */ /* 0x000fea000383ffff */
.L_x_677:
[----:B0-----:R0:W1:Y:S02]  /*2a4b0*/  SYNCS.PHASECHK.TRANS64.TRYWAIT P0, [R5+URZ+0x348c0], R9 ;  /* 0x0348c009050075a7 */ /* 0x001064000800017f */
[----:B-1----:R-:W-:Y:S05]  /*2a4c0*/  @!P0 NANOSLEEP.SYNCS 0x989680 ;  /* 0x009896800000895d */ /* 0x002fea0003900000 */
[----:B------:R-:W1:Y:S02]  /*2a4d0*/  @!P0 SYNCS.PHASECHK.TRANS64 P0, [R5+URZ+0x348c0], R9 ;  /* 0x0348c009050085a7 */ /* 0x000e64000800007f */
[----:B-1----:R-:W-:Y:S05]  /*2a4e0*/  @!P0 BRA `(.L_x_677) ;  /* 0xfffffffc00f08947 */ /* 0x002fea000383ffff */
[----:B------:R-:W-:Y:S05]  /*2a4f0*/  BRA `(.L_x_868) ;  /* 0xffffff8c00d07947 */ /* 0x000fea000383ffff */
.L_x_685:
[----:B-1----:R1:W2:Y:S02]  /*2a500*/  SYNCS.PHASECHK.TRANS64.TRYWAIT P2, [R7+URZ+0x348a0], R6 ;  /* 0x0348a006070075a7 */ /* 0x0022a4000804017f */
[----:B--2---:R-:W-:Y:S05]  /*2a510*/  @!P2 NANOSLEEP.SYNCS 0x989680 ;  /* 0x009896800000a95d */ /* 0x004fea0003900000 */
[----:B------:R-:W2:Y:S02]  /*2a520*/  @!P2 SYNCS.PHASECHK.TRANS64 P2, [R7+URZ+0x348a0], R6 ;  /* 0x0348a0060700a5a7 */ /* 0x000ea4000804007f */
[----:B--2---:R-:W-:Y:S05]  /*2a530*/  @!P2 BRA `(.L_x_685) ;  /* 0xfffffffc00f0a947 */ /* 0x004fea000383ffff */
[----:B------:R-:W-:Y:S05]  /*2a540*/  BRA `(.L_x_869) ;  /* 0xffffff9000e07947 */ /* 0x000fea000383ffff */
.L_x_691:
[----:B0-----:R0:W2:Y:S02]  /*2a550*/  SYNCS.PHASECHK.TRANS64.TRYWAIT P2, [R7+URZ+0x348c0], R6 ;  /* 0x0348c006070075a7 */ /* 0x0010a4000804017f */
[----:B--2---:R-:W-:Y:S05]  /*2a560*/  @!P2 NANOSLEEP.SYNCS 0x989680 ;  /* 0x009896800000a95d */ /* 0x004fea0003900000 */
[----:B------:R-:W2:Y:S02]  /*2a570*/  @!P2 SYNCS.PHASECHK.TRANS64 P2, [R7+URZ+0x348c0], R6 ;  /* 0x0348c0060700a5a7 */ /* 0x000ea4000804007f */
[----:B--2---:R-:W-:Y:S05]  /*2a580*/  @!P2 BRA `(.L_x_691) ;  /* 0xfffffffc00f0a947 */ /* 0x004fea000383ffff */
[----:B------:R-:W-:Y:S05]  /*2a590*/  BRA `(.L_x_870) ;  /* 0xffffff94009c7947 */ /* 0x000fea000383ffff */
.L_x_707:
[----:B------:R-:W1:Y:S01]  /*2a5a0*/  S2R R4, SR_TID.X ;  /* 0x0000000000047919 */ /* 0x000e620000002100 */
[----:B------:R-:W-:Y:S01]  /*2a5b0*/  BSSY B0, `(.L_x_871) ;  /* 0x000000a000007945 */ /* 0x000fe20003800000 */
[----:B------:R-:W-:Y:S01]  /*2a5c0*/  IMAD.MOV.U32 R12, RZ, RZ, RZ ;  /* 0x000000ffff0c7224 */ /* 0x000fe200078e00ff */
[----:B0-----:R-:W-:Y:S01]  /*2a5d0*/  MOV R11, 0x1f ;  /* 0x0000001f000b7802 */ /* 0x001fe20000000f00 */
[----:B------:R-:W-:Y:S01]  /*2a5e0*/  IMAD.MOV.U32 R15, RZ, RZ, -0x1 ;  /* 0xffffffffff0f7424 */ /* 0x000fe200078e00ff */
[----:B-1----:R-:W-:-:S04]  /*2a5f0*/  SHF.R.U32.HI R4, RZ, 0x5, R4 ;  /* 0x00000005ff047819 */ /* 0x002fc80000011604 */
[----:B------:R-:W-:-:S05]  /*2a600*/  LOP3.LUT R4, R4, 0x3, RZ, 0xc0, !PT ;  /* 0x0000000304047812 */ /* 0x000fca00078ec0ff */
[----:B------:R-:W-:-:S07]  /*2a610*/  IMAD.MOV.U32 R13, RZ, RZ, R4 ;  /* 0x000000ffff0d7224 */ /* 0x000fce00078e0004 */
[----:B------:R-:W-:Y:S05]  /*2a620*/  WARPSYNC.COLLECTIVE R15, `(.L_x_872) ;  /* 0x000000000f087348 */ /* 0x000fea0003c00000 */
[----:B------:R0:W1:Y:S02]  /*2a630*/  SHFL.IDX P6, R14, R13, R12, R11 ;  /* 0x0000000c0d0e7389 */ /* 0x00006400000c000b */
[----:B01----:R-:W-:Y:S01]  /*2a640*/  ENDCOLLECTIVE ;  /* 0x000000000000791b */ /* 0x003fe20003800000 */
.L_x_872:
[----:B------:R-:W-:Y:S05]  /*2a650*/  BSYNC B0 ;  /* 0x0000000000007941 */ /* 0x000fea0003800000 */
.L_x_871:
[----:B------:R-:W-:Y:S05]  /*2a660*/  BRA `(.L_x_873) ;  /* 0xffffffa000a47947 */ /* 0x000fea000383ffff */
.L_x_709:
[----:B------:R-:W-:Y:S01]  /*2a670*/  BSSY B0, `(.L_x_874) ;  /* 0x0000006000007945 */ /* 0x000fe20003800000 */
[----:B------:R-:W-:-:S07]  /*2a680*/  IMAD.MOV.U32 R15, RZ, RZ, -0x1 ;  /* 0xffffffffff0f7424 */ /* 0x000fce00078e00ff */
[----:B01----:R-:W-:Y:S05]  /*2a690*/  WARPSYNC.COLLECTIVE R15, `(.L_x_875) ;  /* 0x000000000f0c7348 */ /* 0x003fea0003c00000 */
[----:B------:R-:W-:Y:S02]  /*2a6a0*/  ELECT P6, UR62, PT ;  /* 0x00000000003e782f */ /* 0x000fe400038c0000 */
[----:B------:R-:W-:Y:S01]  /*2a6b0*/  MOV R14, UR62 ;  /* 0x0000003e000e7c02 */ /* 0x000fe20008000f00 */
[----:B01----:R-:W-:Y:S10]  /*2a6c0*/  ENDCOLLECTIVE ;  /* 0x000000000000791b */ /* 0x003ff40003800000 */
.L_x_875:
[----:B------:R-:W-:Y:S05]  /*2a6d0*/  BSYNC B0 ;  /* 0x0000000000007941 */ /* 0x000fea0003800000 */
.L_x_874:
[----:B------:R-:W-:Y:S05]  /*2a6e0*/  BRA `(.L_x_876) ;  /* 0xffffffa000b07947 */ /* 0x000fea000383ffff */
.L_x_711:
[----:B-1----:R1:W2:Y:S02]  /*2a6f0*/  SYNCS.PHASECHK.TRANS64.TRYWAIT P0, [R0+URZ+0x34840], R2 ;  /* 0x03484002000075a7 */ /* 0x0022a4000800017f */
[----:B--2---:R-:W-:Y:S05]  /*2a700*/  @!P0 NANOSLEEP.SYNCS 0x989680 ;  /* 0x009896800000895d */ /* 0x004fea0003900000 */
[----:B------:R-:W2:Y:S02]  /*2a710*/  @!P0 SYNCS.PHASECHK.TRANS64 P0, [R0+URZ+0x34840], R2 ;  /* 0x03484002000085a7 */ /* 0x000ea4000800007f */
[----:B--2---:R-:W-:Y:S05]  /*2a720*/  @!P0 BRA `(.L_x_711) ;  /* 0xfffffffc00f08947 */ /* 0x004fea000383ffff */
[----:B------:R-:W-:Y:S05]  /*2a730*/  BRA `(.L_x_877) ;  /* 0xffffffa400147947 */ /* 0x000fea000383ffff */
.L_x_715:
[----:B------:R-:W2:Y:S01]  /*2a740*/  LDL.LU R11, [R1+0x54] ;  /* 0x00005400010b7983 */ /* 0x000ea20000300800 */
[----:B------:R-:W-:Y:S01]  /*2a750*/  IMAD.MOV.U32 R13, RZ, RZ, R3 ;  /* 0x000000ffff0d7224 */ /* 0x000fe200078e0003 */
[----:B------:R-:W-:Y:S01]  /*2a760*/  MOV R12, RZ ;  /* 0x000000ff000c7202 */ /* 0x000fe20000000f00 */
[----:B------:R-:W-:Y:S01]  /*2a770*/  IMAD.MOV.U32 R15, RZ, RZ, -0x1 ;  /* 0xffffffffff0f7424 */ /* 0x000fe200078e00ff */
[----:B------:R-:W0:Y:S02]  /*2a780*/  S2R R7, SR_TID.X ;  /* 0x0000000000077919 */ /* 0x000e240000002100 */
[----:B0-----:R-:W-:-:S04]  /*2a790*/  LOP3.LUT R7, R7, 0x7f, RZ, 0xc0, !PT ;  /* 0x0000007f07077812 */ /* 0x001fc800078ec0ff */
[----:B------:R-:W-:-:S05]  /*2a7a0*/  SHF.R.U32.HI R0, RZ, 0x3, R7 ;  /* 0x00000003ff007819 */ /* 0x000fca0000011607 */
[----:B------:R-:W-:-:S05]  /*2a7b0*/  IMAD.IADD R0, R0, 0x1, R5 ;  /* 0x0000000100007824 */ /* 0x000fca00078e0205 */
[----:B------:R-:W-:Y:S01]  /*2a7c0*/  IADD3 R5, R0, 0x10, RZ ;  /* 0x0000001000057810 */ /* 0x000fe20007ffe0ff */
[----:B--2---:R-:W-:Y:S02]  /*2a7d0*/  IMAD R2, R11, R8, RZ ;  /* 0x000000080b027224 */ /* 0x004fe400078e02ff */
[----:B------:R-:W-:-:S03]  /*2a7e0*/  IMAD.MOV.U32 R11, RZ, RZ, 0x181f ;  /* 0x0000181fff0b7424 */ /* 0x000fc600078e00ff */
[----:B------:R-:W-:-:S13]  /*2a7f0*/  ISETP.GE.AND P2, PT, R0, R2, PT ;  /* 0x000000020000720c */ /* 0x000fda0003f46270 */
[----:B-----5:R-:W-:Y:S05]  /*2a800*/  WARPSYNC.COLLECTIVE R15, `(.L_x_878) ;  /* 0x000000000f087348 */ /* 0x020fea0003c00000 */
[----:B------:R0:W1:Y:S02]  /*2a810*/  SHFL.IDX P6, R14, R13, R12, R11 ;  /* 0x0000000c0d0e7389 */ /* 0x00006400000c000b */
[----:B01---5:R-:W-:Y:S01]  /*2a820*/  ENDCOLLECTIVE ;  /* 0x000000000000791b */ /* 0x023fe20003800000 */
.L_x_878:
[----:B------:R-:W-:Y:S01]  /*2a830*/  MOV R13, R4 ;  /* 0x00000004000d7202 */ /* 0x000fe20000000f00 */
[----:B------:R-:W-:-:S07]  /*2a840*/  IMAD.MOV.U32 R6, RZ, RZ, R14 ;  /* 0x000000ffff067224 */ /* 0x000fce00078e000e */
[----:B------:R-:W-:Y:S05]  /*2a850*/  WARPSYNC.COLLECTIVE R15, `(.L_x_879) ;  /* 0x000000000f087348 */ /* 0x000fea0003c00000 */
[----:B------:R0:W1:Y:S02]  /*2a860*/  SHFL.IDX P6, R14, R13, R12, R11 ;  /* 0x0000000c0d0e7389 */ /* 0x00006400000c000b */
[----:B01----:R-:W-:Y:S01]  /*2a870*/  ENDCOLLECTIVE ;  /* 0x000000000000791b */ /* 0x003fe20003800000 */
.L_x_879:
        /* <DEDUP_REMOVED lines=18> */
.L_x_880:
[----:B------:R-:W-:Y:S01]  /*2a9a0*/  MOV R13, R4 ;  /* 0x00000004000d7202 */ /* 0x000fe20000000f00 */
[----:B------:R-:W-:-:S07]  /*2a9b0*/  IMAD.MOV.U32 R8, RZ, RZ, R14 ;  /* 0x000000ffff087224 */ /* 0x000fce00078e000e */
[----:B------:R-:W-:Y:S05]  /*2a9c0*/  WARPSYNC.COLLECTIVE R15, `(.L_x_881) ;  /* 0x000000000f087348 */ /* 0x000fea0003c00000 */
[----:B------:R0:W1:Y:S02]  /*2a9d0*/  SHFL.IDX P6, R14, R13, R12, R11 ;  /* 0x0000000c0d0e7389 */ /* 0x00006400000c000b */
[----:B01----:R-:W-:Y:S01]  /*2a9e0*/  ENDCOLLECTIVE ;  /* 0x000000000000791b */ /* 0x003fe20003800000 */
.L_x_881:
[----:B------:R-:W-:Y:S01]  /*2a9f0*/  ULDC.64 UR4, c[0x0][0x208] ;  /* 0x0000820000047ab9 */ /* 0x000fe20000000a00 */
[----:B------:R-:W-:Y:S01]  /*2aa00*/  MOV R13, R3 ;  /* 0x00000003000d7202 */ /* 0x000fe20000000f00 */
        /* <DEDUP_REMOVED lines=17> */
.L_x_882:
[----:B------:R-:W-:Y:S02]  /*2ab20*/  IMAD.MOV.U32 R13, RZ, RZ, R4 ;  /* 0x000000ffff0d7224 */ /* 0x000fe400078e0004 */
[----:B------:R-:W-:-:S07]  /*2ab30*/  IMAD.MOV.U32 R6, RZ, RZ, R14 ;  /* 0x000000ffff067224 */ /* 0x000fce00078e000e */
[----:B------:R-:W-:Y:S05]  /*2ab40*/  WARPSYNC.COLLECTIVE R15, `(.L_x_883) ;  /* 0x000000000f087348 */ /* 0x000fea0003c00000 */
[----:B------:R0:W1:Y:S02]  /*2ab50*/  SHFL.IDX P6, R14, R13, R12, R11 ;  /* 0x0000000c0d0e7389 */ /* 0x00006400000c000b */
[----:B01----:R-:W-:Y:S01]  /*2ab60*/  ENDCOLLECTIVE ;  /* 0x000000000000791b */ /* 0x003fe20003800000 */
.L_x_883:
[----:B------:R-:W-:Y:S01]  /*2ab70*/  ULDC.64 UR4, c[0x0][0x208] ;  /* 0x0000820000047ab9 */ /* 0x000fe20000000a00 */
[----:B------:R-:W-:Y:S02]  /*2ab80*/  IMAD.MOV.U32 R13, RZ, RZ, R3 ;  /* 0x000000ffff0d7224 */ /* 0x000fe400078e0003 */
[----:B------:R-:W-:Y:S01]  /*2ab90*/  IMAD.MOV.U32 R12, RZ, RZ, 0x3 ;  /* 0x00000003ff0c7424 */ /* 0x000fe200078e00ff */
[----:B------:R-:W-:-:S04]  /*2aba0*/  MOV R5, R14 ;  /* 0x0000000e00057202 */ /* 0x000fc80000000f00 */
[----:B------:R-:W-:-:S05]  /*2abb0*/  @!P2 LEA R5, P3, R10, R5, 0x1 ;  /* 0x000000050a05a211 */ /* 0x000fca00078608ff */
[----:B------:R-:W-:-:S04]  /*2abc0*/  @!P2 IMAD.X R6, RZ, RZ, R6, P3 ;  /* 0x000000ffff06a224 */ /* 0x000fc800018e0606 */
[----:B------:R-:W-:Y:S02]  /*2abd0*/  @!P2 IMAD.MOV.U32 R7, RZ, RZ, R6 ;  /* 0x000000ffff07a224 */ /* 0x000fe400078e0006 */
[----:B------:R-:W-:Y:S01]  /*2abe0*/  @!P2 IMAD.MOV.U32 R6, RZ, RZ, R5 ;  /* 0x000000ffff06a224 */ /* 0x000fe200078e0005 */
[----:B------:R-:W-:-:S04]  /*2abf0*/  IADD3 R5, R0, 0x30, RZ ;  /* 0x0000003000057810 */ /* 0x000fc80007ffe0ff */
        /* <DEDUP_REMOVED lines=9> */
.L_x_884:
[----:B------:R-:W-:Y:S01]  /*2ac90*/  MOV R13, R4 ;  /* 0x00000004000d7202 */ /* 0x000fe20000000f00 */
[----:B------:R-:W-:-:S07]  /*2aca0*/  IMAD.MOV.U32 R6, RZ, RZ, R14 ;  /* 0x000000ffff067224 */ /* 0x000fce00078e000e */
[----:B------:R-:W-:Y:S05]  /*2acb0*/  WARPSYNC.COLLECTIVE R15, `(.L_x_885) ;  /* 0x000000000f087348 */ /* 0x000fea0003c00000 */
[----:B------:R0:W1:Y:S02]  /*2acc0*/  SHFL.IDX P6, R14, R13, R12, R11 ;  /* 0x0000000c0d0e7389 */ /* 0x00006400000c000b */
[----:B01----:R-:W-:Y:S01]  /*2acd0*/  ENDCOLLECTIVE ;  /* 0x000000000000791b */ /* 0x003fe20003800000 */
.L_x_885:
[----:B------:R-:W-:Y:S01]  /*2ace0*/  ULDC.64 UR4, c[0x0][0x208] ;  /* 0x0000820000047ab9 */ /* 0x000fe20000000a00 */
[----:B------:R-:W-:Y:S02]  /*2acf0*/  IMAD.MOV.U32 R13, RZ, RZ, R3 ;  /* 0x000000ffff0d7224 */ /* 0x000fe400078e0003 */
[----:B------:R-:W-:Y:S02]  /*2ad00*/  IMAD.MOV.U32 R12, RZ, RZ, 0x4 ;  /* 0x00000004ff0c7424 */ /* 0x000fe400078e00ff */
[----:B------:R-:W-:-:S05]  /*2ad10*/  IMAD.MOV.U32 R5, RZ, RZ, R14 ;  /* 0x000000ffff057224 */ /* 0x000fca00078e000e */
[----:B------:R-:W-:-:S05]  /*2ad20*/  @!P2 LEA R5, P3, R10, R5, 0x1 ;  /* 0x000000050a05a211 */ /* 0x000fca00078608ff */
[----:B------:R-:W-:-:S04]  /*2ad30*/  @!P2 IMAD.X R6, RZ, RZ, R6, P3 ;  /* 0x000000ffff06a224 */ /* 0x000fc800018e0606 */
[----:B------:R-:W-:Y:S01]  /*2ad40*/  @!P2 IMAD.MOV.U32 R7, RZ, RZ, R6 ;  /* 0x000000ffff07a224 */ /* 0x000fe200078e0006 */
[----:B------:R-:W-:Y:S01]  /*2ad50*/  @!P2 MOV R6, R5 ;  /* 0x000000050006a202 */ /* 0x000fe20000000f00 */
[----:B------:R-:W-:-:S04]  /*2ad60*/  VIADD R5, R0, 0x40 ;  /* 0x0000004000057836 */ /* 0x000fc80000000000 */
        /* <DEDUP_REMOVED lines=9> */
.L_x_886:
[----:B------:R-:W-:Y:S01]  /*2ae00*/  IMAD.MOV.U32 R13, RZ, RZ, R4 ;  /* 0x000000ffff0d7224 */ /* 0x000fe200078e0004 */
[----:B------:R-:W-:-:S07]  /*2ae10*/  MOV R6, R14 ;  /* 0x0000000e00067202 */ /* 0x000fce0000000f00 */
[----:B------:R-:W-:Y:S05]  /*2ae20*/  WARPSYNC.COLLECTIVE R15, `(.L_x_887) ;  /* 0x000000000f087348 */ /* 0x000fea0003c00000 */
[----:B------:R0:W1:Y:S02]  /*2ae30*/  SHFL.IDX P6, R14, R13, R12, R11 ;  /* 0x0000000c0d0e7389 */ /* 0x00006400000c000b */
[----:B01----:R-:W-:Y:S01]  /*2ae40*/  ENDCOLLECTIVE ;  /* 0x000000000000791b */ /* 0x003fe20003800000 */
.L_x_887:
[----:B------:R-:W-:Y:S01]  /*2ae50*/  ULDC.64 UR4, c[0x0][0x208] ;  /* 0x0000820000047ab9 */ /* 0x000fe20000000a00 */
[----:B------:R-:W-:Y:S01]  /*2ae60*/  IMAD.MOV.U32 R13, RZ, RZ, R3 ;  /* 0x000000ffff0d7224 */ /* 0x000fe200078e0003 */
[----:B------:R-:W-:Y:S01]  /*2ae70*/  MOV R12, 0x5 ;  /* 0x00000005000c7802 */ /* 0x000fe20000000f00 */
[----:B------:R-:W-:-:S05]  /*2ae80*/  IMAD.MOV.U32 R5, RZ, RZ, R14 ;  /* 0x000000ffff057224 */ /* 0x000fca00078e000e */
[----:B------:R-:W-:-:S05]  /*2ae90*/  @!P2 LEA R5, P3, R10, R5, 0x1 ;  /* 0x000000050a05a211 */ /* 0x000fca00078608ff */
[----:B------:R-:W-:-:S05]  /*2aea0*/  @!P2 IMAD.X R6, RZ, RZ, R6, P3 ;  /* 0x000000ffff06a224 */ /* 0x000fca00018e0606 */
[----:B------:R-:W-:Y:S01]  /*2aeb0*/  @!P2 MOV R7, R6 ;  /* 0x000000060007a202 */ /* 0x000fe20000000f00 */
        /* <DEDUP_REMOVED lines=11> */
.L_x_888:
[----:B------:R-:W-:Y:S02]  /*2af70*/  IMAD.MOV.U32 R13, RZ, RZ, R4 ;  /* 0x000000ffff0d7224 */ /* 0x000fe400078e0004 */
[----:B------:R-:W-:-:S07]  /*2af80*/  IMAD.MOV.U32 R6, RZ, RZ, R14 ;  /* 0x000000ffff067224 */ /* 0x000fce00078e000e */
[----:B------:R-:W-:Y:S05]  /*2af90*/  WARPSYNC.COLLECTIVE R15, `(.L_x_889) ;  /* 0x000000000f087348 */ /* 0x000fea0003c00000 */
[----:B------:R0:W1:Y:S02]  /*2afa0*/  SHFL.IDX P6, R14, R13, R12, R11 ;  /* 0x0000000c0d0e7389 */ /* 0x00006400000c000b */
[----:B01----:R-:W-:Y:S01]  /*2afb0*/  ENDCOLLECTIVE ;  /* 0x000000000000791b */ /* 0x003fe20003800000 */
.L_x_889:
[----:B------:R-:W-:Y:S01]  /*2afc0*/  ULDC.64 UR4, c[0x0][0x208] ;  /* 0x0000820000047ab9 */ /* 0x000fe20000000a00 */
[----:B------:R-:W-:Y:S01]  /*2afd0*/  IMAD.MOV.U32 R13, RZ, RZ, R3 ;  /* 0x000000ffff0d7224 */ /* 0x000fe200078e0003 */
[----:B------:R-:W-:Y:S01]  /*2afe0*/  MOV R12, 0x6 ;  /* 0x00000006000c7802 */ /* 0x000fe20000000f00 */
[----:B------:R-:W-:-:S05]  /*2aff0*/  IMAD.MOV.U32 R5, RZ, RZ, R14 ;  /* 0x000000ffff057224 */ /* 0x000fca00078e000e */
[----:B------:R-:W-:-:S04]  /*2b000*/  @!P2 LEA R5, P3, R10, R5, 0x1 ;  /* 0x000000050a05a211 */ /* 0x000fc800078608ff */
[----:B------:R-:W-:-:S05]  /*2b010*/  @!P2 IADD3.X R6, RZ, R6, RZ, P3, !PT ;  /* 0x00000006ff06a210 */ /* 0x000fca0001ffe4ff */
        /* <DEDUP_REMOVED lines=10> */
.L_x_890:
[----:B------:R-:W-:-:S04]  /*2b0c0*/  IADD3 R7, R0, 0x60, RZ ;  /* 0x0000006000077810 */ /* 0x000fc80007ffe0ff */
[----:B------:R-:W-:Y:S01]  /*2b0d0*/  ISETP.GE.AND P2, PT, R7, R2, PT ;  /* 0x000000020700720c */ /* 0x000fe20003f46270 */
[----:B------:R-:W-:Y:S02]  /*2b0e0*/  IMAD.MOV.U32 R13, RZ, RZ, R4 ;  /* 0x000000ffff0d7224 */ /* 0x000fe400078e0004 */
[----:B------:R-:W-:-:S10]  /*2b0f0*/  IMAD.MOV.U32 R6, RZ, RZ, R14 ;  /* 0x000000ffff067224 */ /* 0x000fd400078e000e */
[----:B------:R-:W-:Y:S05]  /*2b100*/  WARPSYNC.COLLECTIVE R15, `(.L_x_891) ;  /* 0x000000000f087348 */ /* 0x000fea0003c00000 */
[----:B------:R0:W1:Y:S02]  /*2b110*/  SHFL.IDX P6, R14, R13, R12, R11 ;  /* 0x0000000c0d0e7389 */ /* 0x00006400000c000b */
[----:B01----:R-:W-:Y:S01]  /*2b120*/  ENDCOLLECTIVE ;  /* 0x000000000000791b */ /* 0x003fe20003800000 */
.L_x_891:
[----:B------:R-:W-:Y:S01]  /*2b130*/  ULDC.64 UR4, c[0x0][0x208] ;  /* 0x0000820000047ab9 */ /* 0x000fe20000000a00 */
[----:B------:R-:W-:Y:S01]  /*2b140*/  MOV R13, R3 ;  /* 0x00000003000d7202 */ /* 0x000fe20000000f00 */
        /* <DEDUP_REMOVED lines=14> */
.L_x_892:
[----:B------:R-:W-:Y:S02]  /*2b230*/  IMAD.MOV.U32 R13, RZ, RZ, R4 ;  /* 0x000000ffff0d7224 */ /* 0x000fe400078e0004 */
[----:B------:R-:W-:-:S07]  /*2b240*/  IMAD.MOV.U32 R5, RZ, RZ, R14 ;  /* 0x000000ffff057224 */ /* 0x000fce00078e000e */
[----:B------:R-:W-:Y:S05]  /*2b250*/  WARPSYNC.COLLECTIVE R15, `(.L_x_893) ;  /* 0x000000000f087348 */ /* 0x000fea0003c00000 */
[----:B------:R0:W1:Y:S02]  /*2b260*/  SHFL.IDX P6, R14, R13, R12, R11 ;  /* 0x0000000c0d0e7389 */ /* 0x00006400000c000b */
[----:B01----:R-:W-:Y:S01]  /*2b270*/  ENDCOLLECTIVE ;  /* 0x000000000000791b */ /* 0x003fe20003800000 */
.L_x_893:
[----:B------:R-:W-:Y:S01]  /*2b280*/  MOV R3, R14 ;  /* 0x0000000e00037202 */ /* 0x000fe20000000f00 */
[----:B------:R-:W-:Y:S06]  /*2b290*/  BRA `(.L_x_894) ;  /* 0xffffffa400ac7947 */ /* 0x000fec000383ffff */
.L_x_720:
[----:B---3--:R3:W4:Y:S02]  /*2b2a0*/  SYNCS.PHASECHK.TRANS64.TRYWAIT P0, [R18+URZ+0x34820], R0 ;  /* 0x03482000120075a7 */ /* 0x008724000800017f */
[----:B----4-:R-:W-:Y:S05]  /*2b2b0*/  @!P0 NANOSLEEP.SYNCS 0x989680 ;  /* 0x009896800000895d */ /* 0x010fea0003900000 */
[----:B------:R-:W4:Y:S02]  /*2b2c0*/  @!P0 SYNCS.PHASECHK.TRANS64 P0, [R18+URZ+0x34820], R0 ;  /* 0x03482000120085a7 */ /* 0x000f24000800007f */
[----:B----4-:R-:W-:Y:S05]  /*2b2d0*/  @!P0 BRA `(.L_x_720) ;  /* 0xfffffffc00f08947 */ /* 0x010fea000383ffff */
[----:B------:R-:W-:Y:S05]  /*2b2e0*/  BRA `(.L_x_895) ;  /* 0xffffffa800207947 */ /* 0x000fea000383ffff */
.L_x_729:
[----:B-1----:R1:W2:Y:S02]  /*2b2f0*/  SYNCS.PHASECHK.TRANS64.TRYWAIT P0, [R3+URZ+0x34840], R2 ;  /* 0x03484002030075a7 */ /* 0x0022a4000800017f */
[----:B--2---:R-:W-:Y:S05]  /*2b300*/  @!P0 NANOSLEEP.SYNCS 0x989680 ;  /* 0x009896800000895d */ /* 0x004fea0003900000 */
[----:B------:R-:W2:Y:S02]  /*2b310*/  @!P0 SYNCS.PHASECHK.TRANS64 P0, [R3+URZ+0x34840], R2 ;  /* 0x03484002030085a7 */ /* 0x000ea4000800007f */
[----:B--2---:R-:W-:Y:S05]  /*2b320*/  @!P0 BRA `(.L_x_729) ;  /* 0xfffffffc00f08947 */ /* 0x004fea000383ffff */
[----:B------:R-:W-:Y:S05]  /*2b330*/  BRA `(.L_x_896) ;  /* 0xffffffac00007947 */ /* 0x000fea000383ffff */
.L_x_735:
[----:B0-----:R0:W1:Y:S02]  /*2b340*/  SYNCS.PHASECHK.TRANS64.TRYWAIT P0, [R3+URZ+0x60], R2 ;  /* 0x00006002030075a7 */ /* 0x001064000800017f */
[----:B-1----:R-:W-:Y:S05]  /*2b350*/  @!P0 NANOSLEEP.SYNCS 0x989680 ;  /* 0x009896800000895d */ /* 0x002fea0003900000 */
[----:B------:R-:W1:Y:S02]  /*2b360*/  @!P0 SYNCS.PHASECHK.TRANS64 P0, [R3+URZ+0x60], R2 ;  /* 0x00006002030085a7 */ /* 0x000e64000800007f */
[----:B-1----:R-:W-:Y:S05]  /*2b370*/  @!P0 BRA `(.L_x_735) ;  /* 0xfffffffc00f08947 */ /* 0x002fea000383ffff */
[----:B------:R-:W-:Y:S05]  /*2b380*/  BRA `(.L_x_897) ;  /* 0xffffffac00d47947 */ /* 0x000fea000383ffff */
.L_x_744:
[----:B-1----:R1:W2:Y:S02]  /*2b390*/  SYNCS.PHASECHK.TRANS64.TRYWAIT P0, [R3+URZ+0x34840], R2 ;  /* 0x03484002030075a7 */ /* 0x0022a4000800017f */
[----:B--2---:R-:W-:Y:S05]  /*2b3a0*/  @!P0 NANOSLEEP.SYNCS 0x989680 ;  /* 0x009896800000895d */ /* 0x004fea0003900000 */
[----:B------:R-:W2:Y:S02]  /*2b3b0*/  @!P0 SYNCS.PHASECHK.TRANS64 P0, [R3+URZ+0x34840], R2 ;  /* 0x03484002030085a7 */ /* 0x000ea4000800007f */
[----:B--2---:R-:W-:Y:S05]  /*2b3c0*/  @!P0 BRA `(.L_x_744) ;  /* 0xfffffffc00f08947 */ /* 0x004fea000383ffff */
[----:B------:R-:W-:Y:S05]  /*2b3d0*/  BRA `(.L_x_898) ;  /* 0xffffffb400687947 */ /* 0x000fea000383ffff */
.L_x_750:
[----:B0-----:R0:W1:Y:S02]  /*2b3e0*/  SYNCS.PHASECHK.TRANS64.TRYWAIT P0, [R2+URZ+0x60], R3 ;  /* 0x00006003020075a7 */ /* 0x001064000800017f */
[----:B-1----:R-:W-:Y:S05]  /*2b3f0*/  @!P0 NANOSLEEP.SYNCS 0x989680 ;  /* 0x009896800000895d */ /* 0x002fea0003900000 */
[----:B------:R-:W1:Y:S02]  /*2b400*/  @!P0 SYNCS.PHASECHK.TRANS64 P0, [R2+URZ+0x60], R3 ;  /* 0x00006003020085a7 */ /* 0x000e64000800007f */
[----:B-1----:R-:W-:Y:S05]  /*2b410*/  @!P0 BRA `(.L_x_750) ;  /* 0xfffffffc00f08947 */ /* 0x002fea000383ffff */
[----:B------:R-:W-:Y:S05]  /*2b420*/  BRA `(.L_x_899) ;  /* 0xffffffb8003c7947 */ /* 0x000fea000383ffff */
.L_x_759:
[----:B--2---:R2:W3:Y:S02]  /*2b430*/  SYNCS.PHASECHK.TRANS64.TRYWAIT P0, [R2+URZ+0x34840], R3 ;  /* 0x03484003020075a7 */ /* 0x0044e4000800017f */
[----:B---3--:R-:W-:Y:S05]  /*2b440*/  @!P0 NANOSLEEP.SYNCS 0x989680 ;  /* 0x009896800000895d */ /* 0x008fea0003900000 */
[----:B------:R-:W3:Y:S02]  /*2b450*/  @!P0 SYNCS.PHASECHK.TRANS64 P0, [R2+URZ+0x34840], R3 ;  /* 0x03484003020085a7 */ /* 0x000ee4000800007f */
[----:B---3--:R-:W-:Y:S05]  /*2b460*/  @!P0 BRA `(.L_x_759) ;  /* 0xfffffffc00f08947 */ /* 0x008fea000383ffff */
[----:B------:R-:W-:Y:S05]  /*2b470*/  BRA `(.L_x_900) ;  /* 0xffffffbc00a07947 */ /* 0x000fea000383ffff */
.L_x_765:
[----:B0-----:R0:W1:Y:S02]  /*2b480*/  SYNCS.PHASECHK.TRANS64.TRYWAIT P0, [R2+URZ+0x60], R5 ;  /* 0x00006005020075a7 */ /* 0x001064000800017f */
[----:B-1----:R-:W-:Y:S05]  /*2b490*/  @!P0 NANOSLEEP.SYNCS 0x989680 ;  /* 0x009896800000895d */ /* 0x002fea0003900000 */
[----:B------:R-:W1:Y:S02]  /*2b4a0*/  @!P0 SYNCS.PHASECHK.TRANS64 P0, [R2+URZ+0x60], R5 ;  /* 0x00006005020085a7 */ /* 0x000e64000800007f */
[----:B-1----:R-:W-:Y:S05]  /*2b4b0*/  @!P0 BRA `(.L_x_765) ;  /* 0xfffffffc00f08947 */ /* 0x002fea000383ffff */
[----:B------:R-:W-:Y:S05]  /*2b4c0*/  BRA `(.L_x_901) ;  /* 0xffffffc000747947 */ /* 0x000fea000383ffff */
.L_x_776:
[----:B--2---:R2:W3:Y:S02]  /*2b4d0*/  SYNCS.PHASECHK.TRANS64.TRYWAIT P0, [R0+URZ+0x34860], R2 ;  /* 0x03486002000075a7 */ /* 0x0044e4000800017f */
[----:B---3--:R-:W-:Y:S05]  /*2b4e0*/  @!P0 NANOSLEEP.SYNCS 0x989680 ;  /* 0x009896800000895d */ /* 0x008fea0003900000 */
[----:B------:R-:W3:Y:S02]  /*2b4f0*/  @!P0 SYNCS.PHASECHK.TRANS64 P0, [R0+URZ+0x34860], R2 ;  /* 0x03486002000085a7 */ /* 0x000ee4000800007f */
[----:B---3--:R-:W-:Y:S05]  /*2b500*/  @!P0 BRA `(.L_x_776) ;  /* 0xfffffffc00f08947 */ /* 0x008fea000383ffff */
[----:B------:R-:W-:Y:S05]  /*2b510*/  BRA `(.L_x_902) ;  /* 0xffffffc400c47947 */ /* 0x000fea000383ffff */
.L_x_783:
[----:B------:R-:W3:Y:S01]  /*2b520*/  LDL R0, [R1+0x10] ;  /* 0x0000100001007983 */ /* 0x000ee20000100800 */
[----:B------:R-:W-:Y:S01]  /*2b530*/  BSSY B0, `(.L_x_903) ;  /* 0x0000008000007945 */ /* 0x000fe20003800000 */
[----:B------:R-:W-:Y:S01]  /*2b540*/  IMAD.MOV.U32 R12, RZ, RZ, RZ ;  /* 0x000000ffff0c7224 */ /* 0x000fe200078e00ff */
[----:B------:R-:W-:Y:S01]  /*2b550*/  MOV R15, 0xffffffff ;  /* 0xffffffff000f7802 */ /* 0x000fe20000000f00 */
[----:B0-----:R-:W-:Y:S02]  /*2b560*/  IMAD.MOV.U32 R11, RZ, RZ, 0x1f ;  /* 0x0000001fff0b7424 */ /* 0x001fe400078e00ff */
[----:B---3--:R-:W-:-:S07]  /*2b570*/  IMAD.MOV.U32 R13, RZ, RZ, R0 ;  /* 0x000000ffff0d7224 */ /* 0x008fce00078e0000 */
[----:B-12---:R-:W-:Y:S05]  /*2b580*/  WARPSYNC.COLLECTIVE R15, `(.L_x_904) ;  /* 0x000000000f087348 */ /* 0x006fea0003c00000 */
[----:B------:R0:W3:Y:S02]  /*2b590*/  SHFL.IDX P6, R14, R13, R12, R11 ;  /* 0x0000000c0d0e7389 */ /* 0x0000e400000c000b */
[----:B0123--:R-:W-:Y:S01]  /*2b5a0*/  ENDCOLLECTIVE ;  /* 0x000000000000791b */ /* 0x00ffe20003800000 */
.L_x_904:
[----:B------:R-:W-:Y:S05]  /*2b5b0*/  BSYNC B0 ;  /* 0x0000000000007941 */ /* 0x000fea0003800000 */
.L_x_903:
[----:B------:R0:W5:Y:S01]  /*2b5c0*/  LDL R2, [R1+0x1c] ;  /* 0x00001c0001027983 */ /* 0x0001620000100800 */
[----:B------:R-:W-:Y:S01]  /*2b5d0*/  IMAD.MOV.U32 R13, RZ, RZ, R0 ;  /* 0x000000ffff0d7224 */ /* 0x000fe200078e0000 */
[----:B------:R-:W-:Y:S01]  /*2b5e0*/  MOV R11, 0x1f ;  /* 0x0000001f000b7802 */ /* 0x000fe20000000f00 */
[----:B------:R-:W-:Y:S02]  /*2b5f0*/  IMAD.MOV.U32 R12, RZ, RZ, 0x1 ;  /* 0x00000001ff0c7424 */ /* 0x000fe400078e00ff */
[----:B------:R-:W-:Y:S02]  /*2b600*/  IMAD.MOV.U32 R15, RZ, RZ, -0x1 ;  /* 0xffffffffff0f7424 */ /* 0x000fe400078e00ff */
[----:B------:R-:W-:-:S07]  /*2b610*/  IMAD.MOV.U32 R5, RZ, RZ, R14 ;  /* 0x000000ffff057224 */ /* 0x000fce00078e000e */
[----:B0----5:R-:W-:Y:S05]  /*2b620*/  WARPSYNC.COLLECTIVE R15, `(.L_x_905) ;  /* 0x000000000f087348 */ /* 0x021fea0003c00000 */
[----:B------:R1:W2:Y:S02]  /*2b630*/  SHFL.IDX P6, R14, R13, R12, R11 ;  /* 0x0000000c0d0e7389 */ /* 0x0002a400000c000b */
[----:B012--5:R-:W-:Y:S01]  /*2b640*/  ENDCOLLECTIVE ;  /* 0x000000000000791b */ /* 0x027fe20003800000 */
.L_x_905:
        /* <DEDUP_REMOVED lines=12> */
[----:B------:R-:W-:Y:S01]  /*2b710*/  MOV R4, RZ ;  /* 0x000000ff00047202 */ /* 0x000fe20000000f00 */
[----:B------:R-:W-:Y:S01]  /*2b720*/  IMAD.MOV.U32 R6, RZ, RZ, RZ ;  /* 0x000000ffff067224 */ /* 0x000fe200078e00ff */
[C---:B------:R-:W-:Y:S02]  /*2b730*/  ISETP.GE.U32.AND P2, PT, R16.reuse, 0x2, PT ;  /* 0x000000021000780c */ /* 0x040fe40003f46070 */
[C---:B------:R-:W-:Y:S02]  /*2b740*/  ISETP.GE.U32.AND P3, PT, R16.reuse, 0x4, PT ;  /* 0x000000041000780c */ /* 0x040fe40003f66070 */
[C---:B------:R-:W-:Y:S02]  /*2b750*/  ISETP.GE.U32.AND P4, PT, R16.reuse, 0x8, PT ;  /* 0x000000081000780c */ /* 0x040fe40003f86070 */
[C---:B------:R-:W-:Y:S01]  /*2b760*/  ISETP.GE.U32.AND P5, PT, R16.reuse, 0x10, PT ;  /* 0x000000101000780c */ /* 0x040fe20003fa6070 */
[----:B--2---:R-:W-:Y:S01]  /*2b770*/  @!P1 IMAD.MOV.U32 R4, RZ, RZ, R8 ;  /* 0x000000ffff049224 */ /* 0x004fe200078e0008 */
[----:B------:R-:W-:Y:S01]  /*2b780*/  MOV R8, RZ ;  /* 0x000000ff00087202 */ /* 0x000fe20000000f00 */
[----:B---3--:R-:W-:Y:S01]  /*2b790*/  @!P1 IMAD.MOV.U32 R6, RZ, RZ, R2 ;  /* 0x000000ffff069224 */ /* 0x008fe200078e0002 */
[----:B------:R-:W-:-:S03]  /*2b7a0*/  ISETP.NE.AND P1, PT, R16, RZ, PT ;  /* 0x000000ff1000720c */ /* 0x000fc60003f25270 */
[----:B------:R-:W-:-:S05]  /*2b7b0*/  IMAD R2, R6, R4, RZ ;  /* 0x0000000406027224 */ /* 0x000fca00078e02ff */
[----:B------:R-:W-:-:S07]  /*2b7c0*/  MOV R13, R2 ;  /* 0x00000002000d7202 */ /* 0x000fce0000000f00 */
[----:B------:R-:W-:Y:S05]  /*2b7d0*/  WARPSYNC.COLLECTIVE R15, `(.L_x_906) ;  /* 0x000000000f087348 */ /* 0x000fea0003c00000 */
[----:B------:R0:W1:Y:S02]  /*2b7e0*/  SHFL.UP P6, R14, R13, R12, R11 ;  /* 0x0400000c0d0e7389 */ /* 0x00006400000c000b */
[----:B01----:R-:W-:Y:S01]  /*2b7f0*/  ENDCOLLECTIVE ;  /* 0x000000000000791b */ /* 0x003fe20003800000 */
.L_x_906:
[----:B------:R-:W-:Y:S02]  /*2b800*/  IMAD.MOV.U32 R12, RZ, RZ, 0x2 ;  /* 0x00000002ff0c7424 */ /* 0x000fe400078e00ff */
[----:B------:R-:W-:-:S05]  /*2b810*/  IMAD.MOV.U32 R3, RZ, RZ, R14 ;  /* 0x000000ffff037224 */ /* 0x000fca00078e000e */
[----:B------:R-:W-:-:S05]  /*2b820*/  SEL R3, R3, RZ, P1 ;  /* 0x000000ff03037207 */ /* 0x000fca0000800000 */
[----:B------:R-:W-:-:S05]  /*2b830*/  IMAD.IADD R2, R2, 0x1, R3 ;  /* 0x0000000102027824 */ /* 0x000fca00078e0203 */
[----:B------:R-:W-:-:S07]  /*2b840*/  MOV R13, R2 ;  /* 0x00000002000d7202 */ /* 0x000fce0000000f00 */
[----:B------:R-:W-:Y:S05]  /*2b850*/  WARPSYNC.COLLECTIVE R15, `(.L_x_907) ;  /* 0x000000000f087348 */ /* 0x000fea0003c00000 */
[----:B------:R0:W1:Y:S02]  /*2b860*/  SHFL.UP P6, R14, R13, R12, R11 ;  /* 0x0400000c0d0e7389 */ /* 0x00006400000c000b */
[----:B01----:R-:W-:Y:S01]  /*2b870*/  ENDCOLLECTIVE ;  /* 0x000000000000791b */ /* 0x003fe20003800000 */
.L_x_907:
        /* <DEDUP_REMOVED lines=8> */
.L_x_908:
        /* <DEDUP_REMOVED lines=8> */
.L_x_909:
        /* <DEDUP_REMOVED lines=8> */
.L_x_910:
[----:B------:R-:W-:Y:S02]  /*2ba00*/  IMAD.MOV.U32 R12, RZ, RZ, 0x1f ;  /* 0x0000001fff0c7424 */ /* 0x000fe400078e00ff */
[----:B------:R-:W-:Y:S02]  /*2ba10*/  IMAD.MOV.U32 R11, RZ, RZ, 0x1f ;  /* 0x0000001fff0b7424 */ /* 0x000fe400078e00ff */
[----:B------:R-:W-:-:S05]  /*2ba20*/  IMAD.MOV.U32 R3, RZ, RZ, R14 ;  /* 0x000000ffff037224 */ /* 0x000fca00078e000e */
[----:B------:R-:W-:-:S05]  /*2ba30*/  SEL R3, R3, RZ, P5 ;  /* 0x000000ff03037207 */ /* 0x000fca0002800000 */
[----:B------:R-:W-:-:S05]  /*2ba40*/  IMAD.IADD R7, R2, 0x1, R3 ;  /* 0x0000000102077824 */ /* 0x000fca00078e0203 */
[----:B------:R-:W-:-:S07]  /*2ba50*/  MOV R13, R7 ;  /* 0x00000007000d7202 */ /* 0x000fce0000000f00 */
[----:B------:R-:W-:Y:S05]  /*2ba60*/  WARPSYNC.COLLECTIVE R15, `(.L_x_911) ;  /* 0x000000000f087348 */ /* 0x000fea0003c00000 */
[----:B------:R0:W1:Y:S02]  /*2ba70*/  SHFL.IDX P6, R14, R13, R12, R11 ;  /* 0x0000000c0d0e7389 */ /* 0x00006400000c000b */
[----:B01----:R-:W-:Y:S01]  /*2ba80*/  ENDCOLLECTIVE ;  /* 0x000000000000791b */ /* 0x003fe20003800000 */
.L_x_911:
[----:B------:R-:W-:Y:S01]  /*2ba90*/  IMAD.MOV.U32 R9, RZ, RZ, R14 ;  /* 0x000000ffff097224 */ /* 0x000fe200078e000e */
[----:B------:R-:W-:Y:S06]  /*2baa0*/  BRA `(.L_x_912) ;  /* 0xffffffc800387947 */ /* 0x000fec000383ffff */
.L_x_786:
[----:B------:R-:W-:Y:S01]  /*2bab0*/  BSSY B0, `(.L_x_913) ;  /* 0x0000008000007945 */ /* 0x000fe20003800000 */
[----:B------:R-:W-:Y:S01]  /*2bac0*/  IMAD.MOV.U32 R13, RZ, RZ, R2 ;  /* 0x000000ffff0d7224 */ /* 0x000fe200078e0002 */
[----:B------:R-:W-:Y:S01]  /*2bad0*/  MOV R15, 0xffffffff ;  /* 0xffffffff000f7802 */ /* 0x000fe20000000f00 */
[----:B------:R-:W-:Y:S02]  /*2bae0*/  IMAD.MOV.U32 R12, RZ, RZ, 0x1 ;  /* 0x00000001ff0c7424 */ /* 0x000fe400078e00ff */
[----:B------:R-:W-:-:S07]  /*2baf0*/  IMAD.MOV.U32 R11, RZ, RZ, RZ ;  /* 0x000000ffff0b7224 */ /* 0x000fce00078e00ff */
[----:B0-----:R-:W-:Y:S05]  /*2bb00*/  WARPSYNC.COLLECTIVE R15, `(.L_x_914) ;  /* 0x000000000f087348 */ /* 0x001fea0003c00000 */
[----:B------:R1:W2:Y:S02]  /*2bb10*/  SHFL.UP P6, R14, R13, R12, R11 ;  /* 0x0400000c0d0e7389 */ /* 0x0002a400000c000b */
[----:B012---:R-:W-:Y:S01]  /*2bb20*/  ENDCOLLECTIVE ;  /* 0x000000000000791b */ /* 0x007fe20003800000 */
.L_x_914:
[----:B------:R-:W-:Y:S05]  /*2bb30*/  BSYNC B0 ;  /* 0x0000000000007941 */ /* 0x000fea0003800000 */
.L_x_913:
[----:B------:R-:W-:Y:S01]  /*2bb40*/  IMAD.MOV.U32 R3, RZ, RZ, R14 ;  /* 0x000000ffff037224 */ /* 0x000fe200078e000e */
[----:B------:R-:W-:Y:S01]  /*2bb50*/  MOV R12, 0x2 ;  /* 0x00000002000c7802 */ /* 0x000fe20000000f00 */
[----:B------:R-:W-:Y:S02]  /*2bb60*/  IMAD.MOV.U32 R11, RZ, RZ, RZ ;  /* 0x000000ffff0b7224 */ /* 0x000fe400078e00ff */
[----:B------:R-:W-:Y:S01]  /*2bb70*/  IMAD.MOV.U32 R15, RZ, RZ, -0x1 ;  /* 0xffffffffff0f7424 */ /* 0x000fe200078e00ff */
[----:B------:R-:W-:-:S05]  /*2bb80*/  SEL R3, R3, RZ, P1 ;  /* 0x000000ff03037207 */ /* 0x000fca0000800000 */
[----:B------:R-:W-:-:S04]  /*2bb90*/  IMAD.IADD R2, R2, 0x1, R3 ;  /* 0x0000000102027824 */ /* 0x000fc800078e0203 */
[----:B------:R-:W-:-:S07]  /*2bba0*/  IMAD.MOV.U32 R13, RZ, RZ, R2 ;  /* 0x000000ffff0d7224 */ /* 0x000fce00078e0002 */
[----:B------:R-:W-:Y:S05]  /*2bbb0*/  WARPSYNC.COLLECTIVE R15, `(.L_x_915) ;  /* 0x000000000f087348 */ /* 0x000fea0003c00000 */
[----:B------:R0:W1:Y:S02]  /*2bbc0*/  SHFL.UP P6, R14, R13, R12, R11 ;  /* 0x0400000c0d0e7389 */ /* 0x00006400000c000b */
[----:B01----:R-:W-:Y:S01]  /*2bbd0*/  ENDCOLLECTIVE ;  /* 0x000000000000791b */ /* 0x003fe20003800000 */
.L_x_915:
[----:B------:R-:W-:Y:S02]  /*2bbe0*/  IMAD.MOV.U32 R12, RZ, RZ, 0x4 ;  /* 0x00000004ff0c7424 */ /* 0x000fe400078e00ff */
[----:B------:R-:W-:-:S05]  /*2bbf0*/  IMAD.MOV.U32 R3, RZ, RZ, R14 ;  /* 0x000000ffff037224 */ /* 0x000fca00078e000e */
[----:B------:R-:W-:-:S04]  /*2bc00*/  SEL R3, R3, RZ, P2 ;  /* 0x000000ff03037207 */ /* 0x000fc80001000000 */
[----:B------:R-:W-:-:S05]  /*2bc10*/  IADD3 R2, R2, R3, RZ ;  /* 0x0000000302027210 */ /* 0x000fca0007ffe0ff */
[----:B------:R-:W-:-:S07]  /*2bc20*/  IMAD.MOV.U32 R13, RZ, RZ, R2 ;  /* 0x000000ffff0d7224 */ /* 0x000fce00078e0002 */
[----:B------:R-:W-:Y:S05]  /*2bc30*/  WARPSYNC.COLLECTIVE R15, `(.L_x_916) ;  /* 0x000000000f087348 */ /* 0x000fea0003c00000 */
[----:B------:R0:W1:Y:S02]  /*2bc40*/  SHFL.UP P6, R14, R13, R12, R11 ;  /* 0x0400000c0d0e7389 */ /* 0x00006400000c000b */
[----:B01----:R-:W-:Y:S01]  /*2bc50*/  ENDCOLLECTIVE ;  /* 0x000000000000791b */ /* 0x003fe20003800000 */
.L_x_916:
        /* <DEDUP_REMOVED lines=8> */
.L_x_917:
        /* <DEDUP_REMOVED lines=8> */
.L_x_918:
[----:B------:R-:W-:Y:S02]  /*2bd60*/  IMAD.MOV.U32 R12, RZ, RZ, 0x1f ;  /* 0x0000001fff0c7424 */ /* 0x000fe400078e00ff */
[----:B------:R-:W-:Y:S02]  /*2bd70*/  IMAD.MOV.U32 R11, RZ, RZ, 0x1f ;  /* 0x0000001fff0b7424 */ /* 0x000fe400078e00ff */
[----:B------:R-:W-:-:S05]  /*2bd80*/  IMAD.MOV.U32 R3, RZ, RZ, R14 ;  /* 0x000000ffff037224 */ /* 0x000fca00078e000e */
[----:B------:R-:W-:-:S04]  /*2bd90*/  SEL R3, R3, RZ, P5 ;  /* 0x000000ff03037207 */ /* 0x000fc80002800000 */
[----:B------:R-:W-:-:S05]  /*2bda0*/  IADD3 R7, R2, R3, RZ ;  /* 0x0000000302077210 */ /* 0x000fca0007ffe0ff */
[----:B------:R-:W-:-:S07]  /*2bdb0*/  IMAD.MOV.U32 R13, RZ, RZ, R7 ;  /* 0x000000ffff0d7224 */ /* 0x000fce00078e0007 */
[----:B------:R-:W-:Y:S05]  /*2bdc0*/  WARPSYNC.COLLECTIVE R15, `(.L_x_919) ;  /* 0x000000000f087348 */ /* 0x000fea0003c00000 */
[----:B------:R0:W1:Y:S02]  /*2bdd0*/  SHFL.IDX P6, R14, R13, R12, R11 ;  /* 0x0000000c0d0e7389 */ /* 0x00006400000c000b */
[----:B01----:R-:W-:Y:S01]  /*2bde0*/  ENDCOLLECTIVE ;  /* 0x000000000000791b */ /* 0x003fe20003800000 */
.L_x_919:
[----:B------:R-:W-:Y:S01]  /*2bdf0*/  MOV R9, R14 ;  /* 0x0000000e00097202 */ /* 0x000fe20000000f00 */
[----:B------:R-:W-:Y:S06]  /*2be00*/  BRA `(.L_x_920) ;  /* 0xffffffc800107947 */ /* 0x000fec000383ffff */
.L_x_788:
[----:B------:R-:W-:Y:S01]  /*2be10*/  BSSY B0, `(.L_x_921) ;  /* 0x0000006000007945 */ /* 0x000fe20003800000 */
[----:B------:R-:W-:Y:S01]  /*2be20*/  PLOP3.LUT P6, PT, P6, PT, PT, 0x8, 0x0 ;  /* 0x000000000000781c */ /* 0x000fe200037ce170 */
[----:B------:R-:W-:-:S12]  /*2be30*/  IMAD.MOV.U32 R15, RZ, RZ, -0x1 ;  /* 0xffffffffff0f7424 */ /* 0x000fd800078e00ff */
[----:B0-----:R-:W-:Y:S05]  /*2be40*/  WARPSYNC.COLLECTIVE R15, `(.L_x_922) ;  /* 0x000000000f087348 */ /* 0x001fea0003c00000 */
[----:B------:R-:W-:Y:S01]  /*2be50*/  VOTE.ANY R14, PT, P6 ;  /* 0x00000000000e7806 */ /* 0x000fe200030e0100 */
[----:B0-----:R-:W-:Y:S06]  /*2be60*/  ENDCOLLECTIVE ;  /* 0x000000000000791b */ /* 0x001fec0003800000 */
.L_x_922:
[----:B------:R-:W-:Y:S05]  /*2be70*/  BSYNC B0 ;  /* 0x0000000000007941 */ /* 0x000fea0003800000 */
.L_x_921:
[----:B------:R-:W-:Y:S02]  /*2be80*/  IMAD.MOV.U32 R3, RZ, RZ, R14 ;  /* 0x000000ffff037224 */ /* 0x000fe400078e000e */
[----:B------:R-:W-:Y:S02]  /*2be90*/  IMAD.MOV.U32 R13, RZ, RZ, R4 ;  /* 0x000000ffff0d7224 */ /* 0x000fe400078e0004 */
[----:B------:R-:W0:Y:S01]  /*2bea0*/  POPC R0, R3 ;  /* 0x0000000300007309 */ /* 0x000e220000000000 */
[----:B------:R-:W-:Y:S02]  /*2beb0*/  IMAD.MOV.U32 R11, RZ, RZ, 0x1f ;  /* 0x0000001fff0b7424 */ /* 0x000fe400078e00ff */
[----:B------:R-:W-:Y:S01]  /*2bec0*/  IMAD.MOV.U32 R15, RZ, RZ, -0x1 ;  /* 0xffffffffff0f7424 */ /* 0x000fe200078e00ff */
[----:B0-----:R-:W-:-:S07]  /*2bed0*/  MOV R12, R0 ;  /* 0x00000000000c7202 */ /* 0x001fce0000000f00 */
[----:B------:R-:W-:Y:S05]  /*2bee0*/  WARPSYNC.COLLECTIVE R15, `(.L_x_923) ;  /* 0x000000000f087348 */ /* 0x000fea0003c00000 */
[----:B------:R0:W1:Y:S02]  /*2bef0*/  SHFL.IDX P6, R14, R13, R12, R11 ;  /* 0x0000000c0d0e7389 */ /* 0x00006400000c000b */
[----:B01----:R-:W-:Y:S01]  /*2bf00*/  ENDCOLLECTIVE ;  /* 0x000000000000791b */ /* 0x003fe20003800000 */
.L_x_923:
[----:B------:R-:W-:Y:S01]  /*2bf10*/  MOV R13, R6 ;  /* 0x00000006000d7202 */ /* 0x000fe20000000f00 */
[----:B------:R-:W-:-:S07]  /*2bf20*/  IMAD.MOV.U32 R4, RZ, RZ, R14 ;  /* 0x000000ffff047224 */ /* 0x000fce00078e000e */
[----:B------:R-:W-:Y:S05]  /*2bf30*/  WARPSYNC.COLLECTIVE R15, `(.L_x_924) ;  /* 0x000000000f087348 */ /* 0x000fea0003c00000 */
[----:B------:R0:W1:Y:S02]  /*2bf40*/  SHFL.IDX P6, R14, R13, R12, R11 ;  /* 0x0000000c0d0e7389 */ /* 0x00006400000c000b */
[----:B01----:R-:W-:Y:S01]  /*2bf50*/  ENDCOLLECTIVE ;  /* 0x000000000000791b */ /* 0x003fe20003800000 */
.L_x_924:
[----:B------:R-:W-:Y:S01]  /*2bf60*/  IMAD.MOV.U32 R6, RZ, RZ, R14 ;  /* 0x000000ffff067224 */ /* 0x000fe200078e000e */
[----:B------:R-:W-:Y:S06]  /*2bf70*/  BRA `(.L_x_925) ;  /* 0xffffffc400f07947 */ /* 0x000fec000383ffff */
.L_x_790:
[----:B------:R-:W-:Y:S01]  /*2bf80*/  BSSY B0, `(.L_x_926) ;  /* 0x0000007000007945 */ /* 0x000fe20003800000 */
[----:B------:R-:W-:Y:S01]  /*2bf90*/  IMAD.MOV.U32 R13, RZ, RZ, R7 ;  /* 0x000000ffff0d7224 */ /* 0x000fe200078e0007 */
[----:B------:R-:W-:Y:S01]  /*2bfa0*/  MOV R15, 0xffffffff ;  /* 0xffffffff000f7802 */ /* 0x000fe20000000f00 */
[----:B------:R-:W-:-:S07]  /*2bfb0*/  IMAD.MOV.U32 R11, RZ, RZ, 0x1f ;  /* 0x0000001fff0b7424 */ /* 0x000fce00078e00ff */
[----:B0123--:R-:W-:Y:S05]  /*2bfc0*/  WARPSYNC.COLLECTIVE R15, `(.L_x_927) ;  /* 0x000000000f087348 */ /* 0x00ffea0003c00000 */
[----:B------:R4:W0:Y:S02]  /*2bfd0*/  SHFL.IDX P6, R14, R13, R12, R11 ;  /* 0x0000000c0d0e7389 */ /* 0x00082400000c000b */
[----:B01234-:R-:W-:Y:S01]  /*2bfe0*/  ENDCOLLECTIVE ;  /* 0x000000000000791b */ /* 0x01ffe20003800000 */
.L_x_927:
[----:B------:R-:W-:Y:S05]  /*2bff0*/  BSYNC B0 ;  /* 0x0000000000007941 */ /* 0x000fea0003800000 */
.L_x_926:
[----:B------:R-:W-:Y:S01]  /*2c000*/  IMAD.MOV.U32 R7, RZ, RZ, R14 ;  /* 0x000000ffff077224 */ /* 0x000fe200078e000e */
[----:B------:R-:W-:Y:S06]  /*2c010*/  BRA `(.L_x_928) ;  /* 0xffffffc400e07947 */ /* 0x000fec000383ffff */
.L_x_794:
[----:B0-----:R0:W1:Y:S02]  /*2c020*/  SYNCS.PHASECHK.TRANS64.TRYWAIT P0, [R0+URZ+0x34820], R3 ;  /* 0x03482003000075a7 */ /* 0x001064000800017f */
[----:B-1----:R-:W-:Y:S05]  /*2c030*/  @!P0 NANOSLEEP.SYNCS 0x989680 ;  /* 0x009896800000895d */ /* 0x002fea0003900000 */
[----:B------:R-:W1:Y:S02]  /*2c040*/  @!P0 SYNCS.PHASECHK.TRANS64 P0, [R0+URZ+0x34820], R3 ;  /* 0x03482003000085a7 */ /* 0x000e64000800007f */
[----:B-1----:R-:W-:Y:S05]  /*2c050*/  @!P0 BRA `(.L_x_794) ;  /* 0xfffffffc00f08947 */ /* 0x002fea000383ffff */
[----:B------:R-:W-:Y:S05]  /*2c060*/  BRA `(.L_x_929) ;  /* 0xffffffcc00787947 */ /* 0x000fea000383ffff */
.L_x_795:
        /* <DEDUP_REMOVED lines=11> */
.L_x_931:
[----:B------:R-:W-:Y:S05]  /*2c120*/  BSYNC B0 ;  /* 0x0000000000007941 */ /* 0x000fea0003800000 */
.L_x_930:
[----:B------:R-:W-:Y:S05]  /*2c130*/  BRA `(.L_x_932) ;  /* 0xffffffcc00607947 */ /* 0x000fea000383ffff */
.L_x_796:
[----:B------:R-:W-:Y:S01]  /*2c140*/  BSSY B0, `(.L_x_933) ;  /* 0x0000006000007945 */ /* 0x000fe20003800000 */
[----:B------:R-:W-:-:S07]  /*2c150*/  IMAD.MOV.U32 R15, RZ, RZ, -0x1 ;  /* 0xffffffffff0f7424 */ /* 0x000fce00078e00ff */
[----:B01----:R-:W-:Y:S05]  /*2c160*/  WARPSYNC.COLLECTIVE R15, `(.L_x_934) ;  /* 0x000000000f0c7348 */ /* 0x003fea0003c00000 */
[----:B------:R-:W-:Y:S02]  /*2c170*/  ELECT P6, UR62, PT ;  /* 0x00000000003e782f */ /* 0x000fe400038c0000 */
[----:B------:R-:W-:Y:S01]  /*2c180*/  MOV R14, UR62 ;  /* 0x0000003e000e7c02 */ /* 0x000fe20008000f00 */
[----:B01----:R-:W-:Y:S10]  /*2c190*/  ENDCOLLECTIVE ;  /* 0x000000000000791b */ /* 0x003ff40003800000 */
.L_x_934:
[----:B------:R-:W-:Y:S05]  /*2c1a0*/  BSYNC B0 ;  /* 0x0000000000007941 */ /* 0x000fea0003800000 */
.L_x_933:
[----:B------:R-:W-:Y:S05]  /*2c1b0*/  BRA `(.L_x_935) ;  /* 0xffffffcc00547947 */ /* 0x000fea000383ffff */
.L_x_798:
[----:B0-----:R0:W1:Y:S02]  /*2c1c0*/  SYNCS.PHASECHK.TRANS64.TRYWAIT P0, [R6+URZ], R5 ;  /* 0x00000005060075a7 */ /* 0x001064000800017f */
[----:B-1----:R-:W-:Y:S05]  /*2c1d0*/  @!P0 NANOSLEEP.SYNCS 0x989680 ;  /* 0x009896800000895d */ /* 0x002fea0003900000 */
[----:B------:R-:W1:Y:S02]  /*2c1e0*/  @!P0 SYNCS.PHASECHK.TRANS64 P0, [R6+URZ], R5 ;  /* 0x00000005060085a7 */ /* 0x000e64000800007f */
[----:B-1----:R-:W-:Y:S05]  /*2c1f0*/  @!P0 BRA `(.L_x_798) ;  /* 0xfffffffc00f08947 */ /* 0x002fea000383ffff */
[----:B------:R-:W-:Y:S05]  /*2c200*/  BRA `(.L_x_936) ;  /* 0xffffffcc008c7947 */ /* 0x000fea000383ffff */
.L_x_799:
[----:B-1----:R1:W2:Y:S02]  /*2c210*/  SYNCS.PHASECHK.TRANS64.TRYWAIT P0, [R7+URZ], R2 ;  /* 0x00000002070075a7 */ /* 0x0022a4000800017f */
[----:B--2---:R-:W-:Y:S05]  /*2c220*/  @!P0 NANOSLEEP.SYNCS 0x989680 ;  /* 0x009896800000895d */ /* 0x004fea0003900000 */
[----:B------:R-:W2:Y:S02]  /*2c230*/  @!P0 SYNCS.PHASECHK.TRANS64 P0, [R7+URZ], R2 ;  /* 0x00000002070085a7 */ /* 0x000ea4000800007f */
[----:B--2---:R-:W-:Y:S05]  /*2c240*/  @!P0 BRA `(.L_x_799) ;  /* 0xfffffffc00f08947 */ /* 0x004fea000383ffff */
[----:B------:R-:W-:Y:S05]  /*2c250*/  BRA `(.L_x_937) ;  /* 0xffffffcc00807947 */ /* 0x000fea000383ffff */
.L_x_801:
[----:B--2---:R2:W3:Y:S02]  /*2c260*/  SYNCS.PHASECHK.TRANS64.TRYWAIT P0, [R4+URZ], R5 ;  /* 0x00000005040075a7 */ /* 0x0044e4000800017f */
[----:B---3--:R-:W-:Y:S05]  /*2c270*/  @!P0 NANOSLEEP.SYNCS 0x989680 ;  /* 0x009896800000895d */ /* 0x008fea0003900000 */
[----:B------:R-:W3:Y:S02]  /*2c280*/  @!P0 SYNCS.PHASECHK.TRANS64 P0, [R4+URZ], R5 ;  /* 0x00000005040085a7 */ /* 0x000ee4000800007f */
[----:B---3--:R-:W-:Y:S05]  /*2c290*/  @!P0 BRA `(.L_x_801) ;  /* 0xfffffffc00f08947 */ /* 0x008fea000383ffff */
[----:B------:R-:W-:Y:S05]  /*2c2a0*/  BRA `(.L_x_938) ;  /* 0xffffffcc00847947 */ /* 0x000fea000383ffff */
.L_x_939:
        /* <DEDUP_REMOVED lines=13> */
.L_x_3093:


//--------------------- .text._ZN7cutlass13device_kernelIN5flash11enable_sm90INS1_16FlashAttnFwdSm90INS1_25CollectiveMainloopFwdSm90ILi2EN4cute5tupleIJNS5_1CILi1EEES8_S8_EEENS6_IJNS7_ILi128EEESA_SA_EEELi128ENS_6half_tEfNS_4arch4Sm90ELb0ELb1ELb1ELb0ELb0ELb0ELb0ELb1ELb1ELb1ELb1ELb0EEENS1_21CollectiveEpilogueFwdISB_S9_SC_SE_Li256ELb0ELb1ELb1ELb0EEENS1_19SingleTileSchedulerILb0ELb1ELb1ELi128EEEEEEEEEvNT_6ParamsE --------------------------
	.section	.text._ZN7cutlass13device_kernelIN5flash11enable_sm90INS1_16FlashAttnFwdSm90INS1_25CollectiveMainloopFwdSm90ILi2EN4cute5tupleIJNS5_1CILi1EEES8_S8_EEENS6_IJNS7_ILi128EEESA_SA_EEELi128ENS_6half_tEfNS_4arch4Sm90ELb0ELb1ELb1ELb0ELb0ELb0ELb0ELb1ELb1ELb1ELb1ELb0EEENS1_21CollectiveEpilogueFwdISB_S9_SC_SE_Li256ELb0ELb1ELb1ELb0EEENS1_19SingleTileSchedulerILb0ELb1ELb1ELi128EEEEEEEEEvNT_6ParamsE,"ax",@progbits
	.align	128
.text._ZN7cutlass13device_kernelIN5flash11enable_sm90INS1_16FlashAttnFwdSm90INS1_25CollectiveMainloopFwdSm90ILi2EN4cute5tupleIJNS5_1CILi1EEES8_S8_EEENS6_IJNS7_ILi128EEESA_SA_EEELi128ENS_6half_tEfNS_4arch4Sm90ELb0ELb1ELb1ELb0ELb0ELb0ELb0ELb1ELb1ELb1ELb1ELb0EEENS1_21CollectiveEpilogueFwdISB_S9_SC_SE_Li256ELb0ELb1ELb1ELb0EEENS1_19SingleTileSchedulerILb0ELb1ELb1ELi128EEEEEEEEEvNT_6ParamsE:
        .type           _ZN7cutlass13device_kernelIN5flash11enable_sm90INS1_16FlashAttnFwdSm90INS1_25CollectiveMainloopFwdSm90ILi2EN4cute5tupleIJNS5_1CILi1EEES8_S8_EEENS6_IJNS7_ILi128EEESA_SA_EEELi128ENS_6half_tEfNS_4arch4Sm90ELb0ELb1ELb1ELb0ELb0ELb0ELb0ELb1ELb1ELb1ELb1ELb0EEENS1_21CollectiveEpilogueFwdISB_S9_SC_SE_Li256ELb0ELb1ELb1ELb0EEENS1_19SingleTileSchedulerILb0ELb1ELb1ELi128EEEEEEEEEvNT_6ParamsE,@function
        .size           _ZN7cutlass13device_kernelIN5flash11enable_sm90INS1_16FlashAttnFwdSm90INS1_25CollectiveMainloopFwdSm90ILi2EN4cute5tupleIJNS5_1CILi1EEES8_S8_EEENS6_IJNS7_ILi128EEESA_SA_EEELi128ENS_6half_tEfNS_4arch4Sm90ELb0ELb1ELb1ELb0ELb0ELb0ELb0ELb1ELb1ELb1ELb1ELb0EEENS1_21CollectiveEpilogueFwdISB_S9_SC_SE_Li256ELb0ELb1ELb1ELb0EEENS1_19SingleTileSchedulerILb0ELb1ELb1ELi128EEEEEEEEEvNT_6ParamsE,(.L_x_3094 - _ZN7cutlass13device_kernelIN5flash11enable_sm90INS1_16FlashAttnFwdSm90INS1_25CollectiveMainloopFwdSm90ILi2EN4cute5tupleIJNS5_1CILi1EEES8_S8_EEENS6_IJNS7_ILi128EEESA_SA_EEELi128ENS_6half_tEfNS_4arch4Sm90ELb0ELb1ELb1ELb0ELb0ELb0ELb0ELb1ELb1ELb1ELb1ELb0EEENS1_21CollectiveEpilogueFwdISB_S9_SC_SE_Li256ELb0ELb1ELb1ELb0EEENS1_19SingleTileSchedulerILb0ELb1ELb1ELi128EEEEEEEEEvNT_6ParamsE)
        .other          _ZN7cutlass13device_kernelIN5flash11enable_sm90INS1_16FlashAttnFwdSm90INS1_25CollectiveMainloopFwdSm90ILi2EN4cute5tupleIJNS5_1CILi1EEES8_S8_EEENS6_IJNS7_ILi128EEESA_SA_EEELi128ENS_6half_tEfNS_4arch4Sm90ELb0ELb1ELb1ELb0ELb0ELb0ELb0ELb1ELb1ELb1ELb1ELb0EEENS1_21CollectiveEpilogueFwdISB_S9_SC_SE_Li256ELb0ELb1ELb1ELb0EEENS1_19SingleTileSchedulerILb0ELb1ELb1ELi128EEEEEEEEEvNT_6ParamsE,@"STO_CUDA_ENTRY STV_DEFAULT"
_ZN7cutlass13device_kernelIN5flash11enable_sm90INS1_16FlashAttnFwdSm90INS1_25CollectiveMainloopFwdSm90ILi2EN4cute5tupleIJNS5_1CILi1EEES8_S8_EEENS6_IJNS7_ILi128EEESA_SA_EEELi128ENS_6half_tEfNS_4arch4Sm90ELb0ELb1ELb1ELb0ELb0ELb0ELb0ELb1ELb1ELb1ELb1ELb0EEENS1_21CollectiveEpilogueFwdISB_S9_SC_SE_Li256ELb0ELb1ELb1ELb0EEENS1_19SingleTileSchedulerILb0ELb1ELb1ELi128EEEEEEEEEvNT_6ParamsE:
        /* <DEDUP_REMOVED lines=17> */
.L_x_941:
[----:B------:R-:W-:Y:S05]  /*0110*/  BSYNC B0 ;  /* 0x0000000000007941 */ /* 0x000fea0003800000 */
.L_x_940:
        /* <DEDUP_REMOVED lines=40> */
.L_x_942:
        /* <DEDUP_REMOVED lines=22> */
.L_x_943:
        /* <DEDUP_REMOVED lines=18> */
.L_x_944:
        /* <DEDUP_REMOVED lines=22> */
.L_x_945:
        /* <DEDUP_REMOVED lines=22> */
.L_x_946:
[----:B--2---:R-:W-:Y:S01]  /*08e0*/  ISETP.NE.AND P0, PT, R2, RZ, PT ;  /* 0x000000ff0200720c */ /* 0x004fe20003f05270 */
[----:B------:R-:W-:Y:S01]  /*08f0*/  IMAD.MOV.U32 R2, RZ, RZ, 0x1 ;  /* 0x00000001ff027424 */ /* 0x000fe200078e00ff */
[----:B------:R-:W-:Y:S01]  /*0900*/  NOP ;  /* 0x0000000000007918 */ /* 0x000fe20000000000 */
[----:B------:R-:W-:Y:S01]  /*0910*/  ULDC.64 UR44, c[0x0][0x208] ;  /* 0x00008200002c7ab9 */ /* 0x000fe20000000a00 */
[----:B------:R-:W-:Y:S02]  /*0920*/  BSSY B6, `(.L_x_947) ;  /* 0x0001459000067945 */ /* 0x000fe40003800000 */
[----:B------:R-:W-:-:S05]  /*0930*/  SEL R2, R2, 0x2, !P0 ;  /* 0x0000000202027807 */ /* 0x000fca0004000000 */
[----:B------:R2:W-:Y:S01]  /*0940*/  STL [R1+0x14], R2 ;  /* 0x0000140201007387 */ /* 0x0005e20000100800 */
[----:B01-34-:R-:W-:Y:S06]  /*0950*/  BAR.SYNC.DEFER_BLOCKING 0x0 ;  /* 0x0000000000007b1d */ /* 0x01bfec0000010000 */
[----:B------:R-:W-:Y:S05]  /*0960*/  @!P0 BRA `(.L_x_948) ;  /* 0x0000010400b08947 */ /* 0x000fea0003800000 */
.L_x_949:
[----:B------:R-:W-:-:S08]  /*0970*/  NOP ;  /* 0x0000000000007918 */ /* 0x000fd00000000000 */
[----:B------:R-:W0:Y:S02]  /*0980*/  USETMAXREG.TRY_ALLOC.CTAPOOL UP0, 0xf0 ;  /* 0x000000f0000079c8 */ /* 0x000e240008000600 */
[----:B0-----:R-:W-:-:S13]  /*0990*/  PLOP3.LUT P0, PT, PT, PT, UP0, 0x80, 0x0 ;  /* 0x000000000000781c */ /* 0x001fda0003f0f008 */
[----:B------:R-:W-:Y:S05]  /*09a0*/  @!P0 BRA `(.L_x_949) ;  /* 0xfffffffc00f08947 */ /* 0x000fea000383ffff */
[----:B--2---:R-:W0:Y:S01]  /*09b0*/  LDC R2, c[0x0][0xc50] ;  /* 0x00031400ff027b82 */ /* 0x004e220000000800 */
[----:B------:R-:W1:Y:S07]  /*09c0*/  S2R R6, SR_TID.X ;  /* 0x0000000000067919 */ /* 0x000e6e0000002100 */
[----:B------:R-:W2:Y:S08]  /*09d0*/  S2UR UR4, SR_CTAID.Y ;  /* 0x00000000000479c3 */ /* 0x000eb00000002600 */
[----:B------:R-:W3:Y:S08]  /*09e0*/  S2UR UR5, SR_CTAID.Z ;  /* 0x00000000000579c3 */ /* 0x000ef00000002700 */
[----:B------:R-:W-:Y:S06]  /*09f0*/  BAR.ARV 0x8, 0x180 ;  /* 0x0206000000007b1d */ /* 0x000fec0000002000 */
[----:B0-----:R-:W-:Y:S01]  /*0a00*/  ISETP.NE.AND P1, PT, R2, 0x1, PT ;  /* 0x000000010200780c */ /* 0x001fe20003f25270 */
[----:B--2---:R-:W-:Y:S01]  /*0a10*/  IMAD.U32 R18, RZ, RZ, UR4 ;  /* 0x00000004ff127e24 */ /* 0x004fe2000f8e00ff */
[----:B-1----:R-:W-:-:S11]  /*0a20*/  LOP3.LUT R4, R6, 0xffffff80, RZ, 0xc0, !PT ;  /* 0xffffff8006047812 */ /* 0x002fd600078ec0ff */
[----:B------:R-:W0:Y:S01]  /*0a30*/  @P1 LDC R0, c[0x0][0xc54] ;  /* 0x00031500ff001b82 */ /* 0x000e220000000800 */
[----:B------:R-:W-:-:S07]  /*0a40*/  ISETP.NE.AND P0, PT, R4, 0x80, PT ;  /* 0x000000800400780c */ /* 0x000fce0003f05270 */
[----:B------:R-:W1:Y:S08]  /*0a50*/  @P1 LDC R3, c[0x0][0xc58] ;  /* 0x00031600ff031b82 */ /* 0x000e700000000800 */
[----:B------:R-:W-:Y:S06]  /*0a60*/  @!P0 BAR.ARV 0x9, 0x100 ;  /* 0x0244000000008b1d */ /* 0x000fec0000002000 */
[----:B---3--:R-:W-:Y:S01]  /*0a70*/  ISETP.LE.AND P0, PT, RZ, UR5, PT ;  /* 0x00000005ff007c0c */ /* 0x008fe2000bf03270 */
[----:B0-----:R-:W-:-:S05]  /*0a80*/  @P1 IMAD.HI.U32 R0, R0, UR4, RZ ;  /* 0x0000000400001c27 */ /* 0x001fca000f8e00ff */
[----:B-1----:R-:W-:-:S05]  /*0a90*/  @P1 SHF.R.U32.HI R18, RZ, R3, R0 ;  /* 0x00000003ff121219 */ /* 0x002fca0000011600 */
[----:B------:R-:W-:-:S04]  /*0aa0*/  IMAD.MOV R3, RZ, RZ, -R18 ;  /* 0x000000ffff037224 */ /* 0x000fc800078e0a12 */
[----:B------:R-:W-:Y:S01]  /*0ab0*/  IMAD R17, R2, R3, UR4 ;  /* 0x0000000402117e24 */ /* 0x000fe2000f8e0203 */
[----:B------:R-:W-:Y:S06]  /*0ac0*/  @!P0 BRA `(.L_x_950) ;  /* 0x0000014000f88947 */ /* 0x000fec0003800000 */
[----:B------:R-:W0:Y:S01]  /*0ad0*/  LDC R0, c[0x0][0x448] ;  /* 0x00011200ff007b82 */ /* 0x000e220000000800 */
[----:B------:R-:W1:Y:S01]  /*0ae0*/  S2R R23, SR_CTAID.X ;  /* 0x0000000000177919 */ /* 0x000e620000002500 */
[----:B------:R-:W-:-:S06]  /*0af0*/  VIADD R89, R6, 0xffffff80 ;  /* 0xffffff8006597836 */ /* 0x000fcc0000000000 */
[----:B------:R-:W2:Y:S08]  /*0b00*/  LDC.64 R2, c[0x0][0x418] ;  /* 0x00010600ff027b82 */ /* 0x000eb00000000a00 */
[----:B------:R-:W3:Y:S01]  /*0b10*/  LDC.64 R12, c[0x0][0x9e0] ;  /* 0x00027800ff0c7b82 */ /* 0x000ee20000000a00 */
[----:B0-----:R-:W-:-:S07]  /*0b20*/  ISETP.NE.AND P1, PT, R0, 0x1, PT ;  /* 0x000000010000780c */ /* 0x001fce0003f25270 */
[----:B------:R-:W0:Y:S01]  /*0b30*/  LDC R9, c[0x0][0x288] ;  /* 0x0000a200ff097b82 */ /* 0x000e220000000800 */
[----:B--2---:R-:W-:-:S07]  /*0b40*/  ISETP.NE.U32.AND P0, PT, R2, RZ, PT ;  /* 0x000000ff0200720c */ /* 0x004fce0003f05070 */
[----:B------:R-:W2:Y:S01]  /*0b50*/  LDC R16, c[0x0][0x424] ;  /* 0x00010900ff107b82 */ /* 0x000ea20000000800 */
[----:B-1----:R-:W-:Y:S01]  /*0b60*/  IMAD.SHL.U32 R23, R23, 0x80, RZ ;  /* 0x0000008017177824 */ /* 0x002fe200078e00ff */
[----:B------:R-:W-:-:S03]  /*0b70*/  ISETP.NE.AND.EX P0, PT, R3, RZ, PT, P0 ;  /* 0x000000ff0300720c */ /* 0x000fc60003f05300 */
[----:B------:R-:W-:Y:S01]  /*0b80*/  @P1 VIADD R0, R23, 0x7f ;  /* 0x0000007f17001836 */ /* 0x000fe20000000000 */
[----:B---3--:R-:W-:Y:S02]  /*0b90*/  ISETP.GE.AND P2, PT, R13, 0x1, PT ;  /* 0x000000010d00780c */ /* 0x008fe40003f46270 */
[----:B------:R-:W1:Y:S08]  /*0ba0*/  @P1 LDC R5, c[0x0][0x44c] ;  /* 0x00011300ff051b82 */ /* 0x000e700000000800 */
[----:B------:R-:W3:Y:S01]  /*0bb0*/  @P1 LDC R7, c[0x0][0x450] ;  /* 0x00011400ff071b82 */ /* 0x000ee20000000800 */
[----:B0-----:R-:W-:-:S07]  /*0bc0*/  IADD3 R3, -R9, 0x1, RZ ;  /* 0x0000000109037810 */ /* 0x001fce0007ffe1ff */
[----:B------:R-:W0:Y:S01]  /*0bd0*/  LDC R11, c[0x0][0x2f0] ;  /* 0x0000bc00ff0b7b82 */ /* 0x000e220000000800 */
[----:B--2---:R-:W-:Y:S01]  /*0be0*/  SEL R16, R16, 0x1, P0 ;  /* 0x0000000110107807 */ /* 0x004fe20000000000 */
[----:B-1----:R-:W-:-:S04]  /*0bf0*/  @P1 IMAD.HI.U32 R2, R0, R5, RZ ;  /* 0x0000000500021227 */ /* 0x002fc800078e00ff */
[----:B------:R-:W-:Y:S01]  /*0c00*/  VIADD R0, R23, 0x7f ;  /* 0x0000007f17007836 */ /* 0x000fe20000000000 */
[----:B---3--:R-:W-:Y:S01]  /*0c10*/  @P1 SHF.R.U32.HI R0, RZ, R7, R2 ;  /* 0x00000007ff001219 */ /* 0x008fe20000011602 */
[----:B0-----:R-:W-:-:S04]  /*0c20*/  IMAD R3, R16, R11, R3 ;  /* 0x0000000b10037224 */ /* 0x001fc800078e0203 */
[----:B------:R-:W-:-:S04]  /*0c30*/  IMAD.IADD R3, R3, 0x1, R0 ;  /* 0x0000000103037824 */ /* 0x000fc800078e0200 */
[----:B------:R-:W-:Y:S01]  /*0c40*/  IMAD.IADD R0, R3, 0x1, R12 ;  /* 0x0000000103007824 */ /* 0x000fe200078e020c */
[----:B------:R-:W-:Y:S06]  /*0c50*/  @!P2 BRA `(.L_x_951) ;  /* 0x000000000040a947 */ /* 0x000fec0003800000 */
[C---:B------:R-:W-:Y:S01]  /*0c60*/  ISETP.GT.AND P0, PT, R3.reuse, RZ, PT ;  /* 0x000000ff0300720c */ /* 0x040fe20003f04270 */
[----:B------:R-:W-:-:S12]  /*0c70*/  VIADD R2, R3, 0xffffffff ;  /* 0xffffffff03027836 */ /* 0x000fd80000000000 */
[----:B------:R-:W-:Y:S05]  /*0c80*/  @P0 BRA `(.L_x_952) ;  /* 0x00000000001c0947 */ /* 0x000fea0003800000 */
[----:B------:R-:W-:Y:S01]  /*0c90*/  ISETP.NE.AND P0, PT, R13, 0x1, PT ;  /* 0x000000010d00780c */ /* 0x000fe20003f05270 */
[----:B------:R-:W-:-:S12]  /*0ca0*/  IMAD.MOV R3, RZ, RZ, -R3 ;  /* 0x000000ffff037224 */ /* 0x000fd800078e0a03 */
[----:B------:R-:W0:Y:S02]  /*0cb0*/  @P0 LDC.64 R4, c[0x0][0x9e8] ;  /* 0x00027a00ff040b82 */ /* 0x000e240000000a00 */
[----:B0-----:R-:W-:-:S05]  /*0cc0*/  @P0 IMAD.HI.U32 R2, R3, R4, RZ ;  /* 0x0000000403020227 */ /* 0x001fca00078e00ff */
[----:B------:R-:W-:-:S04]  /*0cd0*/  @P0 SHF.R.U32.HI R3, RZ, R5, R2 ;  /* 0x00000005ff030219 */ /* 0x000fc80000011602 */
[----:B------:R-:W-:Y:S01]  /*0ce0*/  LOP3.LUT R2, RZ, R3, RZ, 0x33, !PT ;  /* 0x00000003ff027212 */ /* 0x000fe200078e33ff */
[----:B------:R-:W-:Y:S06]  /*0cf0*/  BRA `(.L_x_953) ;  /* 0x0000000000107947 */ /* 0x000fec0003800000 */
.L_x_952:
[----:B------:R-:W-:-:S13]  /*0d00*/  ISETP.NE.AND P0, PT, R13, 0x1, PT ;  /* 0x000000010d00780c */ /* 0x000fda0003f05270 */
[----:B------:R-:W0:Y:S02]  /*0d10*/  @P0 LDC.64 R4, c[0x0][0x9e8] ;  /* 0x00027a00ff040b82 */ /* 0x000e240000000a00 */
[----:B0-----:R-:W-:-:S05]  /*0d20*/  @P0 IMAD.HI.U32 R4, R2, R4, RZ ;  /* 0x0000000402040227 */ /* 0x001fca00078e00ff */
[----:B------:R-:W-:-:S07]  /*0d30*/  @P0 SHF.R.U32.HI R2, RZ, R5, R4 ;  /* 0x00000005ff020219 */ /* 0x000fce0000011604 */
.L_x_953:
[----:B------:R-:W-:-:S05]  /*0d40*/  IMAD R3, R2, R13, R13 ;  /* 0x0000000d02037224 */ /* 0x000fca00078e020d */
[----:B------:R-:W-:-:S07]  /*0d50*/  VIMNMX R0, R0, R3, PT ;  /* 0x0000000300007248 */ /* 0x000fce0003fe0100 */
.L_x_951:
[----:B------:R-:W0:Y:S01]  /*0d60*/  @P1 LDC R4, c[0x0][0x44c] ;  /* 0x00011300ff041b82 */ /* 0x000e220000000800 */
[----:B------:R-:W-:Y:S01]  /*0d70*/  VIADD R2, R0, 0x7f ;  /* 0x0000007f00027836 */ /* 0x000fe20000000000 */
[----:B------:R-:W-:Y:S01]  /*0d80*/  ULDC UR4, c[0x0][0x9dc] ;  /* 0x0002770000047ab9 */ /* 0x000fe20000000800 */
[CC--:B------:R-:W-:Y:S02]  /*0d90*/  IMAD R0, R16.reuse, R11.reuse, 0x7f ;  /* 0x0000007f10007424 */ /* 0x0c0fe400078e020b */
[----:B------:R-:W-:Y:S01]  /*0da0*/  IMAD.MOV.U32 R7, RZ, RZ, R23 ;  /* 0x000000ffff077224 */ /* 0x000fe200078e0017 */
[----:B------:R-:W-:Y:S01]  /*0db0*/  SHF.R.S32.HI R5, RZ, 0x1f, R2 ;  /* 0x0000001fff057819 */ /* 0x000fe20000011402 */
[----:B------:R-:W-:Y:S01]  /*0dc0*/  IMAD R88, R16, R11, -R9 ;  /* 0x0000000b10587224 */ /* 0x000fe200078e0a09 */
[----:B------:R-:W1:Y:S01]  /*0dd0*/  @P1 LDC R15, c[0x0][0x450] ;  /* 0x00011400ff0f1b82 */ /* 0x000e620000000800 */
[----:B------:R-:W-:Y:S02]  /*0de0*/  SHF.R.S32.HI R3, RZ, 0x1f, R0 ;  /* 0x0000001fff037819 */ /* 0x000fe40000011400 */
[----:B------:R-:W-:-:S02]  /*0df0*/  LEA.HI R5, R5, R2, RZ, 0x7 ;  /* 0x0000000205057211 */ /* 0x000fc400078f38ff */
[----:B------:R-:W-:Y:S02]  /*0e00*/  LEA.HI R3, R3, R0, RZ, 0x7 ;  /* 0x0000000003037211 */ /* 0x000fe400078f38ff */
[----:B------:R-:W-:Y:S02]  /*0e10*/  SHF.R.S32.HI R0, RZ, 0x7, R5 ;  /* 0x00000007ff007819 */ /* 0x000fe40000011405 */
[----:B------:R-:W-:-:S04]  /*0e20*/  SHF.R.S32.HI R3, RZ, 0x7, R3 ;  /* 0x00000007ff037819 */ /* 0x000fc80000011403 */
[----:B------:R-:W-:Y:S01]  /*0e30*/  VIMNMX R9, R3, R0, PT ;  /* 0x0000000003097248 */ /* 0x000fe20003fe0100 */
[----:B0-----:R-:W-:-:S05]  /*0e40*/  @P1 IMAD.HI.U32 R4, R23, R4, RZ ;  /* 0x0000000417041227 */ /* 0x001fca00078e00ff */
[----:B-1----:R-:W-:-:S05]  /*0e50*/  @P1 SHF.R.U32.HI R7, RZ, R15, R4 ;  /* 0x0000000fff071219 */ /* 0x002fca0000011604 */
[----:B------:R-:W-:-:S04]  /*0e60*/  IMAD.IADD R2, R88, 0x1, R7 ;  /* 0x0000000158027824 */ /* 0x000fc800078e0207 */
[----:B------:R-:W-:Y:S01]  /*0e70*/  VIADD R0, R2, -UR4 ;  /* 0x8000000402007c36 */ /* 0x000fe20008000000 */
[----:B------:R-:W-:Y:S06]  /*0e80*/  @!P2 BRA `(.L_x_954) ;  /* 0x00000000003ca947 */ /* 0x000fec0003800000 */
[----:B------:R-:W-:-:S13]  /*0e90*/  ISETP.GT.AND P0, PT, R2, -0x1, PT ;  /* 0xffffffff0200780c */ /* 0x000fda0003f04270 */
[----:B------:R-:W-:Y:S05]  /*0ea0*/  @P0 BRA `(.L_x_955) ;  /* 0x00000000001c0947 */ /* 0x000fea0003800000 */
[----:B------:R-:W-:Y:S02]  /*0eb0*/  ISETP.NE.AND P0, PT, R13, 0x1, PT ;  /* 0x000000010d00780c */ /* 0x000fe40003f05270 */
[----:B------:R-:W-:-:S11]  /*0ec0*/  LOP3.LUT R3, RZ, R2, RZ, 0x33, !PT ;  /* 0x00000002ff037212 */ /* 0x000fd600078e33ff */
[----:B------:R-:W0:Y:S02]  /*0ed0*/  @P0 LDC.64 R4, c[0x0][0x9e8] ;  /* 0x00027a00ff040b82 */ /* 0x000e240000000a00 */
[----:B0-----:R-:W-:-:S05]  /*0ee0*/  @P0 IMAD.HI.U32 R2, R3, R4, RZ ;  /* 0x0000000403020227 */ /* 0x001fca00078e00ff */
[----:B------:R-:W-:-:S04]  /*0ef0*/  @P0 SHF.R.U32.HI R3, RZ, R5, R2 ;  /* 0x00000005ff030219 */ /* 0x000fc80000011602 */
[----:B------:R-:W-:Y:S01]  /*0f00*/  LOP3.LUT R2, RZ, R3, RZ, 0x33, !PT ;  /* 0x00000003ff027212 */ /* 0x000fe200078e33ff */
[----:B------:R-:W-:Y:S06]  /*0f10*/  BRA `(.L_x_956) ;  /* 0x0000000000107947 */ /* 0x000fec0003800000 */
.L_x_955:
[----:B------:R-:W-:-:S13]  /*0f20*/  ISETP.NE.AND P0, PT, R13, 0x1, PT ;  /* 0x000000010d00780c */ /* 0x000fda0003f05270 */
[----:B------:R-:W0:Y:S02]  /*0f30*/  @P0 LDC.64 R4, c[0x0][0x9e8] ;  /* 0x00027a00ff040b82 */ /* 0x000e240000000a00 */
[----:B0-----:R-:W-:-:S05]  /*0f40*/  @P0 IMAD.HI.U32 R4, R2, R4, RZ ;  /* 0x0000000402040227 */ /* 0x001fca00078e00ff */
[----:B------:R-:W-:-:S07]  /*0f50*/  @P0 SHF.R.U32.HI R2, RZ, R5, R4 ;  /* 0x00000005ff020219 */ /* 0x000fce0000011604 */
.L_x_956:
[----:B------:R-:W-:-:S05]  /*0f60*/  IMAD R3, R2, R13, RZ ;  /* 0x0000000d02037224 */ /* 0x000fca00078e02ff */
[----:B------:R-:W-:-:S07]  /*0f70*/  VIMNMX R0, R0, R3, !PT ;  /* 0x0000000300007248 */ /* 0x000fce0007fe0100 */
.L_x_954:
[----:B------:R-:W-:Y:S01]  /*0f80*/  SHF.R.S32.HI R3, RZ, 0x1f, R0 ;  /* 0x0000001fff037819 */ /* 0x000fe20000011400 */
[----:B------:R-:W-:-:S03]  /*0f90*/  IMAD.MOV.U32 R22, RZ, RZ, RZ ;  /* 0x000000ffff167224 */ /* 0x000fc600078e00ff */
[----:B------:R-:W-:Y:S02]  /*0fa0*/  LEA.HI R3, R3, R0, RZ, 0x7 ;  /* 0x0000000003037211 */ /* 0x000fe400078f38ff */
[----:B------:R-:W-:Y:S02]  /*0fb0*/  SHF.R.U32.HI R0, RZ, 0x10, R17 ;  /* 0x00000010ff007819 */ /* 0x000fe40000011611 */
[----:B------:R-:W-:Y:S02]  /*0fc0*/  SHF.R.S32.HI R3, RZ, 0x7, R3 ;  /* 0x00000007ff037819 */ /* 0x000fe40000011403 */
[----:B------:R-:W-:Y:S02]  /*0fd0*/  ISETP.NE.AND P0, PT, R0, RZ, PT ;  /* 0x000000ff0000720c */ /* 0x000fe40003f05270 */
[----:B------:R-:W-:Y:S02]  /*0fe0*/  VIMNMX R8, RZ, R3, !PT ;  /* 0x00000003ff087248 */ /* 0x000fe40007fe0100 */
[----:B------:R-:W-:-:S02]  /*0ff0*/  LOP3.LUT R17, R17, 0xffff, RZ, 0xc0, !PT ;  /* 0x0000ffff11117812 */ /* 0x000fc400078ec0ff */
[----:B------:R-:W-:-:S07]  /*1000*/  ISETP.GT.AND P1, PT, R9, R8, PT ;  /* 0x000000080900720c */ /* 0x000fce0003f24270 */
[----:B------:R-:W0:Y:S06]  /*1010*/  @!P0 LDC R0, c[0x0][0x9f0] ;  /* 0x00027c00ff008b82 */ /* 0x000e2c0000000800 */
[----:B------:R-:W-:Y:S05]  /*1020*/  @!P1 BRA `(.L_x_957) ;  /* 0x0000000000709947 */ /* 0x000fea0003800000 */
[-C--:B0-----:R-:W-:Y:S02]  /*1030*/  IABS R6, R0.reuse ;  /* 0x0000000000067213 */ /* 0x081fe40000000000 */
[----:B------:R-:W-:Y:S02]  /*1040*/  IADD3 R2, R0, -0x1, R9 ;  /* 0xffffffff00027810 */ /* 0x000fe40007ffe009 */
[----:B------:R-:W0:Y:S03]  /*1050*/  I2F.RP R4, R6 ;  /* 0x0000000600047306 */ /* 0x000e260000209400 */
[----:B------:R-:W-:Y:S01]  /*1060*/  IMAD.IADD R5, R2, 0x1, -R8 ;  /* 0x0000000102057824 */ /* 0x000fe200078e0a08 */
[----:B------:R-:W-:-:S04]  /*1070*/  IABS R2, R0 ;  /* 0x0000000000027213 */ /* 0x000fc80000000000 */
[----:B------:R-:W-:Y:S02]  /*1080*/  IABS R10, R5 ;  /* 0x00000005000a7213 */ /* 0x000fe40000000000 */
[----:B------:R-:W-:-:S04]  /*1090*/  LOP3.LUT R5, R5, R0, RZ, 0x3c, !PT ;  /* 0x0000000005057212 */ /* 0x000fc800078e3cff */
[----:B------:R-:W-:Y:S01]  /*10a0*/  ISETP.GE.AND P2, PT, R5, RZ, PT ;  /* 0x000000ff0500720c */ /* 0x000fe20003f46270 */
[----:B0-----:R-:W0:Y:S02]  /*10b0*/  MUFU.RCP R4, R4 ;  /* 0x0000000400047308 */ /* 0x001e240000001000 */
[----:B0-----:R-:W-:Y:S02]  /*10c0*/  VIADD R3, R4, 0xffffffe ;  /* 0x0ffffffe04037836 */ /* 0x001fe40000000000 */
[----:B------:R-:W-:Y:S02]  /*10d0*/  IMAD.MOV R4, RZ, RZ, -R2 ;  /* 0x000000ffff047224 */ /* 0x000fe400078e0a02 */
[----:B------:R-:W-:Y:S02]  /*10e0*/  IMAD.MOV.U32 R2, RZ, RZ, RZ ;  /* 0x000000ffff027224 */ /* 0x000fe400078e00ff */
[----:B------:R-:W0:Y:S02]  /*10f0*/  F2I.FTZ.U32.TRUNC.NTZ R3, R3 ;  /* 0x0000000300037305 */ /* 0x000e24000021f000 */
[----:B0-----:R-:W-:-:S04]  /*1100*/  IMAD.MOV R7, RZ, RZ, -R3 ;  /* 0x000000ffff077224 */ /* 0x001fc800078e0a03 */
[----:B------:R-:W-:-:S04]  /*1110*/  IMAD R7, R7, R6, RZ ;  /* 0x0000000607077224 */ /* 0x000fc800078e02ff */
[----:B------:R-:W-:-:S04]  /*1120*/  IMAD.HI.U32 R2, R3, R7, R2 ;  /* 0x0000000703027227 */ /* 0x000fc800078e0002 */
[----:B------:R-:W-:-:S04]  /*1130*/  IMAD.MOV.U32 R3, RZ, RZ, R10 ;  /* 0x000000ffff037224 */ /* 0x000fc800078e000a */
[----:B------:R-:W-:-:S04]  /*1140*/  IMAD.HI.U32 R2, R2, R3, RZ ;  /* 0x0000000302027227 */ /* 0x000fc800078e00ff */
        /* <DEDUP_REMOVED lines=9> */
[----:B------:R-:W-:-:S07]  /*11e0*/  IMAD.MOV.U32 R22, RZ, RZ, R2 ;  /* 0x000000ffff167224 */ /* 0x000fce00078e0002 */
.L_x_957:
[-C--:B------:R-:W-:Y:S01]  /*11f0*/  IMAD R17, R17, R22.reuse, R8 ;  /* 0x0000001611117224 */ /* 0x080fe200078e0208 */
[----:B------:R-:W-:Y:S01]  /*1200*/  PLOP3.LUT P0, PT, PT, PT, PT, 0x80, 0x0 ;  /* 0x000000000000781c */ /* 0x000fe20003f0f070 */
[----:B0-----:R-:W-:Y:S01]  /*1210*/  IMAD.MOV.U32 R0, RZ, RZ, RZ ;  /* 0x000000ffff007224 */ /* 0x001fe200078e00ff */
[----:B------:R-:W-:Y:S01]  /*1220*/  CS2R R150, SRZ ;  /* 0x0000000000967805 */ /* 0x000fe2000001ff00 */
[----:B------:R-:W-:Y:S01]  /*1230*/  IMAD.MOV.U32 R4, RZ, RZ, RZ ;  /* 0x000000ffff047224 */ /* 0x000fe200078e00ff */
[----:B------:R-:W-:Y:S02]  /*1240*/  VIADDMNMX R22, R17, R22, R9, PT ;  /* 0x0000001611167246 */ /* 0x000fe40003800109 */
[----:B------:R-:W-:Y:S02]  /*1250*/  CS2R R148, SRZ ;  /* 0x0000000000947805 */ /* 0x000fe4000001ff00 */
[----:B------:R-:W-:Y:S02]  /*1260*/  CS2R R146, SRZ ;  /* 0x0000000000927805 */ /* 0x000fe4000001ff00 */
[----:B------:R-:W-:-:S02]  /*1270*/  CS2R R144, SRZ ;  /* 0x0000000000907805 */ /* 0x000fc4000001ff00 */
[----:B------:R-:W-:Y:S02]  /*1280*/  ISETP.GT.AND P1, PT, R22, R17, PT ;  /* 0x000000111600720c */ /* 0x000fe40003f24270 */
        /* <DEDUP_REMOVED lines=28> */
[----:B------:R-:W-:Y:S06]  /*1450*/  @!P1 BRA `(.L_x_958) ;  /* 0x000000e000d89947 */ /* 0x000fec0003800000 */
[----:B------:R-:W-:Y:S01]  /*1460*/  SHF.R.S32.HI R92, RZ, 0x1f, R89 ;  /* 0x0000001fff5c7819 */ /* 0x000fe20000011459 */
[----:B------:R-:W0:Y:S01]  /*1470*/  S2UR UR5, SR_CgaCtaId ;  /* 0x00000000000579c3 */ /* 0x000e220000008800 */
[----:B------:R-:W-:Y:S02]  /*1480*/  UMOV UR36, 0x400 ;  /* 0x0000040000247882 */ /* 0x000fe40000000000 */
[----:B------:R-:W-:-:S04]  /*1490*/  LEA.HI R93, R92, R89, RZ, 0x7 ;  /* 0x000000595c5d7211 */ /* 0x000fc800078f38ff */
[----:B------:R-:W-:-:S05]  /*14a0*/  SHF.R.S32.HI R91, RZ, 0x7, R93 ;  /* 0x00000007ff5b7819 */ /* 0x000fca000001145d */
[----:B------:R-:W1:Y:S01]  /*14b0*/  SHFL.IDX PT, R0, R91, RZ, 0x1f ;  /* 0x00001fff5b007589 */ /* 0x000e6200000e0000 */
[----:B0-----:R-:W-:-:S04]  /*14c0*/  ULEA UR36, UR5, UR36, 0x18 ;  /* 0x0000002405247291 */ /* 0x001fc8000f8ec03f */
[----:B------:R-:W-:-:S04]  /*14d0*/  UIADD3 UR5, UR36, 0x10400, URZ ;  /* 0x0001040024057890 */ /* 0x000fc8000fffe03f */
[----:B------:R-:W-:Y:S01]  /*14e0*/  ULOP3.LUT UP0, URZ, UR5, 0x3ff, URZ, 0xc0, !UPT ;  /* 0x000003ff053f7892 */ /* 0x000fe2000f80c03f */
[----:B-1----:R-:W-:-:S05]  /*14f0*/  R2UR UR37, R0 ;  /* 0x00000000002572ca */ /* 0x002fca00000e0000 */
[----:B------:R-:W-:-:S08]  /*1500*/  PLOP3.LUT P0, PT, PT, PT, UP0, 0x80, 0x0 ;  /* 0x000000000000781c */ /* 0x000fd00003f0f008 */
[----:B------:R-:W-:-:S04]  /*1510*/  ULEA.HI UR4, UR37, UR37, URZ, 0x1 ;  /* 0x0000002525047291 */ /* 0x000fc8000f8f083f */
        /* <DEDUP_REMOVED lines=22> */
.L_x_959:
[----:B------:R-:W2:Y:S01]  /*1680*/  LDL.LU R20, [R1+0x14] ;  /* 0x0000140001147983 */ /* 0x000ea20000300800 */
[----:B------:R-:W-:-:S04]  /*1690*/  SHF.L.U32 R2, RZ, 0x1f, RZ ;  /* 0x0000001fff027819 */ /* 0x000fc800000006ff */
[----:B------:R-:W0:Y:S01]  /*16a0*/  SYNCS.PHASECHK.TRANS64.TRYWAIT P1, [UR36+0x28800], R2 ;  /* 0x02880002ff0075a7 */ /* 0x000e220008020164 */
[----:B--2---:R-:W-:-:S04]  /*16b0*/  LOP3.LUT R0, R20, 0x1, RZ, 0xfc, !PT ;  /* 0x0000000114007812 */ /* 0x004fc800078efcff */
[----:B------:R-:W-:Y:S01]  /*16c0*/  ISETP.NE.AND P0, PT, R0, 0x3, PT ;  /* 0x000000030000780c */ /* 0x000fe20003f05270 */
[----:B0-----:R-:W-:-:S12]  /*16d0*/  @!P1 BRA `(.L_x_960) ;  /* 0x0000013400fc9947 */ /* 0x001fd80003800000 */
.L_x_1120:
[----:B------:R-:W-:Y:S05]  /*16e0*/  @!P0 BRA `(.L_x_961) ;  /* 0x0000000000048947 */ /* 0x000fea0003800000 */
[----:B------:R-:W-:Y:S01]  /*16f0*/  BPT.TRAP 0x1 ;  /* 0x000000040000795c */ /* 0x000fe20000300000 */
.L_x_961:
[----:B------:R1:W2:Y:S01]  /*1700*/  SYNCS.PHASECHK.TRANS64.TRYWAIT P2, [UR36+0x28830], R2 ;  /* 0x02883002ff0075a7 */ /* 0x0002a20008040164 */
[----:B------:R-:W-:Y:S05]  /*1710*/  @!P0 BRA `(.L_x_962) ;  /* 0x0000000000048947 */ /* 0x000fea0003800000 */
[----:B------:R-:W-:Y:S01]  /*1720*/  BPT.TRAP 0x1 ;  /* 0x000000040000795c */ /* 0x000fe20000300000 */
.L_x_962:
[----:B------:R-:W3:Y:S01]  /*1730*/  S2R R0, SR_TID.X ;  /* 0x0000000000007919 */ /* 0x000ee20000002100 */
[----:B------:R-:W-:-:S05]  /*1740*/  IMAD.U32 R6, RZ, RZ, UR38 ;  /* 0x00000026ff067e24 */ /* 0x000fca000f8e00ff */
[----:B------:R-:W-:Y:S02]  /*1750*/  LOP3.LUT R6, R6, 0x10000, RZ, 0xfc, !PT ;  /* 0x0001000006067812 */ /* 0x000fe400078efcff */
[----:B---3--:R-:W-:-:S04]  /*1760*/  LOP3.LUT R0, R0, 0x7f, RZ, 0xc0, !PT ;  /* 0x0000007f00007812 */ /* 0x008fc800078ec0ff */
[----:B------:R-:W-:Y:S01]  /*1770*/  ISETP.NE.AND P1, PT, R0, RZ, PT ;  /* 0x000000ff0000720c */ /* 0x000fe20003f25270 */
[----:B--2---:R-:W-:-:S12]  /*1780*/  @P2 BRA `(.L_x_963) ;  /* 0x0000000000082947 */ /* 0x004fd80003800000 */
[----:B------:R-:W2:Y:S02]  /*1790*/  SYNCS.PHASECHK.TRANS64.TRYWAIT P2, [UR36+0x28830], R2 ;  /* 0x02883002ff0075a7 */ /* 0x000ea40008040164 */
[----:B--2---:R-:W-:Y:S05]  /*17a0*/  @!P2 BRA `(.L_x_964) ;  /* 0x0000013400e0a947 */ /* 0x004fea0003800000 */
.L_x_963:
[----:B------:R-:W-:Y:S05]  /*17b0*/  WARPSYNC.ALL ;  /* 0x0000000000007948 */ /* 0x000fea0003800000 */
[----:B------:R-:W-:Y:S01]  /*17c0*/  IMAD.MOV.U32 R7, RZ, RZ, 0x40000040 ;  /* 0x40000040ff077424 */ /* 0x000fe200078e00ff */
[----:B------:R-:W-:Y:S01]  /*17d0*/  UIADD3 UR4, UR36, 0x18400, URZ ;  /* 0x0001840024047890 */ /* 0x000fe2000fffe03f */
[----:B------:R-:W-:Y:S01]  /*17e0*/  R2UR UR8, R6 ;  /* 0x00000000060872ca */ /* 0x000fe200000e0000 */
[----:B------:R-:W-:Y:S02]  /*17f0*/  WARPGROUP.ARRIVE ;  /* 0x00000000000079c5 */ /* 0x000fe40000000000 */
[----:B------:R-:W-:Y:S01]  /*1800*/  R2UR UR9, R7 ;  /* 0x00000000070972ca */ /* 0x000fe200000e0000 */
[----:B------:R-:W-:Y:S01]  /*1810*/  USHF.R.U32.HI UR4, URZ, 0x4, UR4 ;  /* 0x000000043f047899 */ /* 0x000fe20008011604 */
[----:B01----:R-:W0:Y:S01]  /*1820*/  LDC R2, c[0x0][0x448] ;  /* 0x00011200ff027b82 */ /* 0x003e220000000800 */
[----:B------:R-:W-:Y:S01]  /*1830*/  UMOV UR11, 0x40000040 ;  /* 0x40000040000b7882 */ /* 0x000fe20000000000 */
[----:B------:R-:W-:Y:S01]  /*1840*/  UMOV UR33, 0x40000040 ;  /* 0x4000004000217882 */ /* 0x000fe20000000000 */
[----:B------:R-:W-:Y:S01]  /*1850*/  ULOP3.LUT UR4, UR4, 0x3fff, URZ, 0xc0, !UPT ;  /* 0x00003fff04047892 */ /* 0x000fe2000f8ec03f */
[----:B------:R-:W-:Y:S01]  /*1860*/  LEA.HI R11, R91, R91, RZ, 0x1 ;  /* 0x0000005b5b0b7211 */ /* 0x000fe200078f08ff */
[----:B------:R-:W-:Y:S01]  /*1870*/  UMOV UR35, 0x40000040 ;  /* 0x4000004000237882 */ /* 0x000fe20000000000 */
[----:B------:R-:W-:Y:S01]  /*1880*/  UMOV UR29, 0x40000040 ;  /* 0x40000040001d7882 */ /* 0x000fe20000000000 */
[----:B------:R-:W-:Y:S01]  /*1890*/  ULOP3.LUT UR6, UR4, 0x10000, URZ, 0xfc, !UPT ;  /* 0x0001000004067892 */ /* 0x000fe2000f8efc3f */
[----:B------:R-:W-:Y:S01]  /*18a0*/  LEA.HI R92, R92, R89, RZ, 0x2 ;  /* 0x000000595c5c7211 */ /* 0x000fe200078f10ff */
[----:B------:R-:W-:Y:S01]  /*18b0*/  UMOV UR31, 0x40000040 ;  /* 0x40000040001f7882 */ /* 0x000fe20000000000 */
[----:B------:R-:W-:Y:S01]  /*18c0*/  UMOV UR25, 0x40000040 ;  /* 0x4000004000197882 */ /* 0x000fe20000000000 */
[----:B------:R-:W-:Y:S01]  /*18d0*/  UIADD3 UR34, UR6, 0x2, URZ ;  /* 0x0000000206227890 */ /* 0x000fe2000fffe03f */
[----:B------:R-:W-:Y:S01]  /*18e0*/  LOP3.LUT R92, R92, 0xfffffffc, RZ, 0xc0, !PT ;  /* 0xfffffffc5c5c7812 */ /* 0x000fe200078ec0ff */
[----:B------:R-:W-:-:S02]  /*18f0*/  UIADD3 UR30, UR6, 0x4, URZ ;  /* 0x00000004061e7890 */ /* 0x000fc4000fffe03f */
[----:B------:R-:W-:Y:S01]  /*1900*/  UMOV UR10, UR6 ;  /* 0x00000006000a7c82 */ /* 0x000fe20008000000 */
[----:B------:R-:W-:Y:S01]  /*1910*/  UIADD3 UR26, UR6, 0x6, URZ ;  /* 0x00000006061a7890 */ /* 0x000fe2000fffe03f */
[----:B------:R-:W-:Y:S01]  /*1920*/  HGMMA.64x128x16.F32 R24, gdesc[UR8], RZ, !UPT, gsb0 ;  /* 0x01e00000081879f0 */ /* 0x000fe2000c0008ff */
[----:B------:R-:W-:Y:S01]  /*1930*/  R2UR UR8, R6 ;  /* 0x00000000060872ca */ /* 0x000fe200000e0000 */
[----:B------:R-:W-:Y:S01]  /*1940*/  UMOV UR27, 0x40000040 ;  /* 0x40000040001b7882 */ /* 0x000fe20000000000 */
[----:B------:R-:W-:Y:S01]  /*1950*/  UIADD3 UR22, UR6, 0x400, URZ ;  /* 0x0000040006167890 */ /* 0x000fe2000fffe03f */
[----:B------:R-:W-:Y:S01]  /*1960*/  IMAD.IADD R92, R89, 0x1, -R92 ;  /* 0x00000001595c7824 */ /* 0x000fe200078e0a5c */
[----:B------:R-:W-:Y:S01]  /*1970*/  UMOV UR21, 0x40000040 ;  /* 0x4000004000157882 */ /* 0x000fe20000000000 */
[----:B------:R-:W-:Y:S01]  /*1980*/  UMOV UR23, 0x40000040 ;  /* 0x4000004000177882 */ /* 0x000fe20000000000 */
[----:B------:R-:W-:Y:S01]  /*1990*/  UIADD3 UR18, UR6, 0x402, URZ ;  /* 0x0000040206127890 */ /* 0x000fe2000fffe03f */
[----:B0-----:R-:W-:Y:S01]  /*19a0*/  ISETP.NE.AND P2, PT, R2, 0x1, PT ;  /* 0x000000010200780c */ /* 0x001fe20003f45270 */
[----:B------:R-:W-:Y:S01]  /*19b0*/  UMOV UR17, 0x40000040 ;  /* 0x4000004000117882 */ /* 0x000fe20000000000 */
[----:B------:R-:W-:Y:S01]  /*19c0*/  UMOV UR19, 0x40000040 ;  /* 0x4000004000137882 */ /* 0x000fe20000000000 */
[----:B------:R-:W-:Y:S01]  /*19d0*/  UIADD3 UR14, UR6, 0x404, URZ ;  /* 0x00000404060e7890 */ /* 0x000fe2000fffe03f */
[----:B------:R-:W-:Y:S01]  /*19e0*/  LOP3.LUT R2, R93, 0xffffff80, RZ, 0xc0, !PT ;  /* 0xffffff805d027812 */ /* 0x000fe200078ec0ff */
[----:B------:R-:W-:Y:S01]  /*19f0*/  UMOV UR13, 0x40000040 ;  /* 0x40000040000d7882 */ /* 0x000fe20000000000 */
[----:B------:R-:W-:Y:S01]  /*1a00*/  UIADD3 UR32, UR8, 0x2, URZ ;  /* 0x0000000208207890 */ /* 0x000fe2000fffe03f */
[----:B------:R-:W-:Y:S01]  /*1a10*/  LEA.HI R15, R92, R92, RZ, 0x1 ;  /* 0x0000005c5c0f7211 */ /* 0x000fe200078f08ff */
[----:B------:R-:W-:Y:S01]  /*1a20*/  UIADD3 UR28, UR8, 0x4, URZ ;  /* 0x00000004081c7890 */ /* 0x000fe2000fffe03f */
[----:B------:R-:W-:Y:S01]  /*1a30*/  IMAD.IADD R2, R89, 0x1, -R2 ;  /* 0x0000000159027824 */ /* 0x000fe200078e0a02 */
[----:B------:R-:W-:Y:S01]  /*1a40*/  UIADD3 UR24, UR8, 0x6, URZ ;  /* 0x0000000608187890 */ /* 0x000fe2000fffe03f */
[----:B------:R-:W-:Y:S01]  /*1a50*/  LOP3.LUT R15, R15, 0x1ffffffe, RZ, 0xc0, !PT ;  /* 0x1ffffffe0f0f7812 */ /* 0x000fe200078ec0ff */
[----:B------:R-:W-:-:S02]  /*1a60*/  UIADD3 UR20, UR8, 0x400, URZ ;  /* 0x0000040008147890 */ /* 0x000fc4000fffe03f */
[----:B------:R-:W-:Y:S01]  /*1a70*/  UIADD3 UR16, UR8, 0x402, URZ ;  /* 0x0000040208107890 */ /* 0x000fe2000fffe03f */
[----:B------:R-:W-:Y:S01]  /*1a80*/  SHF.R.S32.HI R5, RZ, 0x1f, R2 ;  /* 0x0000001fff057819 */ /* 0x000fe20000011402 */
[----:B------:R-:W-:Y:S01]  /*1a90*/  UIADD3 UR12, UR8, 0x404, URZ ;  /* 0x00000404080c7890 */ /* 0x000fe2000fffe03f */
[----:B------:R-:W-:Y:S01]  /*1aa0*/  UMOV UR15, 0x40000040 ;  /* 0x40000040000f7882 */ /* 0x000fe20000000000 */
[----:B------:R-:W-:Y:S01]  /*1ab0*/  UIADD3 UR8, UR8, 0x406, URZ ;  /* 0x0000040608087890 */ /* 0x000fe2000fffe03f */
[----:B------:R-:W-:Y:S01]  /*1ac0*/  LEA.HI R14, R5, R2, RZ, 0x5 ;  /* 0x00000002050e7211 */ /* 0x000fe200078f28ff */
[----:B------:R-:W-:Y:S01]  /*1ad0*/  UIADD3 UR10, UR6, 0x406, URZ ;  /* 0x00000406060a7890 */ /* 0x000fe2000fffe03f */
[----:B------:R-:W-:Y:S01]  /*1ae0*/  UMOV UR9, 0x40000040 ;  /* 0x4000004000097882 */ /* 0x000fe20000000000 */
[----:B------:R-:W-:Y:S01]  /*1af0*/  UMOV UR11, 0x40000040 ;  /* 0x40000040000b7882 */ /* 0x000fe20000000000 */
[----:B------:R-:W-:Y:S01]  /*1b00*/  ULDC UR4, c[0x0][0x9d8] ;  /* 0x0002760000047ab9 */ /* 0x000fe20000000800 */
[----:B------:R-:W-:Y:S01]  /*1b10*/  SHF.R.S32.HI R14, RZ, 0x5, R14 ;  /* 0x00000005ff0e7819 */ /* 0x000fe2000001140e */
[----:B------:R-:W-:Y:S01]  /*1b20*/  ULDC UR38, c[0x0][0x2f0] ;  /* 0x0000bc0000267ab9 */ /* 0x000fe20000000800 */
[----:B------:R-:W-:-:S02]  /*1b30*/  ULDC UR5, c[0x0][0x9dc] ;  /* 0x0002770000057ab9 */ /* 0x000fc40000000800 */
[----:B------:R-:W-:Y:S01]  /*1b40*/  ULOP3.LUT UR5, URZ, UR5, URZ, 0x33, !UPT ;  /* 0x000000053f057292 */ /* 0x000fe2000f8e333f */
[----:B------:R-:W-:Y:S01]  /*1b50*/  IMAD R14, R14, 0x10, R23 ;  /* 0x000000100e0e7824 */ /* 0x000fe200078e0217 */
[----:B------:R-:W-:Y:S02]  /*1b60*/  WARPGROUP.DEPBAR.LE gsb0, 0x0 ;  /* 0x00008000000079c5 */ /* 0x000fe40000010000 */
[----:B------:R-:W-:-:S06]  /*1b70*/  WARPGROUP.ARRIVE ;  /* 0x00000000000079c5 */ /* 0x000fcc0000000000 */
[----:B------:R-:W-:Y:S03]  /*1b80*/  HGMMA.64x128x16.F32 R24, gdesc[UR32], R24, gsb0 ;  /* 0x01e00000201879f0 */ /* 0x000fe60008000818 */
[----:B------:R-:W-:Y:S02]  /*1b90*/  WARPGROUP.DEPBAR.LE gsb0, 0x0 ;  /* 0x00008000000079c5 */ /* 0x000fe40000010000 */
[----:B------:R-:W-:-:S07]  /*1ba0*/  WARPGROUP.ARRIVE ;  /* 0x00000000000079c5 */ /* 0x000fce0000000000 */
        /* <DEDUP_REMOVED lines=17> */
[----:B------:R-:W-:Y:S01]  /*1cc0*/  FMUL.FTZ R8, R30, UR4 ;  /* 0x000000041e087c20 */ /* 0x000fe20008410000 */
[----:B------:R-:W-:Y:S01]  /*1cd0*/  FMUL.FTZ R30, R46, UR4 ;  /* 0x000000042e1e7c20 */ /* 0x000fe20008410000 */
[----:B------:R-:W-:Y:S01]  /*1ce0*/  FMUL.FTZ R46, R62, UR4 ;  /* 0x000000043e2e7c20 */ /* 0x000fe20008410000 */
[----:B------:R-:W-:Y:S01]  /*1cf0*/  LOP3.LUT R62, R11, 0x3fffffe, RZ, 0xc0, !PT ;  /* 0x03fffffe0b3e7812 */ /* 0x000fe200078ec0ff */
[----:B------:R-:W-:Y:S01]  /*1d00*/  FMUL.FTZ R10, R34, UR4 ;  /* 0x00000004220a7c20 */ /* 0x000fe20008410000 */
[----:B------:R-:W-:Y:S01]  /*1d10*/  LEA.HI R11, R5, R2, RZ, 0x2 ;  /* 0x00000002050b7211 */ /* 0x000fe200078f10ff */
[----:B------:R-:W-:Y:S01]  /*1d20*/  FMUL.FTZ R3, R24, UR4 ;  /* 0x0000000418037c20 */ /* 0x000fe20008410000 */
[----:B------:R-:W-:Y:S01]  /*1d30*/  FMUL.FTZ R34, R50, UR4 ;  /* 0x0000000432227c20 */ /* 0x000fe20008410000 */
[----:B------:R-:W-:Y:S01]  /*1d40*/  FMUL.FTZ R50, R66, UR4 ;  /* 0x0000000442327c20 */ /* 0x000fe20008410000 */
[--C-:B------:R-:W-:Y:S01]  /*1d50*/  SHF.R.S32.HI R5, RZ, 0x2, R11.reuse ;  /* 0x00000002ff057819 */ /* 0x100fe2000001140b */
[----:B------:R-:W0:Y:S01]  /*1d60*/  @P2 LDC R66, c[0x0][0x44c] ;  /* 0x00011300ff422b82 */ /* 0x000e220000000800 */
[----:B------:R-:W-:Y:S01]  /*1d70*/  SHF.R.S32.HI R24, RZ, 0x1f, R11 ;  /* 0x0000001fff187819 */ /* 0x000fe2000001140b */
[----:B------:R-:W-:Y:S01]  /*1d80*/  FMUL.FTZ R90, R25, UR4 ;  /* 0x00000004195a7c20 */ /* 0x000fe20008410000 */
[----:B------:R-:W-:-:S02]  /*1d90*/  IMAD.IADD R62, R91, 0x1, -R62 ;  /* 0x000000015b3e7824 */ /* 0x000fc400078e0a3e */
[----:B------:R-:W-:Y:S01]  /*1da0*/  FMUL.FTZ R103, R49, UR4 ;  /* 0x0000000431677c20 */ /* 0x000fe20008410000 */
[-C--:B------:R-:W-:Y:S01]  /*1db0*/  LEA.HI R24, R24, R5.reuse, RZ, 0x3 ;  /* 0x0000000518187211 */ /* 0x080fe200078f18ff */
[----:B------:R-:W-:Y:S01]  /*1dc0*/  FMUL.FTZ R9, R31, UR4 ;  /* 0x000000041f097c20 */ /* 0x000fe20008410000 */
[----:B------:R-:W-:Y:S01]  /*1dd0*/  FMUL.FTZ R31, R32, UR4 ;  /* 0x00000004201f7c20 */ /* 0x000fe20008410000 */
[----:B------:R-:W1:Y:S01]  /*1de0*/  @P2 LDC R25, c[0x0][0x450] ;  /* 0x00011400ff192b82 */ /* 0x000e620000000800 */
[----:B------:R-:W-:Y:S01]  /*1df0*/  LOP3.LUT R24, R24, 0xfffffff8, RZ, 0xc0, !PT ;  /* 0xfffffff818187812 */ /* 0x000fe200078ec0ff */
[----:B------:R-:W-:Y:S01]  /*1e00*/  FMUL.FTZ R4, R27, UR4 ;  /* 0x000000041b047c20 */ /* 0x000fe20008410000 */
[----:B------:R-:W-:Y:S01]  /*1e10*/  FMUL.FTZ R32, R47, UR4 ;  /* 0x000000042f207c20 */ /* 0x000fe20008410000 */
[----:B------:R-:W-:Y:S01]  /*1e20*/  FMUL.FTZ R27, R28, UR4 ;  /* 0x000000041c1b7c20 */ /* 0x000fe20008410000 */
[----:B------:R-:W-:Y:S01]  /*1e30*/  IADD3 R21, R14, R5, -R24 ;  /* 0x000000050e157210 */ /* 0x000fe20007ffe818 */
[----:B------:R-:W-:-:S02]  /*1e40*/  IMAD.IADD R5, R92, 0x1, -R15 ;  /* 0x000000015c057824 */ /* 0x000fc400078e0a0f */
[----:B------:R-:W-:Y:S01]  /*1e50*/  FMUL.FTZ R28, R43, UR4 ;  /* 0x000000042b1c7c20 */ /* 0x000fe20008410000 */
[----:B------:R-:W-:Y:S02]  /*1e60*/  IMAD.MOV.U32 R47, RZ, RZ, -0x80 ;  /* 0xffffff80ff2f7424 */ /* 0x000fe400078e00ff */
[----:B------:R-:W-:Y:S01]  /*1e70*/  FMUL.FTZ R43, R44, UR4 ;  /* 0x000000042c2b7c20 */ /* 0x000fe20008410000 */
[----:B------:R-:W-:Y:S02]  /*1e80*/  IMAD R62, R62, 0x40, R21 ;  /* 0x000000403e3e7824 */ /* 0x000fe400078e0215 */
[----:B------:R-:W-:Y:S01]  /*1e90*/  FMUL.FTZ R44, R59, UR4 ;  /* 0x000000043b2c7c20 */ /* 0x000fe20008410000 */
[----:B------:R-:W-:Y:S02]  /*1ea0*/  IMAD.U32 R24, RZ, RZ, UR36 ;  /* 0x00000024ff187e24 */ /* 0x000fe4000f8e00ff */
[----:B------:R-:W-:Y:S01]  /*1eb0*/  FMUL.FTZ R52, R52, UR4 ;  /* 0x0000000434347c20 */ /* 0x000fe20008410000 */
[----:B------:R-:W-:-:S02]  /*1ec0*/  IMAD R5, R5, 0x8, R62 ;  /* 0x0000000805057824 */ /* 0x000fc400078e023e */
[----:B------:R-:W-:Y:S01]  /*1ed0*/  FMUL.FTZ R56, R56, UR4 ;  /* 0x0000000438387c20 */ /* 0x000fe20008410000 */
[----:B------:R-:W-:Y:S02]  /*1ee0*/  IMAD R59, R22, R47, 0x80 ;  /* 0x00000080163b7424 */ /* 0x000fe400078e022f */
[----:B------:R-:W-:Y:S01]  /*1ef0*/  FMUL.FTZ R60, R60, UR4 ;  /* 0x000000043c3c7c20 */ /* 0x000fe20008410000 */
[----:B0-----:R-:W-:-:S04]  /*1f00*/  @P2 IMAD.HI.U32 R14, R5, R66, RZ ;  /* 0x00000042050e2227 */ /* 0x001fc800078e00ff */
[----:B------:R-:W-:Y:S01]  /*1f10*/  FMUL.FTZ R64, R64, UR4 ;  /* 0x0000000440407c20 */ /* 0x000fe20008410000 */
[----:B------:R-:W-:Y:S01]  /*1f20*/  FMUL.FTZ R0, R26, UR4 ;  /* 0x000000041a007c20 */ /* 0x000fe20008410000 */
[----:B------:R-:W-:Y:S01]  /*1f30*/  FMUL.FTZ R12, R35, UR4 ;  /* 0x00000004230c7c20 */ /* 0x000fe20008410000 */
[----:B------:R-:W-:Y:S02]  /*1f40*/  IMAD.MOV.U32 R49, RZ, RZ, R5 ;  /* 0x000000ffff317224 */ /* 0x000fe400078e0005 */
[----:B------:R-:W-:Y:S01]  /*1f50*/  FMUL.FTZ R13, R38, UR4 ;  /* 0x00000004260d7c20 */ /* 0x000fe20008410000 */
[----:B-1----:R-:W-:Y:S01]  /*1f60*/  @P2 SHF.R.U32.HI R49, RZ, R25, R14 ;  /* 0x00000019ff312219 */ /* 0x002fe2000001160e */
[----:B------:R-:W-:Y:S01]  /*1f70*/  VIADD R47, R59, 0x1 ;  /* 0x000000013b2f7836 */ /* 0x000fe20000000000 */
[----:B------:R-:W0:Y:S01]  /*1f80*/  LDC.64 R14, c[0x0][0x9e0] ;  /* 0x00027800ff0e7b82 */ /* 0x000e220000000a00 */
[----:B------:R-:W-:Y:S01]  /*1f90*/  LOP3.LUT R25, R11, 0x7ffffffc, RZ, 0xc0, !PT ;  /* 0x7ffffffc0b197812 */ /* 0x000fe200078ec0ff */
[----:B------:R-:W-:Y:S01]  /*1fa0*/  @!P1 VIADD R11, R24, 0x28840 ;  /* 0x00028840180b9836 */ /* 0x000fe20000000000 */
[----:B------:R-:W1:Y:S01]  /*1fb0*/  SHFL.IDX PT, R66, R49, RZ, 0x1c1f ;  /* 0x001c1fff31427589 */ /* 0x000e6200000e0000 */
[----:B------:R-:W-:Y:S01]  /*1fc0*/  FMUL.FTZ R20, R39, UR4 ;  /* 0x0000000427147c20 */ /* 0x000fe20008410000 */
[----:B------:R-:W-:Y:S01]  /*1fd0*/  FMUL.FTZ R26, R42, UR4 ;  /* 0x000000042a1a7c20 */ /* 0x000fe20008410000 */
[----:B------:R-:W-:-:S02]  /*1fe0*/  IMAD.IADD R2, R2, 0x1, -R25 ;  /* 0x0000000102027824 */ /* 0x000fc400078e0a19 */
[----:B------:R-:W-:Y:S01]  /*1ff0*/  FMUL.FTZ R35, R36, UR4 ;  /* 0x0000000424237c20 */ /* 0x000fe20008410000 */
[----:B------:R-:W-:Y:S01]  /*2000*/  FMUL.FTZ R39, R40, UR4 ;  /* 0x0000000428277c20 */ /* 0x000fe20008410000 */
[----:B------:R-:W-:Y:S01]  /*2010*/  FMUL.FTZ R129, R48, UR4 ;  /* 0x0000000430817c20 */ /* 0x000fe20008410000 */
[----:B------:R2:W3:Y:S01]  /*2020*/  MUFU.TANH R127, R52 ;  /* 0x00000034007f7308 */ /* 0x0004e20000002400 */
[----:B------:R-:W-:Y:S01]  /*2030*/  FMUL.FTZ R38, R54, UR4 ;  /* 0x0000000436267c20 */ /* 0x000fe20008410000 */
[----:B------:R-:W-:Y:S01]  /*2040*/  FMUL.FTZ R42, R58, UR4 ;  /* 0x000000043a2a7c20 */ /* 0x000fe20008410000 */
[----:B------:R-:W-:Y:S01]  /*2050*/  FMUL.FTZ R29, R29, UR4 ;  /* 0x000000041d1d7c20 */ /* 0x000fe20008410000 */
[----:B------:R-:W-:Y:S01]  /*2060*/  FMUL.FTZ R33, R33, UR4 ;  /* 0x0000000421217c20 */ /* 0x000fe20008410000 */
[----:B------:R-:W-:Y:S01]  /*2070*/  FMUL.FTZ R37, R37, UR4 ;  /* 0x0000000425257c20 */ /* 0x000fe20008410000 */
[----:B------:R-:W-:Y:S01]  /*2080*/  FMUL.FTZ R41, R41, UR4 ;  /* 0x0000000429297c20 */ /* 0x000fe20008410000 */
[----:B------:R-:W-:Y:S01]  /*2090*/  FMUL.FTZ R45, R45, UR4 ;  /* 0x000000042d2d7c20 */ /* 0x000fe20008410000 */
[----:B------:R4:W0:Y:S01]  /*20a0*/  MUFU.TANH R125, R56 ;  /* 0x00000038007d7308 */ /* 0x0008220000002400 */
        /* <DEDUP_REMOVED lines=8> */
[----:B--2---:R-:W-:Y:S01]  /*2130*/  FMUL.FTZ R52, R67, UR4 ;  /* 0x0000000443347c20 */ /* 0x004fe20008410000 */
[----:B------:R-:W-:Y:S01]  /*2140*/  FMUL.FTZ R69, R69, UR4 ;  /* 0x0000000445457c20 */ /* 0x000fe20008410000 */
[----:B------:R-:W-:Y:S01]  /*2150*/  FMUL.FTZ R54, R70, UR4 ;  /* 0x0000000446367c20 */ /* 0x000fe20008410000 */
[----:B----4-:R-:W-:Y:S01]  /*2160*/  FMUL.FTZ R56, R71, UR4 ;  /* 0x0000000447387c20 */ /* 0x010fe20008410000 */
[----:B------:R-:W-:Y:S01]  /*2170*/  FMUL.FTZ R72, R72, UR4 ;  /* 0x0000000448487c20 */ /* 0x000fe20008410000 */
[----:B------:R-:W-:Y:S01]  /*2180*/  FMUL.FTZ R73, R73, UR4 ;  /* 0x0000000449497c20 */ /* 0x000fe20008410000 */
[----:B------:R-:W-:Y:S01]  /*2190*/  FMUL.FTZ R58, R74, UR4 ;  /* 0x000000044a3a7c20 */ /* 0x000fe20008410000 */
[----:B------:R2:W4:Y:S01]  /*21a0*/  MUFU.TANH R117, R64 ;  /* 0x0000004000757308 */ /* 0x0005220000002400 */
[----:B-----5:R-:W-:Y:S01]  /*21b0*/  FMUL.FTZ R60, R75, UR4 ;  /* 0x000000044b3c7c20 */ /* 0x020fe20008410000 */
[----:B------:R-:W-:Y:S01]  /*21c0*/  FMUL.FTZ R76, R76, UR4 ;  /* 0x000000044c4c7c20 */ /* 0x000fe20008410000 */
[----:B------:R-:W-:Y:S01]  /*21d0*/  FMUL.FTZ R77, R77, UR4 ;  /* 0x000000044d4d7c20 */ /* 0x000fe20008410000 */
[----:B------:R-:W-:Y:S01]  /*21e0*/  FMUL.FTZ R80, R80, UR4 ;  /* 0x0000000450507c20 */ /* 0x000fe20008410000 */
[----:B------:R-:W-:Y:S01]  /*21f0*/  FMUL.FTZ R81, R81, UR4 ;  /* 0x0000000451517c20 */ /* 0x000fe20008410000 */
[----:B------:R-:W-:Y:S01]  /*2200*/  FMUL.FTZ R82, R82, UR4 ;  /* 0x0000000452527c20 */ /* 0x000fe20008410000 */
[----:B------:R-:W-:Y:S01]  /*2210*/  FMUL.FTZ R21, R83, UR4 ;  /* 0x0000000453157c20 */ /* 0x000fe20008410000 */
[----:B------:R-:W-:Y:S01]  /*2220*/  FMUL.FTZ R84, R84, UR4 ;  /* 0x0000000454547c20 */ /* 0x000fe20008410000 */
[----:B--2---:R-:W-:Y:S01]  /*2230*/  FMUL.FTZ R64, R78, UR4 ;  /* 0x000000044e407c20 */ /* 0x004fe20008410000 */
[----:B------:R-:W-:Y:S01]  /*2240*/  FMUL.FTZ R85, R85, UR4 ;  /* 0x0000000455557c20 */ /* 0x000fe20008410000 */
[----:B------:R-:W-:Y:S01]  /*2250*/  @!P1 PRMT R11, RZ, 0x654, R11 ;  /* 0x00000654ff0b9816 */ /* 0x000fe2000000000b */
[----:B------:R-:W-:Y:S01]  /*2260*/  FMUL.FTZ R25, R86, UR4 ;  /* 0x0000000456197c20 */ /* 0x000fe20008410000 */
[----:B------:R-:W-:Y:S01]  /*2270*/  FMUL.FTZ R24, R87, UR4 ;  /* 0x0000000457187c20 */ /* 0x000fe20008410000 */
[----:B------:R-:W-:-:S02]  /*2280*/  IMAD R47, R2, -0x2, R47 ;  /* 0xfffffffe022f7824 */ /* 0x000fc400078e022f */
[----:B------:R-:W-:Y:S01]  /*2290*/  FMUL.FTZ R68, R68, UR4 ;  /* 0x0000000444447c20 */ /* 0x000fe20008410000 */
[----:B------:R-:W-:Y:S01]  /*22a0*/  FMUL.FTZ R79, R79, UR4 ;  /* 0x000000044f4f7c20 */ /* 0x000fe20008410000 */
[----:B------:R-:W-:Y:S01]  /*22b0*/  ULDC UR4, c[0x0][0x288] ;  /* 0x0000a20000047ab9 */ /* 0x000fe20000000800 */
[----:B0-----:R-:W-:Y:S01]  /*22c0*/  ISETP.GE.AND P3, PT, R15, 0x1, PT ;  /* 0x000000010f00780c */ /* 0x001fe20003f66270 */
[----:B------:R0:W-:Y:S01]  /*22d0*/  @!P1 SYNCS.ARRIVE.TRANS64.RED.A1T0 RZ, [R11+URZ], RZ ;  /* 0x000000ff0bff99a7 */ /* 0x0001e2000810043f */
[C---:B------:R-:W-:Y:S01]  /*22e0*/  IMAD R62, R16.reuse, UR38, R47 ;  /* 0x00000026103e7c24 */ /* 0x040fe2000f8e022f */
[----:B------:R-:W2:Y:S01]  /*22f0*/  MUFU.TANH R3, R3 ;  /* 0x0000000300037308 */ /* 0x000ea20000002400 */
[----:B------:R-:W-:Y:S01]  /*2300*/  IMAD R47, R16, UR38, R59 ;  /* 0x00000026102f7c24 */ /* 0x000fe2000f8e023b */
[----:B------:R-:W-:-:S03]  /*2310*/  LEA R55, R22, 0xffffff80, 0x7 ;  /* 0xffffff8016377811 */ /* 0x000fc600078e38ff */
[----:B------:R-:W-:Y:S02]  /*2320*/  IMAD R63, R2, -0x2, R47 ;  /* 0xfffffffe023f7824 */ /* 0x000fe400078e022f */
[----:B0-----:R-:W-:Y:S01]  /*2330*/  IMAD.U32 R11, RZ, RZ, UR4 ;  /* 0x00000004ff0b7e24 */ /* 0x001fe2000f8e00ff */
[----:B------:R-:W0:Y:S03]  /*2340*/  MUFU.TANH R90, R90 ;  /* 0x0000005a005a7308 */ /* 0x000e260000002400 */
[----:B------:R-:W-:-:S04]  /*2350*/  IMAD.IADD R51, R62, 0x1, -R11 ;  /* 0x000000013e337824 */ /* 0x000fc800078e0a0b */
[C---:B------:R-:W-:Y:S01]  /*2360*/  IMAD.IADD R70, R51.reuse, 0x1, R14 ;  /* 0x0000000133467824 */ /* 0x040fe200078e020e */
[----:B------:R-:W0:Y:S01]  /*2370*/  MUFU.TANH R0, R0 ;  /* 0x0000000000007308 */ /* 0x000e220000002400 */
[----:B------:R-:W-:-:S03]  /*2380*/  VIADD R67, R51, UR5 ;  /* 0x0000000533437c36 */ /* 0x000fc60008000000 */
[----:B-1----:R-:W-:Y:S01]  /*2390*/  VIADDMNMX R62, R66, R70, R63, PT ;  /* 0x00000046423e7246 */ /* 0x002fe2000380013f */
[----:B------:R-:W-:-:S03]  /*23a0*/  IMAD.IADD R47, R67, 0x1, R66 ;  /* 0x00000001432f7824 */ /* 0x000fc600078e0242 */
[----:B------:R-:W1:Y:S08]  /*23b0*/  MUFU.TANH R4, R4 ;  /* 0x0000000400047308 */ /* 0x000e700000002400 */
[----:B------:R-:W0:Y:S08]  /*23c0*/  MUFU.TANH R27, R27 ;  /* 0x0000001b001b7308 */ /* 0x000e300000002400 */
        /* <DEDUP_REMOVED lines=35> */
[----:B------:R0:W0:Y:S08]  /*2600*/  MUFU.TANH R113, R68 ;  /* 0x0000004400717308 */ /* 0x0000300000002400 */
        /* <DEDUP_REMOVED lines=18> */
[----:B------:R-:W0:Y:S01]  /*2730*/  MUFU.TANH R24, R24 ;  /* 0x0000001800187308 */ /* 0x000e220000002400 */
[----:B-1234-:R-:W-:Y:S05]  /*2740*/  @!P3 BRA `(.L_x_965) ;  /* 0x000000000054b947 */ /* 0x01efea0003800000 */
[----:B------:R-:W-:Y:S01]  /*2750*/  IMAD R66, R16, UR38, R66 ;  /* 0x0000002610427c24 */ /* 0x000fe2000f8e0242 */
[----:B------:R-:W-:Y:S03]  /*2760*/  BSSY B0, `(.L_x_966) ;  /* 0x000000f000007945 */ /* 0x000fe60003800000 */
[----:B------:R-:W-:-:S05]  /*2770*/  IMAD.IADD R66, R66, 0x1, -R11 ;  /* 0x0000000142427824 */ /* 0x000fca00078e0a0b */
[----:B------:R-:W-:-:S13]  /*2780*/  ISETP.GT.AND P4, PT, R66, -0x1, PT ;  /* 0xffffffff4200780c */ /* 0x000fda0003f84270 */
[----:B------:R-:W-:Y:S05]  /*2790*/  @P4 BRA `(.L_x_967) ;  /* 0x00000000001c4947 */ /* 0x000fea0003800000 */
[----:B------:R-:W-:Y:S02]  /*27a0*/  ISETP.NE.AND P4, PT, R15, 0x1, PT ;  /* 0x000000010f00780c */ /* 0x000fe40003f85270 */
[----:B------:R-:W-:-:S11]  /*27b0*/  LOP3.LUT R51, RZ, R66, RZ, 0x33, !PT ;  /* 0x00000042ff337212 */ /* 0x000fd600078e33ff */
[----:B------:R-:W1:Y:S02]  /*27c0*/  @P4 LDC.64 R74, c[0x0][0x9e8] ;  /* 0x00027a00ff4a4b82 */ /* 0x000e640000000a00 */
[----:B-1----:R-:W-:-:S05]  /*27d0*/  @P4 IMAD.HI.U32 R66, R51, R74, RZ ;  /* 0x0000004a33424227 */ /* 0x002fca00078e00ff */
[----:B------:R-:W-:-:S04]  /*27e0*/  @P4 SHF.R.U32.HI R51, RZ, R75, R66 ;  /* 0x0000004bff334219 */ /* 0x000fc80000011642 */
[----:B------:R-:W-:Y:S01]  /*27f0*/  LOP3.LUT R66, RZ, R51, RZ, 0x33, !PT ;  /* 0x00000033ff427212 */ /* 0x000fe200078e33ff */
[----:B------:R-:W-:Y:S06]  /*2800*/  BRA `(.L_x_968) ;  /* 0x0000000000107947 */ /* 0x000fec0003800000 */
.L_x_967:
[----:B------:R-:W-:-:S13]  /*2810*/  ISETP.NE.AND P4, PT, R15, 0x1, PT ;  /* 0x000000010f00780c */ /* 0x000fda0003f85270 */
[----:B------:R-:W0:Y:S02]  /*2820*/  @P4 LDC.64 R74, c[0x0][0x9e8] ;  /* 0x00027a00ff4a4b82 */ /* 0x000e240000000a00 */
[----:B0-----:R-:W-:-:S05]  /*2830*/  @P4 IMAD.HI.U32 R68, R66, R74, RZ ;  /* 0x0000004a42444227 */ /* 0x001fca00078e00ff */
[----:B------:R-:W-:-:S07]  /*2840*/  @P4 SHF.R.U32.HI R66, RZ, R75, R68 ;  /* 0x0000004bff424219 */ /* 0x000fce0000011644 */
.L_x_968:
[----:B------:R-:W-:Y:S05]  /*2850*/  BSYNC B0 ;  /* 0x0000000000007941 */ /* 0x000fea0003800000 */
.L_x_966:
[----:B------:R-:W-:-:S04]  /*2860*/  IMAD R51, R66, R15, -R55 ;  /* 0x0000000f42337224 */ /* 0x000fc800078e0a37 */
[----:B------:R-:W-:-:S05]  /*2870*/  IMAD R66, R2, -0x2, R51 ;  /* 0xfffffffe02427824 */ /* 0x000fca00078e0233 */
[----:B------:R-:W-:Y:S02]  /*2880*/  VIMNMX R47, R47, R66, !PT ;  /* 0x000000422f2f7248 */ /* 0x000fe40007fe0100 */
[----:B------:R-:W-:-:S07]  /*2890*/  VIADDMNMX R62, R66, R15, R62, PT ;  /* 0x0000000f423e7246 */ /* 0x000fce000380013e */
.L_x_965:
[C---:B------:R-:W-:Y:S01]  /*28a0*/  ISETP.GE.AND P4, PT, R59.reuse, 0x2, PT ;  /* 0x000000023b00780c */ /* 0x040fe20003f86270 */
[----:B0-----:R-:W0:Y:S01]  /*28b0*/  SHFL.IDX PT, R68, R49, 0x1, 0x1c1f ;  /* 0x003c1f0031447f89 */ /* 0x001e2200000e0000 */
[----:B------:R-:W-:Y:S02]  /*28c0*/  ISETP.GE.AND P6, PT, R59, 0x9, PT ;  /* 0x000000093b00780c */ /* 0x000fe40003fc6270 */
[----:B------:R-:W-:Y:S02]  /*28d0*/  ISETP.GT.AND P5, PT, R47, 0x1, !P4 ;  /* 0x000000012f00780c */ /* 0x000fe400067a4270 */
[----:B------:R-:W-:Y:S02]  /*28e0*/  P2R R51, PR, RZ, 0x40 ;  /* 0x00000040ff337803 */ /* 0x000fe40000000000 */
[----:B------:R-:W-:-:S04]  /*28f0*/  ISETP.LT.OR P5, PT, R62, 0x2, P5 ;  /* 0x000000023e00780c */ /* 0x000fc80002fa1670 */
[----:B------:R-:W-:Y:S02]  /*2900*/  FSEL R93, R90, -INF , !P5 ;  /* 0xff8000005a5d7808 */ /* 0x000fe40006800000 */
[----:B------:R-:W-:Y:S02]  /*2910*/  ISETP.GT.AND P5, PT, R47, 0x8, !P6 ;  /* 0x000000082f00780c */ /* 0x000fe400077a4270 */
[----:B------:R-:W-:Y:S02]  /*2920*/  ISETP.GE.AND P6, PT, R59, 0xa, PT ;  /* 0x0000000a3b00780c */ /* 0x000fe40003fc6270 */
[----:B------:R-:W-:Y:S02]  /*2930*/  ISETP.LT.OR P5, PT, R62, 0x9, P5 ;  /* 0x000000093e00780c */ /* 0x000fe40002fa1670 */
[----:B------:R-:W-:Y:S02]  /*2940*/  P2R R74, PR, RZ, 0x40 ;  /* 0x00000040ff4a7803 */ /* 0x000fe40000000000 */
[----:B------:R-:W-:-:S02]  /*2950*/  FSEL R95, R27, -INF , !P5 ;  /* 0xff8000001b5f7808 */ /* 0x000fc40006800000 */
[----:B------:R-:W-:Y:S01]  /*2960*/  ISETP.GT.AND P5, PT, R47, 0x9, !P6 ;  /* 0x000000092f00780c */ /* 0x000fe200077a4270 */
[----:B0-----:R-:W-:Y:S01]  /*2970*/  IMAD.IADD R66, R67, 0x1, R68 ;  /* 0x0000000143427824 */ /* 0x001fe200078e0244 */
[----:B------:R-:W-:Y:S02]  /*2980*/  ISETP.GE.AND P6, PT, R59, 0x11, PT ;  /* 0x000000113b00780c */ /* 0x000fe40003fc6270 */
[----:B------:R-:W-:Y:S02]  /*2990*/  ISETP.LT.OR P5, PT, R62, 0xa, P5 ;  /* 0x0000000a3e00780c */ /* 0x000fe40002fa1670 */
[----:B------:R-:W-:Y:S02]  /*29a0*/  P2R R75, PR, RZ, 0x40 ;  /* 0x00000040ff4b7803 */ /* 0x000fe40000000000 */
[----:B------:R-:W-:Y:S02]  /*29b0*/  FSEL R137, R29, -INF , !P5 ;  /* 0xff8000001d897808 */ /* 0x000fe40006800000 */
[----:B------:R-:W-:-:S02]  /*29c0*/  ISETP.GT.AND P5, PT, R47, 0x10, !P6 ;  /* 0x000000102f00780c */ /* 0x000fc400077a4270 */
[----:B------:R-:W-:Y:S02]  /*29d0*/  ISETP.GE.AND P6, PT, R59, 0x12, PT ;  /* 0x000000123b00780c */ /* 0x000fe40003fc6270 */
[----:B------:R-:W-:Y:S02]  /*29e0*/  ISETP.LT.OR P5, PT, R62, 0x11, P5 ;  /* 0x000000113e00780c */ /* 0x000fe40002fa1670 */
[----:B------:R-:W-:Y:S02]  /*29f0*/  P2R R78, PR, RZ, 0x40 ;  /* 0x00000040ff4e7803 */ /* 0x000fe40000000000 */
[----:B------:R-:W-:Y:S02]  /*2a00*/  FSEL R139, R31, -INF , !P5 ;  /* 0xff8000001f8b7808 */ /* 0x000fe40006800000 */
[----:B------:R-:W-:Y:S02]  /*2a10*/  ISETP.GT.AND P5, PT, R47, 0x11, !P6 ;  /* 0x000000112f00780c */ /* 0x000fe400077a4270 */
[----:B------:R-:W-:-:S02]  /*2a20*/  ISETP.GE.AND P6, PT, R59, 0x19, PT ;  /* 0x000000193b00780c */ /* 0x000fc40003fc6270 */
[C---:B------:R-:W-:Y:S02]  /*2a30*/  ISETP.LT.OR P5, PT, R62.reuse, 0x12, P5 ;  /* 0x000000123e00780c */ /* 0x040fe40002fa1670 */
[----:B------:R-:W-:Y:S02]  /*2a40*/  P2R R79, PR, RZ, 0x40 ;  /* 0x00000040ff4f7803 */ /* 0x000fe40000000000 */
[----:B------:R-:W-:Y:S02]  /*2a50*/  FSEL R141, R33, -INF , !P5 ;  /* 0xff800000218d7808 */ /* 0x000fe40006800000 */
[----:B------:R-:W-:Y:S02]  /*2a60*/  ISETP.GT.AND P5, PT, R47, 0x18, !P6 ;  /* 0x000000182f00780c */ /* 0x000fe400077a4270 */
[----:B------:R-:W-:Y:S02]  /*2a70*/  ISETP.GE.AND P6, PT, R59, 0x1a, PT ;  /* 0x0000001a3b00780c */ /* 0x000fe40003fc6270 */
[----:B------:R-:W-:-:S02]  /*2a80*/  ISETP.LT.OR P5, PT, R62, 0x19, P5 ;  /* 0x000000193e00780c */ /* 0x000fc40002fa1670 */
[----:B------:R-:W-:Y:S02]  /*2a90*/  P2R R83, PR, RZ, 0x40 ;  /* 0x00000040ff537803 */ /* 0x000fe40000000000 */
[----:B------:R-:W-:Y:S02]  /*2aa0*/  FSEL R135, R35, -INF , !P5 ;  /* 0xff80000023877808 */ /* 0x000fe40006800000 */
[----:B------:R-:W-:Y:S02]  /*2ab0*/  ISETP.GT.AND P5, PT, R47, 0x19, !P6 ;  /* 0x000000192f00780c */ /* 0x000fe400077a4270 */
[----:B------:R-:W-:Y:S02]  /*2ac0*/  ISETP.GE.AND P6, PT, R59, 0x21, PT ;  /* 0x000000213b00780c */ /* 0x000fe40003fc6270 */
[----:B------:R-:W-:Y:S02]  /*2ad0*/  ISETP.LT.OR P5, PT, R62, 0x1a, P5 ;  /* 0x0000001a3e00780c */ /* 0x000fe40002fa1670 */
[----:B------:R-:W-:-:S02]  /*2ae0*/  P2R R86, PR, RZ, 0x40 ;  /* 0x00000040ff567803 */ /* 0x000fc40000000000 */
[----:B------:R-:W-:Y:S02]  /*2af0*/  FSEL R97, R37, -INF , !P5 ;  /* 0xff80000025617808 */ /* 0x000fe40006800000 */
[----:B------:R-:W-:Y:S02]  /*2b00*/  ISETP.GT.AND P5, PT, R47, 0x20, !P6 ;  /* 0x000000202f00780c */ /* 0x000fe400077a4270 */
[----:B------:R-:W-:Y:S02]  /*2b10*/  ISETP.GE.AND P6, PT, R59, 0x22, PT ;  /* 0x000000223b00780c */ /* 0x000fe40003fc6270 */
[----:B------:R-:W-:Y:S02]  /*2b20*/  ISETP.LT.OR P5, PT, R62, 0x21, P5 ;  /* 0x000000213e00780c */ /* 0x000fe40002fa1670 */
[----:B------:R-:W-:Y:S02]  /*2b30*/  P2R R87, PR, RZ, 0x40 ;  /* 0x00000040ff577803 */ /* 0x000fe40000000000 */
[----:B------:R-:W-:-:S02]  /*2b40*/  FSEL R133, R39, -INF , !P5 ;  /* 0xff80000027857808 */ /* 0x000fc40006800000 */
[----:B------:R-:W-:Y:S02]  /*2b50*/  ISETP.GT.AND P5, PT, R47, 0x21, !P6 ;  /* 0x000000212f00780c */ /* 0x000fe400077a4270 */
        /* <DEDUP_REMOVED lines=86> */
[----:B------:R-:W-:-:S04]  /*30c0*/  ISETP.LT.OR P5, PT, R62, 0x69, P5 ;  /* 0x000000693e00780c */ /* 0x000fc80002fa1670 */
[----:B------:R-:W-:Y:S02]  /*30d0*/  FSEL R31, R76, -INF , !P5 ;  /* 0xff8000004c1f7808 */ /* 0x000fe40006800000 */
[----:B------:R-:W-:Y:S02]  /*30e0*/  ISETP.GT.AND P5, PT, R47, 0x69, !P6 ;  /* 0x000000692f00780c */ /* 0x000fe400077a4270 */
[----:B------:R-:W-:Y:S02]  /*30f0*/  P2R R76, PR, RZ, 0x40 ;  /* 0x00000040ff4c7803 */ /* 0x000fe40000000000 */
[----:B------:R-:W-:Y:S02]  /*3100*/  ISETP.LT.OR P5, PT, R62, 0x6a, P5 ;  /* 0x0000006a3e00780c */ /* 0x000fe40002fa1670 */
[----:B------:R-:W-:Y:S02]  /*3110*/  ISETP.GE.AND P6, PT, R59, 0x71, PT ;  /* 0x000000713b00780c */ /* 0x000fe40003fc6270 */
[----:B------:R-:W-:-:S02]  /*3120*/  FSEL R35, R77, -INF , !P5 ;  /* 0xff8000004d237808 */ /* 0x000fc40006800000 */
[----:B------:R-:W-:Y:S02]  /*3130*/  ISETP.GT.AND P5, PT, R47, 0x70, !P6 ;  /* 0x000000702f00780c */ /* 0x000fe400077a4270 */
[----:B------:R-:W-:Y:S02]  /*3140*/  P2R R69, PR, RZ, 0x40 ;  /* 0x00000040ff457803 */ /* 0x000fe40000000000 */
[----:B------:R-:W-:Y:S02]  /*3150*/  ISETP.LT.OR P5, PT, R62, 0x71, P5 ;  /* 0x000000713e00780c */ /* 0x000fe40002fa1670 */
[----:B------:R-:W-:Y:S02]  /*3160*/  ISETP.GE.AND P6, PT, R59, 0x72, PT ;  /* 0x000000723b00780c */ /* 0x000fe40003fc6270 */
[----:B------:R-:W-:Y:S02]  /*3170*/  FSEL R29, R80, -INF , !P5 ;  /* 0xff800000501d7808 */ /* 0x000fe40006800000 */
[----:B------:R-:W-:-:S02]  /*3180*/  ISETP.GT.AND P5, PT, R47, 0x71, !P6 ;  /* 0x000000712f00780c */ /* 0x000fc400077a4270 */
[----:B------:R-:W-:Y:S02]  /*3190*/  P2R R80, PR, RZ, 0x40 ;  /* 0x00000040ff507803 */ /* 0x000fe40000000000 */
[----:B------:R-:W-:-:S04]  /*31a0*/  ISETP.LT.OR P5, PT, R62, 0x72, P5 ;  /* 0x000000723e00780c */ /* 0x000fc80002fa1670 */
[----:B------:R-:W-:Y:S02]  /*31b0*/  FSEL R33, R81, -INF , !P5 ;  /* 0xff80000051217808 */ /* 0x000fe40006800000 */
[----:B------:R-:W-:-:S04]  /*31c0*/  ISETP.GE.AND P5, PT, R59, 0x79, PT ;  /* 0x000000793b00780c */ /* 0x000fc80003fa6270 */
[----:B------:R-:W-:-:S04]  /*31d0*/  ISETP.GT.AND P6, PT, R47, 0x78, !P5 ;  /* 0x000000782f00780c */ /* 0x000fc80006fc4270 */
[----:B------:R-:W-:-:S04]  /*31e0*/  ISETP.LT.OR P6, PT, R62, 0x79, P6 ;  /* 0x000000793e00780c */ /* 0x000fc800037c1670 */
[----:B------:R-:W-:Y:S02]  /*31f0*/  FSEL R27, R84, -INF , !P6 ;  /* 0xff800000541b7808 */ /* 0x000fe40007000000 */
[----:B------:R-:W-:-:S04]  /*3200*/  ISETP.GE.AND P6, PT, R59, 0x1, PT ;  /* 0x000000013b00780c */ /* 0x000fc80003fc6270 */
[----:B------:R-:W-:Y:S02]  /*3210*/  P2R R72, PR, RZ, 0x40 ;  /* 0x00000040ff487803 */ /* 0x000fe40000000000 */
[----:B------:R-:W-:-:S04]  /*3220*/  ISETP.GT.AND P6, PT, R47, RZ, !P6 ;  /* 0x000000ff2f00720c */ /* 0x000fc800077c4270 */
[----:B------:R-:W-:-:S04]  /*3230*/  ISETP.LT.OR P6, PT, R62, 0x1, P6 ;  /* 0x000000013e00780c */ /* 0x000fc800037c1670 */
[----:B------:R-:W-:Y:S02]  /*3240*/  FSEL R91, R3, -INF , !P6 ;  /* 0xff800000035b7808 */ /* 0x000fe40007000000 */
[----:B------:R-:W-:-:S04]  /*3250*/  ISETP.GE.AND P6, PT, R59, 0x7a, PT ;  /* 0x0000007a3b00780c */ /* 0x000fc80003fc6270 */
[----:B------:R-:W-:Y:S02]  /*3260*/  P2R R84, PR, RZ, 0x40 ;  /* 0x00000040ff547803 */ /* 0x000fe40000000000 */
[----:B------:R-:W-:-:S04]  /*3270*/  ISETP.GT.AND P6, PT, R47, 0x79, !P6 ;  /* 0x000000792f00780c */ /* 0x000fc800077c4270 */
[----:B------:R-:W-:Y:S02]  /*3280*/  ISETP.LT.OR P6, PT, R62, 0x7a, P6 ;  /* 0x0000007a3e00780c */ /* 0x000fe400037c1670 */
[----:B------:R-:W-:Y:S02]  /*3290*/  VIADDMNMX R62, R68, R70, R63, PT ;  /* 0x00000046443e7246 */ /* 0x000fe4000380013f */
[----:B------:R-:W-:Y:S01]  /*32a0*/  FSEL R3, R85, -INF , !P6 ;  /* 0xff80000055037808 */ /* 0x000fe20007000000 */
[----:B------:R-:W-:Y:S08]  /*32b0*/  @!P3 BRA `(.L_x_969) ;  /* 0x000000000054b947 */ /* 0x000ff00003800000 */
[----:B------:R-:W-:Y:S01]  /*32c0*/  IMAD R68, R16, UR38, R68 ;  /* 0x0000002610447c24 */ /* 0x000fe2000f8e0244 */
[----:B------:R-:W-:Y:S03]  /*32d0*/  BSSY B0, `(.L_x_970) ;  /* 0x000000f000007945 */ /* 0x000fe60003800000 */
[----:B------:R-:W-:-:S05]  /*32e0*/  IMAD.IADD R68, R68, 0x1, -R11 ;  /* 0x0000000144447824 */ /* 0x000fca00078e0a0b */
        /* <DEDUP_REMOVED lines=9> */
.L_x_971:
[----:B------:R-:W-:-:S13]  /*3380*/  ISETP.NE.AND P6, PT, R15, 0x1, PT ;  /* 0x000000010f00780c */ /* 0x000fda0003fc5270 */
[----:B------:R-:W0:Y:S02]  /*3390*/  @P6 LDC.64 R70, c[0x0][0x9e8] ;  /* 0x00027a00ff466b82 */ /* 0x000e240000000a00 */
[----:B0-----:R-:W-:-:S05]  /*33a0*/  @P6 IMAD.HI.U32 R70, R68, R70, RZ ;  /* 0x0000004644466227 */ /* 0x001fca00078e00ff */
[----:B------:R-:W-:-:S07]  /*33b0*/  @P6 SHF.R.U32.HI R68, RZ, R71, R70 ;  /* 0x00000047ff446219 */ /* 0x000fce0000011646 */
.L_x_972:
[----:B------:R-:W-:Y:S05]  /*33c0*/  BSYNC B0 ;  /* 0x0000000000007941 */ /* 0x000fea0003800000 */
.L_x_970:
[----:B------:R-:W-:-:S04]  /*33d0*/  IMAD R37, R68, R15, -R55 ;  /* 0x0000000f44257224 */ /* 0x000fc800078e0a37 */
[----:B------:R-:W-:-:S05]  /*33e0*/  IMAD R37, R2, -0x2, R37 ;  /* 0xfffffffe02257824 */ /* 0x000fca00078e0225 */
[----:B------:R-:W-:Y:S02]  /*33f0*/  VIMNMX R66, R66, R37, !PT ;  /* 0x0000002542427248 */ /* 0x000fe40007fe0100 */
[----:B------:R-:W-:-:S07]  /*3400*/  VIADDMNMX R62, R37, R15, R62, PT ;  /* 0x0000000f253e7246 */ /* 0x000fce000380013e */
.L_x_969:
[----:B------:R-:W-:Y:S01]  /*3410*/  ISETP.GT.AND P4, PT, R66, 0x1, !P4 ;  /* 0x000000014200780c */ /* 0x000fe20006784270 */
[----:B------:R-:W-:Y:S01]  /*3420*/  ULDC UR4, c[0x0][0x988] ;  /* 0x0002620000047ab9 */ /* 0x000fe20000000800 */
[----:B------:R-:W-:Y:S02]  /*3430*/  ISETP.NE.AND P6, PT, R79, RZ, PT ;  /* 0x000000ff4f00720c */ /* 0x000fe40003fc5270 */
[----:B------:R-:W-:Y:S02]  /*3440*/  ISETP.LT.OR P4, PT, R62, 0x2, P4 ;  /* 0x000000023e00780c */ /* 0x000fe40002781670 */
[----:B------:R-:W-:Y:S02]  /*3450*/  ISETP.GT.AND P5, PT, R66, 0x78, !P5 ;  /* 0x000000784200780c */ /* 0x000fe40006fa4270 */
[----:B------:R-:W-:Y:S02]  /*3460*/  FSEL R37, R4, -INF , !P4 ;  /* 0xff80000004257808 */ /* 0x000fe40006000000 */
[----:B------:R-:W-:-:S02]  /*3470*/  ISETP.NE.AND P4, PT, R51, RZ, PT ;  /* 0x000000ff3300720c */ /* 0x000fc40003f85270 */
[----:B------:R-:W-:Y:S02]  /*3480*/  FMNMX.FTZ R4, R91, R93, !PT ;  /* 0x0000005d5b047209 */ /* 0x000fe40007810000 */
[----:B------:R-:W-:Y:S02]  /*3490*/  ISETP.GT.AND P4, PT, R66, 0x8, !P4 ;  /* 0x000000084200780c */ /* 0x000fe40006784270 */
[----:B------:R-:W-:Y:S02]  /*34a0*/  FMNMX.FTZ R4, R95, R4, !PT ;  /* 0x000000045f047209 */ /* 0x000fe40007810000 */
[----:B------:R-:W-:Y:S02]  /*34b0*/  ISETP.LT.OR P4, PT, R62, 0x9, P4 ;  /* 0x000000093e00780c */ /* 0x000fe40002781670 */
[----:B------:R-:W-:Y:S02]  /*34c0*/  FMNMX.FTZ R4, R137, R4, !PT ;  /* 0x0000000489047209 */ /* 0x000fe40007810000 */
[----:B------:R-:W-:-:S02]  /*34d0*/  FSEL R39, R8, -INF , !P4 ;  /* 0xff80000008277808 */ /* 0x000fc40006000000 */
[----:B------:R-:W-:Y:S02]  /*34e0*/  ISETP.NE.AND P4, PT, R74, RZ, PT ;  /* 0x000000ff4a00720c */ /* 0x000fe40003f85270 */
[----:B------:R-:W-:Y:S02]  /*34f0*/  FMNMX.FTZ R4, R139, R4, !PT ;  /* 0x000000048b047209 */ /* 0x000fe40007810000 */
[----:B------:R-:W-:Y:S02]  /*3500*/  ISETP.GT.AND P4, PT, R66, 0x9, !P4 ;  /* 0x000000094200780c */ /* 0x000fe40006784270 */
[----:B------:R-:W-:Y:S02]  /*3510*/  FMNMX.FTZ R4, R141, R4, !PT ;  /* 0x000000048d047209 */ /* 0x000fe40007810000 */
[----:B------:R-:W-:Y:S02]  /*3520*/  ISETP.LT.OR P4, PT, R62, 0xa, P4 ;  /* 0x0000000a3e00780c */ /* 0x000fe40002781670 */
[----:B------:R-:W-:-:S02]  /*3530*/  FMNMX.FTZ R4, R135, R4, !PT ;  /* 0x0000000487047209 */ /* 0x000fc40007810000 */
[----:B------:R-:W-:Y:S02]  /*3540*/  FSEL R41, R9, -INF , !P4 ;  /* 0xff80000009297808 */ /* 0x000fe40006000000 */
[----:B------:R-:W-:Y:S02]  /*3550*/  ISETP.NE.AND P4, PT, R75, RZ, PT ;  /* 0x000000ff4b00720c */ /* 0x000fe40003f85270 */
[----:B------:R-:W-:Y:S02]  /*3560*/  FMNMX.FTZ R4, R97, R4, !PT ;  /* 0x0000000461047209 */ /* 0x000fe40007810000 */
[----:B------:R-:W-:Y:S02]  /*3570*/  ISETP.GT.AND P4, PT, R66, 0x10, !P4 ;  /* 0x000000104200780c */ /* 0x000fe40006784270 */
[----:B------:R-:W-:Y:S02]  /*3580*/  FMNMX.FTZ R4, R133, R4, !PT ;  /* 0x0000000485047209 */ /* 0x000fe40007810000 */
[----:B------:R-:W-:-:S02]  /*3590*/  ISETP.LT.OR P4, PT, R62, 0x11, P4 ;  /* 0x000000113e00780c */ /* 0x000fc40002781670 */
[----:B------:R-:W-:Y:S02]  /*35a0*/  FMNMX.FTZ R4, R99, R4, !PT ;  /* 0x0000000463047209 */ /* 0x000fe40007810000 */
[----:B------:R-:W-:Y:S02]  /*35b0*/  FSEL R43, R10, -INF , !P4 ;  /* 0xff8000000a2b7808 */ /* 0x000fe40006000000 */
[----:B------:R-:W-:Y:S02]  /*35c0*/  ISETP.NE.AND P4, PT, R78, RZ, PT ;  /* 0x000000ff4e00720c */ /* 0x000fe40003f85270 */
[----:B------:R-:W-:Y:S02]  /*35d0*/  FMNMX.FTZ R4, R131, R4, !PT ;  /* 0x0000000483047209 */ /* 0x000fe40007810000 */
[----:B------:R-:W-:Y:S02]  /*35e0*/  ISETP.GT.AND P4, PT, R66, 0x11, !P4 ;  /* 0x000000114200780c */ /* 0x000fe40006784270 */
[----:B------:R-:W-:-:S02]  /*35f0*/  FMNMX.FTZ R4, R101, R4, !PT ;  /* 0x0000000465047209 */ /* 0x000fc40007810000 */
[----:B------:R-:W-:Y:S02]  /*3600*/  ISETP.LT.OR P4, PT, R62, 0x12, P4 ;  /* 0x000000123e00780c */ /* 0x000fe40002781670 */
[----:B------:R-:W-:Y:S02]  /*3610*/  FMNMX.FTZ R4, R129, R4, !PT ;  /* 0x0000000481047209 */ /* 0x000fe40007810000 */
[----:B------:R-:W-:Y:S01]  /*3620*/  FSEL R45, R12, -INF , !P4 ;  /* 0xff8000000c2d7808 */ /* 0x000fe20006000000 */
[----:B------:R-:W-:Y:S01]  /*3630*/  IMAD.U32 R12, RZ, RZ, UR4 ;  /* 0x00000004ff0c7e24 */ /* 0x000fe2000f8e00ff */
[----:B------:R-:W-:Y:S02]  /*3640*/  ISETP.GT.AND P4, PT, R66, 0x18, !P6 ;  /* 0x000000184200780c */ /* 0x000fe40007784270 */
[----:B------:R-:W-:Y:S02]  /*3650*/  ISETP.NE.AND P6, PT, R53, RZ, PT ;  /* 0x000000ff3500720c */ /* 0x000fe40003fc5270 */
        /* <DEDUP_REMOVED lines=9> */
[----:B------:R-:W-:Y:S02]  /*36f0*/  FSEL R47, R20, -INF , !P4 ;  /* 0xff800000142f7808 */ /* 0x000fe40006000000 */
[----:B------:R-:W-:Y:S02]  /*3700*/  ISETP.NE.AND P4, PT, R86, RZ, PT ;  /* 0x000000ff5600720c */ /* 0x000fe40003f85270 */
[----:B------:R-:W-:Y:S02]  /*3710*/  FMNMX.FTZ R4, R123, R4, !PT ;  /* 0x000000047b047209 */ /* 0x000fe40007810000 */
[----:B------:R-:W-:-:S02]  /*3720*/  ISETP.GT.AND P4, PT, R66, 0x20, !P4 ;  /* 0x000000204200780c */ /* 0x000fc40006784270 */
[----:B------:R-:W-:Y:S02]  /*3730*/  FMNMX.FTZ R4, R121, R4, !PT ;  /* 0x0000000479047209 */ /* 0x000fe40007810000 */
[----:B------:R-:W-:Y:S02]  /*3740*/  ISETP.LT.OR P4, PT, R62, 0x21, P4 ;  /* 0x000000213e00780c */ /* 0x000fe40002781670 */
[----:B------:R-:W-:Y:S02]  /*3750*/  FMNMX.FTZ R4, R119, R4, !PT ;  /* 0x0000000477047209 */ /* 0x000fe40007810000 */
[----:B------:R-:W-:Y:S02]  /*3760*/  FSEL R49, R26, -INF , !P4 ;  /* 0xff8000001a317808 */ /* 0x000fe40006000000 */
[----:B------:R-:W-:Y:S02]  /*3770*/  ISETP.NE.AND P4, PT, R87, RZ, PT ;  /* 0x000000ff5700720c */ /* 0x000fe40003f85270 */
[----:B------:R-:W-:-:S02]  /*3780*/  FMNMX.FTZ R4, R117, R4, !PT ;  /* 0x0000000475047209 */ /* 0x000fc40007810000 */
[----:B------:R-:W-:Y:S02]  /*3790*/  ISETP.GT.AND P4, PT, R66, 0x21, !P4 ;  /* 0x000000214200780c */ /* 0x000fe40006784270 */
[----:B------:R-:W-:Y:S02]  /*37a0*/  FMNMX.FTZ R4, R115, R4, !PT ;  /* 0x0000000473047209 */ /* 0x000fe40007810000 */
[----:B------:R-:W-:Y:S02]  /*37b0*/  ISETP.LT.OR P4, PT, R62, 0x22, P4 ;  /* 0x000000223e00780c */ /* 0x000fe40002781670 */
[----:B------:R-:W-:Y:S02]  /*37c0*/  FMNMX.FTZ R4, R113, R4, !PT ;  /* 0x0000000471047209 */ /* 0x000fe40007810000 */
        /* <DEDUP_REMOVED lines=22> */
[----:B------:R-:W-:Y:S01]  /*3930*/  ISETP.NE.AND P4, PT, R96, RZ, PT ;  /* 0x000000ff6000720c */ /* 0x000fe20003f85270 */
[----:B------:R-:W0:Y:S01]  /*3940*/  SHFL.BFLY PT, R9, R4, 0x2, 0x1f ;  /* 0x0c401f0004097f89 */ /* 0x000e2200000e0000 */
[----:B------:R-:W-:Y:S02]  /*3950*/  ISETP.LT.OR P5, PT, R62, 0x79, P5 ;  /* 0x000000793e00780c */ /* 0x000fe40002fa1670 */
[----:B------:R-:W-:Y:S02]  /*3960*/  ISETP.GT.AND P4, PT, R66, 0x31, !P4 ;  /* 0x000000314200780c */ /* 0x000fe40006784270 */
[----:B------:R-:W-:-:S02]  /*3970*/  FSEL R25, R25, -INF , !P5 ;  /* 0xff80000019197808 */ /* 0x000fc40006800000 */
[----:B------:R-:W-:-:S04]  /*3980*/  ISETP.LT.OR P4, PT, R62, 0x32, P4 ;  /* 0x000000323e00780c */ /* 0x000fc80002781670 */
[----:B------:R-:W-:Y:S02]  /*3990*/  FSEL R59, R36, -INF , !P4 ;  /* 0xff800000243b7808 */ /* 0x000fe40006000000 */
[----:B------:R-:W-:-:S04]  /*39a0*/  ISETP.NE.AND P4, PT, R98, RZ, PT ;  /* 0x000000ff6200720c */ /* 0x000fc80003f85270 */
[----:B------:R-:W-:-:S04]  /*39b0*/  ISETP.GT.AND P4, PT, R66, 0x38, !P4 ;  /* 0x000000384200780c */ /* 0x000fc80006784270 */
[----:B------:R-:W-:Y:S02]  /*39c0*/  ISETP.LT.OR P4, PT, R62, 0x39, P4 ;  /* 0x000000393e00780c */ /* 0x000fe40002781670 */
[----:B0-----:R-:W-:Y:S02]  /*39d0*/  FMNMX.FTZ R8, R4, R9, !PT ;  /* 0x0000000904087209 */ /* 0x001fe40007810000 */
[----:B------:R-:W-:Y:S02]  /*39e0*/  FSEL R61, R38, -INF , !P4 ;  /* 0xff800000263d7808 */ /* 0x000fe40006000000 */
[----:B------:R-:W-:Y:S01]  /*39f0*/  ISETP.NE.AND P4, PT, R100, RZ, PT ;  /* 0x000000ff6400720c */ /* 0x000fe20003f85270 */
[----:B------:R-:W0:Y:S03]  /*3a00*/  SHFL.BFLY PT, R9, R8, 0x1, 0x1f ;  /* 0x0c201f0008097f89 */ /* 0x000e2600000e0000 */
[----:B------:R-:W-:-:S04]  /*3a10*/  ISETP.GT.AND P4, PT, R66, 0x39, !P4 ;  /* 0x000000394200780c */ /* 0x000fc80006784270 */
[----:B------:R-:W-:-:S04]  /*3a20*/  ISETP.LT.OR P4, PT, R62, 0x3a, P4 ;  /* 0x0000003a3e00780c */ /* 0x000fc80002781670 */
[----:B------:R-:W-:Y:S02]  /*3a30*/  FSEL R63, R40, -INF , !P4 ;  /* 0xff800000283f7808 */ /* 0x000fe40006000000 */
[----:B------:R-:W-:-:S04]  /*3a40*/  ISETP.NE.AND P4, PT, R102, RZ, PT ;  /* 0x000000ff6600720c */ /* 0x000fc80003f85270 */
[----:B------:R-:W-:-:S04]  /*3a50*/  ISETP.GT.AND P4, PT, R66, 0x40, !P4 ;  /* 0x000000404200780c */ /* 0x000fc80006784270 */
[----:B------:R-:W-:Y:S02]  /*3a60*/  ISETP.LT.OR P4, PT, R62, 0x41, P4 ;  /* 0x000000413e00780c */ /* 0x000fe40002781670 */
[----:B0-----:R-:W-:Y:S02]  /*3a70*/  FMNMX.FTZ R9, R8, R9, !PT ;  /* 0x0000000908097209 */ /* 0x001fe40007810000 */
[----:B------:R-:W-:Y:S02]  /*3a80*/  FSEL R65, R42, -INF , !P4 ;  /* 0xff8000002a417808 */ /* 0x000fe40006000000 */
[----:B------:R-:W-:Y:S01]  /*3a90*/  ISETP.GT.AND P4, PT, R66, 0x41, !P6 ;  /* 0x000000414200780c */ /* 0x000fe20007784270 */
[----:B------:R-:W-:Y:S01]  /*3aa0*/  FMUL.FTZ R10, R9, R12 ;  /* 0x0000000c090a7220 */ /* 0x000fe20000410000 */
[----:B------:R-:W-:Y:S02]  /*3ab0*/  ISETP.NE.AND P6, PT, R69, RZ, PT ;  /* 0x000000ff4500720c */ /* 0x000fe40003fc5270 */
[----:B------:R-:W-:-:S04]  /*3ac0*/  ISETP.LT.OR P4, PT, R62, 0x42, P4 ;  /* 0x000000423e00780c */ /* 0x000fc80002781670 */
[----:B------:R-:W-:Y:S02]  /*3ad0*/  FSEL R67, R44, -INF , !P4 ;  /* 0xff8000002c437808 */ /* 0x000fe40006000000 */
[----:B------:R-:W-:Y:S01]  /*3ae0*/  ISETP.NE.AND P4, PT, R104, RZ, PT ;  /* 0x000000ff6800720c */ /* 0x000fe20003f85270 */
[----:B------:R-:W0:Y:S03]  /*3af0*/  @P2 LDC R44, c[0x0][0x44c] ;  /* 0x00011300ff2c2b82 */ /* 0x000e260000000800 */
[----:B------:R-:W-:-:S04]  /*3b00*/  ISETP.GT.AND P4, PT, R66, 0x48, !P4 ;  /* 0x000000484200780c */ /* 0x000fc80006784270 */
[----:B------:R-:W-:-:S04]  /*3b10*/  ISETP.LT.OR P4, PT, R62, 0x49, P4 ;  /* 0x000000493e00780c */ /* 0x000fc80002781670 */
[----:B------:R-:W-:Y:S02]  /*3b20*/  FSEL R69, R46, -INF , !P4 ;  /* 0xff8000002e457808 */ /* 0x000fe40006000000 */
[----:B------:R-:W-:Y:S01]  /*3b30*/  ISETP.NE.AND P4, PT, R106, RZ, PT ;  /* 0x000000ff6a00720c */ /* 0x000fe20003f85270 */
[----:B------:R-:W1:Y:S03]  /*3b40*/  @P2 LDC R46, c[0x0][0x450] ;  /* 0x00011400ff2e2b82 */ /* 0x000e660000000800 */
[----:B------:R-:W-:-:S04]  /*3b50*/  ISETP.GT.AND P4, PT, R66, 0x49, !P4 ;  /* 0x000000494200780c */ /* 0x000fc80006784270 */
[----:B------:R-:W-:-:S04]  /*3b60*/  ISETP.LT.OR P4, PT, R62, 0x4a, P4 ;  /* 0x0000004a3e00780c */ /* 0x000fc80002781670 */
[----:B------:R-:W-:Y:S02]  /*3b70*/  FSEL R71, R48, -INF , !P4 ;  /* 0xff80000030477808 */ /* 0x000fe40006000000 */
[----:B------:R-:W-:-:S04]  /*3b80*/  ISETP.NE.AND P4, PT, R108, RZ, PT ;  /* 0x000000ff6c00720c */ /* 0x000fc80003f85270 */
        /* <DEDUP_REMOVED lines=31> */
[----:B------:R-:W-:Y:S02]  /*3d80*/  ISETP.GT.AND P4, PT, R66, 0x70, !P6 ;  /* 0x000000704200780c */ /* 0x000fe40007784270 */
[----:B------:R-:W-:Y:S02]  /*3d90*/  ISETP.NE.AND P6, PT, R72, RZ, PT ;  /* 0x000000ff4800720c */ /* 0x000fe40003fc5270 */
[----:B------:R-:W-:-:S04]  /*3da0*/  ISETP.LT.OR P4, PT, R62, 0x71, P4 ;  /* 0x000000713e00780c */ /* 0x000fc80002781670 */
[----:B------:R-:W-:Y:S02]  /*3db0*/  FSEL R87, R82, -INF , !P4 ;  /* 0xff80000052577808 */ /* 0x000fe40006000000 */
[----:B------:R-:W-:-:S04]  /*3dc0*/  FSETP.NEU.FTZ.AND P4, PT, R9, -INF , PT ;  /* 0xff8000000900780b */ /* 0x000fc80003f9d000 */
[----:B------:R-:W-:Y:S02]  /*3dd0*/  FSEL R20, R10, RZ, P4 ;  /* 0x000000ff0a147208 */ /* 0x000fe40002000000 */
[----:B------:R-:W-:Y:S02]  /*3de0*/  ISETP.GT.AND P4, PT, R66, RZ, !P6 ;  /* 0x000000ff4200720c */ /* 0x000fe40007784270 */
[----:B------:R-:W-:Y:S01]  /*3df0*/  ISETP.NE.AND P6, PT, R84, RZ, PT ;  /* 0x000000ff5400720c */ /* 0x000fe20003fc5270 */
[-CC-:B------:R-:W-:Y:S01]  /*3e00*/  FFMA.FTZ R164, R125, R12.reuse, -R20.reuse ;  /* 0x0000000c7da47223 */ /* 0x180fe20000010814 */
[----:B------:R-:W-:Y:S01]  /*3e10*/  ISETP.LT.OR P4, PT, R62, 0x1, P4 ;  /* 0x000000013e00780c */ /* 0x000fe20002781670 */
[-CC-:B------:R-:W-:Y:S01]  /*3e20*/  FFMA.FTZ R8, R119, R12.reuse, -R20.reuse ;  /* 0x0000000c77087223 */ /* 0x180fe20000010814 */
[----:B------:R-:W-:Y:S01]  /*3e30*/  ISETP.GT.AND P6, PT, R66, 0x79, !P6 ;  /* 0x000000794200780c */ /* 0x000fe200077c4270 */
[-CC-:B------:R-:W-:Y:S01]  /*3e40*/  FFMA.FTZ R180, R91, R12.reuse, -R20.reuse ;  /* 0x0000000c5bb47223 */ /* 0x180fe20000010814 */
[----:B------:R-:W-:Y:S01]  /*3e50*/  FSEL R0, R0, -INF , !P4 ;  /* 0xff80000000007808 */ /* 0x000fe20006000000 */
[-CC-:B------:R-:W-:Y:S01]  /*3e60*/  FFMA.FTZ R91, R93, R12.reuse, -R20.reuse ;  /* 0x0000000c5d5b7223 */ /* 0x180fe20000010814 */
[----:B------:R-:W-:Y:S01]  /*3e70*/  ISETP.NE.AND P4, PT, R80, RZ, PT ;  /* 0x000000ff5000720c */ /* 0x000fe20003f85270 */
[-CC-:B------:R-:W-:Y:S01]  /*3e80*/  FFMA.FTZ R182, R95, R12.reuse, -R20.reuse ;  /* 0x0000000c5fb67223 */ /* 0x180fe20000010814 */
[----:B------:R-:W-:Y:S01]  /*3e90*/  FMNMX.FTZ R4, R0, R37, !PT ;  /* 0x0000002500047209 */ /* 0x000fe20007810000 */
[----:B------:R-:W-:Y:S01]  /*3ea0*/  MUFU.EX2 R180, R180 ;  /* 0x000000b400b47308 */ /* 0x000fe20000000800 */
[----:B------:R-:W-:Y:S01]  /*3eb0*/  ISETP.GT.AND P4, PT, R66, 0x71, !P4 ;  /* 0x000000714200780c */ /* 0x000fe20006784270 */
[--C-:B------:R-:W-:Y:S01]  /*3ec0*/  FFMA.FTZ R93, R137, R12, -R20.reuse ;  /* 0x0000000c895d7223 */ /* 0x100fe20000010814 */
[----:B------:R-:W-:Y:S01]  /*3ed0*/  FMNMX.FTZ R4, R39, R4, !PT ;  /* 0x0000000427047209 */ /* 0x000fe20007810000 */
[-CC-:B------:R-:W-:Y:S01]  /*3ee0*/  FFMA.FTZ R176, R139, R12.reuse, -R20.reuse ;  /* 0x0000000c8bb07223 */ /* 0x180fe20000010814 */
[C---:B------:R-:W-:Y:S01]  /*3ef0*/  ISETP.LT.OR P4, PT, R62.reuse, 0x72, P4 ;  /* 0x000000723e00780c */ /* 0x040fe20002781670 */
[--C-:B------:R-:W-:Y:S01]  /*3f00*/  FFMA.FTZ R95, R141, R12, -R20.reuse ;  /* 0x0000000c8d5f7223 */ /* 0x100fe20000010814 */
[----:B------:R-:W-:Y:S01]  /*3f10*/  FMNMX.FTZ R4, R41, R4, !PT ;  /* 0x0000000429047209 */ /* 0x000fe20007810000 */
[----:B------:R-:W2:Y:S01]  /*3f20*/  MUFU.EX2 R91, R91 ;  /* 0x0000005b005b7308 */ /* 0x000ea20000000800 */
[----:B------:R-:W-:Y:S01]  /*3f30*/  FSEL R125, R21, -INF , !P4 ;  /* 0xff800000157d7808 */ /* 0x000fe20006000000 */
[--C-:B------:R-:W-:Y:S01]  /*3f40*/  FFMA.FTZ R21, R123, R12, -R20.reuse ;  /* 0x0000000c7b157223 */ /* 0x100fe20000010814 */
[----:B------:R-:W-:Y:S01]  /*3f50*/  FMNMX.FTZ R4, R43, R4, !PT ;  /* 0x000000042b047209 */ /* 0x000fe20007810000 */
[-CC-:B------:R-:W-:Y:S01]  /*3f60*/  FFMA.FTZ R3, R3, R12.reuse, -R20.reuse ;  /* 0x0000000c03037223 */ /* 0x180fe20000010814 */
[----:B------:R-:W-:Y:S01]  /*3f70*/  ISETP.LT.OR P6, PT, R62, 0x7a, P6 ;  /* 0x0000007a3e00780c */ /* 0x000fe200037c1670 */
[--C-:B------:R-:W-:Y:S01]  /*3f80*/  FFMA.FTZ R178, R135, R12, -R20.reuse ;  /* 0x0000000c87b27223 */ /* 0x100fe20000010814 */
[----:B------:R-:W-:Y:S01]  /*3f90*/  FMNMX.FTZ R4, R45, R4, !PT ;  /* 0x000000042d047209 */ /* 0x000fe20007810000 */
[----:B------:R-:W3:Y:S01]  /*3fa0*/  MUFU.EX2 R182, R182 ;  /* 0x000000b600b67308 */ /* 0x000ee20000000800 */
[----:B------:R-:W-:Y:S01]  /*3fb0*/  FSEL R123, R24, -INF , !P6 ;  /* 0xff800000187b7808 */ /* 0x000fe20007000000 */
[--C-:B------:R-:W-:Y:S01]  /*3fc0*/  FFMA.FTZ R97, R97, R12, -R20.reuse ;  /* 0x0000000c61617223 */ /* 0x100fe20000010814 */
[----:B------:R-:W-:Y:S01]  /*3fd0*/  FMNMX.FTZ R4, R13, R4, !PT ;  /* 0x000000040d047209 */ /* 0x000fe20007810000 */
[-CC-:B------:R-:W-:Y:S01]  /*3fe0*/  FFMA.FTZ R172, R133, R12.reuse, -R20.reuse ;  /* 0x0000000c85ac7223 */ /* 0x180fe20000010814 */
[-CC-:B------:R-:W-:Y:S01]  /*3ff0*/  FFMA.FTZ R99, R99, R12.reuse, -R20.reuse ;  /* 0x0000000c63637223 */ /* 0x180fe20000010814 */
[--C-:B------:R-:W-:Y:S01]  /*4000*/  FFMA.FTZ R174, R131, R12, -R20.reuse ;  /* 0x0000000c83ae7223 */ /* 0x100fe20000010814 */
[----:B------:R-:W-:Y:S01]  /*4010*/  FMNMX.FTZ R4, R47, R4, !PT ;  /* 0x000000042f047209 */ /* 0x000fe20007810000 */
[----:B------:R-:W4:Y:S01]  /*4020*/  MUFU.EX2 R93, R93 ;  /* 0x0000005d005d7308 */ /* 0x000f220000000800 */
[-CC-:B------:R-:W-:Y:S01]  /*4030*/  FFMA.FTZ R101, R101, R12.reuse, -R20.reuse ;  /* 0x0000000c65657223 */ /* 0x180fe20000010814 */
[--C-:B------:R-:W-:Y:S01]  /*4040*/  FFMA.FTZ R168, R129, R12, -R20.reuse ;  /* 0x0000000c81a87223 */ /* 0x100fe20000010814 */
[----:B------:R-:W-:Y:S01]  /*4050*/  FMNMX.FTZ R4, R49, R4, !PT ;  /* 0x0000000431047209 */ /* 0x000fe20007810000 */
[-CC-:B------:R-:W-:Y:S01]  /*4060*/  FFMA.FTZ R103, R103, R12.reuse, -R20.reuse ;  /* 0x0000000c67677223 */ /* 0x180fe20000010814 */
[-CC-:B------:R-:W-:Y:S01]  /*4070*/  FFMA.FTZ R170, R127, R12.reuse, -R20.reuse ;  /* 0x0000000c7faa7223 */ /* 0x180fe20000010814 */
[--C-:B------:R-:W-:Y:S01]  /*4080*/  FFMA.FTZ R105, R105, R12, -R20.reuse ;  /* 0x0000000c69697223 */ /* 0x100fe20000010814 */
[----:B------:R-:W-:Y:S01]  /*4090*/  FMNMX.FTZ R4, R51, R4, !PT ;  /* 0x0000000433047209 */ /* 0x000fe20007810000 */
[----:B------:R-:W5:Y:S01]  /*40a0*/  MUFU.EX2 R176, R176 ;  /* 0x000000b000b07308 */ /* 0x000f620000000800 */
[-CC-:B------:R-:W-:Y:S01]  /*40b0*/  FFMA.FTZ R121, R121, R12.reuse, -R20.reuse ;  /* 0x0000000c79797223 */ /* 0x180fe20000010814 */
[--C-:B------:R-:W-:Y:S01]  /*40c0*/  FFMA.FTZ R117, R117, R12, -R20.reuse ;  /* 0x0000000c75757223 */ /* 0x100fe20000010814 */
[----:B------:R-:W-:Y:S01]  /*40d0*/  FMNMX.FTZ R4, R53, R4, !PT ;  /* 0x0000000435047209 */ /* 0x000fe20007810000 */
[-CC-:B------:R-:W-:Y:S01]  /*40e0*/  FFMA.FTZ R115, R115, R12.reuse, -R20.reuse ;  /* 0x0000000c73737223 */ /* 0x180fe20000010814 */
[-CC-:B------:R-:W-:Y:S01]  /*40f0*/  FFMA.FTZ R113, R113, R12.reuse, -R20.reuse ;  /* 0x0000000c71717223 */ /* 0x180fe20000010814 */
[--C-:B------:R-:W-:Y:S01]  /*4100*/  FFMA.FTZ R111, R111, R12, -R20.reuse ;  /* 0x0000000c6f6f7223 */ /* 0x100fe20000010814 */
[----:B------:R-:W-:Y:S01]  /*4110*/  FMNMX.FTZ R4, R55, R4, !PT ;  /* 0x0000000437047209 */ /* 0x000fe20007810000 */
[----:B------:R-:W0:Y:S01]  /*4120*/  MUFU.EX2 R95, R95 ;  /* 0x0000005f005f7308 */ /* 0x000e220000000800 */
[-CC-:B------:R-:W-:Y:S01]  /*4130*/  FFMA.FTZ R109, R109, R12.reuse, -R20.reuse ;  /* 0x0000000c6d6d7223 */ /* 0x180fe20000010814 */
[--C-:B------:R-:W-:Y:S01]  /*4140*/  FFMA.FTZ R107, R107, R12, -R20.reuse ;  /* 0x0000000c6b6b7223 */ /* 0x100fe20000010814 */
[----:B------:R-:W-:Y:S01]  /*4150*/  FMNMX.FTZ R4, R57, R4, !PT ;  /* 0x0000000439047209 */ /* 0x000fe20007810000 */
[-CC-:B------:R-:W-:Y:S01]  /*4160*/  FFMA.FTZ R31, R31, R12.reuse, -R20.reuse ;  /* 0x0000000c1f1f7223 */ /* 0x180fe20000010814 */
[-CC-:B------:R-:W-:Y:S01]  /*4170*/  FFMA.FTZ R35, R35, R12.reuse, -R20.reuse ;  /* 0x0000000c23237223 */ /* 0x180fe20000010814 */
[--C-:B------:R-:W-:Y:S01]  /*4180*/  FFMA.FTZ R29, R29, R12, -R20.reuse ;  /* 0x0000000c1d1d7223 */ /* 0x100fe20000010814 */
[----:B------:R-:W-:Y:S01]  /*4190*/  FMNMX.FTZ R4, R59, R4, !PT ;  /* 0x000000043b047209 */ /* 0x000fe20007810000 */
[----:B------:R2:W-:Y:S01]  /*41a0*/  MUFU.EX2 R154, R3 ;  /* 0x00000003009a7308 */ /* 0x0005e20000000800 */
[-CC-:B------:R-:W-:Y:S01]  /*41b0*/  FFMA.FTZ R33, R33, R12.reuse, -R20.reuse ;  /* 0x0000000c21217223 */ /* 0x180fe20000010814 */
[----:B------:R-:W-:Y:S01]  /*41c0*/  FFMA.FTZ R27, R27, R12, -R20 ;  /* 0x0000000c1b1b7223 */ /* 0x000fe20000010814 */
[----:B------:R-:W-:-:S04]  /*41d0*/  FMNMX.FTZ R4, R61, R4, !PT ;  /* 0x000000043d047209 */ /* 0x000fc80007810000 */
[----:B------:R-:W-:Y:S01]  /*41e0*/  FMNMX.FTZ R4, R63, R4, !PT ;  /* 0x000000043f047209 */ /* 0x000fe20007810000 */
[----:B------:R-:W1:Y:S01]  /*41f0*/  MUFU.EX2 R178, R178 ;  /* 0x000000b200b27308 */ /* 0x000e620000000800 */
[----:B--2---:R-:W-:Y:S01]  /*4200*/  FADD.FTZ R3, R180, R91 ;  /* 0x0000005bb4037221 */ /* 0x004fe20000010000 */
[----:B------:R-:W-:Y:S02]  /*4210*/  F2FP.F16.F32.PACK_AB R180, R91, R180 ;  /* 0x000000b45bb4723e */ /* 0x000fe400000000ff */
[----:B------:R-:W-:Y:S01]  /*4220*/  FMNMX.FTZ R4, R65, R4, !PT ;  /* 0x0000000441047209 */ /* 0x000fe20007810000 */
[----:B---3--:R-:W-:Y:S01]  /*4230*/  FADD.FTZ R36, R182, R3 ;  /* 0x00000003b6247221 */ /* 0x008fe20000010000 */
[----:B----4-:R-:W-:Y:S02]  /*4240*/  F2FP.F16.F32.PACK_AB R182, R93, R182 ;  /* 0x000000b65db6723e */ /* 0x010fe400000000ff */
[----:B------:R-:W-:Y:S01]  /*4250*/  FMNMX.FTZ R4, R67, R4, !PT ;  /* 0x0000000443047209 */ /* 0x000fe20007810000 */
[----:B------:R-:W2:Y:S01]  /*4260*/  MUFU.EX2 R97, R97 ;  /* 0x0000006100617308 */ /* 0x000ea20000000800 */
[----:B------:R-:W-:-:S02]  /*4270*/  FADD.FTZ R3, R93, R36 ;  /* 0x000000245d037221 */ /* 0x000fc40000010000 */
[----:B------:R-:W-:Y:S02]  /*4280*/  FMNMX.FTZ R4, R69, R4, !PT ;  /* 0x0000000445047209 */ /* 0x000fe40007810000 */
[----:B-----5:R-:W-:Y:S01]  /*4290*/  FADD.FTZ R38, R176, R3 ;  /* 0x00000003b0267221 */ /* 0x020fe20000010000 */
[----:B0-----:R-:W-:Y:S02]  /*42a0*/  F2FP.F16.F32.PACK_AB R176, R95, R176 ;  /* 0x000000b05fb0723e */ /* 0x001fe400000000ff */
[----:B------:R-:W-:Y:S01]  /*42b0*/  FMNMX.FTZ R4, R71, R4, !PT ;  /* 0x0000000447047209 */ /* 0x000fe20007810000 */
[----:B------:R-:W0:Y:S01]  /*42c0*/  MUFU.EX2 R172, R172 ;  /* 0x000000ac00ac7308 */ /* 0x000e220000000800 */
[----:B------:R-:W-:Y:S02]  /*42d0*/  FADD.FTZ R3, R95, R38 ;  /* 0x000000265f037221 */ /* 0x000fe40000010000 */
[----:B------:R-:W-:Y:S02]  /*42e0*/  FMNMX.FTZ R4, R73, R4, !PT ;  /* 0x0000000449047209 */ /* 0x000fe40007810000 */
[----:B-1----:R-:W-:-:S02]  /*42f0*/  FADD.FTZ R40, R178, R3 ;  /* 0x00000003b2287221 */ /* 0x002fc40000010000 */
[----:B------:R-:W-:Y:S01]  /*4300*/  FMNMX.FTZ R4, R75, R4, !PT ;  /* 0x000000044b047209 */ /* 0x000fe20007810000 */
[----:B------:R-:W1:Y:S01]  /*4310*/  MUFU.EX2 R99, R99 ;  /* 0x0000006300637308 */ /* 0x000e620000000800 */
[----:B--2---:R-:W-:Y:S02]  /*4320*/  F2FP.F16.F32.PACK_AB R178, R97, R178 ;  /* 0x000000b261b2723e */ /* 0x004fe400000000ff */
[----:B------:R-:W-:-:S04]  /*4330*/  FMNMX.FTZ R4, R77, R4, !PT ;  /* 0x000000044d047209 */ /* 0x000fc80007810000 */
[----:B------:R-:W-:Y:S01]  /*4340*/  FMNMX.FTZ R4, R79, R4, !PT ;  /* 0x000000044f047209 */ /* 0x000fe20007810000 */
[----:B------:R-:W2:Y:S03]  /*4350*/  MUFU.EX2 R174, R174 ;  /* 0x000000ae00ae7308 */ /* 0x000ea60000000800 */
[----:B------:R-:W-:-:S04]  /*4360*/  FMNMX.FTZ R4, R81, R4, !PT ;  /* 0x0000000451047209 */ /* 0x000fc80007810000 */
[----:B------:R-:W-:Y:S01]  /*4370*/  FMNMX.FTZ R4, R83, R4, !PT ;  /* 0x0000000453047209 */ /* 0x000fe20007810000 */
[----:B------:R-:W3:Y:S03]  /*4380*/  MUFU.EX2 R101, R101 ;  /* 0x0000006500657308 */ /* 0x000ee60000000800 */
[----:B------:R-:W-:-:S04]  /*4390*/  FMNMX.FTZ R4, R85, R4, !PT ;  /* 0x0000000455047209 */ /* 0x000fc80007810000 */
[----:B------:R-:W-:Y:S01]  /*43a0*/  FMNMX.FTZ R4, R89, R4, !PT ;  /* 0x0000000459047209 */ /* 0x000fe20007810000 */
[----:B------:R4:W-:Y:S03]  /*43b0*/  MUFU.EX2 R152, R33 ;  /* 0x0000002100987308 */ /* 0x0009e60000000800 */
[----:B------:R-:W-:-:S04]  /*43c0*/  FMNMX.FTZ R4, R87, R4, !PT ;  /* 0x0000000457047209 */ /* 0x000fc80007810000 */
[----:B------:R-:W-:Y:S01]  /*43d0*/  FMNMX.FTZ R4, R125, R4, !PT ;  /* 0x000000047d047209 */ /* 0x000fe20007810000 */
[----:B------:R-:W5:Y:S01]  /*43e0*/  MUFU.EX2 R168, R168 ;  /* 0x000000a800a87308 */ /* 0x000f620000000800 */
[----:B----4-:R-:W-:Y:S02]  /*43f0*/  FADD.FTZ R33, R97, R40 ;  /* 0x0000002861217221 */ /* 0x010fe40000010000 */
[----:B------:R-:W-:Y:S02]  /*4400*/  FMNMX.FTZ R4, R25, R4, !PT ;  /* 0x0000000419047209 */ /* 0x000fe40007810000 */
[----:B0-----:R-:W-:Y:S01]  /*4410*/  FADD.FTZ R42, R172, R33 ;  /* 0x00000021ac2a7221 */ /* 0x001fe20000010000 */
[----:B-1----:R-:W-:Y:S02]  /*4420*/  F2FP.F16.F32.PACK_AB R172, R99, R172 ;  /* 0x000000ac63ac723e */ /* 0x002fe400000000ff */
[----:B------:R-:W-:Y:S01]  /*4430*/  FMNMX.FTZ R4, R123, R4, !PT ;  /* 0x000000047b047209 */ /* 0x000fe20007810000 */
[----:B------:R-:W0:Y:S01]  /*4440*/  MUFU.EX2 R103, R103 ;  /* 0x0000006700677308 */ /* 0x000e220000000800 */
[----:B------:R-:W-:-:S03]  /*4450*/  FADD.FTZ R33, R99, R42 ;  /* 0x0000002a63217221 */ /* 0x000fc60000010000 */
[----:B------:R-:W1:Y:S01]  /*4460*/  SHFL.BFLY PT, R119, R4, 0x2, 0x1f ;  /* 0x0c401f0004777f89 */ /* 0x000e6200000e0000 */
[----:B--2---:R-:W-:Y:S01]  /*4470*/  FADD.FTZ R42, R174, R33 ;  /* 0x00000021ae2a7221 */ /* 0x004fe20000010000 */
[C---:B---3--:R-:W-:Y:S02]  /*4480*/  F2FP.F16.F32.PACK_AB R174, R101.reuse, R174 ;  /* 0x000000ae65ae723e */ /* 0x048fe400000000ff */
[----:B------:R-:W2:Y:S01]  /*4490*/  MUFU.EX2 R170, R170 ;  /* 0x000000aa00aa7308 */ /* 0x000ea20000000800 */
[----:B------:R-:W-:-:S07]  /*44a0*/  FADD.FTZ R33, R101, R42 ;  /* 0x0000002a65217221 */ /* 0x000fce0000010000 */
[----:B------:R-:W3:Y:S08]  /*44b0*/  MUFU.EX2 R105, R105 ;  /* 0x0000006900697308 */ /* 0x000ef00000000800 */
[----:B------:R4:W-:Y:S01]  /*44c0*/  MUFU.EX2 R158, R35 ;  /* 0x00000023009e7308 */ /* 0x0009e20000000800 */
[----:B-1----:R-:W-:-:S07]  /*44d0*/  FMNMX.FTZ R119, R4, R119, !PT ;  /* 0x0000007704777209 */ /* 0x002fce0007810000 */
[----:B------:R-:W1:Y:S01]  /*44e0*/  MUFU.EX2 R164, R164 ;  /* 0x000000a400a47308 */ /* 0x000e620000000800 */
[----:B------:R-:W1:Y:S01]  /*44f0*/  SHFL.BFLY PT, R10, R119, 0x1, 0x1f ;  /* 0x0c201f00770a7f89 */ /* 0x000e6200000e0000 */
[----:B----4-:R-:W-:-:S04]  /*4500*/  @P2 IMAD.HI.U32 R35, R23, R44, RZ ;  /* 0x0000002c17232227 */ /* 0x010fc800078e00ff */
[----:B-----5:R-:W-:Y:S01]  /*4510*/  FADD.FTZ R44, R168, R33 ;  /* 0x00000021a82c7221 */ /* 0x020fe20000010000 */
[----:B0-----:R-:W-:-:S03]  /*4520*/  F2FP.F16.F32.PACK_AB R168, R103, R168 ;  /* 0x000000a867a8723e */ /* 0x001fc600000000ff */
[----:B------:R-:W-:Y:S01]  /*4530*/  FADD.FTZ R33, R103, R44 ;  /* 0x0000002c67217221 */ /* 0x000fe20000010000 */
[----:B------:R-:W0:Y:S01]  /*4540*/  MUFU.EX2 R21, R21 ;  /* 0x0000001500157308 */ /* 0x000e220000000800 */
[----:B------:R-:W-:Y:S02]  /*4550*/  @P2 SHF.R.U32.HI R23, RZ, R46, R35 ;  /* 0x0000002eff172219 */ /* 0x000fe40000011623 */
[----:B--2---:R-:W-:Y:S01]  /*4560*/  FADD.FTZ R44, R170, R33 ;  /* 0x00000021aa2c7221 */ /* 0x004fe20000010000 */
[C---:B---3--:R-:W-:Y:S02]  /*4570*/  F2FP.F16.F32.PACK_AB R170, R105.reuse, R170 ;  /* 0x000000aa69aa723e */ /* 0x048fe400000000ff */
[----:B------:R-:W-:Y:S02]  /*4580*/  IMAD.IADD R35, R88, 0x1, R23 ;  /* 0x0000000158237824 */ /* 0x000fe400078e0217 */
[----:B------:R-:W-:Y:S01]  /*4590*/  FADD.FTZ R33, R105, R44 ;  /* 0x0000002c69217221 */ /* 0x000fe20000010000 */
[----:B------:R-:W2:Y:S01]  /*45a0*/  MUFU.EX2 R121, R121 ;  /* 0x0000007900797308 */ /* 0x000ea20000000800 */
[----:B------:R-:W-:-:S02]  /*45b0*/  IMAD.IADD R14, R35, 0x1, R14 ;  /* 0x00000001230e7824 */ /* 0x000fc400078e020e */
[----:B-1----:R-:W-:-:S05]  /*45c0*/  FADD.FTZ R46, R164, R33 ;  /* 0x00000021a42e7221 */ /* 0x002fca0000010000 */
[----:B------:R-:W1:Y:S01]  /*45d0*/  MUFU.EX2 R8, R8 ;  /* 0x0000000800087308 */ /* 0x000e620000000800 */
[----:B------:R-:W-:Y:S01]  /*45e0*/  FMNMX.FTZ R10, R119, R10, !PT ;  /* 0x0000000a770a7209 */ /* 0x000fe20007810000 */
[C---:B0-----:R-:W-:Y:S01]  /*45f0*/  FADD.FTZ R46, R21.reuse, R46 ;  /* 0x0000002e152e7221 */ /* 0x041fe20000010000 */
[----:B------:R-:W-:Y:S02]  /*4600*/  F2FP.F16.F32.PACK_AB R164, R21, R164 ;  /* 0x000000a415a4723e */ /* 0x000fe400000000ff */
[C---:B------:R-:W-:Y:S01]  /*4610*/  FSETP.NEU.FTZ.AND P4, PT, R10.reuse, -INF , PT ;  /* 0xff8000000a00780b */ /* 0x040fe20003f9d000 */
[----:B------:R-:W-:Y:S02]  /*4620*/  FMUL.FTZ R4, R10, R12 ;  /* 0x0000000c0a047220 */ /* 0x000fe40000410000 */
[----:B------:R-:W-:Y:S01]  /*4630*/  MUFU.EX2 R117, R117 ;  /* 0x0000007500757308 */ /* 0x000fe20000000800 */
[----:B--2---:R-:W-:Y:S02]  /*4640*/  FADD.FTZ R33, R121, R46 ;  /* 0x0000002e79217221 */ /* 0x004fe40000010000 */
[----:B------:R-:W-:-:S05]  /*4650*/  FSEL R4, R4, RZ, P4 ;  /* 0x000000ff04047208 */ /* 0x000fca0002000000 */
        /* <DEDUP_REMOVED lines=22> */
[----:B------:R-:W2:Y:S01]  /*47c0*/  MUFU.EX2 R39, R39 ;  /* 0x0000002700277308 */ /* 0x000ea20000000800 */
[----:B-1----:R-:W-:Y:S01]  /*47d0*/  FADD.FTZ R46, R8, R33 ;  /* 0x00000021082e7221 */ /* 0x002fe20000010000 */
[-CC-:B------:R-:W-:Y:S01]  /*47e0*/  FFMA.FTZ R73, R73, R12.reuse, -R4.reuse ;  /* 0x0000000c49497223 */ /* 0x180fe20000010804 */
[-CC-:B------:R-:W-:Y:S01]  /*47f0*/  FFMA.FTZ R75, R75, R12.reuse, -R4.reuse ;  /* 0x0000000c4b4b7223 */ /* 0x180fe20000010804 */
[-CC-:B------:R-:W-:Y:S01]  /*4800*/  FFMA.FTZ R77, R77, R12.reuse, -R4.reuse ;  /* 0x0000000c4d4d7223 */ /* 0x180fe20000010804 */
[-CC-:B------:R-:W-:Y:S01]  /*4810*/  FFMA.FTZ R79, R79, R12.reuse, -R4.reuse ;  /* 0x0000000c4f4f7223 */ /* 0x180fe20000010804 */
[-CC-:B------:R-:W-:Y:S01]  /*4820*/  FFMA.FTZ R81, R81, R12.reuse, -R4.reuse ;  /* 0x0000000c51517223 */ /* 0x180fe20000010804 */
[-CC-:B------:R-:W-:Y:S01]  /*4830*/  FFMA.FTZ R83, R83, R12.reuse, -R4.reuse ;  /* 0x0000000c53537223 */ /* 0x180fe20000010804 */
[----:B------:R-:W1:Y:S01]  /*4840*/  MUFU.EX2 R20, R41 ;  /* 0x0000002900147308 */ /* 0x000e620000000800 */
[----:B0-----:R-:W-:Y:S01]  /*4850*/  FADD.FTZ R38, R0, R37 ;  /* 0x0000002500267221 */ /* 0x001fe20000010000 */
[-CC-:B------:R-:W-:Y:S01]  /*4860*/  FFMA.FTZ R85, R85, R12.reuse, -R4.reuse ;  /* 0x0000000c55557223 */ /* 0x180fe20000010804 */
[-CC-:B------:R-:W-:Y:S01]  /*4870*/  FFMA.FTZ R89, R89, R12.reuse, -R4.reuse ;  /* 0x0000000c59597223 */ /* 0x180fe20000010804 */
[-CC-:B------:R-:W-:Y:S01]  /*4880*/  FFMA.FTZ R87, R87, R12.reuse, -R4.reuse ;  /* 0x0000000c57577223 */ /* 0x180fe20000010804 */
[-CC-:B------:R-:W-:Y:S01]  /*4890*/  FFMA.FTZ R125, R125, R12.reuse, -R4.reuse ;  /* 0x0000000c7d7d7223 */ /* 0x180fe20000010804 */
[-CC-:B------:R-:W-:Y:S01]  /*48a0*/  FFMA.FTZ R25, R25, R12.reuse, -R4.reuse ;  /* 0x0000000c19197223 */ /* 0x180fe20000010804 */
[----:B------:R-:W-:Y:S01]  /*48b0*/  FFMA.FTZ R123, R123, R12, -R4 ;  /* 0x0000000c7b7b7223 */ /* 0x000fe20000010804 */
[----:B------:R-:W0:Y:S01]  /*48c0*/  MUFU.EX2 R43, R43 ;  /* 0x0000002b002b7308 */ /* 0x000e220000000800 */
[----:B--2---:R-:W-:Y:S01]  /*48d0*/  FADD.FTZ R3, R39, R38 ;  /* 0x0000002627037221 */ /* 0x004fe20000010000 */
[----:B------:R-:W-:Y:S01]  /*48e0*/  FADD.FTZ R33, R117, R46 ;  /* 0x0000002e75217221 */ /* 0x000fe20000010000 */
[----:B------:R-:W-:-:S02]  /*48f0*/  F2FP.F16.F32.PACK_AB R166, R8, R121 ;  /* 0x0000007908a6723e */ /* 0x000fc400000000ff */
[----:B------:R-:W-:-:S03]  /*4900*/  F2FP.F16.F32.PACK_AB R181, R37, R0 ;  /* 0x0000000025b5723e */ /* 0x000fc600000000ff */
[----:B------:R-:W2:Y:S01]  /*4910*/  MUFU.EX2 R24, R45 ;  /* 0x0000002d00187308 */ /* 0x000ea20000000800 */
[C---:B-1----:R-:W-:Y:S01]  /*4920*/  FADD.FTZ R40, R20.reuse, R3 ;  /* 0x0000000314287221 */ /* 0x042fe20000010000 */
[----:B------:R-:W-:-:S06]  /*4930*/  F2FP.F16.F32.PACK_AB R183, R20, R39 ;  /* 0x0000002714b7723e */ /* 0x000fcc00000000ff */
[----:B------:R-:W1:Y:S01]  /*4940*/  MUFU.EX2 R13, R13 ;  /* 0x0000000d000d7308 */ /* 0x000e620000000800 */
[----:B0-----:R-:W-:-:S07]  /*4950*/  FADD.FTZ R3, R43, R40 ;  /* 0x000000282b037221 */ /* 0x001fce0000010000 */
[----:B------:R-:W0:Y:S01]  /*4960*/  MUFU.EX2 R26, R47 ;  /* 0x0000002f001a7308 */ /* 0x000e220000000800 */
[C---:B--2---:R-:W-:Y:S01]  /*4970*/  FADD.FTZ R40, R24.reuse, R3 ;  /* 0x0000000318287221 */ /* 0x044fe20000010000 */
[----:B------:R-:W-:-:S06]  /*4980*/  F2FP.F16.F32.PACK_AB R177, R24, R43 ;  /* 0x0000002b18b1723e */ /* 0x000fcc00000000ff */
[----:B------:R-:W2:Y:S01]  /*4990*/  MUFU.EX2 R49, R49 ;  /* 0x0000003100317308 */ /* 0x000ea20000000800 */
[----:B-1----:R-:W-:-:S07]  /*49a0*/  FADD.FTZ R3, R13, R40 ;  /* 0x000000280d037221 */ /* 0x002fce0000010000 */
[----:B------:R-:W1:Y:S01]  /*49b0*/  MUFU.EX2 R28, R51 ;  /* 0x00000033001c7308 */ /* 0x000e620000000800 */
[C---:B0-----:R-:W-:Y:S01]  /*49c0*/  FADD.FTZ R42, R26.reuse, R3 ;  /* 0x000000031a2a7221 */ /* 0x041fe20000010000 */
[----:B------:R-:W-:-:S06]  /*49d0*/  F2FP.F16.F32.PACK_AB R179, R26, R13 ;  /* 0x0000000d1ab3723e */ /* 0x000fcc00000000ff */
        /* <DEDUP_REMOVED lines=21> */
[C---:B0-----:R-:W-:Y:S01]  /*4b30*/  FADD.FTZ R46, R160.reuse, R33 ;  /* 0x00000021a02e7221 */ /* 0x041fe20000010000 */
[----:B------:R-:W-:-:S06]  /*4b40*/  F2FP.F16.F32.PACK_AB R160, R160, R117 ;  /* 0x00000075a0a0723e */ /* 0x000fcc00000000ff */
[----:B------:R-:W0:Y:S01]  /*4b50*/  MUFU.EX2 R36, R67 ;  /* 0x0000004300247308 */ /* 0x000e220000000800 */
[----:B--2---:R-:W-:-:S07]  /*4b60*/  FADD.FTZ R3, R65, R4 ;  /* 0x0000000441037221 */ /* 0x004fce0000010000 */
[----:B------:R-:W2:Y:S01]  /*4b70*/  MUFU.EX2 R162, R111 ;  /* 0x0000006f00a27308 */ /* 0x000ea20000000800 */
[----:B-1----:R-:W-:-:S07]  /*4b80*/  FADD.FTZ R23, R113, R46 ;  /* 0x0000002e71177221 */ /* 0x002fce0000010000 */
[----:B------:R-:W1:Y:S01]  /*4b90*/  MUFU.EX2 R69, R69 ;  /* 0x0000004500457308 */ /* 0x000e620000000800 */
[C---:B0-----:R-:W-:Y:S01]  /*4ba0*/  FADD.FTZ R4, R36.reuse, R3 ;  /* 0x0000000324047221 */ /* 0x041fe20000010000 */
[----:B------:R-:W-:-:S06]  /*4bb0*/  F2FP.F16.F32.PACK_AB R165, R36, R65 ;  /* 0x0000004124a5723e */ /* 0x000fcc00000000ff */
[----:B------:R-:W0:Y:S01]  /*4bc0*/  MUFU.EX2 R109, R109 ;  /* 0x0000006d006d7308 */ /* 0x000e220000000800 */
[C---:B--2---:R-:W-:Y:S01]  /*4bd0*/  FADD.FTZ R46, R162.reuse, R23 ;  /* 0x00000017a22e7221 */ /* 0x044fe20000010000 */
[----:B------:R-:W-:-:S06]  /*4be0*/  F2FP.F16.F32.PACK_AB R162, R162, R113 ;  /* 0x00000071a2a2723e */ /* 0x000fcc00000000ff */
        /* <DEDUP_REMOVED lines=9> */
[----:B------:R-:W-:-:S06]  /*4c80*/  F2FP.F16.F32.PACK_AB R156, R156, R109 ;  /* 0x0000006d9c9c723e */ /* 0x000fcc00000000ff */
[----:B------:R-:W1:Y:S01]  /*4c90*/  MUFU.EX2 R40, R75 ;  /* 0x0000004b00287308 */ /* 0x000e620000000800 */
[----:B0-----:R-:W-:-:S07]  /*4ca0*/  FADD.FTZ R3, R73, R4 ;  /* 0x0000000449037221 */ /* 0x001fce0000010000 */
[----:B------:R-:W0:Y:S01]  /*4cb0*/  MUFU.EX2 R77, R77 ;  /* 0x0000004d004d7308 */ /* 0x000e220000000800 */
[----:B--2---:R-:W-:-:S04]  /*4cc0*/  FADD.FTZ R23, R31, R48 ;  /* 0x000000301f177221 */ /* 0x004fc80000010000 */
[C---:B------:R-:W-:Y:S01]  /*4cd0*/  FADD.FTZ R48, R158.reuse, R23 ;  /* 0x000000179e307221 */ /* 0x040fe20000010000 */
[----:B------:R-:W-:Y:S02]  /*4ce0*/  F2FP.F16.F32.PACK_AB R158, R158, R31 ;  /* 0x0000001f9e9e723e */ /* 0x000fe400000000ff */
        /* <DEDUP_REMOVED lines=30> */
[----:B------:R-:W-:Y:S01]  /*4ed0*/  F2FP.F16.F32.PACK_AB R153, R8, R87 ;  /* 0x000000570899723e */ /* 0x000fe200000000ff */
[----:B------:R-:W-:Y:S02]  /*4ee0*/  VIADD R8, R22, 0xfffffffe ;  /* 0xfffffffe16087836 */ /* 0x000fe40000000000 */
[----:B--2---:R-:W-:-:S04]  /*4ef0*/  FADD.FTZ R3, R25, R20 ;  /* 0x0000001419037221 */ /* 0x004fc80000010000 */
[C---:B-1----:R-:W-:Y:S01]  /*4f00*/  FADD.FTZ R3, R0.reuse, R3 ;  /* 0x0000000300037221 */ /* 0x042fe20000010000 */
[----:B------:R-:W-:Y:S01]  /*4f10*/  F2FP.F16.F32.PACK_AB R155, R0, R25 ;  /* 0x00000019009b723e */ /* 0x000fe200000000ff */
        /* <DEDUP_REMOVED lines=11> */
.L_x_974:
[----:B------:R-:W-:-:S13]  /*4fd0*/  ISETP.NE.AND P4, PT, R15, 0x1, PT ;  /* 0x000000010f00780c */ /* 0x000fda0003f85270 */
[----:B------:R-:W0:Y:S02]  /*4fe0*/  @P4 LDC.64 R20, c[0x0][0x9e8] ;  /* 0x00027a00ff144b82 */ /* 0x000e240000000a00 */
[----:B0-----:R-:W-:-:S05]  /*4ff0*/  @P4 IMAD.HI.U32 R20, R0, R20, RZ ;  /* 0x0000001400144227 */ /* 0x001fca00078e00ff */
[----:B------:R-:W-:-:S07]  /*5000*/  @P4 SHF.R.U32.HI R0, RZ, R21, R20 ;  /* 0x00000015ff004219 */ /* 0x000fce0000011614 */
.L_x_975:
[----:B------:R-:W-:-:S05]  /*5010*/  IMAD R15, R0, R15, R15 ;  /* 0x0000000f000f7224 */ /* 0x000fca00078e020f */
[----:B------:R-:W-:-:S07]  /*5020*/  VIMNMX R14, R14, R15, PT ;  /* 0x0000000f0e0e7248 */ /* 0x000fce0003fe0100 */
.L_x_973:
[----:B------:R-:W-:Y:S01]  /*5030*/  SHF.R.S32.HI R13, RZ, 0x1f, R14 ;  /* 0x0000001fff0d7819 */ /* 0x000fe2000001140e */
[----:B------:R-:W-:Y:S01]  /*5040*/  UMOV UR4, URZ ;  /* 0x0000003f00047c82 */ /* 0x000fe20008000000 */
[----:B------:R-:W-:Y:S01]  /*5050*/  IMAD.MOV.U32 R0, RZ, RZ, RZ ;  /* 0x000000ffff007224 */ /* 0x000fe200078e00ff */
[----:B------:R-:W-:Y:S02]  /*5060*/  CS2R R150, SRZ ;  /* 0x0000000000967805 */ /* 0x000fe4000001ff00 */
[----:B------:R-:W-:Y:S02]  /*5070*/  LEA.HI R13, R13, R14, RZ, 0x7 ;  /* 0x0000000e0d0d7211 */ /* 0x000fe400078f38ff */
[----:B------:R-:W-:Y:S02]  /*5080*/  CS2R R148, SRZ ;  /* 0x0000000000947805 */ /* 0x000fe4000001ff00 */
[----:B------:R-:W-:Y:S02]  /*5090*/  CS2R R146, SRZ ;  /* 0x0000000000927805 */ /* 0x000fe4000001ff00 */
[----:B------:R-:W-:-:S02]  /*50a0*/  CS2R R144, SRZ ;  /* 0x0000000000907805 */ /* 0x000fc4000001ff00 */
[----:B------:R-:W-:Y:S02]  /*50b0*/  SHF.R.S32.HI R14, RZ, 0x7, R13 ;  /* 0x00000007ff0e7819 */ /* 0x000fe4000001140d */
[----:B------:R-:W-:Y:S02]  /*50c0*/  CS2R R142, SRZ ;  /* 0x00000000008e7805 */ /* 0x000fe4000001ff00 */
[----:B------:R-:W-:Y:S02]  /*50d0*/  CS2R R140, SRZ ;  /* 0x00000000008c7805 */ /* 0x000fe4000001ff00 */
[----:B------:R-:W-:Y:S02]  /*50e0*/  CS2R R138, SRZ ;  /* 0x00000000008a7805 */ /* 0x000fe4000001ff00 */
[----:B------:R-:W-:Y:S02]  /*50f0*/  VIMNMX R13, R17, R14, !PT ;  /* 0x0000000e110d7248 */ /* 0x000fe40007fe0100 */
[----:B------:R-:W-:-:S02]  /*5100*/  CS2R R136, SRZ ;  /* 0x0000000000887805 */ /* 0x000fc4000001ff00 */
[----:B------:R-:W-:Y:S02]  /*5110*/  CS2R R134, SRZ ;  /* 0x0000000000867805 */ /* 0x000fe4000001ff00 */
[----:B------:R-:W-:Y:S02]  /*5120*/  CS2R R132, SRZ ;  /* 0x0000000000847805 */ /* 0x000fe4000001ff00 */
[----:B------:R-:W-:Y:S02]  /*5130*/  ISETP.GE.AND P4, PT, R8, R13, PT ;  /* 0x0000000d0800720c */ /* 0x000fe40003f86270 */
        /* <DEDUP_REMOVED lines=23> */
[----:B------:R-:W-:Y:S01]  /*52b0*/  IMAD.MOV.U32 R14, RZ, RZ, RZ ;  /* 0x000000ffff0e7224 */ /* 0x000fe200078e00ff */
[----:B------:R-:W-:Y:S01]  /*52c0*/  UMOV UR7, URZ ;  /* 0x0000003f00077c82 */ /* 0x000fe20008000000 */
[----:B------:R-:W-:Y:S01]  /*52d0*/  IMAD.MOV.U32 R151, RZ, RZ, RZ ;  /* 0x000000ffff977224 */ /* 0x000fe200078e00ff */
[----:B------:R-:W-:Y:S01]  /*52e0*/  ULDC UR46, c[0x0][0x9e4] ;  /* 0x00027900002e7ab9 */ /* 0x000fe20000000800 */
[----:B------:R-:W-:Y:S01]  /*52f0*/  ULDC UR38, c[0x0][0x2f0] ;  /* 0x0000bc0000267ab9 */ /* 0x000fe20000000800 */
[----:B------:R-:W-:Y:S01]  /*5300*/  ULDC UR47, c[0x0][0x9d8] ;  /* 0x00027600002f7ab9 */ /* 0x000fe20000000800 */
[----:B------:R-:W-:-:S05]  /*5310*/  ULDC UR39, c[0x0][0x9e0] ;  /* 0x0002780000277ab9 */ /* 0x000fca0000000800 */
.L_x_993:
[----:B------:R-:W-:Y:S01]  /*5320*/  UIADD3 UR4, UR7, 0x1, URZ ;  /* 0x0000000107047890 */ /* 0x000fe2000fffe03f */
[----:B------:R-:W-:-:S03]  /*5330*/  ISETP.NE.AND P4, PT, RZ, UR37, PT ;  /* 0x00000025ff007c0c */ /* 0x000fc6000bf85270 */
[----:B------:R-:W-:-:S04]  /*5340*/  UISETP.NE.AND UP0, UPT, UR4, 0x2, UPT ;  /* 0x000000020400788c */ /* 0x000fc8000bf05270 */
[----:B------:R-:W-:Y:S02]  /*5350*/  USEL UR10, URZ, 0x1, UP0 ;  /* 0x000000013f0a7887 */ /* 0x000fe40008000000 */
[----:B------:R-:W-:-:S04]  /*5360*/  USEL UR4, UR4, URZ, UP0 ;  /* 0x0000003f04047287 */ /* 0x000fc80008000000 */
[----:B------:R-:W-:Y:S01]  /*5370*/  LOP3.LUT R0, R14, UR10, RZ, 0x3c, !PT ;  /* 0x0000000a0e007c12 */ /* 0x000fe2000f8e3cff */
[----:B------:R-:W-:Y:S07]  /*5380*/  @P4 BRA `(.L_x_977) ;  /* 0x0000000000284947 */ /* 0x000fee0003800000 */
[----:B------:R-:W-:Y:S05]  /*5390*/  @!P0 BRA `(.L_x_978) ;  /* 0x0000000000048947 */ /* 0x000fea0003800000 */
[----:B------:R-:W-:Y:S01]  /*53a0*/  BPT.TRAP 0x1 ;  /* 0x000000040000795c */ /* 0x000fe20000300000 */
.L_x_978:
[----:B------:R-:W-:Y:S01]  /*53b0*/  ULEA UR10, UR4, UR36, 0x3 ;  /* 0x00000024040a7291 */ /* 0x000fe2000f8e183f */
[----:B------:R-:W-:-:S08]  /*53c0*/  SHF.L.U32 R11, R0, 0x1f, RZ ;  /* 0x0000001f000b7819 */ /* 0x000fd000000006ff */
[----:B------:R0:W1:Y:S01]  /*53d0*/  SYNCS.PHASECHK.TRANS64.TRYWAIT P5, [UR10+0x28830], R11 ;  /* 0x0288300bff0075a7 */ /* 0x00006200080a014a */
[----:B------:R-:W-:Y:S05]  /*53e0*/  @!P0 BRA `(.L_x_979) ;  /* 0x0000000000048947 */ /* 0x000fea0003800000 */
[----:B------:R-:W-:Y:S01]  /*53f0*/  BPT.TRAP 0x1 ;  /* 0x000000040000795c */ /* 0x000fe20000300000 */
.L_x_979:
[----:B-1----:R-:W-:Y:S05]  /*5400*/  @P5 BRA `(.L_x_977) ;  /* 0x0000000000085947 */ /* 0x002fea0003800000 */
[----:B------:R-:W1:Y:S02]  /*5410*/  SYNCS.PHASECHK.TRANS64.TRYWAIT P5, [UR10+0x28830], R11 ;  /* 0x0288300bff0075a7 */ /* 0x000e6400080a014a */
[----:B-1----:R-:W-:Y:S05]  /*5420*/  @!P5 BRA `(.L_x_980) ;  /* 0x000000f800d8d947 */ /* 0x002fea0003800000 */
.L_x_977:
[----:B01----:R-:W-:Y:S01]  /*5430*/  VIADD R11, R19, 0x8 ;  /* 0x00000008130b7836 */ /* 0x003fe20000000000 */
[----:B------:R-:W-:Y:S01]  /*5440*/  R2UR UR40, R6 ;  /* 0x00000000062872ca */ /* 0x000fe200000e0000 */
[----:B------:R-:W-:Y:S01]  /*5450*/  ULEA UR42, UR4, UR6, 0xb ;  /* 0x00000006042a7291 */ /* 0x000fe2000f8e583f */
[----:B------:R-:W-:Y:S01]  /*5460*/  R2UR UR41, R7 ;  /* 0x00000000072972ca */ /* 0x000fe200000e0000 */
[----:B------:R-:W-:Y:S01]  /*5470*/  UMOV UR43, 0x40000040 ;  /* 0x40000040002b7882 */ /* 0x000fe20000000000 */
[----:B------:R0:W-:Y:S01]  /*5480*/  BAR.SYNC.DEFER_BLOCKING R11, 0x100 ;  /* 0x0004000b0000751d */ /* 0x0001e20000010000 */
[----:B------:R-:W-:Y:S02]  /*5490*/  UIADD3 UR34, UR42, 0x2, URZ ;  /* 0x000000022a227890 */ /* 0x000fe4000fffe03f */
[----:B------:R-:W-:Y:S02]  /*54a0*/  UIADD3 UR30, UR42, 0x4, URZ ;  /* 0x000000042a1e7890 */ /* 0x000fe4000fffe03f */
[----:B------:R-:W-:Y:S01]  /*54b0*/  UIADD3 UR26, UR42, 0x6, URZ ;  /* 0x000000062a1a7890 */ /* 0x000fe2000fffe03f */
[----:B------:R-:W-:Y:S01]  /*54c0*/  UMOV UR35, 0x40000040 ;  /* 0x4000004000237882 */ /* 0x000fe20000000000 */
[----:B------:R-:W-:Y:S01]  /*54d0*/  UMOV UR31, 0x40000040 ;  /* 0x40000040001f7882 */ /* 0x000fe20000000000 */
[----:B------:R-:W-:Y:S01]  /*54e0*/  UMOV UR27, 0x40000040 ;  /* 0x40000040001b7882 */ /* 0x000fe20000000000 */
        /* <DEDUP_REMOVED lines=8> */
[----:B------:R-:W-:-:S06]  /*5570*/  WARPGROUP.ARRIVE ;  /* 0x00000000000079c5 */ /* 0x000fcc0000000000 */
[----:B------:R-:W-:Y:S03]  /*5580*/  HGMMA.64x128x16.F32 R24, gdesc[UR40], RZ, !UPT, gsb0 ;  /* 0x01e00000281879f0 */ /* 0x000fe6000c0008ff */
        /* <DEDUP_REMOVED lines=22> */
[----:B0-----:R-:W-:Y:S05]  /*56f0*/  @P4 BRA `(.L_x_981) ;  /* 0x0000000000284947 */ /* 0x001fea0003800000 */
[----:B------:R-:W-:Y:S05]  /*5700*/  @!P0 BRA `(.L_x_982) ;  /* 0x0000000000048947 */ /* 0x000fea0003800000 */
[----:B------:R-:W-:Y:S01]  /*5710*/  BPT.TRAP 0x1 ;  /* 0x000000040000795c */ /* 0x000fe20000300000 */
.L_x_982:
[----:B------:R-:W-:Y:S01]  /*5720*/  ULEA UR10, UR7, UR36, 0x3 ;  /* 0x00000024070a7291 */ /* 0x000fe2000f8e183f */
[----:B------:R-:W-:-:S08]  /*5730*/  SHF.L.U32 R11, R14, 0x1f, RZ ;  /* 0x0000001f0e0b7819 */ /* 0x000fd000000006ff */
[----:B------:R0:W1:Y:S01]  /*5740*/  SYNCS.PHASECHK.TRANS64.TRYWAIT P4, [UR10+0x28850], R11 ;  /* 0x0288500bff0075a7 */ /* 0x000062000808014a */
[----:B------:R-:W-:Y:S05]  /*5750*/  @!P0 BRA `(.L_x_983) ;  /* 0x0000000000048947 */ /* 0x000fea0003800000 */
[----:B------:R-:W-:Y:S01]  /*5760*/  BPT.TRAP 0x1 ;  /* 0x000000040000795c */ /* 0x000fe20000300000 */
.L_x_983:
[----:B-1----:R-:W-:Y:S05]  /*5770*/  @P4 BRA `(.L_x_981) ;  /* 0x0000000000084947 */ /* 0x002fea0003800000 */
[----:B------:R-:W1:Y:S02]  /*5780*/  SYNCS.PHASECHK.TRANS64.TRYWAIT P4, [UR10+0x28850], R11 ;  /* 0x0288500bff0075a7 */ /* 0x000e64000808014a */
[----:B-1----:R-:W-:Y:S05]  /*5790*/  @!P4 BRA `(.L_x_984) ;  /* 0x000000f80014c947 */ /* 0x002fea0003800000 */
.L_x_981:
[----:B------:R-:W-:Y:S01]  /*57a0*/  UIADD3 UR10, UR36, 0x400, URZ ;  /* 0x00000400240a7890 */ /* 0x000fe2000fffe03f */
[----:B------:R-:W-:Y:S01]  /*57b0*/  WARPGROUP.ARRIVE ;  /* 0x00000000000079c5 */ /* 0x000fe20000000000 */
[----:B------:R-:W-:Y:S01]  /*57c0*/  UMOV UR11, 0x40000040 ;  /* 0x40000040000b7882 */ /* 0x000fe20000000000 */
[----:B------:R-:W-:Y:S01]  /*57d0*/  UMOV UR15, 0x40000040 ;  /* 0x40000040000f7882 */ /* 0x000fe20000000000 */
[----:B------:R-:W-:Y:S01]  /*57e0*/  USHF.R.U32.HI UR10, URZ, 0x4, UR10 ;  /* 0x000000043f0a7899 */ /* 0x000fe2000801160a */
[----:B------:R-:W-:Y:S01]  /*57f0*/  FMUL.FTZ R21, R34, UR47 ;  /* 0x0000002f22157c20 */ /* 0x000fe20008410000 */
[----:B------:R-:W-:Y:S01]  /*5800*/  FMUL.FTZ R34, R54, UR47 ;  /* 0x0000002f36227c20 */ /* 0x000fe20008410000 */
[----:B01----:R-:W0:Y:S01]  /*5810*/  @P2 LDC R11, c[0x0][0x450] ;  /* 0x00011400ff0b2b82 */ /* 0x003e220000000800 */
[----:B------:R-:W-:Y:S01]  /*5820*/  ULOP3.LUT UR10, UR10, 0x3fff, URZ, 0xc0, !UPT ;  /* 0x00003fff0a0a7892 */ /* 0x000fe2000f8ec03f */
[----:B------:R-:W-:Y:S01]  /*5830*/  FMUL.FTZ R22, R35, UR47 ;  /* 0x0000002f23167c20 */ /* 0x000fe20008410000 */
[----:B------:R-:W-:Y:S01]  /*5840*/  FMUL.FTZ R35, R55, UR47 ;  /* 0x0000002f37237c20 */ /* 0x000fe20008410000 */
[----:B------:R-:W-:Y:S01]  /*5850*/  FMUL.FTZ R14, R26, UR47 ;  /* 0x0000002f1a0e7c20 */ /* 0x000fe20008410000 */
[----:B------:R-:W-:Y:S01]  /*5860*/  ULOP3.LUT UR10, UR10, 0x4000000, URZ, 0xfc, !UPT ;  /* 0x040000000a0a7892 */ /* 0x000fe2000f8efc3f */
[----:B------:R-:W-:-:S02]  /*5870*/  IMAD.U32 R55, RZ, RZ, UR4 ;  /* 0x00000004ff377e24 */ /* 0x000fc4000f8e00ff */
[----:B------:R-:W-:Y:S01]  /*5880*/  FMUL.FTZ R26, R43, UR47 ;  /* 0x0000002f2b1a7c20 */ /* 0x000fe20008410000 */
[----:B------:R-:W1:Y:S01]  /*5890*/  @P2 LDC R54, c[0x0][0x44c] ;  /* 0x00011300ff362b82 */ /* 0x000e620000000800 */
[----:B------:R-:W-:Y:S01]  /*58a0*/  ULEA UR10, UR7, UR10, 0xb ;  /* 0x0000000a070a7291 */ /* 0x000fe2000f8e583f */
[----:B------:R-:W-:Y:S01]  /*58b0*/  FMUL.FTZ R43, R66, UR47 ;  /* 0x0000002f422b7c20 */ /* 0x000fe20008410000 */
[----:B------:R-:W-:Y:S02]  /*58c0*/  IMAD.MOV.U32 R66, RZ, RZ, R5 ;  /* 0x000000ffff427224 */ /* 0x000fe400078e0005 */
[----:B------:R-:W-:Y:S01]  /*58d0*/  FMUL.FTZ R23, R39, UR47 ;  /* 0x0000002f27177c20 */ /* 0x000fe20008410000 */
[----:B------:R-:W-:Y:S01]  /*58e0*/  UIADD3 UR14, UR10, 0x80, URZ ;  /* 0x000000800a0e7890 */ /* 0x000fe2000fffe03f */
[----:B------:R-:W-:Y:S01]  /*58f0*/  FMUL.FTZ R39, R59, UR47 ;  /* 0x0000002f3b277c20 */ /* 0x000fe20008410000 */
[----:B------:R-:W-:Y:S01]  /*5900*/  FMUL.FTZ R59, R61, UR47 ;  /* 0x0000002f3d3b7c20 */ /* 0x000fe20008410000 */
[----:B------:R-:W-:Y:S01]  /*5910*/  FMUL.FTZ R12, R27, UR47 ;  /* 0x0000002f1b0c7c20 */ /* 0x000fe20008410000 */
[----:B------:R-:W-:Y:S01]  /*5920*/  FMUL.FTZ R15, R30, UR47 ;  /* 0x0000002f1e0f7c20 */ /* 0x000fe20008410000 */
[----:B------:R-:W-:Y:S01]  /*5930*/  HGMMA.64x128x16.F32 R88, R180, gdesc[UR8].tnspB, R88, gsb0 ;  /* 0x41e00008b4587df0 */ /* 0x000fe20008000858 */
[----:B------:R-:W-:Y:S01]  /*5940*/  UMOV UR11, 0x40000040 ;  /* 0x40000040000b7882 */ /* 0x000fe20000000000 */
[----:B------:R-:W-:Y:S01]  /*5950*/  FMUL.FTZ R20, R31, UR47 ;  /* 0x0000002f1f147c20 */ /* 0x000fe20008410000 */
        /* <DEDUP_REMOVED lines=11> */
[----:B-1----:R-:W-:-:S04]  /*5a10*/  @P2 IMAD.HI.U32 R54, R5, R54, RZ ;  /* 0x0000003605362227 */ /* 0x002fc800078e00ff */
[----:B------:R-:W-:Y:S01]  /*5a20*/  FMUL.FTZ R57, R57, UR47 ;  /* 0x0000002f39397c20 */ /* 0x000fe20008410000 */
[----:B------:R-:W-:Y:S01]  /*5a30*/  FMUL.FTZ R72, R72, UR47 ;  /* 0x0000002f48487c20 */ /* 0x000fe20008410000 */
[----:B------:R-:W-:Y:S01]  /*5a40*/  FMUL.FTZ R47, R75, UR47 ;  /* 0x0000002f4b2f7c20 */ /* 0x000fe20008410000 */
[----:B------:R-:W-:Y:S01]  /*5a50*/  FMUL.FTZ R76, R76, UR47 ;  /* 0x0000002f4c4c7c20 */ /* 0x000fe20008410000 */
[----:B0-----:R-:W-:Y:S01]  /*5a60*/  @P2 SHF.R.U32.HI R66, RZ, R11, R54 ;  /* 0x0000000bff422219 */ /* 0x001fe20000011636 */
[----:B------:R-:W-:Y:S01]  /*5a70*/  FMUL.FTZ R50, R78, UR47 ;  /* 0x0000002f4e327c20 */ /* 0x000fe20008410000 */
[----:B------:R-:W-:Y:S01]  /*5a80*/  @!P1 LEA R54, R55, UR36, 0x3 ;  /* 0x0000002437369c11 */ /* 0x000fe2000f8e18ff */
[----:B------:R-:W0:Y:S01]  /*5a90*/  LDC R11, c[0x0][0x288] ;  /* 0x0000a200ff0b7b82 */ /* 0x000e220000000800 */
[----:B------:R-:W-:Y:S01]  /*5aa0*/  FMUL.FTZ R51, R79, UR47 ;  /* 0x0000002f4f337c20 */ /* 0x000fe20008410000 */
[----:B------:R-:W-:Y:S01]  /*5ab0*/  FMUL.FTZ R80, R80, UR47 ;  /* 0x0000002f50507c20 */ /* 0x000fe20008410000 */
[----:B------:R-:W-:Y:S01]  /*5ac0*/  FMUL.FTZ R84, R84, UR47 ;  /* 0x0000002f54547c20 */ /* 0x000fe20008410000 */
[----:B------:R-:W-:-:S02]  /*5ad0*/  @!P1 VIADD R54, R54, 0x28840 ;  /* 0x0002884036369836 */ /* 0x000fc40000000000 */
[----:B------:R-:W-:Y:S01]  /*5ae0*/  FMUL.FTZ R73, R73, UR47 ;  /* 0x0000002f49497c20 */ /* 0x000fe20008410000 */
[----:B------:R-:W-:Y:S01]  /*5af0*/  FMUL.FTZ R77, R77, UR47 ;  /* 0x0000002f4d4d7c20 */ /* 0x000fe20008410000 */
[----:B------:R-:W-:Y:S01]  /*5b00*/  FMUL.FTZ R81, R81, UR47 ;  /* 0x0000002f51517c20 */ /* 0x000fe20008410000 */
[----:B------:R-:W-:Y:S01]  /*5b10*/  FMUL.FTZ R85, R85, UR47 ;  /* 0x0000002f55557c20 */ /* 0x000fe20008410000 */
[----:B------:R-:W-:Y:S01]  /*5b20*/  @!P1 PRMT R55, RZ, 0x654, R54 ;  /* 0x00000654ff379816 */ /* 0x000fe20000000036 */
[----:B------:R-:W-:Y:S01]  /*5b30*/  FMUL.FTZ R86, R86, UR47 ;  /* 0x0000002f56567c20 */ /* 0x000fe20008410000 */
[----:B------:R-:W1:Y:S08]  /*5b40*/  MUFU.TANH R14, R14 ;  /* 0x0000000e000e7308 */ /* 0x000e700000002400 */
[----:B------:R-:W2:Y:S08]  /*5b50*/  MUFU.TANH R12, R12 ;  /* 0x0000000c000c7308 */ /* 0x000eb00000002400 */
[----:B------:R-:W3:Y:S08]  /*5b60*/  MUFU.TANH R29, R29 ;  /* 0x0000001d001d7308 */ /* 0x000ef00000002400 */
[----:B------:R-:W4:Y:S08]  /*5b70*/  MUFU.TANH R15, R15 ;  /* 0x0000000f000f7308 */ /* 0x000f300000002400 */
        /* <DEDUP_REMOVED lines=10> */
[----:B------:R-:W-:-:S02]  /*5c20*/  WARPGROUP.DEPBAR.LE gsb0, 0x0 ;  /* 0x00008000000079c5 */ /* 0x000fc40000010000 */
[----:B------:R-:W-:-:S05]  /*5c30*/  WARPGROUP.ARRIVE ;  /* 0x00000000000079c5 */ /* 0x000fca0000000000 */
[----:B------:R-:W0:Y:S01]  /*5c40*/  MUFU.TANH R48, R48 ;  /* 0x0000003000307308 */ /* 0x000e220000002400 */
[----:B------:R-:W-:Y:S01]  /*5c50*/  HGMMA.64x128x16.F32 R88, R176, gdesc[UR12].tnspB, R88, gsb0 ;  /* 0x41e0000cb0587df0 */ /* 0x000fe20008000858 */
[----:B------:R-:W-:Y:S01]  /*5c60*/  UIADD3 UR14, UR10, 0x100, URZ ;  /* 0x000001000a0e7890 */ /* 0x000fe2000fffe03f */
[----:B------:R-:W-:-:S05]  /*5c70*/  UMOV UR15, 0x40000040 ;  /* 0x40000040000f7882 */ /* 0x000fca0000000000 */
        /* <DEDUP_REMOVED lines=17> */
[----:B------:R-:W0:Y:S01]  /*5d90*/  MUFU.TANH R84, R84 ;  /* 0x0000005400547308 */ /* 0x000e220000002400 */
[----:B------:R-:W-:-:S02]  /*5da0*/  WARPGROUP.DEPBAR.LE gsb0, 0x0 ;  /* 0x00008000000079c5 */ /* 0x000fc40000010000 */
[----:B------:R-:W-:-:S05]  /*5db0*/  WARPGROUP.ARRIVE ;  /* 0x00000000000079c5 */ /* 0x000fca0000000000 */
[----:B------:R0:W0:Y:S01]  /*5dc0*/  MUFU.TANH R54, R86 ;  /* 0x0000005600367308 */ /* 0x0000220000002400 */
        /* <DEDUP_REMOVED lines=9> */
[----:B------:R-:W-:Y:S01]  /*5e60*/  WARPGROUP.ARRIVE ;  /* 0x00000000000079c5 */ /* 0x000fe20000000000 */
[----:B------:R-:W-:Y:S01]  /*5e70*/  FMUL.FTZ R168, R53, UR47 ;  /* 0x0000002f35a87c20 */ /* 0x000fe20008410000 */
[----:B------:R-:W-:Y:S02]  /*5e80*/  FMUL.FTZ R53, R82, UR47 ;  /* 0x0000002f52357c20 */ /* 0x000fe40008410000 */
[----:B------:R0:W0:Y:S03]  /*5e90*/  MUFU.TANH R82, R85 ;  /* 0x0000005500527308 */ /* 0x0000260000002400 */
[----:B------:R-:W-:Y:S01]  /*5ea0*/  HGMMA.64x128x16.F32 R88, R164, gdesc[UR12].tnspB, R88, gsb0 ;  /* 0x41e0000ca4587df0 */ /* 0x000fe20008000858 */
[----:B------:R-:W-:Y:S01]  /*5eb0*/  UIADD3 UR14, UR10, 0x280, URZ ;  /* 0x000002800a0e7890 */ /* 0x000fe2000fffe03f */
[----:B------:R-:W-:-:S03]  /*5ec0*/  UMOV UR15, 0x40000040 ;  /* 0x40000040000f7882 */ /* 0x000fc60000000000 */
[----:B------:R-:W0:Y:S08]  /*5ed0*/  MUFU.TANH R168, R168 ;  /* 0x000000a800a87308 */ /* 0x000e300000002400 */
[----:B------:R-:W0:Y:S01]  /*5ee0*/  MUFU.TANH R53, R53 ;  /* 0x0000003500357308 */ /* 0x000e220000002400 */
[----:B------:R-:W-:Y:S02]  /*5ef0*/  WARPGROUP.DEPBAR.LE gsb0, 0x0 ;  /* 0x00008000000079c5 */ /* 0x000fe40000010000 */
[----:B------:R-:W-:Y:S01]  /*5f00*/  WARPGROUP.ARRIVE ;  /* 0x00000000000079c5 */ /* 0x000fe20000000000 */
[----:B------:R-:W-:Y:S01]  /*5f10*/  FMUL.FTZ R164, R24, UR47 ;  /* 0x0000002f18a47c20 */ /* 0x000fe20008410000 */
[----:B------:R-:W-:Y:S01]  /*5f20*/  FMUL.FTZ R24, R38, UR47 ;  /* 0x0000002f26187c20 */ /* 0x000fe20008410000 */
[----:B------:R-:W-:Y:S01]  /*5f30*/  FMUL.FTZ R38, R58, UR47 ;  /* 0x0000002f3a267c20 */ /* 0x000fe20008410000 */
[----:B------:R-:W-:Y:S01]  /*5f40*/  FMUL.FTZ R58, R60, UR47 ;  /* 0x0000002f3c3a7c20 */ /* 0x000fe20008410000 */
[----:B------:R-:W-:Y:S01]  /*5f50*/  IADD3 R60, -R19, 0xb, RZ ;  /* 0x0000000b133c7810 */ /* 0x000fe20007ffe1ff */
[----:B------:R-:W-:Y:S01]  /*5f60*/  HGMMA.64x128x16.F32 R88, R160, gdesc[UR12].tnspB, R88, gsb0 ;  /* 0x41e0000ca0587df0 */ /* 0x000fe20008000858 */
[----:B------:R-:W-:Y:S01]  /*5f70*/  UIADD3 UR14, UR10, 0x300, URZ ;  /* 0x000003000a0e7890 */ /* 0x000fe2000fffe03f */
[----:B------:R-:W-:Y:S01]  /*5f80*/  FMUL.FTZ R165, R25, UR47 ;  /* 0x0000002f19a57c20 */ /* 0x000fe20008410000 */
[----:B------:R-:W-:Y:S01]  /*5f90*/  UMOV UR15, 0x40000040 ;  /* 0x40000040000f7882 */ /* 0x000fe20000000000 */
[----:B------:R-:W-:Y:S01]  /*5fa0*/  UIADD3 UR10, UR10, 0x380, URZ ;  /* 0x000003800a0a7890 */ /* 0x000fe2000fffe03f */
        /* <DEDUP_REMOVED lines=23> */
[----:B------:R-:W-:Y:S01]  /*6120*/  WARPGROUP.ARRIVE ;  /* 0x00000000000079c5 */ /* 0x000fe20000000000 */
[----:B------:R-:W-:Y:S01]  /*6130*/  FMUL.FTZ R160, R40, UR47 ;  /* 0x0000002f28a07c20 */ /* 0x000fe20008410000 */
[----:B------:R-:W-:Y:S01]  /*6140*/  FMUL.FTZ R40, R63, UR47 ;  /* 0x0000002f3f287c20 */ /* 0x000fe20008410000 */
[----:B------:R-:W-:Y:S01]  /*6150*/  FMUL.FTZ R63, R65, UR47 ;  /* 0x0000002f413f7c20 */ /* 0x000fe20008410000 */
[----:B------:R-:W-:Y:S01]  /*6160*/  FMUL.FTZ R161, R41, UR47 ;  /* 0x0000002f29a17c20 */ /* 0x000fe20008410000 */
[----:B------:R-:W5:Y:S01]  /*6170*/  SHFL.IDX PT, R65, R66, RZ, 0x1c1f ;  /* 0x001c1fff42417589 */ /* 0x000f6200000e0000 */
[----:B------:R-:W-:Y:S01]  /*6180*/  HGMMA.64x128x16.F32 R88, R156, gdesc[UR12].tnspB, R88, gsb0 ;  /* 0x41e0000c9c587df0 */ /* 0x000fe20008000858 */
        /* <DEDUP_REMOVED lines=20> */
[----:B------:R0:W0:Y:S01]  /*62d0*/  MUFU.TANH R156, R73 ;  /* 0x00000049009c7308 */ /* 0x0000220000002400 */
[----:B------:R-:W-:Y:S03]  /*62e0*/  HGMMA.64x128x16.F32 R88, R152, gdesc[UR8].tnspB, R88, gsb0 ;  /* 0x41e0000898587df0 */ /* 0x000fe60008000858 */
[----:B------:R-:W-:Y:S02]  /*62f0*/  WARPGROUP.DEPBAR.LE gsb0, 0x0 ;  /* 0x00008000000079c5 */ /* 0x000fe40000010000 */
[----:B------:R-:W-:Y:S01]  /*6300*/  IMAD.SHL.U32 R152, R8, 0x80, RZ ;  /* 0x0000008008987824 */ /* 0x000fe200078e00ff */
[----:B------:R0:W-:Y:S06]  /*6310*/  BAR.ARV R60, 0x100 ;  /* 0x0004003c0000751d */ /* 0x0001ec0000002000 */
[----:B------:R-:W-:Y:S01]  /*6320*/  IADD3 R61, -R152, 0x1, RZ ;  /* 0x00000001983d7810 */ /* 0x000fe20007ffe1ff */
[----:B------:R1:W-:Y:S04]  /*6330*/  @!P1 SYNCS.ARRIVE.TRANS64.RED.A1T0 RZ, [R55+URZ], RZ ;  /* 0x000000ff37ff99a7 */ /* 0x0003e8000810043f */
[----:B------:R-:W-:-:S02]  /*6340*/  IMAD R61, R2, -0x2, R61 ;  /* 0xfffffffe023d7824 */ /* 0x000fc400078e023d */
[----:B-1----:R-:W-:Y:S02]  /*6350*/  FMUL.FTZ R55, R87, UR47 ;  /* 0x0000002f57377c20 */ /* 0x002fe40008410000 */
[----:B------:R-:W-:-:S04]  /*6360*/  IMAD R68, R16, UR38, R61 ;  /* 0x0000002610447c24 */ /* 0x000fc8000f8e023d */
[----:B0-----:R-:W-:Y:S01]  /*6370*/  IMAD.IADD R68, R68, 0x1, -R11 ;  /* 0x0000000144447824 */ /* 0x001fe200078e0a0b */
[----:B------:R-:W0:Y:S03]  /*6380*/  MUFU.TANH R55, R55 ;  /* 0x0000003700377308 */ /* 0x000e260000002400 */
[C---:B------:R-:W-:Y:S02]  /*6390*/  VIADD R154, R68.reuse, UR39 ;  /* 0x00000027449a7c36 */ /* 0x040fe40008000000 */
[----:B------:R-:W-:Y:S02]  /*63a0*/  VIADD R155, R68, UR5 ;  /* 0x00000005449b7c36 */ /* 0x000fe40008000000 */
[--C-:B-----5:R-:W-:Y:S02]  /*63b0*/  IMAD.IADD R68, R154, 0x1, R65.reuse ;  /* 0x000000019a447824 */ /* 0x120fe400078e0241 */
[----:B------:R-:W-:Y:S01]  /*63c0*/  IMAD.IADD R70, R155, 0x1, R65 ;  /* 0x000000019b467824 */ /* 0x000fe200078e0241 */
[----:B--234-:R-:W-:Y:S06]  /*63d0*/  @!P3 BRA `(.L_x_985) ;  /* 0x00000000005cb947 */ /* 0x01cfec0003800000 */
[----:B------:R-:W-:Y:S01]  /*63e0*/  IMAD R60, R16, UR38, R65 ;  /* 0x00000026103c7c24 */ /* 0x000fe2000f8e0241 */
[----:B------:R-:W-:Y:S03]  /*63f0*/  BSSY B0, `(.L_x_986) ;  /* 0x0000011000007945 */ /* 0x000fe60003800000 */
[----:B------:R-:W-:-:S05]  /*6400*/  IMAD.IADD R65, R60, 0x1, -R11 ;  /* 0x000000013c417824 */ /* 0x000fca00078e0a0b */
[----:B------:R-:W-:-:S13]  /*6410*/  ISETP.GT.AND P4, PT, R65, -0x1, PT ;  /* 0xffffffff4100780c */ /* 0x000fda0003f84270 */
[----:B------:R-:W-:Y:S05]  /*6420*/  @P4 BRA `(.L_x_987) ;  /* 0x0000000000204947 */ /* 0x000fea0003800000 */
[----:B------:R-:W-:Y:S01]  /*6430*/  IMAD.U32 R69, RZ, RZ, UR46 ;  /* 0x0000002eff457e24 */ /* 0x000fe2000f8e00ff */
[----:B------:R-:W-:-:S04]  /*6440*/  LOP3.LUT R65, RZ, R65, RZ, 0x33, !PT ;  /* 0x00000041ff417212 */ /* 0x000fc800078e33ff */
[----:B------:R-:W-:-:S13]  /*6450*/  ISETP.NE.AND P4, PT, R69, 0x1, PT ;  /* 0x000000014500780c */ /* 0x000fda0003f85270 */
[----:B------:R-:W1:Y:S02]  /*6460*/  @P4 LDC.64 R60, c[0x0][0x9e8] ;  /* 0x00027a00ff3c4b82 */ /* 0x000e640000000a00 */
[----:B-1----:R-:W-:-:S05]  /*6470*/  @P4 IMAD.HI.U32 R60, R65, R60, RZ ;  /* 0x0000003c413c4227 */ /* 0x002fca00078e00ff */
[----:B------:R-:W-:-:S04]  /*6480*/  @P4 SHF.R.U32.HI R65, RZ, R61, R60 ;  /* 0x0000003dff414219 */ /* 0x000fc8000001163c */
[----:B------:R-:W-:Y:S01]  /*6490*/  LOP3.LUT R65, RZ, R65, RZ, 0x33, !PT ;  /* 0x00000041ff417212 */ /* 0x000fe200078e33ff */
[----:B------:R-:W-:Y:S06]  /*64a0*/  BRA `(.L_x_988) ;  /* 0x0000000000147947 */ /* 0x000fec0003800000 */
.L_x_987:
[----:B------:R-:W-:-:S05]  /*64b0*/  IMAD.U32 R69, RZ, RZ, UR46 ;  /* 0x0000002eff457e24 */ /* 0x000fca000f8e00ff */
[----:B------:R-:W-:-:S13]  /*64c0*/  ISETP.NE.AND P4, PT, R69, 0x1, PT ;  /* 0x000000014500780c */ /* 0x000fda0003f85270 */
[----:B------:R-:W1:Y:S02]  /*64d0*/  @P4 LDC.64 R60, c[0x0][0x9e8] ;  /* 0x00027a00ff3c4b82 */ /* 0x000e640000000a00 */
[----:B-1----:R-:W-:-:S05]  /*64e0*/  @P4 IMAD.HI.U32 R60, R65, R60, RZ ;  /* 0x0000003c413c4227 */ /* 0x002fca00078e00ff */
[----:B------:R-:W-:-:S07]  /*64f0*/  @P4 SHF.R.U32.HI R65, RZ, R61, R60 ;  /* 0x0000003dff414219 */ /* 0x000fce000001163c */
.L_x_988:
[----:B------:R-:W-:Y:S05]  /*6500*/  BSYNC B0 ;  /* 0x0000000000007941 */ /* 0x000fea0003800000 */
.L_x_986:
[----:B------:R-:W-:-:S04]  /*6510*/  IMAD R65, R65, R69, -R152 ;  /* 0x0000004541417224 */ /* 0x000fc800078e0a98 */
[----:B------:R-:W-:-:S05]  /*6520*/  IMAD R65, R2, -0x2, R65 ;  /* 0xfffffffe02417824 */ /* 0x000fca00078e0241 */
[----:B------:R-:W-:Y:S02]  /*6530*/  VIADDMNMX R68, R65, R69, R68, PT ;  /* 0x0000004541447246 */ /* 0x000fe40003800144 */
[----:B------:R-:W-:-:S07]  /*6540*/  VIMNMX R70, R70, R65, !PT ;  /* 0x0000004146467248 */ /* 0x000fce0007fe0100 */
.L_x_985:
[----:B------:R-:W-:Y:S01]  /*6550*/  ISETP.GT.AND P4, PT, R8, -0x1, PT ;  /* 0xffffffff0800780c */ /* 0x000fe20003f84270 */
[----:B------:R-:W1:Y:S03]  /*6560*/  SHFL.IDX PT, R157, R66, 0x1, 0x1c1f ;  /* 0x003c1f00429d7f89 */ /* 0x000e6600000e0000 */
[C---:B------:R-:W-:Y:S02]  /*6570*/  ISETP.GT.AND P6, PT, R70.reuse, RZ, P4 ;  /* 0x000000ff4600720c */ /* 0x040fe400027c4270 */
[----:B------:R-:W-:Y:S02]  /*6580*/  ISETP.GT.AND P5, PT, R70, 0x1, P4 ;  /* 0x000000014600780c */ /* 0x000fe400027a4270 */
[C---:B------:R-:W-:Y:S02]  /*6590*/  ISETP.LT.OR P6, PT, R68.reuse, 0x1, P6 ;  /* 0x000000014400780c */ /* 0x040fe400037c1670 */
[----:B------:R-:W-:-:S02]  /*65a0*/  ISETP.LT.OR P5, PT, R68, 0x2, P5 ;  /* 0x000000024400780c */ /* 0x000fc40002fa1670 */
[----:B------:R-:W-:Y:S02]  /*65b0*/  FSEL R181, R164, -INF , !P6 ;  /* 0xff800000a4b57808 */ /* 0x000fe40007000000 */
[----:B------:R-:W-:Y:S02]  /*65c0*/  FSEL R195, R165, -INF , !P5 ;  /* 0xff800000a5c37808 */ /* 0x000fe40006800000 */
[C---:B------:R-:W-:Y:S02]  /*65d0*/  ISETP.GT.AND P6, PT, R70.reuse, 0x8, P4 ;  /* 0x000000084600780c */ /* 0x040fe400027c4270 */
        /* <DEDUP_REMOVED lines=9> */
[----:B------:R-:W-:Y:S01]  /*6670*/  FSEL R191, R32, -INF , !P6 ;  /* 0xff80000020bf7808 */ /* 0x000fe20007000000 */
[----:B-1----:R-:W-:Y:S01]  /*6680*/  IMAD.IADD R32, R154, 0x1, R157 ;  /* 0x000000019a207824 */ /* 0x002fe200078e029d */
[----:B------:R-:W-:Y:S02]  /*6690*/  FSEL R189, R33, -INF , !P5 ;  /* 0xff80000021bd7808 */ /* 0x000fe40006800000 */
[C---:B------:R-:W-:Y:S02]  /*66a0*/  ISETP.GT.AND P6, PT, R70.reuse, 0x18, P4 ;  /* 0x000000184600780c */ /* 0x040fe400027c4270 */
[----:B------:R-:W-:Y:S02]  /*66b0*/  ISETP.GT.AND P5, PT, R70, 0x19, P4 ;  /* 0x000000194600780c */ /* 0x000fe400027a4270 */
[C---:B------:R-:W-:Y:S02]  /*66c0*/  ISETP.LT.OR P6, PT, R68.reuse, 0x19, P6 ;  /* 0x000000194400780c */ /* 0x040fe400037c1670 */
[----:B------:R-:W-:-:S02]  /*66d0*/  ISETP.LT.OR P5, PT, R68, 0x1a, P5 ;  /* 0x0000001a4400780c */ /* 0x000fc40002fa1670 */
[----:B------:R-:W-:Y:S01]  /*66e0*/  FSEL R187, R36, -INF , !P6 ;  /* 0xff80000024bb7808 */ /* 0x000fe20007000000 */
[----:B------:R-:W-:Y:S01]  /*66f0*/  IMAD.IADD R36, R155, 0x1, R157 ;  /* 0x000000019b247824 */ /* 0x000fe200078e029d */
        /* <DEDUP_REMOVED lines=72> */
[----:B------:R-:W-:Y:S01]  /*6b80*/  FSEL R29, R82, -INF , !P5 ;  /* 0xff800000521d7808 */ /* 0x000fe20006800000 */
[----:B------:R-:W-:Y:S08]  /*6b90*/  @!P3 BRA `(.L_x_989) ;  /* 0x00000000005cb947 */ /* 0x000ff00003800000 */
        /* <DEDUP_REMOVED lines=13> */
.L_x_991:
[----:B------:R-:W-:-:S05]  /*6c70*/  IMAD.U32 R56, RZ, RZ, UR46 ;  /* 0x0000002eff387e24 */ /* 0x000fca000f8e00ff */
[----:B------:R-:W-:-:S13]  /*6c80*/  ISETP.NE.AND P5, PT, R56, 0x1, PT ;  /* 0x000000013800780c */ /* 0x000fda0003fa5270 */
[----:B------:R-:W1:Y:S02]  /*6c90*/  @P5 LDC.64 R154, c[0x0][0x9e8] ;  /* 0x00027a00ff9a5b82 */ /* 0x000e640000000a00 */
[----:B-1----:R-:W-:-:S05]  /*6ca0*/  @P5 IMAD.HI.U32 R48, R157, R154, RZ ;  /* 0x0000009a9d305227 */ /* 0x002fca00078e00ff */
[----:B------:R-:W-:-:S07]  /*6cb0*/  @P5 SHF.R.U32.HI R157, RZ, R155, R48 ;  /* 0x0000009bff9d5219 */ /* 0x000fce0000011630 */
.L_x_992:
[----:B------:R-:W-:Y:S05]  /*6cc0*/  BSYNC B0 ;  /* 0x0000000000007941 */ /* 0x000fea0003800000 */
.L_x_990:
[----:B------:R-:W-:-:S04]  /*6cd0*/  IMAD R157, R157, R56, -R152 ;  /* 0x000000389d9d7224 */ /* 0x000fc800078e0a98 */
[----:B------:R-:W-:-:S05]  /*6ce0*/  IMAD R157, R2, -0x2, R157 ;  /* 0xfffffffe029d7824 */ /* 0x000fca00078e029d */
[----:B------:R-:W-:Y:S02]  /*6cf0*/  VIADDMNMX R32, R157, R56, R32, PT ;  /* 0x000000389d207246 */ /* 0x000fe40003800120 */
[----:B------:R-:W-:-:S07]  /*6d00*/  VIMNMX R36, R36, R157, !PT ;  /* 0x0000009d24247248 */ /* 0x000fce0007fe0100 */
.L_x_989:
[----:B------:R-:W-:Y:S02]  /*6d10*/  FMNMX.FTZ R48, R181, R9, !PT ;  /* 0x00000009b5307209 */ /* 0x000fe40007810000 */
[C---:B------:R-:W-:Y:S02]  /*6d20*/  ISETP.GT.AND P6, PT, R36.reuse, 0x1, P4 ;  /* 0x000000012400780c */ /* 0x040fe400027c4270 */
[----:B------:R-:W-:Y:S02]  /*6d30*/  FMNMX.FTZ R48, R195, R48, !PT ;  /* 0x00000030c3307209 */ /* 0x000fe40007810000 */
[----:B------:R-:W-:Y:S02]  /*6d40*/  ISETP.GT.AND P5, PT, R36, 0x8, P4 ;  /* 0x000000082400780c */ /* 0x000fe400027a4270 */
[----:B------:R-:W-:Y:S02]  /*6d50*/  FMNMX.FTZ R48, R185, R48, !PT ;  /* 0x00000030b9307209 */ /* 0x000fe40007810000 */
[----:B------:R-:W-:-:S02]  /*6d60*/  ISETP.LT.OR P6, PT, R32, 0x2, P6 ;  /* 0x000000022000780c */ /* 0x000fc400037c1670 */
[----:B------:R-:W-:Y:S02]  /*6d70*/  FMNMX.FTZ R48, R193, R48, !PT ;  /* 0x00000030c1307209 */ /* 0x000fe40007810000 */
[----:B------:R-:W-:Y:S02]  /*6d80*/  ISETP.LT.OR P5, PT, R32, 0x9, P5 ;  /* 0x000000092000780c */ /* 0x000fe40002fa1670 */
[----:B------:R-:W-:Y:S02]  /*6d90*/  FMNMX.FTZ R48, R191, R48, !PT ;  /* 0x00000030bf307209 */ /* 0x000fe40007810000 */
[----:B------:R-:W-:Y:S02]  /*6da0*/  FSEL R179, R12, -INF , !P6 ;  /* 0xff8000000cb37808 */ /* 0x000fe40007000000 */
[----:B------:R-:W-:Y:S01]  /*6db0*/  FMNMX.FTZ R48, R189, R48, !PT ;  /* 0x00000030bd307209 */ /* 0x000fe20007810000 */
[----:B------:R-:W1:Y:S01]  /*6dc0*/  LDC R12, c[0x0][0x988] ;  /* 0x00026200ff0c7b82 */ /* 0x000e620000000800 */
[----:B------:R-:W-:-:S02]  /*6dd0*/  ISETP.GT.AND P6, PT, R36, 0x9, P4 ;  /* 0x000000092400780c */ /* 0x000fc400027c4270 */
[----:B------:R-:W-:Y:S02]  /*6de0*/  FMNMX.FTZ R48, R187, R48, !PT ;  /* 0x00000030bb307209 */ /* 0x000fe40007810000 */
[----:B------:R-:W-:Y:S02]  /*6df0*/  FSEL R159, R15, -INF , !P5 ;  /* 0xff8000000f9f7808 */ /* 0x000fe40006800000 */
        /* <DEDUP_REMOVED lines=8> */
[----:B------:R-:W-:Y:S02]  /*6e80*/  FMNMX.FTZ R48, R163, R48, !PT ;  /* 0x00000030a3307209 */ /* 0x000fe40007810000 */
        /* <DEDUP_REMOVED lines=41> */
[C---:B------:R-:W-:Y:S01]  /*7120*/  ISETP.LT.OR P6, PT, R32.reuse, 0x2a, P6 ;  /* 0x0000002a2000780c */ /* 0x040fe200037c1670 */
[----:B------:R-:W2:Y:S01]  /*7130*/  SHFL.BFLY PT, R165, R48, 0x2, 0x1f ;  /* 0x0c401f0030a57f89 */ /* 0x000ea200000e0000 */
[----:B------:R-:W-:-:S02]  /*7140*/  ISETP.LT.OR P5, PT, R32, 0x31, P5 ;  /* 0x000000312000780c */ /* 0x000fc40002fa1670 */
[----:B------:R-:W-:Y:S02]  /*7150*/  FSEL R27, R27, -INF , !P6 ;  /* 0xff8000001b1b7808 */ /* 0x000fe40007000000 */
[----:B------:R-:W-:-:S04]  /*7160*/  ISETP.GT.AND P6, PT, R36, 0x31, P4 ;  /* 0x000000312400780c */ /* 0x000fc800027c4270 */
[----:B------:R-:W-:-:S04]  /*7170*/  ISETP.LT.OR P6, PT, R32, 0x32, P6 ;  /* 0x000000322000780c */ /* 0x000fc800037c1670 */
[----:B------:R-:W-:Y:S02]  /*7180*/  FSEL R31, R31, -INF , !P6 ;  /* 0xff8000001f1f7808 */ /* 0x000fe40007000000 */
[----:B------:R-:W-:-:S04]  /*7190*/  ISETP.GT.AND P6, PT, R36, 0x39, P4 ;  /* 0x000000392400780c */ /* 0x000fc800027c4270 */
[----:B------:R-:W-:-:S04]  /*71a0*/  ISETP.LT.OR P6, PT, R32, 0x3a, P6 ;  /* 0x0000003a2000780c */ /* 0x000fc800037c1670 */
[----:B------:R-:W-:Y:S02]  /*71b0*/  FSEL R35, R35, -INF , !P6 ;  /* 0xff80000023237808 */ /* 0x000fe40007000000 */
[----:B--2---:R-:W-:Y:S02]  /*71c0*/  FMNMX.FTZ R15, R48, R165, !PT ;  /* 0x000000a5300f7209 */ /* 0x004fe40007810000 */
[----:B------:R-:W-:Y:S02]  /*71d0*/  FSEL R165, R30, -INF , !P5 ;  /* 0xff8000001ea57808 */ /* 0x000fe40006800000 */
[----:B------:R-:W-:Y:S01]  /*71e0*/  ISETP.GT.AND P5, PT, R36, 0x38, P4 ;  /* 0x000000382400780c */ /* 0x000fe200027a4270 */
[----:B------:R-:W2:Y:S03]  /*71f0*/  SHFL.BFLY PT, R20, R15, 0x1, 0x1f ;  /* 0x0c201f000f147f89 */ /* 0x000ea600000e0000 */
[----:B------:R-:W-:-:S04]  /*7200*/  ISETP.LT.OR P5, PT, R32, 0x39, P5 ;  /* 0x000000392000780c */ /* 0x000fc80002fa1670 */
[----:B------:R-:W-:Y:S02]  /*7210*/  FSEL R23, R34, -INF , !P5 ;  /* 0xff80000022177808 */ /* 0x000fe40006800000 */
[----:B------:R-:W-:-:S04]  /*7220*/  ISETP.GT.AND P5, PT, R36, 0x40, P4 ;  /* 0x000000402400780c */ /* 0x000fc800027a4270 */
[----:B------:R-:W-:-:S04]  /*7230*/  ISETP.LT.OR P5, PT, R32, 0x41, P5 ;  /* 0x000000412000780c */ /* 0x000fc80002fa1670 */
[----:B------:R-:W-:Y:S02]  /*7240*/  FSEL R21, R38, -INF , !P5 ;  /* 0xff80000026157808 */ /* 0x000fe40006800000 */
[----:B------:R-:W-:-:S04]  /*7250*/  ISETP.GT.AND P5, PT, R36, 0x41, P4 ;  /* 0x000000412400780c */ /* 0x000fc800027a4270 */
[----:B------:R-:W-:Y:S02]  /*7260*/  ISETP.LT.OR P5, PT, R32, 0x42, P5 ;  /* 0x000000422000780c */ /* 0x000fe40002fa1670 */
[----:B--2---:R-:W-:-:S04]  /*7270*/  FMNMX.FTZ R15, R15, R20, !PT ;  /* 0x000000140f0f7209 */ /* 0x004fc80007810000 */
[C---:B------:R-:W-:Y:S01]  /*7280*/  FSETP.NEU.FTZ.AND P6, PT, R15.reuse, -INF , PT ;  /* 0xff8000000f00780b */ /* 0x040fe20003fdd000 */
[----:B-1----:R-:W-:-:S05]  /*7290*/  FMUL.FTZ R20, R15, R12 ;  /* 0x0000000c0f147220 */ /* 0x002fca0000410000 */
[----:B------:R-:W-:-:S05]  /*72a0*/  FSEL R20, R20, RZ, P6 ;  /* 0x000000ff14147208 */ /* 0x000fca0003000000 */
[-CC-:B------:R-:W-:Y:S01]  /*72b0*/  FFMA.FTZ R22, R181, R12.reuse, -R20.reuse ;  /* 0x0000000cb5167223 */ /* 0x180fe20000010814 */
[----:B------:R-:W-:Y:S01]  /*72c0*/  FSEL R181, R39, -INF , !P5 ;  /* 0xff80000027b57808 */ /* 0x000fe20006800000 */
[-CC-:B------:R-:W-:Y:S01]  /*72d0*/  FFMA.FTZ R180, R195, R12.reuse, -R20.reuse ;  /* 0x0000000cc3b47223 */ /* 0x180fe20000010814 */
[----:B------:R-:W-:Y:S01]  /*72e0*/  ISETP.GT.AND P5, PT, R36, 0x48, P4 ;  /* 0x000000482400780c */ /* 0x000fe200027a4270 */
[-CC-:B------:R-:W-:Y:S01]  /*72f0*/  FFMA.FTZ R176, R191, R12.reuse, -R20.reuse ;  /* 0x0000000cbfb07223 */ /* 0x180fe20000010814 */
[----:B------:R1:W-:Y:S01]  /*7300*/  MUFU.EX2 R39, R22 ;  /* 0x0000001600277308 */ /* 0x0003e20000000800 */
[-CC-:B------:R-:W-:Y:S01]  /*7310*/  FFMA.FTZ R178, R187, R12.reuse, -R20.reuse ;  /* 0x0000000cbbb27223 */ /* 0x180fe20000010814 */
[----:B------:R-:W-:Y:S01]  /*7320*/  ISETP.LT.OR P5, PT, R32, 0x49, P5 ;  /* 0x000000492000780c */ /* 0x000fe20002fa1670 */
[-CC-:B------:R-:W-:Y:S01]  /*7330*/  FFMA.FTZ R182, R185, R12.reuse, -R20.reuse ;  /* 0x0000000cb9b67223 */ /* 0x180fe20000010814 */
[-CC-:B------:R-:W-:Y:S01]  /*7340*/  FFMA.FTZ R185, R193, R12.reuse, -R20.reuse ;  /* 0x0000000cc1b97223 */ /* 0x180fe20000010814 */
[-CC-:B------:R-:W-:Y:S01]  /*7350*/  FFMA.FTZ R172, R153, R12.reuse, -R20.reuse ;  /* 0x0000000c99ac7223 */ /* 0x180fe20000010814 */
[----:B------:R-:W-:Y:S01]  /*7360*/  FSEL R41, R41, -INF , !P5 ;  /* 0xff80000029297808 */ /* 0x000fe20006800000 */
[-CC-:B------:R-:W-:Y:S01]  /*7370*/  FFMA.FTZ R168, R85, R12.reuse, -R20.reuse ;  /* 0x0000000c55a87223 */ /* 0x180fe20000010814 */
[----:B------:R-:W-:Y:S01]  /*7380*/  ISETP.GT.AND P5, PT, R36, RZ, P4 ;  /* 0x000000ff2400720c */ /* 0x000fe200027a4270 */
[-CC-:B-1----:R-:W-:Y:S01]  /*7390*/  FFMA.FTZ R22, R189, R12.reuse, -R20.reuse ;  /* 0x0000000cbd167223 */ /* 0x182fe20000010814 */
[-CC-:B------:R-:W-:Y:S01]  /*73a0*/  FFMA.FTZ R174, R87, R12.reuse, -R20.reuse ;  /* 0x0000000c57ae7223 */ /* 0x180fe20000010814 */
[-CC-:B------:R-:W-:Y:S01]  /*73b0*/  FFMA.FTZ R87, R163, R12.reuse, -R20.reuse ;  /* 0x0000000ca3577223 */ /* 0x180fe20000010814 */
[----:B------:R-:W-:Y:S01]  /*73c0*/  ISETP.LT.OR P5, PT, R32, 0x1, P5 ;  /* 0x000000012000780c */ /* 0x000fe20002fa1670 */
[-CC-:B------:R-:W-:Y:S01]  /*73d0*/  FFMA.FTZ R164, R79, R12.reuse, -R20.reuse ;  /* 0x0000000c4fa47223 */ /* 0x180fe20000010814 */
[-CC-:B------:R-:W-:Y:S01]  /*73e0*/  FFMA.FTZ R166, R75, R12.reuse, -R20.reuse ;  /* 0x0000000c4ba67223 */ /* 0x180fe20000010814 */
[-CC-:B------:R-:W-:Y:S01]  /*73f0*/  FFMA.FTZ R154, R37, R12.reuse, -R20.reuse ;  /* 0x0000000c259a7223 */ /* 0x180fe20000010814 */
[----:B------:R-:W-:Y:S01]  /*7400*/  FSEL R195, R14, -INF , !P5 ;  /* 0xff8000000ec37808 */ /* 0x000fe20006800000 */
[-CC-:B------:R-:W-:Y:S01]  /*7410*/  FFMA.FTZ R152, R49, R12.reuse, -R20.reuse ;  /* 0x0000000c31987223 */ /* 0x180fe20000010814 */
[----:B------:R-:W-:Y:S01]  /*7420*/  ISETP.GT.AND P5, PT, R36, 0x49, P4 ;  /* 0x000000492400780c */ /* 0x000fe200027a4270 */
[--C-:B------:R-:W-:Y:S01]  /*7430*/  FFMA.FTZ R49, R33, R12, -R20.reuse ;  /* 0x0000000c21317223 */ /* 0x100fe20000010814 */
[----:B------:R-:W-:Y:S01]  /*7440*/  FMNMX.FTZ R14, R195, R10, !PT ;  /* 0x0000000ac30e7209 */ /* 0x000fe20007810000 */
[-CC-:B------:R-:W-:Y:S01]  /*7450*/  FFMA.FTZ R160, R65, R12.reuse, -R20.reuse ;  /* 0x0000000c41a07223 */ /* 0x180fe20000010814 */
[----:B------:R-:W-:Y:S01]  /*7460*/  ISETP.LT.OR P5, PT, R32, 0x4a, P5 ;  /* 0x0000004a2000780c */ /* 0x000fe20002fa1670 */
[--C-:B------:R-:W-:Y:S01]  /*7470*/  FFMA.FTZ R162, R67, R12, -R20.reuse ;  /* 0x0000000c43a27223 */ /* 0x100fe20000010814 */
[----:B------:R-:W-:Y:S01]  /*7480*/  FMNMX.FTZ R14, R179, R14, !PT ;  /* 0x0000000eb30e7209 */ /* 0x000fe20007810000 */
[----:B------:R-:W-:Y:S01]  /*7490*/  MUFU.EX2 R180, R180 ;  /* 0x000000b400b47308 */ /* 0x000fe20000000800 */
[----:B------:R-:W-:Y:S01]  /*74a0*/  FSEL R191, R40, -INF , !P5 ;  /* 0xff80000028bf7808 */ /* 0x000fe20006800000 */
[--C-:B------:R-:W-:Y:S01]  /*74b0*/  FFMA.FTZ R183, R183, R12, -R20.reuse ;  /* 0x0000000cb7b77223 */ /* 0x100fe20000010814 */
[----:B------:R-:W-:Y:S01]  /*74c0*/  FMNMX.FTZ R14, R159, R14, !PT ;  /* 0x0000000e9f0e7209 */ /* 0x000fe20007810000 */
        /* <DEDUP_REMOVED lines=8> */
[-CC-:B------:R-:W-:Y:S01]  /*7550*/  FFMA.FTZ R67, R71, R12.reuse, -R20.reuse ;  /* 0x0000000c47437223 */ /* 0x180fe20000010814 */
[----:B------:R-:W-:Y:S01]  /*7560*/  FSEL R189, R43, -INF , !P5 ;  /* 0xff8000002bbd7808 */ /* 0x000fe20006800000 */
[--C-:B------:R-:W-:Y:S01]  /*7570*/  FFMA.FTZ R156, R63, R12, -R20.reuse ;  /* 0x0000000c3f9c7223 */ /* 0x100fe20000010814 */
[----:B------:R-:W-:Y:S01]  /*7580*/  FMNMX.FTZ R14, R175, R14, !PT ;  /* 0x0000000eaf0e7209 */ /* 0x000fe20007810000 */
[----:B------:R1:W-:Y:S01]  /*7590*/  MUFU.EX2 R43, R22 ;  /* 0x00000016002b7308 */ /* 0x0003e20000000800 */
        /* <DEDUP_REMOVED lines=9> */
[----:B-1----:R-:W-:Y:S01]  /*7630*/  FFMA.FTZ R22, R161, R12, -R20 ;  /* 0x0000000ca1167223 */ /* 0x002fe20000010814 */
[----:B------:R-:W-:-:S02]  /*7640*/  FMNMX.FTZ R14, R25, R14, !PT ;  /* 0x0000000e190e7209 */ /* 0x000fc40007810000 */
[----:B------:R-:W-:Y:S02]  /*7650*/  ISETP.GT.AND P5, PT, R36, 0x58, P4 ;  /* 0x000000582400780c */ /* 0x000fe400027a4270 */
[----:B------:R-:W-:Y:S01]  /*7660*/  FMNMX.FTZ R14, R171, R14, !PT ;  /* 0x0000000eab0e7209 */ /* 0x000fe20007810000 */
[----:B------:R-:W-:Y:S01]  /*7670*/  MUFU.EX2 R185, R185 ;  /* 0x000000b900b97308 */ /* 0x000fe20000000800 */
[----:B------:R-:W-:Y:S02]  /*7680*/  ISETP.LT.OR P5, PT, R32, 0x59, P5 ;  /* 0x000000592000780c */ /* 0x000fe40002fa1670 */
[----:B------:R-:W-:Y:S02]  /*7690*/  FMNMX.FTZ R14, R169, R14, !PT ;  /* 0x0000000ea90e7209 */ /* 0x000fe40007810000 */
[----:B------:R-:W-:Y:S02]  /*76a0*/  FSEL R193, R44, -INF , !P5 ;  /* 0xff8000002cc17808 */ /* 0x000fe40006800000 */
[----:B------:R-:W-:Y:S01]  /*76b0*/  FMNMX.FTZ R14, R27, R14, !PT ;  /* 0x0000000e1b0e7209 */ /* 0x000fe20007810000 */
[----:B------:R-:W-:Y:S01]  /*76c0*/  MUFU.EX2 R176, R176 ;  /* 0x000000b000b07308 */ /* 0x000fe20000000800 */
[----:B------:R-:W-:-:S02]  /*76d0*/  ISETP.GT.AND P5, PT, R36, 0x59, P4 ;  /* 0x000000592400780c */ /* 0x000fc400027a4270 */
[----:B------:R-:W-:Y:S02]  /*76e0*/  FMNMX.FTZ R14, R165, R14, !PT ;  /* 0x0000000ea50e7209 */ /* 0x000fe40007810000 */
[----:B------:R-:W-:Y:S02]  /*76f0*/  ISETP.LT.OR P5, PT, R32, 0x5a, P5 ;  /* 0x0000005a2000780c */ /* 0x000fe40002fa1670 */
[----:B------:R-:W-:Y:S01]  /*7700*/  FMNMX.FTZ R14, R31, R14, !PT ;  /* 0x0000000e1f0e7209 */ /* 0x000fe20007810000 */
[----:B------:R-:W-:Y:S01]  /*7710*/  MUFU.EX2 R178, R178 ;  /* 0x000000b200b27308 */ /* 0x000fe20000000800 */
[----:B------:R-:W-:Y:S02]  /*7720*/  FSEL R153, R45, -INF , !P5 ;  /* 0xff8000002d997808 */ /* 0x000fe40006800000 */
[----:B------:R-:W-:Y:S02]  /*7730*/  ISETP.GT.AND P5, PT, R36, 0x60, P4 ;  /* 0x000000602400780c */ /* 0x000fe400027a4270 */
[----:B------:R-:W-:-:S02]  /*7740*/  FMNMX.FTZ R14, R23, R14, !PT ;  /* 0x0000000e170e7209 */ /* 0x000fc40007810000 */
[----:B------:R-:W-:Y:S01]  /*7750*/  ISETP.LT.OR P5, PT, R32, 0x61, P5 ;  /* 0x000000612000780c */ /* 0x000fe20002fa1670 */
[----:B------:R1:W-:Y:S01]  /*7760*/  MUFU.EX2 R45, R22 ;  /* 0x00000016002d7308 */ /* 0x0003e20000000800 */
[----:B------:R-:W-:Y:S02]  /*7770*/  FMNMX.FTZ R14, R35, R14, !PT ;  /* 0x0000000e230e7209 */ /* 0x000fe40007810000 */
[----:B------:R-:W-:Y:S02]  /*7780*/  FSEL R161, R46, -INF , !P5 ;  /* 0xff8000002ea17808 */ /* 0x000fe40006800000 */
[----:B------:R-:W-:Y:S02]  /*7790*/  ISETP.GT.AND P5, PT, R36, 0x61, P4 ;  /* 0x000000612400780c */ /* 0x000fe400027a4270 */
[----:B------:R-:W-:Y:S01]  /*77a0*/  FMNMX.FTZ R14, R21, R14, !PT ;  /* 0x0000000e150e7209 */ /* 0x000fe20007810000 */
[----:B------:R-:W-:Y:S01]  /*77b0*/  MUFU.EX2 R183, R183 ;  /* 0x000000b700b77308 */ /* 0x000fe20000000800 */
[----:B------:R-:W-:-:S02]  /*77c0*/  ISETP.LT.OR P5, PT, R32, 0x62, P5 ;  /* 0x000000622000780c */ /* 0x000fc40002fa1670 */
[----:B------:R-:W-:Y:S02]  /*77d0*/  FMNMX.FTZ R14, R181, R14, !PT ;  /* 0x0000000eb50e7209 */ /* 0x000fe40007810000 */
[----:B------:R-:W-:Y:S02]  /*77e0*/  FSEL R47, R47, -INF , !P5 ;  /* 0xff8000002f2f7808 */ /* 0x000fe40006800000 */
[----:B------:R-:W-:Y:S01]  /*77f0*/  ISETP.GT.AND P5, PT, R36, 0x68, P4 ;  /* 0x000000682400780c */ /* 0x000fe200027a4270 */
[----:B------:R-:W-:Y:S01]  /*7800*/  MUFU.EX2 R172, R172 ;  /* 0x000000ac00ac7308 */ /* 0x000fe20000000800 */
[----:B------:R-:W-:Y:S02]  /*7810*/  FMNMX.FTZ R14, R41, R14, !PT ;  /* 0x0000000e290e7209 */ /* 0x000fe40007810000 */
[----:B------:R-:W-:Y:S02]  /*7820*/  ISETP.LT.OR P5, PT, R32, 0x69, P5 ;  /* 0x000000692000780c */ /* 0x000fe40002fa1670 */
[----:B------:R-:W-:-:S02]  /*7830*/  FMNMX.FTZ R14, R191, R14, !PT ;  /* 0x0000000ebf0e7209 */ /* 0x000fc40007810000 */
[----:B------:R-:W-:Y:S01]  /*7840*/  FSEL R85, R50, -INF , !P5 ;  /* 0xff80000032557808 */ /* 0x000fe20006800000 */
[----:B------:R-:W-:Y:S01]  /*7850*/  MUFU.EX2 R174, R174 ;  /* 0x000000ae00ae7308 */ /* 0x000fe20000000800 */
[----:B------:R-:W-:Y:S02]  /*7860*/  FMNMX.FTZ R14, R189, R14, !PT ;  /* 0x0000000ebd0e7209 */ /* 0x000fe40007810000 */
[----:B------:R-:W-:Y:S02]  /*7870*/  ISETP.GT.AND P5, PT, R36, 0x69, P4 ;  /* 0x000000692400780c */ /* 0x000fe400027a4270 */
[----:B------:R-:W-:Y:S02]  /*7880*/  FMNMX.FTZ R14, R187, R14, !PT ;  /* 0x0000000ebb0e7209 */ /* 0x000fe40007810000 */
[----:B------:R-:W-:Y:S01]  /*7890*/  ISETP.LT.OR P5, PT, R32, 0x6a, P5 ;  /* 0x0000006a2000780c */ /* 0x000fe20002fa1670 */
[----:B------:R-:W-:Y:S01]  /*78a0*/  MUFU.EX2 R87, R87 ;  /* 0x0000005700577308 */ /* 0x000fe20000000800 */
[----:B------:R-:W-:-:S02]  /*78b0*/  FMNMX.FTZ R14, R193, R14, !PT ;  /* 0x0000000ec10e7209 */ /* 0x000fc40007810000 */
[----:B------:R-:W-:Y:S01]  /*78c0*/  FSEL R163, R51, -INF , !P5 ;  /* 0xff80000033a37808 */ /* 0x000fe20006800000 */
[----:B------:R-:W-:Y:S01]  /*78d0*/  FFMA.FTZ R51, R81, R12, -R20 ;  /* 0x0000000c51337223 */ /* 0x000fe20000010814 */
[----:B------:R-:W-:Y:S02]  /*78e0*/  ISETP.GT.AND P5, PT, R36, 0x70, P4 ;  /* 0x000000702400780c */ /* 0x000fe400027a4270 */
[----:B------:R-:W-:Y:S01]  /*78f0*/  FMNMX.FTZ R14, R153, R14, !PT ;  /* 0x0000000e990e7209 */ /* 0x000fe20007810000 */
[----:B------:R-:W-:Y:S01]  /*7900*/  MUFU.EX2 R168, R168 ;  /* 0x000000a800a87308 */ /* 0x000fe20000000800 */
[----:B------:R-:W-:Y:S02]  /*7910*/  ISETP.LT.OR P5, PT, R32, 0x71, P5 ;  /* 0x000000712000780c */ /* 0x000fe40002fa1670 */
[----:B------:R-:W-:Y:S02]  /*7920*/  FMNMX.FTZ R14, R161, R14, !PT ;  /* 0x0000000ea10e7209 */ /* 0x000fe40007810000 */
[----:B------:R-:W-:-:S02]  /*7930*/  FSEL R53, R53, -INF , !P5 ;  /* 0xff80000035357808 */ /* 0x000fc40006800000 */
[----:B------:R-:W-:Y:S01]  /*7940*/  ISETP.GT.AND P5, PT, R36, 0x71, P4 ;  /* 0x000000712400780c */ /* 0x000fe200027a4270 */
[----:B------:R-:W-:Y:S01]  /*7950*/  MUFU.EX2 R83, R83 ;  /* 0x0000005300537308 */ /* 0x000fe20000000800 */
[----:B------:R-:W-:Y:S02]  /*7960*/  FMNMX.FTZ R14, R47, R14, !PT ;  /* 0x0000000e2f0e7209 */ /* 0x000fe40007810000 */
[----:B------:R-:W-:Y:S02]  /*7970*/  ISETP.LT.OR P5, PT, R32, 0x72, P5 ;  /* 0x000000722000780c */ /* 0x000fe40002fa1670 */
[----:B------:R-:W-:Y:S02]  /*7980*/  FMNMX.FTZ R14, R85, R14, !PT ;  /* 0x0000000e550e7209 */ /* 0x000fe40007810000 */
[----:B------:R-:W-:Y:S01]  /*7990*/  FSEL R79, R52, -INF , !P5 ;  /* 0xff800000344f7808 */ /* 0x000fe20006800000 */
[----:B------:R-:W-:Y:S01]  /*79a0*/  MUFU.EX2 R170, R170 ;  /* 0x000000aa00aa7308 */ /* 0x000fe20000000800 */
[----:B------:R-:W-:-:S02]  /*79b0*/  ISETP.GT.AND P5, PT, R36, 0x78, P4 ;  /* 0x000000782400780c */ /* 0x000fc400027a4270 */
[----:B------:R-:W-:Y:S02]  /*79c0*/  FMNMX.FTZ R14, R163, R14, !PT ;  /* 0x0000000ea30e7209 */ /* 0x000fe40007810000 */
[----:B------:R-:W-:Y:S02]  /*79d0*/  ISETP.GT.AND P4, PT, R36, 0x79, P4 ;  /* 0x000000792400780c */ /* 0x000fe40002784270 */
[C---:B------:R-:W-:Y:S01]  /*79e0*/  ISETP.LT.OR P5, PT, R32.reuse, 0x79, P5 ;  /* 0x000000792000780c */ /* 0x040fe20002fa1670 */
[----:B------:R-:W-:Y:S01]  /*79f0*/  MUFU.EX2 R51, R51 ;  /* 0x0000003300337308 */ /* 0x000fe20000000800 */
[----:B------:R-:W-:Y:S02]  /*7a00*/  FMNMX.FTZ R14, R53, R14, !PT ;  /* 0x0000000e350e7209 */ /* 0x000fe40007810000 */
[----:B------:R-:W-:Y:S02]  /*7a10*/  ISETP.LT.OR P4, PT, R32, 0x7a, P4 ;  /* 0x0000007a2000780c */ /* 0x000fe40002781670 */
[----:B------:R-:W-:-:S02]  /*7a20*/  FSEL R81, R54, -INF , !P5 ;  /* 0xff80000036517808 */ /* 0x000fc40006800000 */
[----:B------:R-:W-:Y:S01]  /*7a30*/  FMNMX.FTZ R14, R79, R14, !PT ;  /* 0x0000000e4f0e7209 */ /* 0x000fe20007810000 */
[----:B------:R-:W-:Y:S01]  /*7a40*/  MUFU.EX2 R164, R164 ;  /* 0x000000a400a47308 */ /* 0x000fe20000000800 */
[----:B0-----:R-:W-:Y:S01]  /*7a50*/  FSEL R75, R55, -INF , !P4 ;  /* 0xff800000374b7808 */ /* 0x001fe20006000000 */
[--C-:B------:R-:W-:Y:S01]  /*7a60*/  FFMA.FTZ R55, R69, R12, -R20.reuse ;  /* 0x0000000c45377223 */ /* 0x100fe20000010814 */
[----:B------:R-:W-:Y:S02]  /*7a70*/  FMNMX.FTZ R14, R81, R14, !PT ;  /* 0x0000000e510e7209 */ /* 0x000fe40007810000 */
[----:B-1----:R-:W-:Y:S02]  /*7a80*/  FSEL R22, R15, RZ, P6 ;  /* 0x000000ff0f167208 */ /* 0x002fe40003000000 */
[----:B------:R-:W-:Y:S01]  /*7a90*/  FMNMX.FTZ R14, R75, R14, !PT ;  /* 0x0000000e4b0e7209 */ /* 0x000fe20007810000 */
[----:B------:R-:W-:Y:S02]  /*7aa0*/  MUFU.EX2 R77, R77 ;  /* 0x0000004d004d7308 */ /* 0x000fe40000000800 */
[----:B------:R-:W-:Y:S01]  /*7ab0*/  FADD.FTZ R37, -R22, R9 ;  /* 0x0000000916257221 */ /* 0x000fe20000010100 */
[----:B------:R-:W-:Y:S01]  /*7ac0*/  FFMA.FTZ R9, R29, R12, -R20 ;  /* 0x0000000c1d097223 */ /* 0x000fe20000010814 */
[----:B------:R-:W0:Y:S04]  /*7ad0*/  SHFL.BFLY PT, R69, R14, 0x2, 0x1f ;  /* 0x0c401f000e457f89 */ /* 0x000e2800000e0000 */
        /* <DEDUP_REMOVED lines=9> */
[----:B0-----:R-:W-:Y:S01]  /*7b70*/  FMNMX.FTZ R33, R69, R14, !PT ;  /* 0x0000000e45217209 */ /* 0x001fe20007810000 */
[----:B------:R-:W-:-:S03]  /*7b80*/  FMUL.FTZ R14, R37, R12 ;  /* 0x0000000c250e7220 */ /* 0x000fc60000410000 */
[C---:B------:R-:W-:Y:S01]  /*7b90*/  FSETP.NEU.FTZ.AND P4, PT, R33.reuse, -INF , PT ;  /* 0xff8000002100780b */ /* 0x040fe20003f9d000 */
[----:B------:R-:W-:Y:S02]  /*7ba0*/  FMUL.FTZ R20, R33, R12 ;  /* 0x0000000c21147220 */ /* 0x000fe40000410000 */
[----:B------:R-:W0:Y:S03]  /*7bb0*/  MUFU.EX2 R14, R14 ;  /* 0x0000000e000e7308 */ /* 0x000e260000000800 */
[----:B------:R-:W-:-:S05]  /*7bc0*/  FSEL R34, R20, RZ, P4 ;  /* 0x000000ff14227208 */ /* 0x000fca0002000000 */
        /* <DEDUP_REMOVED lines=8> */
[--C-:B------:R-:W-:Y:S01]  /*7c50*/  FFMA.FTZ R22, R159, R12, -R34.reuse ;  /* 0x0000000c9f167223 */ /* 0x100fe20000010822 */
[----:B0-----:R-:W-:Y:S01]  /*7c60*/  FFMA.FTZ R25, R14, R4, R39 ;  /* 0x000000040e197223 */ /* 0x001fe20000010027 */
[----:B------:R-:W-:Y:S01]  /*7c70*/  MUFU.EX2 R20, R20 ;  /* 0x0000001400147308 */ /* 0x000fe20000000800 */
[-CC-:B------:R-:W-:Y:S01]  /*7c80*/  FFMA.FTZ R169, R165, R12.reuse, -R34.reuse ;  /* 0x0000000ca5a97223 */ /* 0x180fe20000010822 */
[-CC-:B------:R-:W-:Y:S01]  /*7c90*/  FFMA.FTZ R165, R21, R12.reuse, -R34.reuse ;  /* 0x0000000c15a57223 */ /* 0x180fe20000010822 */
[----:B------:R-:W-:Y:S01]  /*7ca0*/  FADD.FTZ R25, R180, R25 ;  /* 0x00000019b4197221 */ /* 0x000fe20000010000 */
[-CC-:B------:R-:W-:Y:S01]  /*7cb0*/  FFMA.FTZ R37, R177, R12.reuse, -R34.reuse ;  /* 0x0000000cb1257223 */ /* 0x180fe20000010822 */
[-CC-:B------:R-:W-:Y:S01]  /*7cc0*/  FFMA.FTZ R177, R157, R12.reuse, -R34.reuse ;  /* 0x0000000c9db17223 */ /* 0x180fe20000010822 */
[-CC-:B------:R-:W-:Y:S01]  /*7cd0*/  FFMA.FTZ R179, R155, R12.reuse, -R34.reuse ;  /* 0x0000000c9bb37223 */ /* 0x180fe20000010822 */
[----:B------:R-:W-:Y:S01]  /*7ce0*/  FADD.FTZ R4, R182, R25 ;  /* 0x00000019b6047221 */ /* 0x000fe20000010000 */
[----:B------:R-:W-:Y:S01]  /*7cf0*/  MUFU.EX2 R29, R29 ;  /* 0x0000001d001d7308 */ /* 0x000fe20000000800 */
[-CC-:B------:R-:W-:Y:S01]  /*7d00*/  FFMA.FTZ R30, R27, R12.reuse, -R34.reuse ;  /* 0x0000000c1b1e7223 */ /* 0x180fe20000010822 */
[-C--:B------:R-:W-:Y:S01]  /*7d10*/  FFMA.FTZ R32, R31, R12.reuse, -R34 ;  /* 0x0000000c1f207223 */ /* 0x080fe20000010822 */
        /* <DEDUP_REMOVED lines=25> */
[----:B------:R-:W-:Y:S01]  /*7eb0*/  FFMA.FTZ R34, R75, R12, -R34 ;  /* 0x0000000c4b227223 */ /* 0x000fe20000010822 */
[----:B------:R-:W-:Y:S01]  /*7ec0*/  IMAD.U32 R27, RZ, RZ, UR7 ;  /* 0x00000007ff1b7e24 */ /* 0x000fe2000f8e00ff */
[----:B------:R-:W-:Y:S01]  /*7ed0*/  UMOV UR7, UR4 ;  /* 0x0000000400077c82 */ /* 0x000fe20008000000 */
[----:B------:R-:W-:Y:S01]  /*7ee0*/  FADD.FTZ R4, R174, R23 ;  /* 0x00000017ae047221 */ /* 0x000fe20000010000 */
[----:B------:R-:W-:Y:S01]  /*7ef0*/  FSEL R23, R33, RZ, P4 ;  /* 0x000000ff21177208 */ /* 0x000fe20002000000 */
[----:B------:R-:W-:Y:S01]  /*7f00*/  MUFU.EX2 R24, R24 ;  /* 0x0000001800187308 */ /* 0x000fe20000000800 */
[----:B------:R-:W-:Y:S01]  /*7f10*/  @!P1 LEA R27, R27, UR36, 0x3 ;  /* 0x000000241b1b9c11 */ /* 0x000fe2000f8e18ff */
[----:B------:R-:W-:Y:S01]  /*7f20*/  FADD.FTZ R25, R87, R4 ;  /* 0x0000000457197221 */ /* 0x000fe20000010000 */
[----:B------:R-:W-:Y:S01]  /*7f30*/  ISETP.GT.AND P4, PT, R8, R13, PT ;  /* 0x0000000d0800720c */ /* 0x000fe20003f84270 */
[----:B------:R-:W-:Y:S01]  /*7f40*/  FADD.FTZ R23, -R23, R10 ;  /* 0x0000000a17177221 */ /* 0x000fe20000010100 */
[----:B------:R-:W-:Y:S01]  /*7f50*/  F2FP.F16.F32.PACK_AB R178, R183, R178 ;  /* 0x000000b2b7b2723e */ /* 0x000fe200000000ff */
[----:B------:R-:W-:Y:S01]  /*7f60*/  FADD.FTZ R4, R168, R25 ;  /* 0x00000019a8047221 */ /* 0x000fe20000010000 */
[----:B------:R-:W-:-:S02]  /*7f70*/  @!P1 VIADD R27, R27, 0x28860 ;  /* 0x000288601b1b9836 */ /* 0x000fc40000000000 */
[----:B------:R-:W-:Y:S01]  /*7f80*/  FMUL.FTZ R23, R23, R12 ;  /* 0x0000000c17177220 */ /* 0x000fe20000410000 */
[----:B------:R-:W-:Y:S01]  /*7f90*/  MUFU.EX2 R179, R179 ;  /* 0x000000b300b37308 */ /* 0x000fe20000000800 */
[----:B------:R-:W-:Y:S01]  /*7fa0*/  FADD.FTZ R25, R83, R4 ;  /* 0x0000000453197221 */ /* 0x000fe20000010000 */
[-C--:B------:R-:W-:Y:S01]  /*7fb0*/  FMUL.FTZ R88, R88, R14.reuse ;  /* 0x0000000e58587220 */ /* 0x080fe20000410000 */
[----:B------:R-:W-:Y:S01]  /*7fc0*/  @!P1 PRMT R27, RZ, 0x654, R27 ;  /* 0x00000654ff1b9816 */ /* 0x000fe2000000001b */
[-C--:B------:R-:W-:Y:S01]  /*7fd0*/  FMUL.FTZ R89, R89, R14.reuse ;  /* 0x0000000e59597220 */ /* 0x080fe20000410000 */
[----:B------:R-:W-:Y:S01]  /*7fe0*/  FADD.FTZ R4, R170, R25 ;  /* 0x00000019aa047221 */ /* 0x000fe20000010000 */
[-C--:B------:R-:W-:Y:S01]  /*7ff0*/  FMUL.FTZ R92, R92, R14.reuse ;  /* 0x0000000e5c5c7220 */ /* 0x080fe20000410000 */
[----:B------:R0:W-:Y:S01]  /*8000*/  @!P1 SYNCS.ARRIVE.TRANS64.RED.A1T0 RZ, [R27+URZ], RZ ;  /* 0x000000ff1bff99a7 */ /* 0x0001e2000810043f */
[----:B------:R-:W1:Y:S01]  /*8010*/  MUFU.EX2 R23, R23 ;  /* 0x0000001700177308 */ /* 0x000e620000000800 */
[----:B------:R-:W-:Y:S01]  /*8020*/  FADD.FTZ R21, R51, R4 ;  /* 0x0000000433157221 */ /* 0x000fe20000010000 */
[-C--:B------:R-:W-:Y:S01]  /*8030*/  FMUL.FTZ R93, R93, R14.reuse ;  /* 0x0000000e5d5d7220 */ /* 0x080fe20000410000 */
[-C--:B------:R-:W-:Y:S01]  /*8040*/  FMUL.FTZ R96, R96, R14.reuse ;  /* 0x0000000e60607220 */ /* 0x080fe20000410000 */
[-C--:B------:R-:W-:Y:S01]  /*8050*/  FMUL.FTZ R97, R97, R14.reuse ;  /* 0x0000000e61617220 */ /* 0x080fe20000410000 */
[----:B------:R-:W-:Y:S01]  /*8060*/  FADD.FTZ R4, R164, R21 ;  /* 0x00000015a4047221 */ /* 0x000fe20000010000 */
[-C--:B------:R-:W-:Y:S01]  /*8070*/  FMUL.FTZ R100, R100, R14.reuse ;  /* 0x0000000e64647220 */ /* 0x080fe20000410000 */
[-C--:B------:R-:W-:Y:S01]  /*8080*/  FMUL.FTZ R101, R101, R14.reuse ;  /* 0x0000000e65657220 */ /* 0x080fe20000410000 */
[----:B------:R-:W2:Y:S01]  /*8090*/  MUFU.EX2 R61, R61 ;  /* 0x0000003d003d7308 */ /* 0x000ea20000000800 */
[----:B------:R-:W-:Y:S01]  /*80a0*/  FADD.FTZ R21, R77, R4 ;  /* 0x000000044d157221 */ /* 0x000fe20000010000 */
[-C--:B------:R-:W-:Y:S01]  /*80b0*/  FMUL.FTZ R104, R104, R14.reuse ;  /* 0x0000000e68687220 */ /* 0x080fe20000410000 */
[-C--:B------:R-:W-:Y:S01]  /*80c0*/  FMUL.FTZ R105, R105, R14.reuse ;  /* 0x0000000e69697220 */ /* 0x080fe20000410000 */
[-C--:B------:R-:W-:Y:S01]  /*80d0*/  FMUL.FTZ R108, R108, R14.reuse ;  /* 0x0000000e6c6c7220 */ /* 0x080fe20000410000 */
[----:B------:R-:W-:Y:S01]  /*80e0*/  FADD.FTZ R36, R166, R21 ;  /* 0x00000015a6247221 */ /* 0x000fe20000010000 */
[-C--:B------:R-:W-:Y:S01]  /*80f0*/  FMUL.FTZ R109, R109, R14.reuse ;  /* 0x0000000e6d6d7220 */ /* 0x080fe20000410000 */
[-C--:B------:R-:W-:Y:S01]  /*8100*/  FMUL.FTZ R112, R112, R14.reuse ;  /* 0x0000000e70707220 */ /* 0x080fe20000410000 */
[----:B------:R-:W3:Y:S01]  /*8110*/  MUFU.EX2 R26, R26 ;  /* 0x0000001a001a7308 */ /* 0x000ee20000000800 */
[----:B-1----:R-:W-:Y:S01]  /*8120*/  FFMA.FTZ R4, R23, R3, R20 ;  /* 0x0000000317047223 */ /* 0x002fe20000010014 */
[----:B------:R-:W-:Y:S01]  /*8130*/  FADD.FTZ R21, R55, R36 ;  /* 0x0000002437157221 */ /* 0x000fe20000010000 */
[-C--:B------:R-:W-:Y:S01]  /*8140*/  FMUL.FTZ R113, R113, R14.reuse ;  /* 0x0000000e71717220 */ /* 0x080fe20000410000 */
[-C--:B------:R-:W-:Y:S01]  /*8150*/  FMUL.FTZ R116, R116, R14.reuse ;  /* 0x0000000e74747220 */ /* 0x080fe20000410000 */
[----:B------:R-:W-:Y:S01]  /*8160*/  FADD.FTZ R3, R29, R4 ;  /* 0x000000041d037221 */ /* 0x000fe20000010000 */
[----:B------:R-:W-:Y:S01]  /*8170*/  FADD.FTZ R36, R160, R21 ;  /* 0x00000015a0247221 */ /* 0x000fe20000010000 */
[-C--:B------:R-:W-:Y:S01]  /*8180*/  FMUL.FTZ R117, R117, R14.reuse ;  /* 0x0000000e75757220 */ /* 0x080fe20000410000 */
[----:B------:R-:W1:Y:S01]  /*8190*/  MUFU.EX2 R158, R158 ;  /* 0x0000009e009e7308 */ /* 0x000e620000000800 */
[----:B------:R-:W-:Y:S01]  /*81a0*/  FADD.FTZ R4, R22, R3 ;  /* 0x0000000316047221 */ /* 0x000fe20000010000 */
[----:B------:R-:W-:Y:S01]  /*81b0*/  FADD.FTZ R3, R65, R36 ;  /* 0x0000002441037221 */ /* 0x000fe20000010000 */
[-C--:B------:R-:W-:Y:S01]  /*81c0*/  FMUL.FTZ R120, R120, R14.reuse ;  /* 0x0000000e78787220 */ /* 0x080fe20000410000 */
[-C--:B------:R-:W-:Y:S01]  /*81d0*/  FMUL.FTZ R121, R121, R14.reuse ;  /* 0x0000000e79797220 */ /* 0x080fe20000410000 */
[----:B------:R-:W-:Y:S01]  /*81e0*/  FADD.FTZ R4, R37, R4 ;  /* 0x0000000425047221 */ /* 0x000fe20000010000 */
[----:B------:R-:W-:Y:S01]  /*81f0*/  FADD.FTZ R36, R162, R3 ;  /* 0x00000003a2247221 */ /* 0x000fe20000010000 */
[-C--:B------:R-:W-:Y:S01]  /*8200*/  FMUL.FTZ R124, R124, R14.reuse ;  /* 0x0000000e7c7c7220 */ /* 0x080fe20000410000 */
[----:B------:R-:W4:Y:S01]  /*8210*/  MUFU.EX2 R173, R173 ;  /* 0x000000ad00ad7308 */ /* 0x000f220000000800 */
[----:B------:R-:W-:Y:S01]  /*8220*/  FADD.FTZ R3, R177, R4 ;  /* 0x00000004b1037221 */ /* 0x000fe20000010000 */
[----:B------:R-:W-:Y:S01]  /*8230*/  FADD.FTZ R21, R67, R36 ;  /* 0x0000002443157221 */ /* 0x000fe20000010000 */
[-C--:B------:R-:W-:Y:S01]  /*8240*/  FMUL.FTZ R125, R125, R14.reuse ;  /* 0x0000000e7d7d7220 */ /* 0x080fe20000410000 */
[-C--:B------:R-:W-:Y:S01]  /*8250*/  FMUL.FTZ R128, R128, R14.reuse ;  /* 0x0000000e80807220 */ /* 0x080fe20000410000 */
[----:B------:R-:W-:Y:S01]  /*8260*/  FADD.FTZ R4, R24, R3 ;  /* 0x0000000318047221 */ /* 0x000fe20000010000 */
[----:B------:R-:W-:Y:S01]  /*8270*/  FADD.FTZ R36, R156, R21 ;  /* 0x000000159c247221 */ /* 0x000fe20000010000 */
[-C--:B------:R-:W-:Y:S01]  /*8280*/  FMUL.FTZ R129, R129, R14.reuse ;  /* 0x0000000e81817220 */ /* 0x080fe20000410000 */
[----:B------:R-:W5:Y:S01]  /*8290*/  MUFU.EX2 R57, R57 ;  /* 0x0000003900397308 */ /* 0x000f620000000800 */
[----:B------:R-:W-:Y:S01]  /*82a0*/  FADD.FTZ R3, R179, R4 ;  /* 0x00000004b3037221 */ /* 0x000fe20000010000 */
[----:B--2---:R-:W-:Y:S01]  /*82b0*/  FADD.FTZ R21, R61, R36 ;  /* 0x000000243d157221 */ /* 0x004fe20000010000 */
[-C--:B------:R-:W-:Y:S01]  /*82c0*/  FMUL.FTZ R132, R132, R14.reuse ;  /* 0x0000000e84847220 */ /* 0x080fe20000410000 */
[-C--:B------:R-:W-:Y:S01]  /*82d0*/  FMUL.FTZ R133, R133, R14.reuse ;  /* 0x0000000e85857220 */ /* 0x080fe20000410000 */
[----:B---3--:R-:W-:Y:S01]  /*82e0*/  FADD.FTZ R4, R26, R3 ;  /* 0x000000031a047221 */ /* 0x008fe20000010000 */
[----:B-1----:R-:W-:Y:S01]  /*82f0*/  FADD.FTZ R36, R158, R21 ;  /* 0x000000159e247221 */ /* 0x002fe20000010000 */
[-C--:B------:R-:W-:Y:S01]  /*8300*/  FMUL.FTZ R136, R136, R14.reuse ;  /* 0x0000000e88887220 */ /* 0x080fe20000410000 */
[----:B------:R-:W1:Y:S01]  /*8310*/  MUFU.EX2 R28, R28 ;  /* 0x0000001c001c7308 */ /* 0x000e620000000800 */
[----:B----4-:R-:W-:Y:S01]  /*8320*/  FADD.FTZ R3, R173, R4 ;  /* 0x00000004ad037221 */ /* 0x010fe20000010000 */
[-C--:B------:R-:W-:Y:S01]  /*8330*/  FMUL.FTZ R137, R137, R14.reuse ;  /* 0x0000000e89897220 */ /* 0x080fe20000410000 */
[-C--:B------:R-:W-:Y:S01]  /*8340*/  FMUL.FTZ R140, R140, R14.reuse ;  /* 0x0000000e8c8c7220 */ /* 0x080fe20000410000 */
[-C--:B------:R-:W-:Y:S01]  /*8350*/  FMUL.FTZ R141, R141, R14.reuse ;  /* 0x0000000e8d8d7220 */ /* 0x080fe20000410000 */
[-C--:B------:R-:W-:Y:S01]  /*8360*/  FMUL.FTZ R144, R144, R14.reuse ;  /* 0x0000000e90907220 */ /* 0x080fe20000410000 */
[-C--:B------:R-:W-:Y:S01]  /*8370*/  FMUL.FTZ R145, R145, R14.reuse ;  /* 0x0000000e91917220 */ /* 0x080fe20000410000 */
[-C--:B------:R-:W-:Y:S01]  /*8380*/  FMUL.FTZ R148, R148, R14.reuse ;  /* 0x0000000e94947220 */ /* 0x080fe20000410000 */
[----:B------:R-:W2:Y:S01]  /*8390*/  MUFU.EX2 R152, R152 ;  /* 0x0000009800987308 */ /* 0x000ea20000000800 */
[----:B-----5:R-:W-:Y:S01]  /*83a0*/  FADD.FTZ R21, R57, R36 ;  /* 0x0000002439157221 */ /* 0x020fe20000010000 */
[----:B------:R-:W-:Y:S01]  /*83b0*/  FMUL.FTZ R149, R149, R14 ;  /* 0x0000000e95957220 */ /* 0x000fe20000410000 */
[----:B------:R-:W-:Y:S01]  /*83c0*/  F2FP.F16.F32.PACK_AB R180, R180, R39 ;  /* 0x00000027b4b4723e */ /* 0x000fe200000000ff */
[----:B------:R-:W-:Y:S01]  /*83d0*/  VIADD R8, R8, 0xffffffff ;  /* 0xffffffff08087836 */ /* 0x000fe20000000000 */
[----:B------:R-:W-:Y:S01]  /*83e0*/  F2FP.F16.F32.PACK_AB R182, R185, R182 ;  /* 0x000000b6b9b6723e */ /* 0x000fe200000000ff */
[-C--:B------:R-:W-:Y:S01]  /*83f0*/  FMUL.FTZ R90, R90, R23.reuse ;  /* 0x000000175a5a7220 */ /* 0x080fe20000410000 */
[----:B------:R-:W-:Y:S01]  /*8400*/  F2FP.F16.F32.PACK_AB R176, R43, R176 ;  /* 0x000000b02bb0723e */ /* 0x000fe200000000ff */
[----:B------:R-:W3:Y:S01]  /*8410*/  MUFU.EX2 R175, R175 ;  /* 0x000000af00af7308 */ /* 0x000ee20000000800 */
[----:B-1----:R-:W-:Y:S01]  /*8420*/  FADD.FTZ R4, R28, R3 ;  /* 0x000000031c047221 */ /* 0x002fe20000010000 */
[----:B------:R-:W-:Y:S01]  /*8430*/  F2FP.F16.F32.PACK_AB R172, R45, R172 ;  /* 0x000000ac2dac723e */ /* 0x000fe200000000ff */
[-C--:B------:R-:W-:Y:S01]  /*8440*/  FMUL.FTZ R91, R91, R23.reuse ;  /* 0x000000175b5b7220 */ /* 0x080fe20000410000 */
[----:B------:R-:W-:Y:S01]  /*8450*/  F2FP.F16.F32.PACK_AB R174, R87, R174 ;  /* 0x000000ae57ae723e */ /* 0x000fe200000000ff */
[-C--:B------:R-:W-:Y:S01]  /*8460*/  FMUL.FTZ R94, R94, R23.reuse ;  /* 0x000000175e5e7220 */ /* 0x080fe20000410000 */
[----:B------:R-:W-:Y:S01]  /*8470*/  F2FP.F16.F32.PACK_AB R168, R83, R168 ;  /* 0x000000a853a8723e */ /* 0x000fe200000000ff */
[-C--:B------:R-:W-:Y:S01]  /*8480*/  FMUL.FTZ R95, R95, R23.reuse ;  /* 0x000000175f5f7220 */ /* 0x080fe20000410000 */
[----:B------:R-:W1:Y:S01]  /*8490*/  MUFU.EX2 R49, R49 ;  /* 0x0000003100317308 */ /* 0x000e620000000800 */
[----:B--2---:R-:W-:Y:S01]  /*84a0*/  FADD.FTZ R36, R152, R21 ;  /* 0x0000001598247221 */ /* 0x004fe20000010000 */
[----:B------:R-:W-:Y:S01]  /*84b0*/  F2FP.F16.F32.PACK_AB R170, R51, R170 ;  /* 0x000000aa33aa723e */ /* 0x000fe200000000ff */
[-C--:B------:R-:W-:Y:S01]  /*84c0*/  FMUL.FTZ R98, R98, R23.reuse ;  /* 0x0000001762627220 */ /* 0x080fe20000410000 */
[----:B------:R-:W-:Y:S01]  /*84d0*/  F2FP.F16.F32.PACK_AB R164, R77, R164 ;  /* 0x000000a44da4723e */ /* 0x000fe200000000ff */
[-C--:B------:R-:W-:Y:S01]  /*84e0*/  FMUL.FTZ R99, R99, R23.reuse ;  /* 0x0000001763637220 */ /* 0x080fe20000410000 */
[----:B------:R-:W-:Y:S01]  /*84f0*/  F2FP.F16.F32.PACK_AB R166, R55, R166 ;  /* 0x000000a637a6723e */ /* 0x000fe200000000ff */
[-C--:B------:R-:W-:Y:S01]  /*8500*/  FMUL.FTZ R102, R102, R23.reuse ;  /* 0x0000001766667220 */ /* 0x080fe20000410000 */
[----:B------:R-:W2:Y:S01]  /*8510*/  MUFU.EX2 R30, R30 ;  /* 0x0000001e001e7308 */ /* 0x000ea20000000800 */
[----:B---3--:R-:W-:Y:S01]  /*8520*/  FADD.FTZ R3, R175, R4 ;  /* 0x00000004af037221 */ /* 0x008fe20000010000 */
[----:B------:R-:W-:Y:S01]  /*8530*/  F2FP.F16.F32.PACK_AB R160, R65, R160 ;  /* 0x000000a041a0723e */ /* 0x000fe200000000ff */
[-C--:B------:R-:W-:Y:S01]  /*8540*/  FMUL.FTZ R103, R103, R23.reuse ;  /* 0x0000001767677220 */ /* 0x080fe20000410000 */
[----:B------:R-:W-:Y:S01]  /*8550*/  F2FP.F16.F32.PACK_AB R162, R67, R162 ;  /* 0x000000a243a2723e */ /* 0x000fe200000000ff */
[-C--:B------:R-:W-:Y:S01]  /*8560*/  FMUL.FTZ R106, R106, R23.reuse ;  /* 0x000000176a6a7220 */ /* 0x080fe20000410000 */
[----:B------:R-:W-:Y:S01]  /*8570*/  F2FP.F16.F32.PACK_AB R156, R61, R156 ;  /* 0x0000009c3d9c723e */ /* 0x000fe200000000ff */
[-C--:B------:R-:W-:Y:S01]  /*8580*/  FMUL.FTZ R107, R107, R23.reuse ;  /* 0x000000176b6b7220 */ /* 0x080fe20000410000 */
[----:B------:R-:W3:Y:S01]  /*8590*/  MUFU.EX2 R154, R154 ;  /* 0x0000009a009a7308 */ /* 0x000ee20000000800 */
[----:B-1----:R-:W-:Y:S01]  /*85a0*/  FADD.FTZ R21, R49, R36 ;  /* 0x0000002431157221 */ /* 0x002fe20000010000 */
[----:B------:R-:W-:Y:S01]  /*85b0*/  F2FP.F16.F32.PACK_AB R158, R57, R158 ;  /* 0x0000009e399e723e */ /* 0x000fe200000000ff */
[-C--:B------:R-:W-:Y:S01]  /*85c0*/  FMUL.FTZ R110, R110, R23.reuse ;  /* 0x000000176e6e7220 */ /* 0x080fe20000410000 */
[----:B------:R-:W-:Y:S01]  /*85d0*/  F2FP.F16.F32.PACK_AB R152, R49, R152 ;  /* 0x000000983198723e */ /* 0x000fe200000000ff */
[-C--:B------:R-:W-:Y:S01]  /*85e0*/  FMUL.FTZ R111, R111, R23.reuse ;  /* 0x000000176f6f7220 */ /* 0x080fe20000410000 */
[----:B------:R-:W-:Y:S01]  /*85f0*/  F2FP.F16.F32.PACK_AB R183, R37, R22 ;  /* 0x0000001625b7723e */ /* 0x000fe200000000ff */
[----:B------:R-:W-:Y:S01]  /*8600*/  FMUL.FTZ R114, R114, R23 ;  /* 0x0000001772727220 */ /* 0x000fe20000410000 */
[----:B------:R-:W1:Y:S01]  /*8610*/  MUFU.EX2 R169, R169 ;  /* 0x000000a900a97308 */ /* 0x000e620000000800 */
[----:B--2---:R-:W-:Y:S01]  /*8620*/  FADD.FTZ R4, R30, R3 ;  /* 0x000000031e047221 */ /* 0x004fe20000010000 */
[----:B------:R-:W-:Y:S01]  /*8630*/  F2FP.F16.F32.PACK_AB R177, R24, R177 ;  /* 0x000000b118b1723e */ /* 0x000fe200000000ff */
[----:B------:R-:W-:Y:S01]  /*8640*/  FMUL.FTZ R115, R115, R23 ;  /* 0x0000001773737220 */ /* 0x000fe20000410000 */
[----:B------:R-:W-:Y:S01]  /*8650*/  F2FP.F16.F32.PACK_AB R179, R26, R179 ;  /* 0x000000b31ab3723e */ /* 0x000fe200000000ff */
[----:B------:R-:W-:Y:S01]  /*8660*/  FMUL.FTZ R118, R118, R23 ;  /* 0x0000001776767220 */ /* 0x000fe20000410000 */
[----:B------:R-:W-:Y:S01]  /*8670*/  F2FP.F16.F32.PACK_AB R173, R28, R173 ;  /* 0x000000ad1cad723e */ /* 0x000fe200000000ff */
[----:B------:R-:W-:Y:S01]  /*8680*/  FMUL.FTZ R119, R119, R23 ;  /* 0x0000001777777220 */ /* 0x000fe20000410000 */
[----:B------:R-:W2:Y:S01]  /*8690*/  MUFU.EX2 R9, R9 ;  /* 0x0000000900097308 */ /* 0x000ea20000000800 */
[----:B---3--:R-:W-:Y:S01]  /*86a0*/  FADD.FTZ R36, R154, R21 ;  /* 0x000000159a247221 */ /* 0x008fe20000010000 */
[----:B------:R-:W-:Y:S01]  /*86b0*/  F2FP.F16.F32.PACK_AB R175, R30, R175 ;  /* 0x000000af1eaf723e */ /* 0x000fe200000000ff */
[-C--:B------:R-:W-:Y:S01]  /*86c0*/  FMUL.FTZ R122, R122, R23.reuse ;  /* 0x000000177a7a7220 */ /* 0x080fe20000410000 */
[-C--:B------:R-:W-:Y:S01]  /*86d0*/  FMUL.FTZ R123, R123, R23.reuse ;  /* 0x000000177b7b7220 */ /* 0x080fe20000410000 */
[-C--:B------:R-:W-:Y:S01]  /*86e0*/  FMUL.FTZ R126, R126, R23.reuse ;  /* 0x000000177e7e7220 */ /* 0x080fe20000410000 */
[-C--:B------:R-:W-:Y:S01]  /*86f0*/  FMUL.FTZ R127, R127, R23.reuse ;  /* 0x000000177f7f7220 */ /* 0x080fe20000410000 */
[-C--:B------:R-:W-:Y:S01]  /*8700*/  FMUL.FTZ R130, R130, R23.reuse ;  /* 0x0000001782827220 */ /* 0x080fe20000410000 */
[----:B------:R-:W3:Y:S01]  /*8710*/  MUFU.EX2 R32, R32 ;  /* 0x0000002000207308 */ /* 0x000ee20000000800 */
[----:B-1----:R-:W-:Y:S01]  /*8720*/  FADD.FTZ R3, R169, R4 ;  /* 0x00000004a9037221 */ /* 0x002fe20000010000 */
[-C--:B------:R-:W-:Y:S01]  /*8730*/  FMUL.FTZ R131, R131, R23.reuse ;  /* 0x0000001783837220 */ /* 0x080fe20000410000 */
[-C--:B------:R-:W-:Y:S01]  /*8740*/  FMUL.FTZ R134, R134, R23.reuse ;  /* 0x0000001786867220 */ /* 0x080fe20000410000 */
[-C--:B------:R-:W-:Y:S01]  /*8750*/  FMUL.FTZ R135, R135, R23.reuse ;  /* 0x0000001787877220 */ /* 0x080fe20000410000 */
[-C--:B------:R-:W-:Y:S01]  /*8760*/  FMUL.FTZ R138, R138, R23.reuse ;  /* 0x000000178a8a7220 */ /* 0x080fe20000410000 */
[-C--:B------:R-:W-:Y:S01]  /*8770*/  FMUL.FTZ R139, R139, R23.reuse ;  /* 0x000000178b8b7220 */ /* 0x080fe20000410000 */
[-C--:B------:R-:W-:Y:S01]  /*8780*/  FMUL.FTZ R142, R142, R23.reuse ;  /* 0x000000178e8e7220 */ /* 0x080fe20000410000 */
[----:B------:R-:W1:Y:S01]  /*8790*/  MUFU.EX2 R171, R171 ;  /* 0x000000ab00ab7308 */ /* 0x000e620000000800 */
[C---:B--2---:R-:W-:Y:S01]  /*87a0*/  FADD.FTZ R4, R9.reuse, R36 ;  /* 0x0000002409047221 */ /* 0x044fe20000010000 */
[----:B------:R-:W-:Y:S01]  /*87b0*/  F2FP.F16.F32.PACK_AB R154, R9, R154 ;  /* 0x0000009a099a723e */ /* 0x000fe200000000ff */
[-C--:B------:R-:W-:Y:S01]  /*87c0*/  FMUL.FTZ R143, R143, R23.reuse ;  /* 0x000000178f8f7220 */ /* 0x080fe20000410000 */
[-C--:B------:R-:W-:Y:S01]  /*87d0*/  FMUL.FTZ R146, R146, R23.reuse ;  /* 0x0000001792927220 */ /* 0x080fe20000410000 */
[-C--:B------:R-:W-:Y:S01]  /*87e0*/  FMUL.FTZ R147, R147, R23.reuse ;  /* 0x0000001793937220 */ /* 0x080fe20000410000 */
[-C--:B------:R-:W-:Y:S01]  /*87f0*/  FMUL.FTZ R150, R150, R23.reuse ;  /* 0x0000001796967220 */ /* 0x080fe20000410000 */
[----:B------:R-:W-:Y:S01]  /*8800*/  FMUL.FTZ R151, R151, R23 ;  /* 0x0000001797977220 */ /* 0x000fe20000410000 */
[----:B------:R-:W2:Y:S01]  /*8810*/  MUFU.EX2 R10, R35 ;  /* 0x00000023000a7308 */ /* 0x000ea20000000800 */
[C---:B---3--:R-:W-:Y:S01]  /*8820*/  FADD.FTZ R36, R32.reuse, R3 ;  /* 0x0000000320247221 */ /* 0x048fe20000010000 */
[----:B------:R-:W-:Y:S01]  /*8830*/  F2FP.F16.F32.PACK_AB R169, R32, R169 ;  /* 0x000000a920a9723e */ /* 0x000fe200000000ff */
[----:B------:R-:W-:-:S02]  /*8840*/  IMAD.MOV.U32 R14, RZ, RZ, R0 ;  /* 0x000000ffff0e7224 */ /* 0x000fc400078e0000 */
[----:B------:R-:W-:-:S03]  /*8850*/  IMAD.MOV.U32 R9, RZ, RZ, R15 ;  /* 0x000000ffff097224 */ /* 0x000fc600078e000f */
[----:B------:R-:W3:Y:S01]  /*8860*/  MUFU.EX2 R165, R165 ;  /* 0x000000a500a57308 */ /* 0x000ee20000000800 */
[----:B-1----:R-:W-:-:S07]  /*8870*/  FADD.FTZ R3, R171, R36 ;  /* 0x00000024ab037221 */ /* 0x002fce0000010000 */
[----:B------:R1:W4:Y:S01]  /*8880*/  MUFU.EX2 R25, R181 ;  /* 0x000000b500197308 */ /* 0x0003220000000800 */
[C---:B--2---:R-:W-:Y:S01]  /*8890*/  FADD.FTZ R36, R10.reuse, R3 ;  /* 0x000000030a247221 */ /* 0x044fe20000010000 */
[----:B------:R-:W-:Y:S01]  /*88a0*/  F2FP.F16.F32.PACK_AB R171, R10, R171 ;  /* 0x000000ab0aab723e */ /* 0x000fe200000000ff */
[----:B------:R-:W-:-:S05]  /*88b0*/  IMAD.MOV.U32 R10, RZ, RZ, R33 ;  /* 0x000000ffff0a7224 */ /* 0x000fca00078e0021 */
[----:B------:R-:W2:Y:S01]  /*88c0*/  MUFU.EX2 R41, R41 ;  /* 0x0000002900297308 */ /* 0x000ea20000000800 */
[----:B---3--:R-:W-:Y:S01]  /*88d0*/  FADD.FTZ R36, R165, R36 ;  /* 0x00000024a5247221 */ /* 0x008fe20000010000 */
[----:B-1----:R-:W-:-:S06]  /*88e0*/  F2FP.F16.F32.PACK_AB R181, R29, R20 ;  /* 0x000000141db5723e */ /* 0x002fcc00000000ff */
[----:B------:R-:W1:Y:S01]  /*88f0*/  MUFU.EX2 R167, R191 ;  /* 0x000000bf00a77308 */ /* 0x000e620000000800 */
[C---:B----4-:R-:W-:Y:S01]  /*8900*/  FADD.FTZ R36, R25.reuse, R36 ;  /* 0x0000002419247221 */ /* 0x050fe20000010000 */
[----:B------:R-:W-:-:S06]  /*8910*/  F2FP.F16.F32.PACK_AB R165, R25, R165 ;  /* 0x000000a519a5723e */ /* 0x000fcc00000000ff */
[----:B------:R-:W3:Y:S01]  /*8920*/  MUFU.EX2 R189, R189 ;  /* 0x000000bd00bd7308 */ /* 0x000ee20000000800 */
[----:B--2---:R-:W-:-:S07]  /*8930*/  FADD.FTZ R36, R41, R36 ;  /* 0x0000002429247221 */ /* 0x004fce0000010000 */
[----:B------:R-:W2:Y:S01]  /*8940*/  MUFU.EX2 R187, R187 ;  /* 0x000000bb00bb7308 */ /* 0x000ea20000000800 */
[C---:B-1----:R-:W-:Y:S01]  /*8950*/  FADD.FTZ R36, R167.reuse, R36 ;  /* 0x00000024a7247221 */ /* 0x042fe20000010000 */
[----:B------:R-:W-:-:S06]  /*8960*/  F2FP.F16.F32.PACK_AB R167, R167, R41 ;  /* 0x00000029a7a7723e */ /* 0x000fcc00000000ff */
[----:B------:R-:W1:Y:S01]  /*8970*/  MUFU.EX2 R193, R193 ;  /* 0x000000c100c17308 */ /* 0x000e620000000800 */
[----:B---3--:R-:W-:-:S07]  /*8980*/  FADD.FTZ R36, R189, R36 ;  /* 0x00000024bd247221 */ /* 0x008fce0000010000 */
[----:B------:R-:W3:Y:S01]  /*8990*/  MUFU.EX2 R153, R153 ;  /* 0x0000009900997308 */ /* 0x000ee20000000800 */
[----:B--2---:R-:W-:-:S07]  /*89a0*/  FADD.FTZ R36, R187, R36 ;  /* 0x00000024bb247221 */ /* 0x004fce0000010000 */
[----:B------:R2:W4:Y:S01]  /*89b0*/  MUFU.EX2 R157, R161 ;  /* 0x000000a1009d7308 */ /* 0x0005220000000800 */
[----:B-1----:R-:W-:-:S07]  /*89c0*/  FADD.FTZ R36, R193, R36 ;  /* 0x00000024c1247221 */ /* 0x002fce0000010000 */
[----:B------:R-:W1:Y:S01]  /*89d0*/  MUFU.EX2 R47, R47 ;  /* 0x0000002f002f7308 */ /* 0x000e620000000800 */
[----:B---3--:R-:W-:Y:S01]  /*89e0*/  FADD.FTZ R36, R153, R36 ;  /* 0x0000002499247221 */ /* 0x008fe20000010000 */
[----:B--2---:R-:W-:-:S06]  /*89f0*/  F2FP.F16.F32.PACK_AB R161, R187, R189 ;  /* 0x000000bdbba1723e */ /* 0x004fcc00000000ff */
[----:B------:R-:W2:Y:S01]  /*8a00*/  MUFU.EX2 R85, R85 ;  /* 0x0000005500557308 */ /* 0x000ea20000000800 */
[----:B----4-:R-:W-:-:S07]  /*8a10*/  FADD.FTZ R36, R157, R36 ;  /* 0x000000249d247221 */ /* 0x010fce0000010000 */
[----:B------:R3:W4:Y:S01]  /*8a20*/  MUFU.EX2 R159, R163 ;  /* 0x000000a3009f7308 */ /* 0x0007220000000800 */
[C---:B-1----:R-:W-:Y:S01]  /*8a30*/  FADD.FTZ R36, R47.reuse, R36 ;  /* 0x000000242f247221 */ /* 0x042fe20000010000 */
[----:B------:R-:W-:-:S06]  /*8a40*/  F2FP.F16.F32.PACK_AB R157, R47, R157 ;  /* 0x0000009d2f9d723e */ /* 0x000fcc00000000ff */
[----:B------:R-:W1:Y:S01]  /*8a50*/  MUFU.EX2 R53, R53 ;  /* 0x0000003500357308 */ /* 0x000e620000000800 */
[----:B--2---:R-:W-:Y:S01]  /*8a60*/  FADD.FTZ R36, R85, R36 ;  /* 0x0000002455247221 */ /* 0x004fe20000010000 */
[----:B---3--:R-:W-:-:S06]  /*8a70*/  F2FP.F16.F32.PACK_AB R163, R153, R193 ;  /* 0x000000c199a3723e */ /* 0x008fcc00000000ff */
[----:B------:R-:W2:Y:S01]  /*8a80*/  MUFU.EX2 R79, R79 ;  /* 0x0000004f004f7308 */ /* 0x000ea20000000800 */
[C---:B----4-:R-:W-:Y:S01]  /*8a90*/  FADD.FTZ R36, R159.reuse, R36 ;  /* 0x000000249f247221 */ /* 0x050fe20000010000 */
[----:B------:R-:W-:-:S06]  /*8aa0*/  F2FP.F16.F32.PACK_AB R159, R159, R85 ;  /* 0x000000559f9f723e */ /* 0x000fcc00000000ff */
[----:B------:R-:W3:Y:S01]  /*8ab0*/  MUFU.EX2 R81, R81 ;  /* 0x0000005100517308 */ /* 0x000ee20000000800 */
[----:B-1----:R-:W-:-:S07]  /*8ac0*/  FADD.FTZ R36, R53, R36 ;  /* 0x0000002435247221 */ /* 0x002fce0000010000 */
[----:B------:R-:W1:Y:S01]  /*8ad0*/  MUFU.EX2 R34, R34 ;  /* 0x0000002200227308 */ /* 0x000e620000000800 */
[C---:B--2---:R-:W-:Y:S01]  /*8ae0*/  FADD.FTZ R36, R79.reuse, R36 ;  /* 0x000000244f247221 */ /* 0x044fe20000010000 */
[----:B------:R-:W-:-:S03]  /*8af0*/  F2FP.F16.F32.PACK_AB R153, R79, R53 ;  /* 0x000000354f99723e */ /* 0x000fc600000000ff */
[----:B---3--:R-:W-:-:S04]  /*8b00*/  FADD.FTZ R36, R81, R36 ;  /* 0x0000002451247221 */ /* 0x008fc80000010000 */
[C---:B-1----:R-:W-:Y:S01]  /*8b10*/  FADD.FTZ R3, R34.reuse, R36 ;  /* 0x0000002422037221 */ /* 0x042fe20000010000 */
[----:B------:R-:W-:Y:S01]  /*8b20*/  F2FP.F16.F32.PACK_AB R155, R34, R81 ;  /* 0x00000051229b723e */ /* 0x000fe200000000ff */
[----:B0-----:R-:W-:Y:S06]  /*8b30*/  @P4 BRA `(.L_x_993) ;  /* 0xffffffc400f84947 */ /* 0x001fec000383ffff */
[----:B------:R-:W-:Y:S02]  /*8b40*/  IMAD.MOV.U32 R10, RZ, RZ, R33 ;  /* 0x000000ffff0a7224 */ /* 0x000fe400078e0021 */
[----:B------:R-:W-:-:S07]  /*8b50*/  IMAD.MOV.U32 R9, RZ, RZ, R15 ;  /* 0x000000ffff097224 */ /* 0x000fce00078e000f */
.L_x_976:
[----:B------:R-:W0:Y:S01]  /*8b60*/  LDC R13, c[0x0][0x448] ;  /* 0x00011200ff0d7b82 */ /* 0x000e220000000800 */
[----:B------:R-:W-:-:S05]  /*8b70*/  IADD3 R15, -R11, 0x1, RZ ;  /* 0x000000010b0f7810 */ /* 0x000fca0007ffe1ff */
[----:B------:R-:W-:Y:S02]  /*8b80*/  IMAD R20, R16, UR38, R15 ;  /* 0x0000002610147c24 */ /* 0x000fe4000f8e020f */
[----:B------:R-:W1:Y:S08]  /*8b90*/  S2UR UR7, SR_CTAID.X ;  /* 0x00000000000779c3 */ /* 0x000e700000002500 */
[----:B------:R-:W2:Y:S01]  /*8ba0*/  LDC R22, c[0x0][0x9e4] ;  /* 0x00027900ff167b82 */ /* 0x000ea20000000800 */
[----:B0-----:R-:W-:Y:S01]  /*8bb0*/  ISETP.NE.AND P5, PT, R13, 0x1, PT ;  /* 0x000000010d00780c */ /* 0x001fe20003fa5270 */
[----:B-1----:R-:W-:-:S12]  /*8bc0*/  ULEA UR7, UR7, 0x7f, 0x7 ;  /* 0x0000007f07077891 */ /* 0x002fd8000f8e383f */
[----:B------:R-:W0:Y:S01]  /*8bd0*/  @P5 LDC R13, c[0x0][0x44c] ;  /* 0x00011300ff0d5b82 */ /* 0x000e220000000800 */
[----:B------:R-:W-:Y:S01]  /*8be0*/  IMAD.U32 R11, RZ, RZ, UR7 ;  /* 0x00000007ff0b7e24 */ /* 0x000fe2000f8e00ff */
[----:B--2---:R-:W-:-:S06]  /*8bf0*/  ISETP.GE.AND P6, PT, R22, 0x1, PT ;  /* 0x000000011600780c */ /* 0x004fcc0003fc6270 */
[----:B------:R-:W1:Y:S01]  /*8c00*/  @P5 LDC R14, c[0x0][0x450] ;  /* 0x00011400ff0e5b82 */ /* 0x000e620000000800 */
[----:B0-----:R-:W-:Y:S01]  /*8c10*/  @P5 IMAD.HI.U32 R13, R13, UR7, RZ ;  /* 0x000000070d0d5c27 */ /* 0x001fe2000f8e00ff */
[----:B------:R-:W-:-:S04]  /*8c20*/  ULDC UR7, c[0x0][0x9dc] ;  /* 0x0002770000077ab9 */ /* 0x000fc80000000800 */
        /* <DEDUP_REMOVED lines=13> */
.L_x_995:
[----:B------:R-:W-:-:S13]  /*8d00*/  ISETP.NE.AND P2, PT, R22, 0x1, PT ;  /* 0x000000011600780c */ /* 0x000fda0003f45270 */
[----:B------:R-:W0:Y:S02]  /*8d10*/  @P2 LDC.64 R14, c[0x0][0x9e8] ;  /* 0x00027a00ff0e2b82 */ /* 0x000e240000000a00 */
[----:B0-----:R-:W-:-:S05]  /*8d20*/  @P2 IMAD.HI.U32 R14, R11, R14, RZ ;  /* 0x0000000e0b0e2227 */ /* 0x001fca00078e00ff */
[----:B------:R-:W-:-:S07]  /*8d30*/  @P2 SHF.R.U32.HI R11, RZ, R15, R14 ;  /* 0x0000000fff0b2219 */ /* 0x000fce000001160e */
.L_x_996:
[----:B------:R-:W-:-:S05]  /*8d40*/  IMAD R14, R11, R22, RZ ;  /* 0x000000160b0e7224 */ /* 0x000fca00078e02ff */
[----:B------:R-:W-:-:S07]  /*8d50*/  VIMNMX R13, R13, R14, !PT ;  /* 0x0000000e0d0d7248 */ /* 0x000fce0007fe0100 */
.L_x_994:
[----:B------:R-:W-:-:S05]  /*8d60*/  VIADD R13, R13, 0x7f ;  /* 0x0000007f0d0d7836 */ /* 0x000fca0000000000 */
[----:B------:R-:W-:-:S04]  /*8d70*/  SHF.R.S32.HI R14, RZ, 0x1f, R13 ;  /* 0x0000001fff0e7819 */ /* 0x000fc8000001140d */
[----:B------:R-:W-:-:S04]  /*8d80*/  LEA.HI R14, R14, R13, RZ, 0x7 ;  /* 0x0000000d0e0e7211 */ /* 0x000fc800078f38ff */
[----:B------:R-:W-:-:S04]  /*8d90*/  SHF.R.S32.HI R14, RZ, 0x7, R14 ;  /* 0x00000007ff0e7819 */ /* 0x000fc8000001140e */
[----:B------:R-:W-:-:S04]  /*8da0*/  VIMNMX R13, R17, R14, !PT ;  /* 0x0000000e110d7248 */ /* 0x000fc80007fe0100 */
[----:B------:R-:W-:-:S13]  /*8db0*/  ISETP.GE.AND P2, PT, R8, R13, PT ;  /* 0x0000000d0800720c */ /* 0x000fda0003f46270 */
[----:B------:R-:W-:Y:S05]  /*8dc0*/  @!P2 BRA `(.L_x_997) ;  /* 0x0000002400f4a947 */ /* 0x000fea0003800000 */
[----:B------:R-:W-:Y:S01]  /*8dd0*/  IMAD.MOV.U32 R11, RZ, RZ, R10 ;  /* 0x000000ffff0b7224 */ /* 0x000fe200078e000a */
[----:B------:R-:W-:Y:S01]  /*8de0*/  UMOV UR7, UR4 ;  /* 0x0000000400077c82 */ /* 0x000fe20008000000 */
[----:B------:R-:W-:Y:S01]  /*8df0*/  IMAD.MOV.U32 R14, RZ, RZ, R9 ;  /* 0x000000ffff0e7224 */ /* 0x000fe200078e0009 */
[----:B------:R-:W-:Y:S01]  /*8e00*/  ULDC UR38, c[0x0][0x9d8] ;  /* 0x0002760000267ab9 */ /* 0x000fe20000000800 */
[----:B------:R-:W-:-:S07]  /*8e10*/  IMAD.MOV.U32 R15, RZ, RZ, R0 ;  /* 0x000000ffff0f7224 */ /* 0x000fce00078e0000 */
.L_x_1006:
        /* <DEDUP_REMOVED lines=9> */
.L_x_999:
[----:B------:R-:W-:Y:S01]  /*8eb0*/  ULEA UR10, UR4, UR36, 0x3 ;  /* 0x00000024040a7291 */ /* 0x000fe2000f8e183f */
[----:B------:R-:W-:-:S08]  /*8ec0*/  SHF.L.U32 R9, R0, 0x1f, RZ ;  /* 0x0000001f00097819 */ /* 0x000fd000000006ff */
[----:B------:R0:W1:Y:S01]  /*8ed0*/  SYNCS.PHASECHK.TRANS64.TRYWAIT P3, [UR10+0x28830], R9 ;  /* 0x02883009ff0075a7 */ /* 0x000062000806014a */
[----:B------:R-:W-:Y:S05]  /*8ee0*/  @!P0 BRA `(.L_x_1000) ;  /* 0x0000000000048947 */ /* 0x000fea0003800000 */
[----:B------:R-:W-:Y:S01]  /*8ef0*/  BPT.TRAP 0x1 ;  /* 0x000000040000795c */ /* 0x000fe20000300000 */
.L_x_1000:
[----:B-1----:R-:W-:Y:S05]  /*8f00*/  @P3 BRA `(.L_x_998) ;  /* 0x0000000000083947 */ /* 0x002fea0003800000 */
[----:B------:R-:W1:Y:S02]  /*8f10*/  SYNCS.PHASECHK.TRANS64.TRYWAIT P3, [UR10+0x28830], R9 ;  /* 0x02883009ff0075a7 */ /* 0x000e64000806014a */
[----:B-1----:R-:W-:Y:S05]  /*8f20*/  @!P3 BRA `(.L_x_1001) ;  /* 0x000000c00048b947 */ /* 0x002fea0003800000 */
.L_x_998:
        /* <DEDUP_REMOVED lines=47> */
.L_x_1003:
[----:B------:R-:W-:Y:S01]  /*9220*/  ULEA UR10, UR7, UR36, 0x3 ;  /* 0x00000024070a7291 */ /* 0x000fe2000f8e183f */
[----:B------:R-:W-:-:S08]  /*9230*/  SHF.L.U32 R9, R15, 0x1f, RZ ;  /* 0x0000001f0f097819 */ /* 0x000fd000000006ff */
[----:B------:R0:W1:Y:S01]  /*9240*/  SYNCS.PHASECHK.TRANS64.TRYWAIT P2, [UR10+0x28850], R9 ;  /* 0x02885009ff0075a7 */ /* 0x000062000804014a */
[----:B------:R-:W-:Y:S05]  /*9250*/  @!P0 BRA `(.L_x_1004) ;  /* 0x0000000000048947 */ /* 0x000fea0003800000 */
[----:B------:R-:W-:Y:S01]  /*9260*/  BPT.TRAP 0x1 ;  /* 0x000000040000795c */ /* 0x000fe20000300000 */
.L_x_1004:
[----:B-1----:R-:W-:Y:S05]  /*9270*/  @P2 BRA `(.L_x_1002) ;  /* 0x0000000000082947 */ /* 0x002fea0003800000 */
[----:B------:R-:W1:Y:S02]  /*9280*/  SYNCS.PHASECHK.TRANS64.TRYWAIT P2, [UR10+0x28850], R9 ;  /* 0x02885009ff0075a7 */ /* 0x000e64000804014a */
[----:B-1----:R-:W-:Y:S05]  /*9290*/  @!P2 BRA `(.L_x_1005) ;  /* 0x000000bc0084a947 */ /* 0x002fea0003800000 */
.L_x_1002:
[----:B------:R-:W-:Y:S01]  /*92a0*/  UIADD3 UR10, UR36, 0x400, URZ ;  /* 0x00000400240a7890 */ /* 0x000fe2000fffe03f */
[----:B------:R-:W-:Y:S01]  /*92b0*/  WARPGROUP.ARRIVE ;  /* 0x00000000000079c5 */ /* 0x000fe20000000000 */
[----:B------:R-:W-:Y:S01]  /*92c0*/  UMOV UR11, 0x40000040 ;  /* 0x40000040000b7882 */ /* 0x000fe20000000000 */
[----:B------:R-:W-:Y:S01]  /*92d0*/  UMOV UR15, 0x40000040 ;  /* 0x40000040000f7882 */ /* 0x000fe20000000000 */
[----:B------:R-:W-:Y:S01]  /*92e0*/  USHF.R.U32.HI UR10, URZ, 0x4, UR10 ;  /* 0x000000043f0a7899 */ /* 0x000fe2000801160a */
[----:B------:R-:W-:Y:S01]  /*92f0*/  FMUL.FTZ R15, R24, UR38 ;  /* 0x00000026180f7c20 */ /* 0x000fe20008410000 */
[----:B------:R-:W-:Y:S01]  /*9300*/  FMUL.FTZ R21, R25, UR38 ;  /* 0x0000002619157c20 */ /* 0x000fe20008410000 */
[----:B------:R-:W-:Y:S01]  /*9310*/  FMUL.FTZ R185, R32, UR38 ;  /* 0x0000002620b97c20 */ /* 0x000fe20008410000 */
[----:B------:R-:W-:Y:S01]  /*9320*/  ULOP3.LUT UR10, UR10, 0x3fff, URZ, 0xc0, !UPT ;  /* 0x00003fff0a0a7892 */ /* 0x000fe2000f8ec03f */
[----:B------:R-:W-:Y:S01]  /*9330*/  FMUL.FTZ R187, R33, UR38 ;  /* 0x0000002621bb7c20 */ /* 0x000fe20008410000 */
[----:B------:R-:W-:Y:S01]  /*9340*/  FMUL.FTZ R189, R36, UR38 ;  /* 0x0000002624bd7c20 */ /* 0x000fe20008410000 */
[----:B------:R-:W1:Y:S01]  /*9350*/  MUFU.TANH R15, R15 ;  /* 0x0000000f000f7308 */ /* 0x000e620000002400 */
[----:B------:R-:W-:Y:S01]  /*9360*/  ULOP3.LUT UR10, UR10, 0x4000000, URZ, 0xfc, !UPT ;  /* 0x040000000a0a7892 */ /* 0x000fe2000f8efc3f */
[----:B------:R-:W-:Y:S01]  /*9370*/  FMUL.FTZ R191, R37, UR38 ;  /* 0x0000002625bf7c20 */ /* 0x000fe20008410000 */
[----:B------:R-:W-:Y:S01]  /*9380*/  FMUL.FTZ R193, R40, UR38 ;  /* 0x0000002628c17c20 */ /* 0x000fe20008410000 */
[----:B------:R-:W-:Y:S01]  /*9390*/  FMUL.FTZ R195, R41, UR38 ;  /* 0x0000002629c37c20 */ /* 0x000fe20008410000 */
[----:B------:R-:W-:Y:S01]  /*93a0*/  ULEA UR10, UR7, UR10, 0xb ;  /* 0x0000000a070a7291 */ /* 0x000fe2000f8e583f */
[----:B------:R-:W-:Y:S01]  /*93b0*/  FMUL.FTZ R197, R44, UR38 ;  /* 0x000000262cc57c20 */ /* 0x000fe20008410000 */
[----:B------:R-:W-:Y:S01]  /*93c0*/  FMUL.FTZ R199, R49, UR38 ;  /* 0x0000002631c77c20 */ /* 0x000fe20008410000 */
[----:B------:R-:W2:Y:S01]  /*93d0*/  MUFU.TANH R21, R21 ;  /* 0x0000001500157308 */ /* 0x000ea20000002400 */
[----:B------:R-:W-:Y:S01]  /*93e0*/  UIADD3 UR14, UR10, 0x80, URZ ;  /* 0x000000800a0e7890 */ /* 0x000fe2000fffe03f */
[----:B------:R-:W-:Y:S01]  /*93f0*/  FMUL.FTZ R201, R52, UR38 ;  /* 0x0000002634c97c20 */ /* 0x000fe20008410000 */
[----:B------:R-:W-:Y:S01]  /*9400*/  FMUL.FTZ R203, R53, UR38 ;  /* 0x0000002635cb7c20 */ /* 0x000fe20008410000 */
[----:B------:R-:W-:Y:S01]  /*9410*/  FMUL.FTZ R205, R56, UR38 ;  /* 0x0000002638cd7c20 */ /* 0x000fe20008410000 */
[----:B------:R-:W-:Y:S01]  /*9420*/  FMUL.FTZ R207, R57, UR38 ;  /* 0x0000002639cf7c20 */ /* 0x000fe20008410000 */
[----:B------:R-:W-:Y:S01]  /*9430*/  HGMMA.64x128x16.F32 R88, R180, gdesc[UR8].tnspB, R88, gsb0 ;  /* 0x41e00008b4587df0 */ /* 0x000fe20008000858 */
[----:B------:R-:W-:Y:S01]  /*9440*/  FMUL.FTZ R209, R60, UR38 ;  /* 0x000000263cd17c20 */ /* 0x000fe20008410000 */
[----:B------:R-:W-:Y:S01]  /*9450*/  MUFU.TANH R185, R185 ;  /* 0x000000b900b97308 */ /* 0x000fe20000002400 */
[----:B-1----:R-:W-:Y:S01]  /*9460*/  FMNMX.FTZ R10, R15, R14, !PT ;  /* 0x0000000e0f0a7209 */ /* 0x002fe20007810000 */
[----:B------:R-:W-:Y:S01]  /*9470*/  FMUL.FTZ R61, R61, UR38 ;  /* 0x000000263d3d7c20 */ /* 0x000fe20008410000 */
[----:B------:R-:W-:Y:S01]  /*9480*/  FMUL.FTZ R211, R68, UR38 ;  /* 0x0000002644d37c20 */ /* 0x000fe20008410000 */
[----:B------:R-:W-:Y:S01]  /*9490*/  FMUL.FTZ R213, R69, UR38 ;  /* 0x0000002645d57c20 */ /* 0x000fe20008410000 */
[----:B------:R-:W-:Y:S01]  /*94a0*/  FMUL.FTZ R215, R72, UR38 ;  /* 0x0000002648d77c20 */ /* 0x000fe20008410000 */
[----:B------:R-:W-:Y:S01]  /*94b0*/  FMUL.FTZ R217, R73, UR38 ;  /* 0x0000002649d97c20 */ /* 0x000fe20008410000 */
[----:B------:R-:W-:Y:S01]  /*94c0*/  FMUL.FTZ R219, R76, UR38 ;  /* 0x000000264cdb7c20 */ /* 0x000fe20008410000 */
[----:B------:R-:W-:Y:S01]  /*94d0*/  MUFU.TANH R187, R187 ;  /* 0x000000bb00bb7308 */ /* 0x000fe20000002400 */
[----:B--2---:R-:W-:Y:S01]  /*94e0*/  FMNMX.FTZ R10, R21, R10, !PT ;  /* 0x0000000a150a7209 */ /* 0x004fe20007810000 */
        /* <DEDUP_REMOVED lines=34> */
[----:B------:R-:W1:Y:S01]  /*9710*/  LDC R12, c[0x0][0x988] ;  /* 0x00026200ff0c7b82 */ /* 0x000e620000000800 */
[----:B------:R-:W-:Y:S01]  /*9720*/  FMUL.FTZ R87, R87, UR38 ;  /* 0x0000002657577c20 */ /* 0x000fe20008410000 */
[----:B------:R-:W-:Y:S01]  /*9730*/  UMOV UR11, 0x40000040 ;  /* 0x40000040000b7882 */ /* 0x000fe20000000000 */
[C---:B------:R-:W-:Y:S01]  /*9740*/  ISETP.GT.AND P2, PT, R8.reuse, R13, PT ;  /* 0x0000000d0800720c */ /* 0x040fe20003f44270 */
[----:B------:R-:W-:Y:S01]  /*9750*/  MUFU.TANH R197, R197 ;  /* 0x000000c500c57308 */ /* 0x000fe20000002400 */
[----:B------:R-:W-:-:S07]  /*9760*/  VIADD R8, R8, 0xffffffff ;  /* 0xffffffff08087836 */ /* 0x000fce0000000000 */
        /* <DEDUP_REMOVED lines=16> */
[----:B------:R-:W-:Y:S01]  /*9870*/  FMUL.FTZ R29, R34, UR38 ;  /* 0x00000026221d7c20 */ /* 0x000fe20008410000 */
[----:B------:R-:W-:Y:S01]  /*9880*/  HGMMA.64x128x16.F32 R88, R176, gdesc[UR12].tnspB, R88, gsb0 ;  /* 0x41e0000cb0587df0 */ /* 0x000fe20008000858 */
[----:B------:R-:W-:Y:S01]  /*9890*/  UIADD3 UR14, UR10, 0x100, URZ ;  /* 0x000001000a0e7890 */ /* 0x000fe2000fffe03f */
[----:B------:R-:W-:-:S04]  /*98a0*/  UMOV UR15, 0x40000040 ;  /* 0x40000040000f7882 */ /* 0x000fc80000000000 */
[----:B------:R-:W2:Y:S08]  /*98b0*/  MUFU.TANH R181, R181 ;  /* 0x000000b500b57308 */ /* 0x000eb00000002400 */
[----:B------:R-:W3:Y:S08]  /*98c0*/  MUFU.TANH R183, R183 ;  /* 0x000000b700b77308 */ /* 0x000ef00000002400 */
[----:B------:R-:W-:Y:S01]  /*98d0*/  MUFU.TANH R77, R77 ;  /* 0x0000004d004d7308 */ /* 0x000fe20000002400 */
[----:B--2---:R-:W-:-:S07]  /*98e0*/  FMNMX.FTZ R10, R181, R10, !PT ;  /* 0x0000000ab50a7209 */ /* 0x004fce0007810000 */
[----:B------:R-:W-:Y:S01]  /*98f0*/  MUFU.TANH R221, R221 ;  /* 0x000000dd00dd7308 */ /* 0x000fe20000002400 */
[----:B---3--:R-:W-:-:S04]  /*9900*/  FMNMX.FTZ R10, R183, R10, !PT ;  /* 0x0000000ab70a7209 */ /* 0x008fc80007810000 */
        /* <DEDUP_REMOVED lines=25> */
[----:B------:R-:W-:Y:S02]  /*9aa0*/  FMUL.FTZ R45, R50, UR38 ;  /* 0x00000026322d7c20 */ /* 0x000fe40008410000 */
[----:B------:R-:W-:Y:S01]  /*9ab0*/  MUFU.TANH R43, R43 ;  /* 0x0000002b002b7308 */ /* 0x000fe20000002400 */
[----:B------:R-:W-:Y:S01]  /*9ac0*/  HGMMA.64x128x16.F32 R88, R172, gdesc[UR12].tnspB, R88, gsb0 ;  /* 0x41e0000cac587df0 */ /* 0x000fe20008000858 */
[----:B------:R-:W-:Y:S01]  /*9ad0*/  UIADD3 UR14, UR10, 0x180, URZ ;  /* 0x000001800a0e7890 */ /* 0x000fe2000fffe03f */
[----:B------:R-:W-:-:S05]  /*9ae0*/  UMOV UR15, 0x40000040 ;  /* 0x40000040000f7882 */ /* 0x000fca0000000000 */
        /* <DEDUP_REMOVED lines=51> */
[----:B------:R-:W-:-:S05]  /*9e20*/  FMNMX.FTZ R10, R85, R10, !PT ;  /* 0x0000000a550a7209 */ /* 0x000fca0007810000 */
[----:B0-----:R-:W0:Y:S02]  /*9e30*/  SHFL.BFLY PT, R9, R10, 0x2, 0x1f ;  /* 0x0c401f000a097f89 */ /* 0x001e2400000e0000 */
[----:B0-----:R-:W-:-:S05]  /*9e40*/  FMNMX.FTZ R9, R10, R9, !PT ;  /* 0x000000090a097209 */ /* 0x001fca0007810000 */
[----:B------:R-:W0:Y:S02]  /*9e50*/  SHFL.BFLY PT, R10, R9, 0x1, 0x1f ;  /* 0x0c201f00090a7f89 */ /* 0x000e2400000e0000 */
[----:B0-----:R-:W-:Y:S02]  /*9e60*/  FMNMX.FTZ R9, R9, R10, !PT ;  /* 0x0000000a09097209 */ /* 0x001fe40007810000 */
[----:B------:R-:W-:-:S03]  /*9e70*/  FMNMX.FTZ R10, R20, R11, !PT ;  /* 0x0000000b140a7209 */ /* 0x000fc60007810000 */
[----:B------:R-:W-:Y:S01]  /*9e80*/  FADD.FTZ R71, -R9, R14 ;  /* 0x0000000e09477221 */ /* 0x000fe20000010100 */
[----:B------:R-:W-:Y:S01]  /*9e90*/  FMNMX.FTZ R10, R23, R10, !PT ;  /* 0x0000000a170a7209 */ /* 0x000fe20007810000 */
[-C--:B-1----:R-:W-:Y:S02]  /*9ea0*/  FMUL.FTZ R14, R9, R12.reuse ;  /* 0x0000000c090e7220 */ /* 0x082fe40000410000 */
[----:B------:R-:W-:Y:S01]  /*9eb0*/  FMUL.FTZ R71, R71, R12 ;  /* 0x0000000c47477220 */ /* 0x000fe20000410000 */
[----:B------:R-:W-:Y:S01]  /*9ec0*/  FMNMX.FTZ R10, R25, R10, !PT ;  /* 0x0000000a190a7209 */ /* 0x000fe20007810000 */
[--C-:B------:R-:W-:Y:S01]  /*9ed0*/  FFMA.FTZ R32, R85, R12, -R14.reuse ;  /* 0x0000000c55207223 */ /* 0x100fe2000001080e */
[----:B------:R-:W-:Y:S02]  /*9ee0*/  WARPGROUP.DEPBAR.LE gsb0, 0x0 ;  /* 0x00008000000079c5 */ /* 0x000fe40000010000 */
[----:B------:R-:W-:Y:S01]  /*9ef0*/  WARPGROUP.ARRIVE ;  /* 0x00000000000079c5 */ /* 0x000fe20000000000 */
[----:B------:R-:W-:Y:S01]  /*9f00*/  FMNMX.FTZ R10, R27, R10, !PT ;  /* 0x0000000a1b0a7209 */ /* 0x000fe20007810000 */
[----:B------:R-:W-:Y:S01]  /*9f10*/  FMUL.FTZ R169, R82, UR38 ;  /* 0x0000002652a97c20 */ /* 0x000fe20008410000 */
[----:B------:R-:W-:Y:S01]  /*9f20*/  FMUL.FTZ R171, R86, UR38 ;  /* 0x0000002656ab7c20 */ /* 0x000fe20008410000 */
[--C-:B------:R-:W-:Y:S01]  /*9f30*/  FFMA.FTZ R180, R15, R12, -R14.reuse ;  /* 0x0000000c0fb47223 */ /* 0x100fe2000001080e */
[----:B------:R-:W-:Y:S01]  /*9f40*/  FMNMX.FTZ R10, R29, R10, !PT ;  /* 0x0000000a1d0a7209 */ /* 0x000fe20007810000 */
[----:B------:R-:W-:Y:S01]  /*9f50*/  HGMMA.64x128x16.F32 R88, R164, gdesc[UR12].tnspB, R88, gsb0 ;  /* 0x41e0000ca4587df0 */ /* 0x000fe20008000858 */
[----:B------:R-:W-:Y:S01]  /*9f60*/  UIADD3 UR14, UR10, 0x280, URZ ;  /* 0x000002800a0e7890 */ /* 0x000fe2000fffe03f */
[----:B------:R-:W-:Y:S01]  /*9f70*/  MUFU.TANH R169, R169 ;  /* 0x000000a900a97308 */ /* 0x000fe20000002400 */
[----:B------:R-:W-:Y:S01]  /*9f80*/  UMOV UR15, 0x40000040 ;  /* 0x40000040000f7882 */ /* 0x000fe20000000000 */
[----:B------:R-:W-:Y:S01]  /*9f90*/  FMNMX.FTZ R10, R31, R10, !PT ;  /* 0x0000000a1f0a7209 */ /* 0x000fe20007810000 */
[-CC-:B------:R-:W-:Y:S01]  /*9fa0*/  FFMA.FTZ R176, R185, R12.reuse, -R14.reuse ;  /* 0x0000000cb9b07223 */ /* 0x180fe2000001080e */
[-CC-:B------:R-:W-:Y:S01]  /*9fb0*/  FFMA.FTZ R15, R21, R12.reuse, -R14.reuse ;  /* 0x0000000c150f7223 */ /* 0x180fe2000001080e */
[--C-:B------:R-:W-:Y:S01]  /*9fc0*/  FFMA.FTZ R178, R189, R12, -R14.reuse ;  /* 0x0000000cbdb27223 */ /* 0x100fe2000001080e */
[----:B------:R-:W-:Y:S01]  /*9fd0*/  FMNMX.FTZ R10, R33, R10, !PT ;  /* 0x0000000a210a7209 */ /* 0x000fe20007810000 */
[-CC-:B------:R-:W-:Y:S01]  /*9fe0*/  FFMA.FTZ R172, R193, R12.reuse, -R14.reuse ;  /* 0x0000000cc1ac7223 */ /* 0x180fe2000001080e */
[----:B------:R-:W-:Y:S01]  /*9ff0*/  MUFU.TANH R171, R171 ;  /* 0x000000ab00ab7308 */ /* 0x000fe20000002400 */
[--C-:B------:R-:W-:Y:S01]  /*a000*/  FFMA.FTZ R185, R195, R12, -R14.reuse ;  /* 0x0000000cc3b97223 */ /* 0x100fe2000001080e */
[----:B------:R-:W-:Y:S01]  /*a010*/  FMNMX.FTZ R10, R35, R10, !PT ;  /* 0x0000000a230a7209 */ /* 0x000fe20007810000 */
[-CC-:B------:R-:W-:Y:S01]  /*a020*/  FFMA.FTZ R174, R197, R12.reuse, -R14.reuse ;  /* 0x0000000cc5ae7223 */ /* 0x180fe2000001080e */
[-CC-:B------:R-:W-:Y:S01]  /*a030*/  FFMA.FTZ R182, R181, R12.reuse, -R14.reuse ;  /* 0x0000000cb5b67223 */ /* 0x180fe2000001080e */
        /* <DEDUP_REMOVED lines=16> */
[----:B------:R-:W-:Y:S01]  /*a140*/  FFMA.FTZ R28, R225, R12, -R14 ;  /* 0x0000000ce11c7223 */ /* 0x000fe2000001080e */
[----:B------:R-:W-:Y:S01]  /*a150*/  FMNMX.FTZ R10, R45, R10, !PT ;  /* 0x0000000a2d0a7209 */ /* 0x000fe20007810000 */
[----:B------:R-:W-:Y:S03]  /*a160*/  MUFU.EX2 R71, R71 ;  /* 0x0000004700477308 */ /* 0x000fe60000000800 */
[----:B------:R-:W-:-:S04]  /*a170*/  FMNMX.FTZ R10, R47, R10, !PT ;  /* 0x0000000a2f0a7209 */ /* 0x000fc80007810000 */
[----:B------:R-:W-:Y:S01]  /*a180*/  FMNMX.FTZ R10, R49, R10, !PT ;  /* 0x0000000a310a7209 */ /* 0x000fe20007810000 */
[----:B------:R-:W0:Y:S03]  /*a190*/  MUFU.EX2 R180, R180 ;  /* 0x000000b400b47308 */ /* 0x000e260000000800 */
[----:B------:R-:W-:-:S04]  /*a1a0*/  FMNMX.FTZ R10, R51, R10, !PT ;  /* 0x0000000a330a7209 */ /* 0x000fc80007810000 */
[----:B------:R-:W-:Y:S01]  /*a1b0*/  FMNMX.FTZ R10, R53, R10, !PT ;  /* 0x0000000a350a7209 */ /* 0x000fe20007810000 */
[----:B------:R-:W1:Y:S03]  /*a1c0*/  MUFU.EX2 R15, R15 ;  /* 0x0000000f000f7308 */ /* 0x000e660000000800 */
[----:B------:R-:W-:-:S04]  /*a1d0*/  FMNMX.FTZ R10, R55, R10, !PT ;  /* 0x0000000a370a7209 */ /* 0x000fc80007810000 */
[----:B------:R-:W-:Y:S01]  /*a1e0*/  FMNMX.FTZ R10, R57, R10, !PT ;  /* 0x0000000a390a7209 */ /* 0x000fe20007810000 */
[----:B------:R-:W2:Y:S01]  /*a1f0*/  MUFU.EX2 R182, R182 ;  /* 0x000000b600b67308 */ /* 0x000ea20000000800 */
[----:B0-----:R-:W-:Y:S02]  /*a200*/  FFMA.FTZ R4, R71, R4, R180 ;  /* 0x0000000447047223 */ /* 0x001fe400000100b4 */
[----:B------:R-:W-:-:S04]  /*a210*/  FMNMX.FTZ R10, R59, R10, !PT ;  /* 0x0000000a3b0a7209 */ /* 0x000fc80007810000 */
[----:B------:R-:W-:Y:S01]  /*a220*/  FMNMX.FTZ R10, R63, R10, !PT ;  /* 0x0000000a3f0a7209 */ /* 0x000fe20007810000 */
[----:B------:R-:W0:Y:S01]  /*a230*/  MUFU.EX2 R21, R21 ;  /* 0x0000001500157308 */ /* 0x000e220000000800 */
[----:B-1----:R-:W-:Y:S02]  /*a240*/  F2FP.F16.F32.PACK_AB R180, R15, R180 ;  /* 0x000000b40fb4723e */ /* 0x002fe400000000ff */
[----:B------:R-:W-:-:S04]  /*a250*/  FMNMX.FTZ R10, R65, R10, !PT ;  /* 0x0000000a410a7209 */ /* 0x000fc80007810000 */
[----:B------:R-:W-:Y:S01]  /*a260*/  FMNMX.FTZ R10, R67, R10, !PT ;  /* 0x0000000a430a7209 */ /* 0x000fe20007810000 */
[----:B------:R-:W1:Y:S03]  /*a270*/  MUFU.EX2 R176, R176 ;  /* 0x000000b000b07308 */ /* 0x000e660000000800 */
        /* <DEDUP_REMOVED lines=12> */
[----:B------:R-:W-:-:S05]  /*a340*/  FMNMX.FTZ R10, R87, R10, !PT ;  /* 0x0000000a570a7209 */ /* 0x000fca0007810000 */
        /* <DEDUP_REMOVED lines=8> */
[-CC-:B------:R-:W-:Y:S01]  /*a3d0*/  FFMA.FTZ R187, R177, R12.reuse, -R14.reuse ;  /* 0x0000000cb1bb7223 */ /* 0x180fe2000001080e */
[-CC-:B------:R-:W-:Y:S01]  /*a3e0*/  FFMA.FTZ R164, R205, R12.reuse, -R14.reuse ;  /* 0x0000000ccda47223 */ /* 0x180fe2000001080e */
[-CC-:B------:R-:W-:Y:S01]  /*a3f0*/  FFMA.FTZ R166, R209, R12.reuse, -R14.reuse ;  /* 0x0000000cd1a67223 */ /* 0x180fe2000001080e */
[----:B------:R-:W-:Y:S01]  /*a400*/  HGMMA.64x128x16.F32 R88, R160, gdesc[UR12].tnspB, R88, gsb0 ;  /* 0x41e0000ca0587df0 */ /* 0x000fe20008000858 */
[----:B------:R-:W-:Y:S01]  /*a410*/  UIADD3 UR14, UR10, 0x300, URZ ;  /* 0x000003000a0e7890 */ /* 0x000fe2000fffe03f */
[----:B------:R-:W-:Y:S01]  /*a420*/  FFMA.FTZ R191, R175, R12, -R14 ;  /* 0x0000000cafbf7223 */ /* 0x000fe2000001080e */
[----:B------:R-:W-:Y:S01]  /*a430*/  UMOV UR15, 0x40000040 ;  /* 0x40000040000f7882 */ /* 0x000fe20000000000 */
[----:B------:R-:W-:Y:S01]  /*a440*/  UIADD3 UR10, UR10, 0x380, URZ ;  /* 0x000003800a0a7890 */ /* 0x000fe2000fffe03f */
[----:B------:R-:W3:Y:S08]  /*a450*/  MUFU.EX2 R165, R165 ;  /* 0x000000a500a57308 */ /* 0x000ef00000000800 */
[----:B------:R-:W4:Y:S08]  /*a460*/  MUFU.EX2 R167, R167 ;  /* 0x000000a700a77308 */ /* 0x000f300000000800 */
[----:B------:R-:W5:Y:S08]  /*a470*/  MUFU.EX2 R187, R187 ;  /* 0x000000bb00bb7308 */ /* 0x000f700000000800 */
[----:B------:R-:W-:Y:S08]  /*a480*/  MUFU.EX2 R164, R164 ;  /* 0x000000a400a47308 */ /* 0x000ff00000000800 */
[----:B------:R-:W-:Y:S08]  /*a490*/  MUFU.EX2 R166, R166 ;  /* 0x000000a600a67308 */ /* 0x000ff00000000800 */
[----:B------:R-:W-:Y:S08]  /*a4a0*/  MUFU.EX2 R191, R191 ;  /* 0x000000bf00bf7308 */ /* 0x000ff00000000800 */
[----:B------:R-:W-:Y:S08]  /*a4b0*/  MUFU.EX2 R193, R193 ;  /* 0x000000c100c17308 */ /* 0x000ff00000000800 */
[----:B------:R-:W-:Y:S08]  /*a4c0*/  MUFU.EX2 R22, R22 ;  /* 0x0000001600167308 */ /* 0x000ff00000000800 */
[----:B------:R-:W5:Y:S08]  /*a4d0*/  MUFU.EX2 R195, R195 ;  /* 0x000000c300c37308 */ /* 0x000f700000000800 */
[----:B------:R-:W-:Y:S08]  /*a4e0*/  MUFU.EX2 R24, R24 ;  /* 0x0000001800187308 */ /* 0x000ff00000000800 */
[----:B------:R-:W5:Y:S08]  /*a4f0*/  MUFU.EX2 R77, R77 ;  /* 0x0000004d004d7308 */ /* 0x000f700000000800 */
[----:B------:R-:W-:Y:S08]  /*a500*/  MUFU.EX2 R26, R26 ;  /* 0x0000001a001a7308 */ /* 0x000ff00000000800 */
[----:B------:R-:W-:Y:S08]  /*a510*/  MUFU.EX2 R197, R197 ;  /* 0x000000c500c57308 */ /* 0x000ff00000000800 */
[----:B------:R-:W-:Y:S01]  /*a520*/  MUFU.EX2 R28, R28 ;  /* 0x0000001c001c7308 */ /* 0x000fe20000000800 */
[----:B------:R-:W-:-:S02]  /*a530*/  WARPGROUP.DEPBAR.LE gsb0, 0x0 ;  /* 0x00008000000079c5 */ /* 0x000fc40000010000 */
[----:B------:R-:W-:Y:S01]  /*a540*/  WARPGROUP.ARRIVE ;  /* 0x00000000000079c5 */ /* 0x000fe20000000000 */
[-CC-:B------:R-:W-:Y:S01]  /*a550*/  FFMA.FTZ R160, R173, R12.reuse, -R14.reuse ;  /* 0x0000000cada07223 */ /* 0x180fe2000001080e */
[-CC-:B------:R-:W-:Y:S01]  /*a560*/  FFMA.FTZ R161, R203, R12.reuse, -R14.reuse ;  /* 0x0000000ccba17223 */ /* 0x180fe2000001080e */
[----:B------:R-:W2:Y:S01]  /*a570*/  SHFL.BFLY PT, R173, R10, 0x2, 0x1f ;  /* 0x0c401f000aad7f89 */ /* 0x000ea200000e0000 */
[-CC-:B------:R-:W-:Y:S01]  /*a580*/  FFMA.FTZ R163, R207, R12.reuse, -R14.reuse ;  /* 0x0000000ccfa37223 */ /* 0x180fe2000001080e */
[----:B------:R-:W-:Y:S01]  /*a590*/  FFMA.FTZ R162, R211, R12, -R14 ;  /* 0x0000000cd3a27223 */ /* 0x000fe2000001080e */
[----:B------:R-:W-:Y:S01]  /*a5a0*/  HGMMA.64x128x16.F32 R88, R156, gdesc[UR12].tnspB, R88, gsb0 ;  /* 0x41e0000c9c587df0 */ /* 0x000fe20008000858 */
[----:B------:R-:W-:Y:S08]  /*a5b0*/  MUFU.EX2 R160, R160 ;  /* 0x000000a000a07308 */ /* 0x000ff00000000800 */
[----:B------:R-:W-:Y:S08]  /*a5c0*/  MUFU.EX2 R161, R161 ;  /* 0x000000a100a17308 */ /* 0x000ff00000000800 */
[----:B------:R-:W-:Y:S01]  /*a5d0*/  MUFU.EX2 R163, R163 ;  /* 0x000000a300a37308 */ /* 0x000fe20000000800 */
[----:B--2---:R-:W-:-:S07]  /*a5e0*/  FMNMX.FTZ R173, R10, R173, !PT ;  /* 0x000000ad0aad7209 */ /* 0x004fce0007810000 */
[----:B------:R-:W-:Y:S01]  /*a5f0*/  MUFU.EX2 R162, R162 ;  /* 0x000000a200a27308 */ /* 0x000fe20000000800 */
[----:B------:R-:W2:Y:S02]  /*a600*/  SHFL.BFLY PT, R10, R173, 0x1, 0x1f ;  /* 0x0c201f00ad0a7f89 */ /* 0x000ea400000e0000 */
[----:B--2---:R-:W-:-:S05]  /*a610*/  FMNMX.FTZ R10, R173, R10, !PT ;  /* 0x0000000aad0a7209 */ /* 0x004fca0007810000 */
[C---:B------:R-:W-:Y:S01]  /*a620*/  FADD.FTZ R85, -R10.reuse, R11 ;  /* 0x0000000b0a557221 */ /* 0x040fe20000010100 */
[-C--:B------:R-:W-:Y:S01]  /*a630*/  FMUL.FTZ R46, R10, R12.reuse ;  /* 0x0000000c0a2e7220 */ /* 0x080fe20000410000 */
[----:B------:R2:W-:Y:S02]  /*a640*/  MUFU.EX2 R11, R32 ;  /* 0x00000020000b7308 */ /* 0x0005e40000000800 */
[-C--:B------:R-:W-:Y:S01]  /*a650*/  FMUL.FTZ R14, R85, R12.reuse ;  /* 0x0000000c550e7220 */ /* 0x080fe20000410000 */
[-CC-:B------:R-:W-:Y:S01]  /*a660*/  FFMA.FTZ R181, R20, R12.reuse, -R46.reuse ;  /* 0x0000000c14b57223 */ /* 0x180fe2000001082e */
[-CC-:B------:R-:W-:Y:S01]  /*a670*/  FFMA.FTZ R42, R27, R12.reuse, -R46.reuse ;  /* 0x0000000c1b2a7223 */ /* 0x180fe2000001082e */
[----:B------:R-:W-:Y:S02]  /*a680*/  IMAD.U32 R27, RZ, RZ, UR4 ;  /* 0x00000004ff1b7e24 */ /* 0x000fe4000f8e00ff */
[-CC-:B------:R-:W-:Y:S01]  /*a690*/  FFMA.FTZ R30, R23, R12.reuse, -R46.reuse ;  /* 0x0000000c171e7223 */ /* 0x180fe2000001082e */
[-CC-:B------:R-:W-:Y:S01]  /*a6a0*/  FFMA.FTZ R183, R25, R12.reuse, -R46.reuse ;  /* 0x0000000c19b77223 */ /* 0x180fe2000001082e */
[----:B------:R-:W-:Y:S01]  /*a6b0*/  MUFU.EX2 R14, R14 ;  /* 0x0000000e000e7308 */ /* 0x000fe20000000800 */
[-CC-:B------:R-:W-:Y:S01]  /*a6c0*/  FFMA.FTZ R177, R29, R12.reuse, -R46.reuse ;  /* 0x0000000c1db17223 */ /* 0x180fe2000001082e */
[----:B------:R-:W-:Y:S01]  /*a6d0*/  @!P1 LEA R27, R27, UR36, 0x3 ;  /* 0x000000241b1b9c11 */ /* 0x000fe2000f8e18ff */
[-CC-:B------:R-:W-:Y:S01]  /*a6e0*/  FFMA.FTZ R179, R33, R12.reuse, -R46.reuse ;  /* 0x0000000c21b37223 */ /* 0x180fe2000001082e */
[----:B------:R-:W-:Y:S01]  /*a6f0*/  IADD3 R33, -R19, 0xb, RZ ;  /* 0x0000000b13217810 */ /* 0x000fe20007ffe1ff */
[-C--:B------:R-:W-:Y:S01]  /*a700*/  FFMA.FTZ R40, R31, R12.reuse, -R46 ;  /* 0x0000000c1f287223 */ /* 0x080fe2000001082e */
[----:B------:R-:W-:Y:S01]  /*a710*/  FADD.FTZ R31, R15, R4 ;  /* 0x000000040f1f7221 */ /* 0x000fe20000010000 */
[----:B------:R-:W-:Y:S01]  /*a720*/  @!P1 VIADD R29, R27, 0x28840 ;  /* 0x000288401b1d9836 */ /* 0x000fe20000000000 */
[----:B------:R-:W-:Y:S01]  /*a730*/  MUFU.EX2 R181, R181 ;  /* 0x000000b500b57308 */ /* 0x000fe20000000800 */
[-CC-:B------:R-:W-:Y:S01]  /*a740*/  FFMA.FTZ R44, R35, R12.reuse, -R46.reuse ;  /* 0x0000000c232c7223 */ /* 0x180fe2000001082e */
[----:B------:R-:W-:Y:S01]  /*a750*/  FADD.FTZ R48, R182, R31 ;  /* 0x0000001fb6307221 */ /* 0x000fe20000010000 */
[-CC-:B------:R-:W-:Y:S01]  /*a760*/  FFMA.FTZ R173, R37, R12.reuse, -R46.reuse ;  /* 0x0000000c25ad7223 */ /* 0x180fe2000001082e */
[----:B------:R-:W-:Y:S01]  /*a770*/  @!P1 PRMT R29, RZ, 0x654, R29 ;  /* 0x00000654ff1d9816 */ /* 0x000fe2000000001d */
[-C--:B------:R-:W-:Y:S01]  /*a780*/  FFMA.FTZ R36, R39, R12.reuse, -R46 ;  /* 0x0000000c27247223 */ /* 0x080fe2000001082e */
[----:B0-----:R-:W-:Y:S01]  /*a790*/  FADD.FTZ R31, R21, R48 ;  /* 0x00000030151f7221 */ /* 0x001fe20000010000 */
[-CC-:B------:R-:W-:Y:S01]  /*a7a0*/  FFMA.FTZ R175, R41, R12.reuse, -R46.reuse ;  /* 0x0000000c29af7223 */ /* 0x180fe2000001082e */
[----:B------:R-:W-:Y:S01]  /*a7b0*/  MUFU.EX2 R30, R30 ;  /* 0x0000001e001e7308 */ /* 0x000fe20000000800 */
[----:B--2---:R-:W-:Y:S01]  /*a7c0*/  FFMA.FTZ R32, R43, R12, -R46 ;  /* 0x0000000c2b207223 */ /* 0x004fe2000001082e */
[----:B-1----:R-:W-:Y:S01]  /*a7d0*/  FADD.FTZ R48, R176, R31 ;  /* 0x0000001fb0307221 */ /* 0x002fe20000010000 */
[----:B------:R-:W-:-:S02]  /*a7e0*/  IMAD.U32 R35, RZ, RZ, UR7 ;  /* 0x00000007ff237e24 */ /* 0x000fc4000f8e00ff */
[-CC-:B------:R-:W-:Y:S01]  /*a7f0*/  FFMA.FTZ R23, R45, R12.reuse, -R46.reuse ;  /* 0x0000000c2d177223 */ /* 0x180fe2000001082e */
[-C--:B------:R-:W-:Y:S01]  /*a800*/  FFMA.FTZ R34, R47, R12.reuse, -R46 ;  /* 0x0000000c2f227223 */ /* 0x080fe2000001082e */
[----:B---3--:R-:W-:Y:S01]  /*a810*/  FADD.FTZ R31, R165, R48 ;  /* 0x00000030a51f7221 */ /* 0x008fe20000010000 */
[-CC-:B------:R-:W-:Y:S01]  /*a820*/  FFMA.FTZ R20, R49, R12.reuse, -R46.reuse ;  /* 0x0000000c31147223 */ /* 0x180fe2000001082e */
[----:B------:R-:W-:Y:S01]  /*a830*/  MUFU.EX2 R183, R183 ;  /* 0x000000b700b77308 */ /* 0x000fe20000000800 */
[----:B------:R-:W-:Y:S01]  /*a840*/  @!P1 LEA R35, R35, UR36, 0x3 ;  /* 0x0000002423239c11 */ /* 0x000fe2000f8e18ff */
[----:B------:R-:W-:Y:S01]  /*a850*/  FADD.FTZ R48, R178, R31 ;  /* 0x0000001fb2307221 */ /* 0x000fe20000010000 */
[-CC-:B------:R-:W-:Y:S01]  /*a860*/  FFMA.FTZ R25, R51, R12.reuse, -R46.reuse ;  /* 0x0000000c33197223 */ /* 0x180fe2000001082e */
[-CC-:B------:R-:W-:Y:S01]  /*a870*/  FFMA.FTZ R27, R53, R12.reuse, -R46.reuse ;  /* 0x0000000c351b7223 */ /* 0x180fe2000001082e */
[----:B------:R-:W-:Y:S01]  /*a880*/  FFMA.FTZ R38, R55, R12, -R46 ;  /* 0x0000000c37267223 */ /* 0x000fe2000001082e */
[----:B----4-:R-:W-:Y:S01]  /*a890*/  FADD.FTZ R31, R167, R48 ;  /* 0x00000030a71f7221 */ /* 0x010fe20000010000 */
[----:B------:R-:W-:Y:S01]  /*a8a0*/  F2FP.F16.F32.PACK_AB R182, R21, R182 ;  /* 0x000000b615b6723e */ /* 0x000fe200000000ff */
[----:B------:R-:W-:Y:S01]  /*a8b0*/  MUFU.EX2 R42, R42 ;  /* 0x0000002a002a7308 */ /* 0x000fe20000000800 */
[-CC-:B------:R-:W-:Y:S01]  /*a8c0*/  FFMA.FTZ R57, R57, R12.reuse, -R46.reuse ;  /* 0x0000000c39397223 */ /* 0x180fe2000001082e */
[----:B------:R-:W-:Y:S01]  /*a8d0*/  FADD.FTZ R48, R172, R31 ;  /* 0x0000001fac307221 */ /* 0x000fe20000010000 */
[-CC-:B------:R-:W-:Y:S01]  /*a8e0*/  FFMA.FTZ R59, R59, R12.reuse, -R46.reuse ;  /* 0x0000000c3b3b7223 */ /* 0x180fe2000001082e */
[-CC-:B------:R-:W-:Y:S01]  /*a8f0*/  FFMA.FTZ R63, R63, R12.reuse, -R46.reuse ;  /* 0x0000000c3f3f7223 */ /* 0x180fe2000001082e */
[-C--:B------:R-:W-:Y:S01]  /*a900*/  FFMA.FTZ R65, R65, R12.reuse, -R46 ;  /* 0x0000000c41417223 */ /* 0x080fe2000001082e */
[----:B------:R-:W-:Y:S01]  /*a910*/  FADD.FTZ R31, R185, R48 ;  /* 0x00000030b91f7221 */ /* 0x000fe20000010000 */
[-CC-:B------:R-:W-:Y:S01]  /*a920*/  FFMA.FTZ R67, R67, R12.reuse, -R46.reuse ;  /* 0x0000000c43437223 */ /* 0x180fe2000001082e */
[----:B------:R-:W-:Y:S01]  /*a930*/  MUFU.EX2 R177, R177 ;  /* 0x000000b100b17308 */ /* 0x000fe20000000800 */
[-CC-:B------:R-:W-:Y:S01]  /*a940*/  FFMA.FTZ R69, R69, R12.reuse, -R46.reuse ;  /* 0x0000000c45457223 */ /* 0x180fe2000001082e */
[----:B------:R-:W-:Y:S01]  /*a950*/  FADD.FTZ R50, R174, R31 ;  /* 0x0000001fae327221 */ /* 0x000fe20000010000 */
[-CC-:B------:R-:W-:Y:S01]  /*a960*/  FFMA.FTZ R73, R73, R12.reuse, -R46.reuse ;  /* 0x0000000c49497223 */ /* 0x180fe2000001082e */
[-CC-:B------:R-:W-:Y:S01]  /*a970*/  FFMA.FTZ R75, R75, R12.reuse, -R46.reuse ;  /* 0x0000000c4b4b7223 */ /* 0x180fe2000001082e */
[-CC-:B------:R-:W-:Y:S01]  /*a980*/  FFMA.FTZ R81, R81, R12.reuse, -R46.reuse ;  /* 0x0000000c51517223 */ /* 0x180fe2000001082e */
[-CC-:B------:R-:W-:Y:S01]  /*a990*/  FFMA.FTZ R79, R79, R12.reuse, -R46.reuse ;  /* 0x0000000c4f4f7223 */ /* 0x180fe2000001082e */
[----:B------:R-:W-:Y:S01]  /*a9a0*/  FFMA.FTZ R83, R83, R12, -R46 ;  /* 0x0000000c53537223 */ /* 0x000fe2000001082e */
[----:B------:R-:W-:Y:S01]  /*a9b0*/  MUFU.EX2 R40, R40 ;  /* 0x0000002800287308 */ /* 0x000fe20000000800 */
[----:B------:R-:W-:Y:S01]  /*a9c0*/  F2FP.F16.F32.PACK_AB R178, R167, R178 ;  /* 0x000000b2a7b2723e */ /* 0x000fe200000000ff */
[----:B------:R-:W-:Y:S01]  /*a9d0*/  UMOV UR7, UR4 ;  /* 0x0000000400077c82 */ /* 0x000fe20008000000 */
[----:B------:R-:W-:-:S02]  /*a9e0*/  F2FP.F16.F32.PACK_AB R176, R165, R176 ;  /* 0x000000b0a5b0723e */ /* 0x000fc400000000ff */
[----:B------:R-:W-:Y:S02]  /*a9f0*/  F2FP.F16.F32.PACK_AB R172, R185, R172 ;  /* 0x000000acb9ac723e */ /* 0x000fe400000000ff */
[----:B-----5:R-:W-:Y:S01]  /*aa00*/  F2FP.F16.F32.PACK_AB R174, R187, R174 ;  /* 0x000000aebbae723e */ /* 0x020fe200000000ff */
        /* <DEDUP_REMOVED lines=8> */
[----:B------:R-:W-:Y:S04]  /*aa90*/  HGMMA.64x128x16.F32 R88, R152, gdesc[UR8].tnspB, R88, gsb0 ;  /* 0x41e0000898587df0 */ /* 0x000fe80008000858 */
[----:B------:R-:W-:Y:S08]  /*aaa0*/  MUFU.EX2 R175, R175 ;  /* 0x000000af00af7308 */ /* 0x000ff00000000800 */
[----:B------:R-:W-:Y:S08]  /*aab0*/  MUFU.EX2 R32, R32 ;  /* 0x0000002000207308 */ /* 0x000ff00000000800 */
[----:B------:R-:W-:Y:S08]  /*aac0*/  MUFU.EX2 R23, R23 ;  /* 0x0000001700177308 */ /* 0x000ff00000000800 */
[----:B------:R-:W-:Y:S08]  /*aad0*/  MUFU.EX2 R34, R34 ;  /* 0x0000002200227308 */ /* 0x000ff00000000800 */
[----:B------:R-:W-:Y:S08]  /*aae0*/  MUFU.EX2 R20, R20 ;  /* 0x0000001400147308 */ /* 0x000ff00000000800 */
[----:B------:R-:W-:Y:S08]  /*aaf0*/  MUFU.EX2 R25, R25 ;  /* 0x0000001900197308 */ /* 0x000ff00000000800 */
        /* <DEDUP_REMOVED lines=13> */
[----:B------:R-:W-:Y:S01]  /*abd0*/  MUFU.EX2 R83, R83 ;  /* 0x0000005300537308 */ /* 0x000fe20000000800 */
[----:B------:R-:W-:Y:S02]  /*abe0*/  WARPGROUP.DEPBAR.LE gsb0, 0x0 ;  /* 0x00008000000079c5 */ /* 0x000fe40000010000 */
[----:B------:R0:W-:Y:S06]  /*abf0*/  BAR.ARV R33, 0x100 ;  /* 0x000400210000751d */ /* 0x0001ec0000002000 */
[----:B------:R1:W-:Y:S01]  /*ac00*/  @!P1 SYNCS.ARRIVE.TRANS64.RED.A1T0 RZ, [R29+URZ], RZ ;  /* 0x000000ff1dff99a7 */ /* 0x0003e2000810043f */
[----:B------:R-:W-:Y:S01]  /*ac10*/  F2FP.F16.F32.PACK_AB R154, R11, R28 ;  /* 0x0000001c0b9a723e */ /* 0x000fe200000000ff */
[----:B0-----:R-:W-:-:S02]  /*ac20*/  @!P1 VIADD R33, R35, 0x28860 ;  /* 0x0002886023219836 */ /* 0x001fc40000000000 */
[-C--:B------:R-:W-:Y:S01]  /*ac30*/  FMUL.FTZ R90, R90, R14.reuse ;  /* 0x0000000e5a5a7220 */ /* 0x080fe20000410000 */
[-C--:B------:R-:W-:Y:S01]  /*ac40*/  FMUL.FTZ R91, R91, R14.reuse ;  /* 0x0000000e5b5b7220 */ /* 0x080fe20000410000 */
[-C--:B------:R-:W-:Y:S01]  /*ac50*/  FMUL.FTZ R94, R94, R14.reuse ;  /* 0x0000000e5e5e7220 */ /* 0x080fe20000410000 */
[-C--:B------:R-:W-:Y:S01]  /*ac60*/  FMUL.FTZ R95, R95, R14.reuse ;  /* 0x0000000e5f5f7220 */ /* 0x080fe20000410000 */
[----:B------:R-:W-:Y:S01]  /*ac70*/  @!P1 PRMT R33, RZ, 0x654, R33 ;  /* 0x00000654ff219816 */ /* 0x000fe20000000021 */
[----:B-1----:R-:W-:Y:S01]  /*ac80*/  FFMA.FTZ R29, R14, R3, R181 ;  /* 0x000000030e1d7223 */ /* 0x002fe200000100b5 */
[C---:B------:R-:W-:Y:S01]  /*ac90*/  F2FP.F16.F32.PACK_AB R181, R30.reuse, R181 ;  /* 0x000000b51eb5723e */ /* 0x040fe200000000ff */
[----:B------:R-:W0:Y:S01]  /*aca0*/  MUFU.EX2 R3, R57 ;  /* 0x0000003900037308 */ /* 0x000e220000000800 */
[----:B------:R1:W-:Y:S01]  /*acb0*/  @!P1 SYNCS.ARRIVE.TRANS64.RED.A1T0 RZ, [R33+URZ], RZ ;  /* 0x000000ff21ff99a7 */ /* 0x0003e2000810043f */
[----:B------:R-:W-:Y:S01]  /*acc0*/  FADD.FTZ R4, R30, R29 ;  /* 0x0000001d1e047221 */ /* 0x000fe20000010000 */
[-C--:B------:R-:W-:Y:S01]  /*acd0*/  FMUL.FTZ R98, R98, R14.reuse ;  /* 0x0000000e62627220 */ /* 0x080fe20000410000 */
[-C--:B------:R-:W-:Y:S01]  /*ace0*/  FMUL.FTZ R99, R99, R14.reuse ;  /* 0x0000000e63637220 */ /* 0x080fe20000410000 */
[-C--:B------:R-:W-:Y:S01]  /*acf0*/  FMUL.FTZ R102, R102, R14.reuse ;  /* 0x0000000e66667220 */ /* 0x080fe20000410000 */
[----:B------:R-:W-:Y:S01]  /*ad00*/  FADD.FTZ R29, R183, R4 ;  /* 0x00000004b71d7221 */ /* 0x000fe20000010000 */
[-C--:B------:R-:W-:Y:S01]  /*ad10*/  FMUL.FTZ R103, R103, R14.reuse ;  /* 0x0000000e67677220 */ /* 0x080fe20000410000 */
[-C--:B------:R-:W-:Y:S01]  /*ad20*/  FMUL.FTZ R106, R106, R14.reuse ;  /* 0x0000000e6a6a7220 */ /* 0x080fe20000410000 */
[----:B-1----:R-:W-:Y:S01]  /*ad30*/  FADD.FTZ R33, R187, R50 ;  /* 0x00000032bb217221 */ /* 0x002fe20000010000 */
[----:B------:R-:W-:Y:S01]  /*ad40*/  FADD.FTZ R4, R42, R29 ;  /* 0x0000001d2a047221 */ /* 0x000fe20000010000 */
[-C--:B------:R-:W-:Y:S01]  /*ad50*/  FMUL.FTZ R107, R107, R14.reuse ;  /* 0x0000000e6b6b7220 */ /* 0x080fe20000410000 */
[-C--:B------:R-:W-:Y:S01]  /*ad60*/  FMUL.FTZ R110, R110, R14.reuse ;  /* 0x0000000e6e6e7220 */ /* 0x080fe20000410000 */
[----:B------:R-:W-:Y:S01]  /*ad70*/  FADD.FTZ R50, R168, R33 ;  /* 0x00000021a8327221 */ /* 0x000fe20000010000 */
[----:B------:R-:W-:Y:S01]  /*ad80*/  FADD.FTZ R29, R177, R4 ;  /* 0x00000004b11d7221 */ /* 0x000fe20000010000 */
[C---:B------:R-:W-:Y:S01]  /*ad90*/  F2FP.F16.F32.PACK_AB R177, R40.reuse, R177 ;  /* 0x000000b128b1723e */ /* 0x040fe200000000ff */
[-C--:B------:R-:W-:Y:S01]  /*ada0*/  FMUL.FTZ R111, R111, R14.reuse ;  /* 0x0000000e6f6f7220 */ /* 0x080fe20000410000 */
[----:B------:R-:W-:Y:S01]  /*adb0*/  FADD.FTZ R21, R189, R50 ;  /* 0x00000032bd157221 */ /* 0x000fe20000010000 */
[----:B------:R-:W-:Y:S01]  /*adc0*/  FADD.FTZ R4, R40, R29 ;  /* 0x0000001d28047221 */ /* 0x000fe20000010000 */
[----:B0-----:R-:W-:Y:S01]  /*add0*/  F2FP.F16.F32.PACK_AB R167, R59, R3 ;  /* 0x000000033ba7723e */ /* 0x001fe200000000ff */
[-C--:B------:R-:W-:Y:S01]  /*ade0*/  FMUL.FTZ R114, R114, R14.reuse ;  /* 0x0000000e72727220 */ /* 0x080fe20000410000 */
[-C--:B------:R-:W-:Y:S01]  /*adf0*/  FMUL.FTZ R115, R115, R14.reuse ;  /* 0x0000000e73737220 */ /* 0x080fe20000410000 */
[----:B------:R-:W-:Y:S01]  /*ae00*/  FADD.FTZ R29, R179, R4 ;  /* 0x00000004b31d7221 */ /* 0x000fe20000010000 */
[-C--:B------:R-:W-:Y:S01]  /*ae10*/  FMUL.FTZ R118, R118, R14.reuse ;  /* 0x0000000e76767220 */ /* 0x080fe20000410000 */
[-C--:B------:R-:W-:Y:S01]  /*ae20*/  FMUL.FTZ R119, R119, R14.reuse ;  /* 0x0000000e77777220 */ /* 0x080fe20000410000 */
[-C--:B------:R-:W-:Y:S01]  /*ae30*/  FMUL.FTZ R122, R122, R14.reuse ;  /* 0x0000000e7a7a7220 */ /* 0x080fe20000410000 */
[----:B------:R-:W-:Y:S01]  /*ae40*/  FADD.FTZ R4, R44, R29 ;  /* 0x0000001d2c047221 */ /* 0x000fe20000010000 */
[-C--:B------:R-:W-:Y:S01]  /*ae50*/  FMUL.FTZ R123, R123, R14.reuse ;  /* 0x0000000e7b7b7220 */ /* 0x080fe20000410000 */
[-C--:B------:R-:W-:Y:S01]  /*ae60*/  FMUL.FTZ R126, R126, R14.reuse ;  /* 0x0000000e7e7e7220 */ /* 0x080fe20000410000 */
[----:B------:R-:W-:Y:S01]  /*ae70*/  FMUL.FTZ R127, R127, R14 ;  /* 0x0000000e7f7f7220 */ /* 0x000fe20000410000 */
[----:B------:R-:W-:Y:S01]  /*ae80*/  FADD.FTZ R29, R173, R4 ;  /* 0x00000004ad1d7221 */ /* 0x000fe20000010000 */
[--C-:B------:R-:W-:Y:S01]  /*ae90*/  FFMA.FTZ R4, R169, R12, -R46.reuse ;  /* 0x0000000ca9047223 */ /* 0x100fe2000001082e */
[-C--:B------:R-:W-:Y:S01]  /*aea0*/  FMUL.FTZ R130, R130, R14.reuse ;  /* 0x0000000e82827220 */ /* 0x080fe20000410000 */
[----:B------:R-:W-:Y:S01]  /*aeb0*/  FMUL.FTZ R131, R131, R14 ;  /* 0x0000000e83837220 */ /* 0x000fe20000410000 */
[----:B------:R-:W-:Y:S01]  /*aec0*/  FADD.FTZ R48, R36, R29 ;  /* 0x0000001d24307221 */ /* 0x000fe20000010000 */
[----:B------:R0:W1:Y:S01]  /*aed0*/  MUFU.EX2 R153, R4 ;  /* 0x0000000400997308 */ /* 0x0000620000000800 */
[-CC-:B------:R-:W-:Y:S01]  /*aee0*/  FFMA.FTZ R29, R171, R12.reuse, -R46.reuse ;  /* 0x0000000cab1d7223 */ /* 0x180fe2000001082e */
[----:B------:R-:W-:Y:S01]  /*aef0*/  FFMA.FTZ R46, R87, R12, -R46 ;  /* 0x0000000c572e7223 */ /* 0x000fe2000001082e */
[----:B------:R-:W-:Y:S01]  /*af00*/  FADD.FTZ R31, R175, R48 ;  /* 0x00000030af1f7221 */ /* 0x000fe20000010000 */
[----:B------:R-:W-:Y:S01]  /*af10*/  F2FP.F16.F32.PACK_AB R175, R32, R175 ;  /* 0x000000af20af723e */ /* 0x000fe200000000ff */
[-C--:B------:R-:W-:Y:S01]  /*af20*/  FMUL.FTZ R134, R134, R14.reuse ;  /* 0x0000000e86867220 */ /* 0x080fe20000410000 */
[-C--:B------:R-:W-:Y:S01]  /*af30*/  FMUL.FTZ R135, R135, R14.reuse ;  /* 0x0000000e87877220 */ /* 0x080fe20000410000 */
[----:B------:R-:W-:Y:S01]  /*af40*/  FADD.FTZ R48, R32, R31 ;  /* 0x0000001f20307221 */ /* 0x000fe20000010000 */
[----:B------:R-:W2:Y:S01]  /*af50*/  MUFU.EX2 R29, R29 ;  /* 0x0000001d001d7308 */ /* 0x000ea20000000800 */
[-C--:B------:R-:W-:Y:S01]  /*af60*/  FMUL.FTZ R138, R138, R14.reuse ;  /* 0x0000000e8a8a7220 */ /* 0x080fe20000410000 */
[----:B------:R-:W-:Y:S01]  /*af70*/  FMUL.FTZ R139, R139, R14 ;  /* 0x0000000e8b8b7220 */ /* 0x000fe20000410000 */
[----:B------:R-:W-:Y:S01]  /*af80*/  FADD.FTZ R15, R23, R48 ;  /* 0x00000030170f7221 */ /* 0x000fe20000010000 */
[----:B------:R-:W-:Y:S01]  /*af90*/  FADD.FTZ R48, R170, R21 ;  /* 0x00000015aa307221 */ /* 0x000fe20000010000 */
[----:B------:R-:W-:Y:S01]  /*afa0*/  F2FP.F16.F32.PACK_AB R170, R161, R170 ;  /* 0x000000aaa1aa723e */ /* 0x000fe200000000ff */
[-C--:B------:R-:W-:Y:S01]  /*afb0*/  FMUL.FTZ R142, R142, R14.reuse ;  /* 0x0000000e8e8e7220 */ /* 0x080fe20000410000 */
[----:B------:R-:W-:Y:S01]  /*afc0*/  FADD.FTZ R15, R34, R15 ;  /* 0x0000000f220f7221 */ /* 0x000fe20000010000 */
[----:B------:R-:W3:Y:S01]  /*afd0*/  MUFU.EX2 R46, R46 ;  /* 0x0000002e002e7308 */ /* 0x000ee20000000800 */
[-C--:B------:R-:W-:Y:S01]  /*afe0*/  FMUL.FTZ R143, R143, R14.reuse ;  /* 0x0000000e8f8f7220 */ /* 0x080fe20000410000 */
[-C--:B------:R-:W-:Y:S01]  /*aff0*/  FMUL.FTZ R146, R146, R14.reuse ;  /* 0x0000000e92927220 */ /* 0x080fe20000410000 */
[----:B------:R-:W-:Y:S01]  /*b000*/  FADD.FTZ R30, R20, R15 ;  /* 0x0000000f141e7221 */ /* 0x000fe20000010000 */
[----:B------:R-:W-:Y:S01]  /*b010*/  FADD.FTZ R15, R161, R48 ;  /* 0x00000030a10f7221 */ /* 0x000fe20000010000 */
[-C--:B------:R-:W-:Y:S01]  /*b020*/  FMUL.FTZ R147, R147, R14.reuse ;  /* 0x0000000e93937220 */ /* 0x080fe20000410000 */
[----:B------:R-:W-:Y:S01]  /*b030*/  FMUL.FTZ R150, R150, R14 ;  /* 0x0000000e96967220 */ /* 0x000fe20000410000 */
        /* <DEDUP_REMOVED lines=33> */
[----:B0-----:R-:W-:Y:S01]  /*b250*/  FADD.FTZ R4, R22, R15 ;  /* 0x0000000f16047221 */ /* 0x001fe20000010000 */
        /* <DEDUP_REMOVED lines=14> */
[C---:B------:R-:W-:Y:S01]  /*b340*/  FADD.FTZ R30, R79.reuse, R30 ;  /* 0x0000001e4f1e7221 */ /* 0x040fe20000010000 */
[----:B------:R-:W-:Y:S01]  /*b350*/  FADD.FTZ R4, R26, R3 ;  /* 0x000000031a047221 */ /* 0x000fe20000010000 */
[----:B------:R-:W-:Y:S01]  /*b360*/  F2FP.F16.F32.PACK_AB R159, R79, R81 ;  /* 0x000000514f9f723e */ /* 0x000fe200000000ff */
[-C--:B------:R-:W-:Y:S01]  /*b370*/  FMUL.FTZ R109, R109, R71.reuse ;  /* 0x000000476d6d7220 */ /* 0x080fe20000410000 */
[----:B-1----:R-:W-:Y:S01]  /*b380*/  FADD.FTZ R30, R153, R30 ;  /* 0x0000001e991e7221 */ /* 0x002fe20000010000 */
[C---:B------:R-:W-:Y:S01]  /*b390*/  FADD.FTZ R3, R197.reuse, R4 ;  /* 0x00000004c5037221 */ /* 0x040fe20000010000 */
[----:B------:R-:W-:Y:S01]  /*b3a0*/  F2FP.F16.F32.PACK_AB R152, R197, R26 ;  /* 0x0000001ac598723e */ /* 0x000fe200000000ff */
[----:B------:R-:W-:Y:S01]  /*b3b0*/  FMUL.FTZ R112, R112, R71 ;  /* 0x0000004770707220 */ /* 0x000fe20000410000 */
[C---:B------:R-:W-:Y:S01]  /*b3c0*/  FADD.FTZ R30, R83.reuse, R30 ;  /* 0x0000001e531e7221 */ /* 0x040fe20000010000 */
[----:B------:R-:W-:Y:S01]  /*b3d0*/  FADD.FTZ R4, R28, R3 ;  /* 0x000000031c047221 */ /* 0x000fe20000010000 */
[----:B------:R-:W-:Y:S01]  /*b3e0*/  F2FP.F16.F32.PACK_AB R153, R83, R153 ;  /* 0x000000995399723e */ /* 0x000fe200000000ff */
[----:B------:R-:W-:Y:S01]  /*b3f0*/  FMUL.FTZ R113, R113, R71 ;  /* 0x0000004771717220 */ /* 0x000fe20000410000 */
[----:B--2---:R-:W-:Y:S01]  /*b400*/  FADD.FTZ R30, R29, R30 ;  /* 0x0000001e1d1e7221 */ /* 0x004fe20000010000 */
[----:B------:R-:W-:Y:S01]  /*b410*/  FADD.FTZ R4, R11, R4 ;  /* 0x000000040b047221 */ /* 0x000fe20000010000 */
[----:B---3--:R-:W-:Y:S01]  /*b420*/  F2FP.F16.F32.PACK_AB R155, R46, R29 ;  /* 0x0000001d2e9b723e */ /* 0x008fe200000000ff */
[-C--:B------:R-:W-:Y:S01]  /*b430*/  FMUL.FTZ R116, R116, R71.reuse ;  /* 0x0000004774747220 */ /* 0x080fe20000410000 */
[----:B------:R-:W-:Y:S01]  /*b440*/  FADD.FTZ R3, R46, R30 ;  /* 0x0000001e2e037221 */ /* 0x000fe20000010000 */
        /* <DEDUP_REMOVED lines=18> */
[----:B------:R-:W-:Y:S02]  /*b570*/  IMAD.MOV.U32 R11, RZ, RZ, R10 ;  /* 0x000000ffff0b7224 */ /* 0x000fe400078e000a */
[----:B------:R-:W-:Y:S01]  /*b580*/  IMAD.MOV.U32 R14, RZ, RZ, R9 ;  /* 0x000000ffff0e7224 */ /* 0x000fe200078e0009 */
[----:B------:R-:W-:Y:S06]  /*b590*/  @P2 BRA `(.L_x_1006) ;  /* 0xffffffd800202947 */ /* 0x000fec000383ffff */
.L_x_997:
[----:B------:R-:W-:-:S13]  /*b5a0*/  ISETP.GE.AND P2, PT, R8, R17, PT ;  /* 0x000000110800720c */ /* 0x000fda0003f46270 */
[----:B------:R-:W-:Y:S05]  /*b5b0*/  @!P2 BRA `(.L_x_1007) ;  /* 0x000000380028a947 */ /* 0x000fea0003800000 */
[C---:B------:R-:W-:Y:S01]  /*b5c0*/  VIADD R11, R19.reuse, 0x8 ;  /* 0x00000008130b7836 */ /* 0x040fe20000000000 */
[----:B------:R-:W-:Y:S01]  /*b5d0*/  IADD3 R19, -R19, 0xb, RZ ;  /* 0x0000000b13137810 */ /* 0x000fe20007ffe1ff */
[----:B------:R-:W-:Y:S01]  /*b5e0*/  IMAD.MOV.U32 R14, RZ, RZ, R10 ;  /* 0x000000ffff0e7224 */ /* 0x000fe200078e000a */
[----:B------:R-:W-:Y:S01]  /*b5f0*/  UMOV UR48, UR4 ;  /* 0x0000000400307c82 */ /* 0x000fe20008000000 */
[----:B------:R-:W-:Y:S01]  /*b600*/  IMAD.MOV.U32 R13, RZ, RZ, R9 ;  /* 0x000000ffff0d7224 */ /* 0x000fe200078e0009 */
[----:B------:R-:W-:Y:S01]  /*b610*/  ULDC UR7, c[0x0][0x9e4] ;  /* 0x0002790000077ab9 */ /* 0x000fe20000000800 */
[----:B------:R-:W-:Y:S01]  /*b620*/  IMAD.MOV.U32 R15, RZ, RZ, R0 ;  /* 0x000000ffff0f7224 */ /* 0x000fe200078e0000 */
[----:B------:R-:W-:Y:S01]  /*b630*/  ULDC UR38, c[0x0][0x288] ;  /* 0x0000a20000267ab9 */ /* 0x000fe20000000800 */
[----:B------:R-:W-:Y:S01]  /*b640*/  ULDC UR39, c[0x0][0x2f0] ;  /* 0x0000bc0000277ab9 */ /* 0x000fe20000000800 */
[----:B------:R-:W-:Y:S01]  /*b650*/  ULDC UR46, c[0x0][0x9d8] ;  /* 0x00027600002e7ab9 */ /* 0x000fe20000000800 */
[----:B------:R-:W-:-:S05]  /*b660*/  ULDC UR47, c[0x0][0x9e0] ;  /* 0x00027800002f7ab9 */ /* 0x000fca0000000800 */
.L_x_1024:
        /* <DEDUP_REMOVED lines=9> */
.L_x_1009:
[----:B------:R-:W-:Y:S01]  /*b700*/  ULEA UR10, UR4, UR36, 0x3 ;  /* 0x00000024040a7291 */ /* 0x000fe2000f8e183f */
[----:B------:R-:W-:-:S08]  /*b710*/  SHF.L.U32 R9, R0, 0x1f, RZ ;  /* 0x0000001f00097819 */ /* 0x000fd000000006ff */
[----:B------:R0:W1:Y:S01]  /*b720*/  SYNCS.PHASECHK.TRANS64.TRYWAIT P3, [UR10+0x28830], R9 ;  /* 0x02883009ff0075a7 */ /* 0x000062000806014a */
[----:B------:R-:W-:Y:S05]  /*b730*/  @!P0 BRA `(.L_x_1010) ;  /* 0x0000000000048947 */ /* 0x000fea0003800000 */
[----:B------:R-:W-:Y:S01]  /*b740*/  BPT.TRAP 0x1 ;  /* 0x000000040000795c */ /* 0x000fe20000300000 */
.L_x_1010:
[----:B-1----:R-:W-:Y:S05]  /*b750*/  @P3 BRA `(.L_x_1008) ;  /* 0x0000000000083947 */ /* 0x002fea0003800000 */
[----:B------:R-:W1:Y:S02]  /*b760*/  SYNCS.PHASECHK.TRANS64.TRYWAIT P3, [UR10+0x28830], R9 ;  /* 0x02883009ff0075a7 */ /* 0x000e64000806014a */
[----:B-1----:R-:W-:Y:S05]  /*b770*/  @!P3 BRA `(.L_x_1011) ;  /* 0x000000980064b947 */ /* 0x002fea0003800000 */
.L_x_1008:
[----:B------:R2:W-:Y:S01]  /*b780*/  BAR.SYNC.DEFER_BLOCKING R11, 0x100 ;  /* 0x0004000b0000751d */ /* 0x0005e20000010000 */
[----:B------:R-:W-:Y:S01]  /*b790*/  R2UR UR40, R6 ;  /* 0x00000000062872ca */ /* 0x000fe200000e0000 */
[----:B------:R-:W-:Y:S01]  /*b7a0*/  ULEA UR42, UR4, UR6, 0xb ;  /* 0x00000006042a7291 */ /* 0x000fe2000f8e583f */
[----:B------:R-:W-:-:S03]  /*b7b0*/  R2UR UR41, R7 ;  /* 0x00000000072972ca */ /* 0x000fc600000e0000 */
        /* <DEDUP_REMOVED lines=12> */
[----:B------:R-:W-:Y:S01]  /*b880*/  WARPGROUP.ARRIVE ;  /* 0x00000000000079c5 */ /* 0x000fe20000000000 */
[----:B------:R-:W-:Y:S01]  /*b890*/  UMOV UR15, 0x40000040 ;  /* 0x40000040000f7882 */ /* 0x000fe20000000000 */
[----:B------:R-:W-:Y:S01]  /*b8a0*/  UIADD3 UR10, UR42, 0x406, URZ ;  /* 0x000004062a0a7890 */ /* 0x000fe2000fffe03f */
[----:B------:R-:W-:-:S03]  /*b8b0*/  UMOV UR11, 0x40000040 ;  /* 0x40000040000b7882 */ /* 0x000fc60000000000 */
        /* <DEDUP_REMOVED lines=23> */
[----:B--2---:R-:W-:Y:S05]  /*ba30*/  @P2 BRA `(.L_x_1012) ;  /* 0x0000000000282947 */ /* 0x004fea0003800000 */
[----:B------:R-:W-:Y:S05]  /*ba40*/  @!P0 BRA `(.L_x_1013) ;  /* 0x0000000000048947 */ /* 0x000fea0003800000 */
[----:B------:R-:W-:Y:S01]  /*ba50*/  BPT.TRAP 0x1 ;  /* 0x000000040000795c */ /* 0x000fe20000300000 */
.L_x_1013:
[----:B------:R-:W-:Y:S01]  /*ba60*/  ULEA UR10, UR48, UR36, 0x3 ;  /* 0x00000024300a7291 */ /* 0x000fe2000f8e183f */
[----:B01----:R-:W-:-:S08]  /*ba70*/  SHF.L.U32 R9, R15, 0x1f, RZ ;  /* 0x0000001f0f097819 */ /* 0x003fd000000006ff */
[----:B------:R0:W1:Y:S01]  /*ba80*/  SYNCS.PHASECHK.TRANS64.TRYWAIT P2, [UR10+0x28850], R9 ;  /* 0x02885009ff0075a7 */ /* 0x000062000804014a */
[----:B------:R-:W-:Y:S05]  /*ba90*/  @!P0 BRA `(.L_x_1014) ;  /* 0x0000000000048947 */ /* 0x000fea0003800000 */
[----:B------:R-:W-:Y:S01]  /*baa0*/  BPT.TRAP 0x1 ;  /* 0x000000040000795c */ /* 0x000fe20000300000 */
.L_x_1014:
[----:B-1----:R-:W-:Y:S05]  /*bab0*/  @P2 BRA `(.L_x_1012) ;  /* 0x0000000000082947 */ /* 0x002fea0003800000 */
[----:B------:R-:W1:Y:S02]  /*bac0*/  SYNCS.PHASECHK.TRANS64.TRYWAIT P2, [UR10+0x28850], R9 ;  /* 0x02885009ff0075a7 */ /* 0x000e64000804014a */
[----:B-1----:R-:W-:Y:S05]  /*bad0*/  @!P2 BRA `(.L_x_1015) ;  /* 0x0000009400a4a947 */ /* 0x002fea0003800000 */
.L_x_1012:
        /* <DEDUP_REMOVED lines=11> */
[----:B------:R-:W-:Y:S01]  /*bb90*/  FMUL.FTZ R58, R60, UR46 ;  /* 0x0000002e3c3a7c20 */ /* 0x000fe20008410000 */
[----:B------:R-:W-:Y:S01]  /*bba0*/  ULOP3.LUT UR10, UR10, 0x4000000, URZ, 0xfc, !UPT ;  /* 0x040000000a0a7892 */ /* 0x000fe2000f8efc3f */
[----:B------:R-:W-:-:S02]  /*bbb0*/  IMAD.U32 R60, RZ, RZ, UR4 ;  /* 0x00000004ff3c7e24 */ /* 0x000fc4000f8e00ff */
[----:B01----:R-:W-:Y:S01]  /*bbc0*/  FMUL.FTZ R9, R27, UR46 ;  /* 0x0000002e1b097c20 */ /* 0x003fe20008410000 */
[----:B------:R-:W-:Y:S01]  /*bbd0*/  FMUL.FTZ R10, R26, UR46 ;  /* 0x0000002e1a0a7c20 */ /* 0x000fe20008410000 */
[----:B------:R-:W-:Y:S01]  /*bbe0*/  ULEA UR10, UR48, UR10, 0xb ;  /* 0x0000000a300a7291 */ /* 0x000fe2000f8e583f */
[----:B------:R-:W-:Y:S01]  /*bbf0*/  FMUL.FTZ R12, R30, UR46 ;  /* 0x0000002e1e0c7c20 */ /* 0x000fe20008410000 */
[----:B------:R-:W-:Y:S01]  /*bc00*/  FMUL.FTZ R15, R31, UR46 ;  /* 0x0000002e1f0f7c20 */ /* 0x000fe20008410000 */
        /* <DEDUP_REMOVED lines=31> */
[----:B------:R-:W-:Y:S01]  /*be00*/  @!P1 LEA R60, R60, UR36, 0x3 ;  /* 0x000000243c3c9c11 */ /* 0x000fe2000f8e18ff */
[----:B------:R-:W-:Y:S01]  /*be10*/  FMUL.FTZ R69, R69, UR46 ;  /* 0x0000002e45457c20 */ /* 0x000fe20008410000 */
[----:B------:R-:W-:Y:S01]  /*be20*/  FMUL.FTZ R73, R73, UR46 ;  /* 0x0000002e49497c20 */ /* 0x000fe20008410000 */
[----:B------:R-:W-:Y:S01]  /*be30*/  FMUL.FTZ R77, R77, UR46 ;  /* 0x0000002e4d4d7c20 */ /* 0x000fe20008410000 */
[----:B------:R-:W-:Y:S01]  /*be40*/  FMUL.FTZ R81, R81, UR46 ;  /* 0x0000002e51517c20 */ /* 0x000fe20008410000 */
[----:B------:R-:W-:Y:S01]  /*be50*/  FMUL.FTZ R85, R85, UR46 ;  /* 0x0000002e55557c20 */ /* 0x000fe20008410000 */
[----:B------:R-:W0:Y:S01]  /*be60*/  MUFU.TANH R10, R10 ;  /* 0x0000000a000a7308 */ /* 0x000e220000002400 */
[----:B------:R-:W-:-:S02]  /*be70*/  @!P1 VIADD R60, R60, 0x28840 ;  /* 0x000288403c3c9836 */ /* 0x000fc40000000000 */
[----:B------:R-:W-:-:S03]  /*be80*/  FMUL.FTZ R68, R68, UR46 ;  /* 0x0000002e44447c20 */ /* 0x000fc60008410000 */
[----:B------:R-:W-:Y:S02]  /*be90*/  @!P1 PRMT R60, RZ, 0x654, R60 ;  /* 0x00000654ff3c9816 */ /* 0x000fe4000000003c */
        /* <DEDUP_REMOVED lines=66> */
[----:B------:R-:W5:Y:S02]  /*c2c0*/  @P5 LDC R66, c[0x0][0x450] ;  /* 0x00011400ff425b82 */ /* 0x000f640000000800 */
[----:B------:R-:W-:Y:S01]  /*c2d0*/  HGMMA.64x128x16.F32 R88, R160, gdesc[UR12].tnspB, R88, gsb0 ;  /* 0x41e0000ca0587df0 */ /* 0x000fe20008000858 */
[----:B------:R-:W-:Y:S01]  /*c2e0*/  UIADD3 UR14, UR10, 0x300, URZ ;  /* 0x000003000a0e7890 */ /* 0x000fe2000fffe03f */
[----:B------:R-:W-:Y:S01]  /*c2f0*/  FMUL.FTZ R24, R42, UR46 ;  /* 0x0000002e2a187c20 */ /* 0x000fe20008410000 */
[----:B------:R-:W-:Y:S01]  /*c300*/  UMOV UR15, 0x40000040 ;  /* 0x40000040000f7882 */ /* 0x000fe20000000000 */
[----:B------:R-:W-:Y:S01]  /*c310*/  UIADD3 UR10, UR10, 0x380, URZ ;  /* 0x000003800a0a7890 */ /* 0x000fe2000fffe03f */
[----:B------:R-:W-:Y:S01]  /*c320*/  FMUL.FTZ R42, R67, UR46 ;  /* 0x0000002e432a7c20 */ /* 0x000fe20008410000 */
[----:B------:R-:W0:Y:S08]  /*c330*/  MUFU.TANH R164, R164 ;  /* 0x000000a400a47308 */ /* 0x000e300000002400 */
[----:B------:R-:W0:Y:S08]  /*c340*/  MUFU.TANH R165, R165 ;  /* 0x000000a500a57308 */ /* 0x000e300000002400 */
[----:B------:R-:W0:Y:S08]  /*c350*/  MUFU.TANH R24, R24 ;  /* 0x0000001800187308 */ /* 0x000e300000002400 */
[----:B------:R-:W0:Y:S08]  /*c360*/  MUFU.TANH R25, R25 ;  /* 0x0000001900197308 */ /* 0x000e300000002400 */
[----:B------:R-:W0:Y:S08]  /*c370*/  MUFU.TANH R43, R43 ;  /* 0x0000002b002b7308 */ /* 0x000e300000002400 */
[----:B------:R-:W0:Y:S01]  /*c380*/  MUFU.TANH R42, R42 ;  /* 0x0000002a002a7308 */ /* 0x000e220000002400 */
[----:B------:R-:W-:-:S02]  /*c390*/  WARPGROUP.DEPBAR.LE gsb0, 0x0 ;  /* 0x00008000000079c5 */ /* 0x000fc40000010000 */
[----:B------:R-:W-:Y:S01]  /*c3a0*/  WARPGROUP.ARRIVE ;  /* 0x00000000000079c5 */ /* 0x000fe20000000000 */
[----:B------:R-:W-:Y:S01]  /*c3b0*/  FMUL.FTZ R161, R41, UR46 ;  /* 0x0000002e29a17c20 */ /* 0x000fe20008410000 */
[----:B------:R-:W-:Y:S01]  /*c3c0*/  FMUL.FTZ R41, R62, UR46 ;  /* 0x0000002e3e297c20 */ /* 0x000fe20008410000 */
[----:B------:R-:W-:Y:S01]  /*c3d0*/  FMUL.FTZ R62, R64, UR46 ;  /* 0x0000002e403e7c20 */ /* 0x000fe20008410000 */
[----:B------:R-:W-:Y:S02]  /*c3e0*/  IMAD.MOV.U32 R64, RZ, RZ, R5 ;  /* 0x000000ffff407224 */ /* 0x000fe400078e0005 */
[----:B------:R-:W-:Y:S01]  /*c3f0*/  FMUL.FTZ R160, R40, UR46 ;  /* 0x0000002e28a07c20 */ /* 0x000fe20008410000 */
[----:B------:R-:W-:Y:S01]  /*c400*/  HGMMA.64x128x16.F32 R88, R156, gdesc[UR12].tnspB, R88, gsb0 ;  /* 0x41e0000c9c587df0 */ /* 0x000fe20008000858 */
        /* <DEDUP_REMOVED lines=21> */
[----:B------:R-:W1:Y:S02]  /*c560*/  @P5 LDC R56, c[0x0][0x44c] ;  /* 0x00011300ff385b82 */ /* 0x000e640000000800 */
[----:B------:R-:W0:Y:S01]  /*c570*/  MUFU.TANH R159, R69 ;  /* 0x00000045009f7308 */ /* 0x000e220000002400 */
[----:B------:R-:W-:Y:S07]  /*c580*/  HGMMA.64x128x16.F32 R88, R152, gdesc[UR8].tnspB, R88, gsb0 ;  /* 0x41e0000898587df0 */ /* 0x000fee0008000858 */
[----:B------:R-:W0:Y:S08]  /*c590*/  MUFU.TANH R156, R156 ;  /* 0x0000009c009c7308 */ /* 0x000e300000002400 */
[----:B------:R-:W0:Y:S01]  /*c5a0*/  MUFU.TANH R157, R157 ;  /* 0x0000009d009d7308 */ /* 0x000e220000002400 */
[----:B-1----:R-:W-:-:S04]  /*c5b0*/  @P5 IMAD.HI.U32 R61, R5, R56, RZ ;  /* 0x00000038053d5227 */ /* 0x002fc800078e00ff */
[----:B------:R-:W-:-:S03]  /*c5c0*/  FMUL.FTZ R56, R86, UR46 ;  /* 0x0000002e56387c20 */ /* 0x000fc60008410000 */
[----:B------:R1:W0:Y:S01]  /*c5d0*/  MUFU.TANH R158, R68 ;  /* 0x00000044009e7308 */ /* 0x0002220000002400 */
[----:B-----5:R-:W-:-:S05]  /*c5e0*/  @P5 SHF.R.U32.HI R64, RZ, R66, R61 ;  /* 0x00000042ff405219 */ /* 0x020fca000001163d */
[----:B------:R-:W5:Y:S02]  /*c5f0*/  SHFL.IDX PT, R65, R64, RZ, 0x1c1f ;  /* 0x001c1fff40417589 */ /* 0x000f6400000e0000 */
[----:B------:R-:W0:Y:S01]  /*c600*/  MUFU.TANH R56, R56 ;  /* 0x0000003800387308 */ /* 0x000e220000002400 */
[----:B------:R-:W-:Y:S02]  /*c610*/  WARPGROUP.DEPBAR.LE gsb0, 0x0 ;  /* 0x00008000000079c5 */ /* 0x000fe40000010000 */
[----:B------:R-:W-:Y:S01]  /*c620*/  IMAD.SHL.U32 R152, R8, 0x80, RZ ;  /* 0x0000008008987824 */ /* 0x000fe200078e00ff */
[----:B------:R0:W-:Y:S06]  /*c630*/  BAR.ARV R19, 0x100 ;  /* 0x000400130000751d */ /* 0x0001ec0000002000 */
[----:B------:R-:W-:Y:S01]  /*c640*/  IADD3 R57, -R152, 0x1, RZ ;  /* 0x0000000198397810 */ /* 0x000fe20007ffe1ff */
[----:B------:R0:W-:Y:S04]  /*c650*/  @!P1 SYNCS.ARRIVE.TRANS64.RED.A1T0 RZ, [R60+URZ], RZ ;  /* 0x000000ff3cff99a7 */ /* 0x0001e8000810043f */
[----:B------:R-:W-:-:S02]  /*c660*/  IMAD R61, R2, -0x2, R57 ;  /* 0xfffffffe023d7824 */ /* 0x000fc400078e0239 */
[----:B------:R-:W-:Y:S02]  /*c670*/  FMUL.FTZ R57, R87, UR46 ;  /* 0x0000002e57397c20 */ /* 0x000fe40008410000 */
[----:B------:R-:W-:-:S04]  /*c680*/  IMAD R61, R16, UR39, R61 ;  /* 0x00000027103d7c24 */ /* 0x000fc8000f8e023d */
[----:B------:R-:W0:Y:S01]  /*c690*/  MUFU.TANH R57, R57 ;  /* 0x0000003900397308 */ /* 0x000e220000002400 */
[----:B------:R-:W-:-:S04]  /*c6a0*/  VIADD R61, R61, -UR38 ;  /* 0x800000263d3d7c36 */ /* 0x000fc80008000000 */
[C---:B------:R-:W-:Y:S02]  /*c6b0*/  VIADD R86, R61.reuse, UR47 ;  /* 0x0000002f3d567c36 */ /* 0x040fe40008000000 */
[----:B------:R-:W-:Y:S02]  /*c6c0*/  VIADD R153, R61, UR5 ;  /* 0x000000053d997c36 */ /* 0x000fe40008000000 */
[--C-:B-----5:R-:W-:Y:S02]  /*c6d0*/  IMAD.IADD R66, R86, 0x1, R65.reuse ;  /* 0x0000000156427824 */ /* 0x120fe400078e0241 */
[----:B-1----:R-:W-:Y:S01]  /*c6e0*/  IMAD.IADD R68, R153, 0x1, R65 ;  /* 0x0000000199447824 */ /* 0x002fe200078e0241 */
[----:B--234-:R-:W-:Y:S06]  /*c6f0*/  @!P6 BRA `(.L_x_1016) ;  /* 0x00000000005ce947 */ /* 0x01cfec0003800000 */
[----:B0-----:R-:W-:Y:S01]  /*c700*/  IMAD R60, R16, UR39, R65 ;  /* 0x00000027103c7c24 */ /* 0x001fe2000f8e0241 */
[----:B------:R-:W-:Y:S03]  /*c710*/  BSSY B0, `(.L_x_1017) ;  /* 0x0000011000007945 */ /* 0x000fe60003800000 */
[----:B------:R-:W-:-:S05]  /*c720*/  VIADD R65, R60, -UR38 ;  /* 0x800000263c417c36 */ /* 0x000fca0008000000 */
[----:B------:R-:W-:-:S13]  /*c730*/  ISETP.GT.AND P2, PT, R65, -0x1, PT ;  /* 0xffffffff4100780c */ /* 0x000fda0003f44270 */
[----:B------:R-:W-:Y:S05]  /*c740*/  @P2 BRA `(.L_x_1018) ;  /* 0x0000000000202947 */ /* 0x000fea0003800000 */
[----:B------:R-:W-:Y:S01]  /*c750*/  IMAD.U32 R67, RZ, RZ, UR7 ;  /* 0x00000007ff437e24 */ /* 0x000fe2000f8e00ff */
[----:B------:R-:W-:-:S04]  /*c760*/  LOP3.LUT R65, RZ, R65, RZ, 0x33, !PT ;  /* 0x00000041ff417212 */ /* 0x000fc800078e33ff */
[----:B------:R-:W-:-:S13]  /*c770*/  ISETP.NE.AND P2, PT, R67, 0x1, PT ;  /* 0x000000014300780c */ /* 0x000fda0003f45270 */
[----:B------:R-:W0:Y:S02]  /*c780*/  @P2 LDC.64 R60, c[0x0][0x9e8] ;  /* 0x00027a00ff3c2b82 */ /* 0x000e240000000a00 */
[----:B0-----:R-:W-:-:S05]  /*c790*/  @P2 IMAD.HI.U32 R60, R65, R60, RZ ;  /* 0x0000003c413c2227 */ /* 0x001fca00078e00ff */
[----:B------:R-:W-:-:S04]  /*c7a0*/  @P2 SHF.R.U32.HI R65, RZ, R61, R60 ;  /* 0x0000003dff412219 */ /* 0x000fc8000001163c */
[----:B------:R-:W-:Y:S01]  /*c7b0*/  LOP3.LUT R65, RZ, R65, RZ, 0x33, !PT ;  /* 0x00000041ff417212 */ /* 0x000fe200078e33ff */
[----:B------:R-:W-:Y:S06]  /*c7c0*/  BRA `(.L_x_1019) ;  /* 0x0000000000147947 */ /* 0x000fec0003800000 */
.L_x_1018:
[----:B------:R-:W-:-:S05]  /*c7d0*/  IMAD.U32 R67, RZ, RZ, UR7 ;  /* 0x00000007ff437e24 */ /* 0x000fca000f8e00ff */
[----:B------:R-:W-:-:S13]  /*c7e0*/  ISETP.NE.AND P2, PT, R67, 0x1, PT ;  /* 0x000000014300780c */ /* 0x000fda0003f45270 */
[----:B------:R-:W0:Y:S02]  /*c7f0*/  @P2 LDC.64 R60, c[0x0][0x9e8] ;  /* 0x00027a00ff3c2b82 */ /* 0x000e240000000a00 */
[----:B0-----:R-:W-:-:S05]  /*c800*/  @P2 IMAD.HI.U32 R60, R65, R60, RZ ;  /* 0x0000003c413c2227 */ /* 0x001fca00078e00ff */
[----:B------:R-:W-:-:S07]  /*c810*/  @P2 SHF.R.U32.HI R65, RZ, R61, R60 ;  /* 0x0000003dff412219 */ /* 0x000fce000001163c */
.L_x_1019:
[----:B------:R-:W-:Y:S05]  /*c820*/  BSYNC B0 ;  /* 0x0000000000007941 */ /* 0x000fea0003800000 */
.L_x_1017:
[----:B------:R-:W-:-:S04]  /*c830*/  IMAD R65, R65, R67, -R152 ;  /* 0x0000004341417224 */ /* 0x000fc800078e0a98 */
[----:B------:R-:W-:-:S05]  /*c840*/  IMAD R65, R2, -0x2, R65 ;  /* 0xfffffffe02417824 */ /* 0x000fca00078e0241 */
[----:B------:R-:W-:Y:S02]  /*c850*/  VIADDMNMX R66, R65, R67, R66, PT ;  /* 0x0000004341427246 */ /* 0x000fe40003800142 */
[----:B------:R-:W-:-:S07]  /*c860*/  VIMNMX R68, R68, R65, !PT ;  /* 0x0000004144447248 */ /* 0x000fce0007fe0100 */
.L_x_1016:
[----:B------:R-:W-:Y:S01]  /*c870*/  ISETP.GT.AND P2, PT, R8, -0x1, PT ;  /* 0xffffffff0800780c */ /* 0x000fe20003f44270 */
[----:B------:R-:W1:Y:S03]  /*c880*/  SHFL.IDX PT, R155, R64, 0x1, 0x1c1f ;  /* 0x003c1f00409b7f89 */ /* 0x000e6600000e0000 */
[C---:B------:R-:W-:Y:S02]  /*c890*/  ISETP.GT.AND P4, PT, R68.reuse, RZ, P2 ;  /* 0x000000ff4400720c */ /* 0x040fe40001784270 */
[----:B------:R-:W-:Y:S02]  /*c8a0*/  ISETP.GT.AND P3, PT, R68, 0x1, P2 ;  /* 0x000000014400780c */ /* 0x000fe40001764270 */
[C---:B------:R-:W-:Y:S02]  /*c8b0*/  ISETP.LT.OR P4, PT, R66.reuse, 0x1, P4 ;  /* 0x000000014200780c */ /* 0x040fe40002781670 */
[----:B------:R-:W-:-:S02]  /*c8c0*/  ISETP.LT.OR P3, PT, R66, 0x2, P3 ;  /* 0x000000024200780c */ /* 0x000fc40001f61670 */
[----:B0-----:R-:W-:Y:S02]  /*c8d0*/  FSEL R175, R164, -INF , !P4 ;  /* 0xff800000a4af7808 */ /* 0x001fe40006000000 */
        /* <DEDUP_REMOVED lines=107> */
.L_x_1022:
[----:B------:R-:W-:-:S05]  /*cf90*/  IMAD.U32 R52, RZ, RZ, UR7 ;  /* 0x00000007ff347e24 */ /* 0x000fca000f8e00ff */
[----:B------:R-:W-:-:S13]  /*cfa0*/  ISETP.NE.AND P3, PT, R52, 0x1, PT ;  /* 0x000000013400780c */ /* 0x000fda0003f65270 */
[----:B------:R-:W0:Y:S02]  /*cfb0*/  @P3 LDC.64 R154, c[0x0][0x9e8] ;  /* 0x00027a00ff9a3b82 */ /* 0x000e240000000a00 */
[----:B0-----:R-:W-:-:S05]  /*cfc0*/  @P3 IMAD.HI.U32 R36, R153, R154, RZ ;  /* 0x0000009a99243227 */ /* 0x001fca00078e00ff */
[----:B------:R-:W-:-:S07]  /*cfd0*/  @P3 SHF.R.U32.HI R153, RZ, R155, R36 ;  /* 0x0000009bff993219 */ /* 0x000fce0000011624 */
.L_x_1023:
[----:B------:R-:W-:Y:S05]  /*cfe0*/  BSYNC B0 ;  /* 0x0000000000007941 */ /* 0x000fea0003800000 */
.L_x_1021:
[----:B------:R-:W-:-:S04]  /*cff0*/  IMAD R153, R153, R52, -R152 ;  /* 0x0000003499997224 */ /* 0x000fc800078e0a98 */
[----:B------:R-:W-:-:S05]  /*d000*/  IMAD R153, R2, -0x2, R153 ;  /* 0xfffffffe02997824 */ /* 0x000fca00078e0299 */
[----:B------:R-:W-:Y:S02]  /*d010*/  VIADDMNMX R28, R153, R52, R28, PT ;  /* 0x00000034991c7246 */ /* 0x000fe4000380011c */
[----:B------:R-:W-:-:S07]  /*d020*/  VIMNMX R32, R32, R153, !PT ;  /* 0x0000009920207248 */ /* 0x000fce0007fe0100 */
.L_x_1020:
        /* <DEDUP_REMOVED lines=14> */
[----:B------:R-:W-:Y:S01]  /*d110*/  FMNMX.FTZ R36, R181, R36, !PT ;  /* 0x00000024b5247209 */ /* 0x000fe20007810000 */
[----:B------:R-:W0:Y:S01]  /*d120*/  LDC R12, c[0x0][0x988] ;  /* 0x00026200ff0c7b82 */ /* 0x000e220000000800 */
        /* <DEDUP_REMOVED lines=50> */
[----:B------:R-:W1:Y:S01]  /*d450*/  SHFL.BFLY PT, R9, R36, 0x2, 0x1f ;  /* 0x0c401f0024097f89 */ /* 0x000e6200000e0000 */
[----:B------:R-:W-:-:S02]  /*d460*/  ISETP.LT.OR P3, PT, R28, 0x31, P3 ;  /* 0x000000311c00780c */ /* 0x000fc40001f61670 */
[----:B------:R-:W-:Y:S02]  /*d470*/  FSEL R27, R27, -INF , !P4 ;  /* 0xff8000001b1b7808 */ /* 0x000fe40006000000 */
[----:B------:R-:W-:Y:S02]  /*d480*/  ISETP.GT.AND P4, PT, R32, 0x31, P2 ;  /* 0x000000312000780c */ /* 0x000fe40001784270 */
[----:B------:R-:W-:Y:S02]  /*d490*/  FSEL R157, R30, -INF , !P3 ;  /* 0xff8000001e9d7808 */ /* 0x000fe40005800000 */
[----:B------:R-:W-:Y:S02]  /*d4a0*/  ISETP.GT.AND P3, PT, R32, 0x38, P2 ;  /* 0x000000382000780c */ /* 0x000fe40001764270 */
[C---:B------:R-:W-:Y:S02]  /*d4b0*/  ISETP.LT.OR P4, PT, R28.reuse, 0x32, P4 ;  /* 0x000000321c00780c */ /* 0x040fe40002781670 */
[----:B------:R-:W-:-:S02]  /*d4c0*/  ISETP.LT.OR P3, PT, R28, 0x39, P3 ;  /* 0x000000391c00780c */ /* 0x000fc40001f61670 */
[----:B------:R-:W-:Y:S02]  /*d4d0*/  FSEL R31, R31, -INF , !P4 ;  /* 0xff8000001f1f7808 */ /* 0x000fe40006000000 */
[----:B------:R-:W-:Y:S02]  /*d4e0*/  ISETP.GT.AND P4, PT, R32, 0x39, P2 ;  /* 0x000000392000780c */ /* 0x000fe40001784270 */
[----:B------:R-:W-:Y:S02]  /*d4f0*/  FSEL R25, R34, -INF , !P3 ;  /* 0xff80000022197808 */ /* 0x000fe40005800000 */
[----:B------:R-:W-:Y:S02]  /*d500*/  ISETP.GT.AND P3, PT, R32, 0x40, P2 ;  /* 0x000000402000780c */ /* 0x000fe40001764270 */
[----:B------:R-:W-:Y:S02]  /*d510*/  ISETP.LT.OR P4, PT, R28, 0x3a, P4 ;  /* 0x0000003a1c00780c */ /* 0x000fe40002781670 */
[----:B-1----:R-:W-:-:S02]  /*d520*/  FMNMX.FTZ R9, R36, R9, !PT ;  /* 0x0000000924097209 */ /* 0x002fc40007810000 */
[----:B------:R-:W-:Y:S02]  /*d530*/  ISETP.LT.OR P3, PT, R28, 0x41, P3 ;  /* 0x000000411c00780c */ /* 0x000fe40001f61670 */
[----:B------:R-:W-:Y:S01]  /*d540*/  FSEL R35, R35, -INF , !P4 ;  /* 0xff80000023237808 */ /* 0x000fe20006000000 */
[----:B------:R-:W1:Y:S01]  /*d550*/  SHFL.BFLY PT, R20, R9, 0x1, 0x1f ;  /* 0x0c201f0009147f89 */ /* 0x000e6200000e0000 */
[----:B------:R-:W-:Y:S01]  /*d560*/  FSEL R15, R38, -INF , !P3 ;  /* 0xff800000260f7808 */ /* 0x000fe20005800000 */
[----:B------:R-:W-:Y:S01]  /*d570*/  IMAD.U32 R38, RZ, RZ, UR48 ;  /* 0x00000030ff267e24 */ /* 0x000fe2000f8e00ff */
[----:B------:R-:W-:Y:S01]  /*d580*/  ISETP.GT.AND P3, PT, R32, 0x41, P2 ;  /* 0x000000412000780c */ /* 0x000fe20001764270 */
[----:B------:R-:W-:-:S03]  /*d590*/  UMOV UR48, UR4 ;  /* 0x0000000400307c82 */ /* 0x000fc60008000000 */
[----:B------:R-:W-:Y:S02]  /*d5a0*/  ISETP.LT.OR P3, PT, R28, 0x42, P3 ;  /* 0x000000421c00780c */ /* 0x000fe40001f61670 */
[----:B------:R-:W-:-:S05]  /*d5b0*/  @!P1 LEA R38, R38, UR36, 0x3 ;  /* 0x0000002426269c11 */ /* 0x000fca000f8e18ff */
[----:B------:R-:W-:-:S05]  /*d5c0*/  @!P1 VIADD R38, R38, 0x28860 ;  /* 0x0002886026269836 */ /* 0x000fca0000000000 */
[----:B------:R-:W-:-:S04]  /*d5d0*/  @!P1 PRMT R38, RZ, 0x654, R38 ;  /* 0x00000654ff269816 */ /* 0x000fc80000000026 */
[----:B------:R2:W-:Y:S01]  /*d5e0*/  @!P1 SYNCS.ARRIVE.TRANS64.RED.A1T0 RZ, [R38+URZ], RZ ;  /* 0x000000ff26ff99a7 */ /* 0x0005e2000810043f */
[----:B-1----:R-:W-:-:S04]  /*d5f0*/  FMNMX.FTZ R9, R9, R20, !PT ;  /* 0x0000001409097209 */ /* 0x002fc80007810000 */
[C---:B------:R-:W-:Y:S01]  /*d600*/  FSETP.NEU.FTZ.AND P4, PT, R9.reuse, -INF , PT ;  /* 0xff8000000900780b */ /* 0x040fe20003f9d000 */
[----:B0-----:R-:W-:-:S05]  /*d610*/  FMUL.FTZ R20, R9, R12 ;  /* 0x0000000c09147220 */ /* 0x001fca0000410000 */
        /* <DEDUP_REMOVED lines=15> */
[-CC-:B0-----:R-:W-:Y:S01]  /*d710*/  FFMA.FTZ R22, R187, R12.reuse, -R20.reuse ;  /* 0x0000000cbb167223 */ /* 0x181fe20000010814 */
        /* <DEDUP_REMOVED lines=33> */
[----:B------:R-:W-:Y:S01]  /*d930*/  FFMA.FTZ R33, R33, R12, -R20 ;  /* 0x0000000c21217223 */ /* 0x000fe20000010814 */
[----:B------:R-:W-:-:S02]  /*d940*/  FMNMX.FTZ R10, R21, R10, !PT ;  /* 0x0000000a150a7209 */ /* 0x000fc40007810000 */
[----:B------:R-:W-:Y:S02]  /*d950*/  ISETP.LT.OR P3, PT, R28, 0x52, P3 ;  /* 0x000000521c00780c */ /* 0x000fe40001f61670 */
[----:B------:R-:W-:Y:S01]  /*d960*/  FMNMX.FTZ R10, R165, R10, !PT ;  /* 0x0000000aa50a7209 */ /* 0x000fe20007810000 */
[----:B------:R-:W-:Y:S01]  /*d970*/  MUFU.EX2 R180, R180 ;  /* 0x000000b400b47308 */ /* 0x000fe20000000800 */
[----:B------:R-:W-:Y:S01]  /*d980*/  FSEL R183, R42, -INF , !P3 ;  /* 0xff8000002ab77808 */ /* 0x000fe20005800000 */
[----:B0-----:R-:W-:Y:S01]  /*d990*/  FFMA.FTZ R22, R173, R12, -R20 ;  /* 0x0000000cad167223 */ /* 0x001fe20000010814 */
[----:B------:R-:W-:Y:S02]  /*d9a0*/  FMNMX.FTZ R10, R23, R10, !PT ;  /* 0x0000000a170a7209 */ /* 0x000fe40007810000 */
[----:B------:R-:W-:Y:S02]  /*d9b0*/  ISETP.GT.AND P3, PT, R32, 0x58, P2 ;  /* 0x000000582000780c */ /* 0x000fe40001764270 */
[----:B------:R-:W-:Y:S01]  /*d9c0*/  FMNMX.FTZ R10, R161, R10, !PT ;  /* 0x0000000aa10a7209 */ /* 0x000fe20007810000 */
[----:B------:R-:W-:Y:S01]  /*d9d0*/  MUFU.EX2 R182, R182 ;  /* 0x000000b600b67308 */ /* 0x000fe20000000800 */
[----:B------:R-:W-:-:S02]  /*d9e0*/  ISETP.LT.OR P3, PT, R28, 0x59, P3 ;  /* 0x000000591c00780c */ /* 0x000fc40001f61670 */
[----:B------:R-:W-:Y:S02]  /*d9f0*/  FMNMX.FTZ R10, R159, R10, !PT ;  /* 0x0000000a9f0a7209 */ /* 0x000fe40007810000 */
[----:B------:R-:W-:Y:S02]  /*da00*/  FSEL R189, R44, -INF , !P3 ;  /* 0xff8000002cbd7808 */ /* 0x000fe40005800000 */
[----:B------:R-:W-:Y:S01]  /*da10*/  FMNMX.FTZ R10, R27, R10, !PT ;  /* 0x0000000a1b0a7209 */ /* 0x000fe20007810000 */
[----:B------:R-:W-:Y:S01]  /*da20*/  MUFU.EX2 R179, R179 ;  /* 0x000000b300b37308 */ /* 0x000fe20000000800 */
[----:B------:R-:W-:Y:S02]  /*da30*/  ISETP.GT.AND P3, PT, R32, 0x59, P2 ;  /* 0x000000592000780c */ /* 0x000fe40001764270 */
[----:B------:R-:W-:Y:S02]  /*da40*/  FMNMX.FTZ R10, R157, R10, !PT ;  /* 0x0000000a9d0a7209 */ /* 0x000fe40007810000 */
[----:B------:R-:W-:-:S02]  /*da50*/  ISETP.LT.OR P3, PT, R28, 0x5a, P3 ;  /* 0x0000005a1c00780c */ /* 0x000fc40001f61670 */
[----:B------:R-:W-:Y:S01]  /*da60*/  FMNMX.FTZ R10, R31, R10, !PT ;  /* 0x0000000a1f0a7209 */ /* 0x000fe20007810000 */
[----:B------:R-:W-:Y:S01]  /*da70*/  MUFU.EX2 R176, R176 ;  /* 0x000000b000b07308 */ /* 0x000fe20000000800 */
[----:B------:R-:W-:Y:S02]  /*da80*/  FSEL R173, R45, -INF , !P3 ;  /* 0xff8000002dad7808 */ /* 0x000fe40005800000 */
[----:B------:R-:W-:Y:S02]  /*da90*/  ISETP.GT.AND P3, PT, R32, 0x60, P2 ;  /* 0x000000602000780c */ /* 0x000fe40001764270 */
[----:B------:R-:W-:Y:S02]  /*daa0*/  FMNMX.FTZ R10, R25, R10, !PT ;  /* 0x0000000a190a7209 */ /* 0x000fe40007810000 */
[----:B------:R-:W-:Y:S01]  /*dab0*/  ISETP.LT.OR P3, PT, R28, 0x61, P3 ;  /* 0x000000611c00780c */ /* 0x000fe20001f61670 */
[----:B------:R0:W-:Y:S01]  /*dac0*/  MUFU.EX2 R45, R22 ;  /* 0x00000016002d7308 */ /* 0x0001e20000000800 */
[----:B------:R-:W-:-:S02]  /*dad0*/  FMNMX.FTZ R10, R35, R10, !PT ;  /* 0x0000000a230a7209 */ /* 0x000fc40007810000 */
[----:B------:R-:W-:Y:S02]  /*dae0*/  FSEL R177, R46, -INF , !P3 ;  /* 0xff8000002eb17808 */ /* 0x000fe40005800000 */
[----:B------:R-:W-:Y:S02]  /*daf0*/  ISETP.GT.AND P3, PT, R32, 0x61, P2 ;  /* 0x000000612000780c */ /* 0x000fe40001764270 */
[----:B------:R-:W-:Y:S01]  /*db00*/  FMNMX.FTZ R10, R15, R10, !PT ;  /* 0x0000000a0f0a7209 */ /* 0x000fe20007810000 */
[----:B------:R-:W-:Y:S01]  /*db10*/  MUFU.EX2 R178, R178 ;  /* 0x000000b200b27308 */ /* 0x000fe20000000800 */
[----:B------:R-:W-:Y:S01]  /*db20*/  ISETP.LT.OR P3, PT, R28, 0x62, P3 ;  /* 0x000000621c00780c */ /* 0x000fe20001f61670 */
[----:B0-----:R-:W-:Y:S01]  /*db30*/  FFMA.FTZ R22, R79, R12, -R20 ;  /* 0x0000000c4f167223 */ /* 0x001fe20000010814 */
        /* <DEDUP_REMOVED lines=8> */
[----:B------:R-:W-:Y:S01]  /*dbc0*/  FFMA.FTZ R51, R81, R12, -R20 ;  /* 0x0000000c51337223 */ /* 0x000fe20000010814 */
        /* <DEDUP_REMOVED lines=11> */
[----:B------:R-:W-:Y:S01]  /*dc80*/  MUFU.EX2 R87, R87 ;  /* 0x0000005700577308 */ /* 0x000fe20000000800 */
[----:B------:R-:W-:Y:S02]  /*dc90*/  FMNMX.FTZ R10, R177, R10, !PT ;  /* 0x0000000ab10a7209 */ /* 0x000fe40007810000 */
[----:B------:R-:W-:Y:S02]  /*dca0*/  FSEL R79, R55, -INF , !P3 ;  /* 0xff800000374f7808 */ /* 0x000fe40005800000 */
[----:B------:R-:W-:Y:S02]  /*dcb0*/  ISETP.GT.AND P3, PT, R32, 0x71, P2 ;  /* 0x000000712000780c */ /* 0x000fe40001764270 */
[----:B------:R-:W-:Y:S01]  /*dcc0*/  FMNMX.FTZ R10, R163, R10, !PT ;  /* 0x0000000aa30a7209 */ /* 0x000fe20007810000 */
[----:B------:R0:W-:Y:S01]  /*dcd0*/  MUFU.EX2 R55, R22 ;  /* 0x0000001600377308 */ /* 0x0001e20000000800 */
[----:B------:R-:W-:-:S02]  /*dce0*/  ISETP.LT.OR P3, PT, R28, 0x72, P3 ;  /* 0x000000721c00780c */ /* 0x000fc40001f61670 */
[----:B------:R-:W-:Y:S02]  /*dcf0*/  FMNMX.FTZ R10, R85, R10, !PT ;  /* 0x0000000a550a7209 */ /* 0x000fe40007810000 */
[----:B------:R-:W-:Y:S02]  /*dd00*/  FSEL R77, R54, -INF , !P3 ;  /* 0xff800000364d7808 */ /* 0x000fe40005800000 */
[C---:B------:R-:W-:Y:S01]  /*dd10*/  ISETP.GT.AND P3, PT, R32.reuse, 0x78, P2 ;  /* 0x000000782000780c */ /* 0x040fe20001764270 */
[----:B------:R-:W-:Y:S01]  /*dd20*/  MUFU.EX2 R168, R168 ;  /* 0x000000a800a87308 */ /* 0x000fe20000000800 */
[----:B------:R-:W-:Y:S02]  /*dd30*/  FMNMX.FTZ R10, R81, R10, !PT ;  /* 0x0000000a510a7209 */ /* 0x000fe40007810000 */
[----:B------:R-:W-:Y:S02]  /*dd40*/  ISETP.GT.AND P2, PT, R32, 0x79, P2 ;  /* 0x000000792000780c */ /* 0x000fe40001744270 */
[----:B------:R-:W-:-:S02]  /*dd50*/  ISETP.LT.OR P3, PT, R28, 0x79, P3 ;  /* 0x000000791c00780c */ /* 0x000fc40001f61670 */
[----:B------:R-:W-:Y:S01]  /*dd60*/  FMNMX.FTZ R10, R79, R10, !PT ;  /* 0x0000000a4f0a7209 */ /* 0x000fe20007810000 */
[----:B------:R-:W-:Y:S01]  /*dd70*/  MUFU.EX2 R51, R51 ;  /* 0x0000003300337308 */ /* 0x000fe20000000800 */
[----:B------:R-:W-:Y:S02]  /*dd80*/  ISETP.LT.OR P2, PT, R28, 0x7a, P2 ;  /* 0x0000007a1c00780c */ /* 0x000fe40001741670 */
[----:B------:R-:W-:Y:S02]  /*dd90*/  FSEL R83, R56, -INF , !P3 ;  /* 0xff80000038537808 */ /* 0x000fe40005800000 */
[----:B------:R-:W-:Y:S02]  /*dda0*/  FMNMX.FTZ R10, R77, R10, !PT ;  /* 0x0000000a4d0a7209 */ /* 0x000fe40007810000 */
[----:B------:R-:W-:Y:S01]  /*ddb0*/  FSEL R73, R57, -INF , !P2 ;  /* 0xff80000039497808 */ /* 0x000fe20005000000 */
[----:B------:R-:W-:Y:S01]  /*ddc0*/  FFMA.FTZ R57, R69, R12, -R20 ;  /* 0x0000000c45397223 */ /* 0x000fe20000010814 */
[----:B------:R-:W-:Y:S01]  /*ddd0*/  FMNMX.FTZ R10, R83, R10, !PT ;  /* 0x0000000a530a7209 */ /* 0x000fe20007810000 */
[----:B------:R-:W-:Y:S01]  /*dde0*/  MUFU.EX2 R170, R170 ;  /* 0x000000aa00aa7308 */ /* 0x000fe20000000800 */
[----:B0-----:R-:W-:-:S02]  /*ddf0*/  FSEL R22, R9, RZ, P4 ;  /* 0x000000ff09167208 */ /* 0x001fc40002000000 */
[----:B------:R-:W-:-:S03]  /*de00*/  FMNMX.FTZ R10, R73, R10, !PT ;  /* 0x0000000a490a7209 */ /* 0x000fc60007810000 */
[----:B------:R-:W-:Y:S01]  /*de10*/  FADD.FTZ R37, -R22, R13 ;  /* 0x0000000d16257221 */ /* 0x000fe20000010100 */
[-C--:B------:R-:W-:Y:S01]  /*de20*/  FFMA.FTZ R13, R29, R12.reuse, -R20 ;  /* 0x0000000c1d0d7223 */ /* 0x080fe20000010814 */
[----:B------:R-:W0:Y:S01]  /*de30*/  SHFL.BFLY PT, R69, R10, 0x2, 0x1f ;  /* 0x0c401f000a457f89 */ /* 0x000e2200000e0000 */
[----:B------:R-:W-:Y:S01]  /*de40*/  MUFU.EX2 R164, R164 ;  /* 0x000000a400a47308 */ /* 0x000fe20000000800 */
[----:B------:R-:W-:-:S07]  /*de50*/  FMUL.FTZ R20, R37, R12 ;  /* 0x0000000c25147220 */ /* 0x000fce0000410000 */
[----:B------:R-:W1:Y:S08]  /*de60*/  MUFU.EX2 R20, R20 ;  /* 0x0000001400147308 */ /* 0x000e700000000800 */
[----:B------:R-:W3:Y:S01]  /*de70*/  MUFU.EX2 R75, R75 ;  /* 0x0000004b004b7308 */ /* 0x000ee20000000800 */
[----:B0-----:R-:W-:-:S07]  /*de80*/  FMNMX.FTZ R69, R10, R69, !PT ;  /* 0x000000450a457209 */ /* 0x001fce0007810000 */
[----:B------:R-:W2:Y:S01]  /*de90*/  MUFU.EX2 R166, R166 ;  /* 0x000000a600a67308 */ /* 0x000ea20000000800 */
[----:B-1----:R-:W-:Y:S01]  /*dea0*/  FFMA.FTZ R53, R20, R4, R39 ;  /* 0x0000000414357223 */ /* 0x002fe20000010027 */
[-C--:B------:R-:W-:Y:S01]  /*deb0*/  FMUL.FTZ R88, R88, R20.reuse ;  /* 0x0000001458587220 */ /* 0x080fe20000410000 */
[-C--:B------:R-:W-:Y:S01]  /*dec0*/  FMUL.FTZ R89, R89, R20.reuse ;  /* 0x0000001459597220 */ /* 0x080fe20000410000 */
[----:B------:R-:W0:Y:S01]  /*ded0*/  SHFL.BFLY PT, R10, R69, 0x1, 0x1f ;  /* 0x0c201f00450a7f89 */ /* 0x000e2200000e0000 */
[C---:B------:R-:W-:Y:S01]  /*dee0*/  FADD.FTZ R53, R180.reuse, R53 ;  /* 0x00000035b4357221 */ /* 0x040fe20000010000 */
[----:B------:R-:W-:Y:S01]  /*def0*/  F2FP.F16.F32.PACK_AB R180, R180, R39 ;  /* 0x00000027b4b4723e */ /* 0x000fe200000000ff */
[----:B------:R-:W-:Y:S01]  /*df00*/  FMUL.FTZ R92, R92, R20 ;  /* 0x000000145c5c7220 */ /* 0x000fe20000410000 */
[----:B------:R-:W1:Y:S01]  /*df10*/  MUFU.EX2 R57, R57 ;  /* 0x0000003900397308 */ /* 0x000e620000000800 */
[----:B------:R-:W-:Y:S01]  /*df20*/  FADD.FTZ R4, R182, R53 ;  /* 0x00000035b6047221 */ /* 0x000fe20000010000 */
[----:B------:R-:W-:Y:S01]  /*df30*/  F2FP.F16.F32.PACK_AB R182, R179, R182 ;  /* 0x000000b6b3b6723e */ /* 0x000fe200000000ff */
[-C--:B------:R-:W-:Y:S01]  /*df40*/  FMUL.FTZ R93, R93, R20.reuse ;  /* 0x000000145d5d7220 */ /* 0x080fe20000410000 */
[-C--:B------:R-:W-:Y:S01]  /*df50*/  FMUL.FTZ R96, R96, R20.reuse ;  /* 0x0000001460607220 */ /* 0x080fe20000410000 */
[----:B------:R-:W-:Y:S01]  /*df60*/  FADD.FTZ R53, R179, R4 ;  /* 0x00000004b3357221 */ /* 0x000fe20000010000 */
[-C--:B------:R-:W-:Y:S01]  /*df70*/  FMUL.FTZ R97, R97, R20.reuse ;  /* 0x0000001461617220 */ /* 0x080fe20000410000 */
[----:B------:R-:W-:Y:S01]  /*df80*/  FMUL.FTZ R100, R100, R20 ;  /* 0x0000001464647220 */ /* 0x000fe20000410000 */
[----:B------:R-:W-:Y:S01]  /*df90*/  MUFU.EX2 R160, R160 ;  /* 0x000000a000a07308 */ /* 0x000fe20000000800 */
        /* <DEDUP_REMOVED lines=10> */
[----:B------:R-:W-:Y:S01]  /*e040*/  FMUL.FTZ R109, R109, R20 ;  /* 0x000000146d6d7220 */ /* 0x000fe20000410000 */
[----:B0-----:R-:W-:Y:S01]  /*e050*/  FMNMX.FTZ R10, R69, R10, !PT ;  /* 0x0000000a450a7209 */ /* 0x001fe20007810000 */
[-C--:B------:R-:W-:Y:S01]  /*e060*/  FMUL.FTZ R112, R112, R20.reuse ;  /* 0x0000001470707220 */ /* 0x080fe20000410000 */
[-C--:B------:R-:W-:Y:S01]  /*e070*/  FMUL.FTZ R113, R113, R20.reuse ;  /* 0x0000001471717220 */ /* 0x080fe20000410000 */
[----:B------:R-:W-:Y:S01]  /*e080*/  FMUL.FTZ R116, R116, R20 ;  /* 0x0000001474747220 */ /* 0x000fe20000410000 */
[C---:B------:R-:W-:Y:S01]  /*e090*/  FSETP.NEU.FTZ.AND P2, PT, R10.reuse, -INF , PT ;  /* 0xff8000000a00780b */ /* 0x040fe20003f5d000 */
[----:B------:R-:W-:Y:S01]  /*e0a0*/  FMUL.FTZ R22, R10, R12 ;  /* 0x0000000c0a167220 */ /* 0x000fe20000410000 */
[----:B------:R-:W-:Y:S01]  /*e0b0*/  MUFU.EX2 R162, R162 ;  /* 0x000000a200a27308 */ /* 0x000fe20000000800 */
[-C--:B------:R-:W-:Y:S01]  /*e0c0*/  FMUL.FTZ R117, R117, R20.reuse ;  /* 0x0000001475757220 */ /* 0x080fe20000410000 */
[-C--:B------:R-:W-:Y:S01]  /*e0d0*/  FMUL.FTZ R120, R120, R20.reuse ;  /* 0x0000001478787220 */ /* 0x080fe20000410000 */
[-C--:B------:R-:W-:Y:S01]  /*e0e0*/  FMUL.FTZ R121, R121, R20.reuse ;  /* 0x0000001479797220 */ /* 0x080fe20000410000 */
[----:B------:R-:W-:Y:S01]  /*e0f0*/  FSEL R36, R22, RZ, P2 ;  /* 0x000000ff16247208 */ /* 0x000fe20001000000 */
[-C--:B------:R-:W-:Y:S01]  /*e100*/  FMUL.FTZ R124, R124, R20.reuse ;  /* 0x000000147c7c7220 */ /* 0x080fe20000410000 */
[-C--:B------:R-:W-:Y:S01]  /*e110*/  FMUL.FTZ R125, R125, R20.reuse ;  /* 0x000000147d7d7220 */ /* 0x080fe20000410000 */
[----:B------:R-:W-:Y:S01]  /*e120*/  FMUL.FTZ R128, R128, R20 ;  /* 0x0000001480807220 */ /* 0x000fe20000410000 */
[----:B------:R-:W-:Y:S01]  /*e130*/  MUFU.EX2 R63, R63 ;  /* 0x0000003f003f7308 */ /* 0x000fe20000000800 */
[-C--:B------:R-:W-:Y:S01]  /*e140*/  FFMA.FTZ R34, R31, R12.reuse, -R36 ;  /* 0x0000000c1f227223 */ /* 0x080fe20000010824 */
[----:B------:R-:W-:Y:S01]  /*e150*/  FADD.FTZ R31, R181, R4 ;  /* 0x00000004b51f7221 */ /* 0x000fe20000010000 */
[-CC-:B------:R-:W-:Y:S01]  /*e160*/  FFMA.FTZ R29, R171, R12.reuse, -R36.reuse ;  /* 0x0000000cab1d7223 */ /* 0x180fe20000010824 */
[-CC-:B------:R-:W-:Y:S01]  /*e170*/  FFMA.FTZ R171, R25, R12.reuse, -R36.reuse ;  /* 0x0000000c19ab7223 */ /* 0x180fe20000010824 */
[-CC-:B------:R-:W-:Y:S01]  /*e180*/  FFMA.FTZ R22, R191, R12.reuse, -R36.reuse ;  /* 0x0000000cbf167223 */ /* 0x180fe20000010824 */
[----:B------:R-:W-:Y:S01]  /*e190*/  FADD.FTZ R4, R172, R31 ;  /* 0x0000001fac047221 */ /* 0x000fe20000010000 */
[-CC-:B------:R-:W-:Y:S01]  /*e1a0*/  FFMA.FTZ R24, R155, R12.reuse, -R36.reuse ;  /* 0x0000000c9b187223 */ /* 0x180fe20000010824 */
[-CC-:B------:R-:W-:Y:S01]  /*e1b0*/  FFMA.FTZ R28, R165, R12.reuse, -R36.reuse ;  /* 0x0000000ca51c7223 */ /* 0x180fe20000010824 */
[-C--:B------:R-:W-:Y:S01]  /*e1c0*/  FFMA.FTZ R165, R15, R12.reuse, -R36 ;  /* 0x0000000c0fa57223 */ /* 0x080fe20000010824 */
[----:B------:R-:W-:Y:S01]  /*e1d0*/  FADD.FTZ R25, R45, R4 ;  /* 0x000000042d197221 */ /* 0x000fe20000010000 */
[----:B------:R-:W-:Y:S01]  /*e1e0*/  MUFU.EX2 R22, R22 ;  /* 0x0000001600167308 */ /* 0x000fe20000000800 */
[-CC-:B------:R-:W-:Y:S01]  /*e1f0*/  FFMA.FTZ R37, R169, R12.reuse, -R36.reuse ;  /* 0x0000000ca9257223 */ /* 0x180fe20000010824 */
[-CC-:B------:R-:W-:Y:S01]  /*e200*/  FFMA.FTZ R26, R153, R12.reuse, -R36.reuse ;  /* 0x0000000c991a7223 */ /* 0x180fe20000010824 */
[----:B------:R-:W-:Y:S01]  /*e210*/  FADD.FTZ R4, R174, R25 ;  /* 0x00000019ae047221 */ /* 0x000fe20000010000 */
[----:B------:R-:W-:Y:S01]  /*e220*/  FSEL R25, R10, RZ, P2 ;  /* 0x000000ff0a197208 */ /* 0x000fe20001000000 */
[-CC-:B------:R-:W-:Y:S01]  /*e230*/  FFMA.FTZ R47, R167, R12.reuse, -R36.reuse ;  /* 0x0000000ca72f7223 */ /* 0x180fe20000010824 */
[-C--:B------:R-:W-:Y:S01]  /*e240*/  FFMA.FTZ R21, R21, R12.reuse, -R36 ;  /* 0x0000000c15157223 */ /* 0x080fe20000010824 */
[----:B------:R-:W-:Y:S01]  /*e250*/  FADD.FTZ R31, R87, R4 ;  /* 0x00000004571f7221 */ /* 0x000fe20000010000 */
[----:B------:R-:W-:Y:S01]  /*e260*/  MUFU.EX2 R29, R29 ;  /* 0x0000001d001d7308 */ /* 0x000fe20000000800 */
[----:B------:R-:W-:Y:S01]  /*e270*/  FADD.FTZ R25, -R25, R14 ;  /* 0x0000000e19197221 */ /* 0x000fe20000010100 */
[-CC-:B------:R-:W-:Y:S01]  /*e280*/  FFMA.FTZ R23, R23, R12.reuse, -R36.reuse ;  /* 0x0000000c17177223 */ /* 0x180fe20000010824 */
[----:B------:R-:W-:Y:S01]  /*e290*/  FADD.FTZ R4, R168, R31 ;  /* 0x0000001fa8047221 */ /* 0x000fe20000010000 */
[-CC-:B------:R-:W-:Y:S01]  /*e2a0*/  FFMA.FTZ R30, R161, R12.reuse, -R36.reuse ;  /* 0x0000000ca11e7223 */ /* 0x180fe20000010824 */
[-C--:B------:R-:W-:Y:S01]  /*e2b0*/  FMUL.FTZ R25, R25, R12.reuse ;  /* 0x0000000c19197220 */ /* 0x080fe20000410000 */
[-C--:B------:R-:W-:Y:S01]  /*e2c0*/  FFMA.FTZ R32, R159, R12.reuse, -R36 ;  /* 0x0000000c9f207223 */ /* 0x080fe20000010824 */
[----:B------:R-:W-:Y:S01]  /*e2d0*/  FADD.FTZ R31, R51, R4 ;  /* 0x00000004331f7221 */ /* 0x000fe20000010000 */
[----:B------:R-:W-:Y:S01]  /*e2e0*/  MUFU.EX2 R24, R24 ;  /* 0x0000001800187308 */ /* 0x000fe20000000800 */
[-CC-:B------:R-:W-:Y:S01]  /*e2f0*/  FFMA.FTZ R27, R27, R12.reuse, -R36.reuse ;  /* 0x0000000c1b1b7223 */ /* 0x180fe20000010824 */
[-CC-:B------:R-:W-:Y:S01]  /*e300*/  FFMA.FTZ R169, R157, R12.reuse, -R36.reuse ;  /* 0x0000000c9da97223 */ /* 0x180fe20000010824 */
[----:B------:R-:W-:Y:S01]  /*e310*/  FADD.FTZ R4, R170, R31 ;  /* 0x0000001faa047221 */ /* 0x000fe20000010000 */
[-CC-:B------:R-:W-:Y:S01]  /*e320*/  FFMA.FTZ R35, R35, R12.reuse, -R36.reuse ;  /* 0x0000000c23237223 */ /* 0x180fe20000010824 */
[-CC-:B------:R-:W-:Y:S01]  /*e330*/  FFMA.FTZ R175, R175, R12.reuse, -R36.reuse ;  /* 0x0000000cafaf7223 */ /* 0x180fe20000010824 */
[-C--:B------:R-:W-:Y:S01]  /*e340*/  FFMA.FTZ R41, R41, R12.reuse, -R36 ;  /* 0x0000000c29297223 */ /* 0x080fe20000010824 */
[----:B------:R-:W-:Y:S01]  /*e350*/  FADD.FTZ R15, R55, R4 ;  /* 0x00000004370f7221 */ /* 0x000fe20000010000 */
[----:B------:R-:W0:Y:S01]  /*e360*/  MUFU.EX2 R25, R25 ;  /* 0x0000001900197308 */ /* 0x000e220000000800 */
[-CC-:B------:R-:W-:Y:S01]  /*e370*/  FFMA.FTZ R185, R185, R12.reuse, -R36.reuse ;  /* 0x0000000cb9b97223 */ /* 0x180fe20000010824 */
[-CC-:B------:R-:W-:Y:S01]  /*e380*/  FFMA.FTZ R187, R187, R12.reuse, -R36.reuse ;  /* 0x0000000cbbbb7223 */ /* 0x180fe20000010824 */
[----:B------:R-:W-:Y:S01]  /*e390*/  FADD.FTZ R4, R164, R15 ;  /* 0x0000000fa4047221 */ /* 0x000fe20000010000 */
[-CC-:B------:R-:W-:Y:S01]  /*e3a0*/  FFMA.FTZ R183, R183, R12.reuse, -R36.reuse ;  /* 0x0000000cb7b77223 */ /* 0x180fe20000010824 */
[-CC-:B------:R-:W-:Y:S01]  /*e3b0*/  FFMA.FTZ R189, R189, R12.reuse, -R36.reuse ;  /* 0x0000000cbdbd7223 */ /* 0x180fe20000010824 */
[-C--:B------:R-:W-:Y:S01]  /*e3c0*/  FFMA.FTZ R173, R173, R12.reuse, -R36 ;  /* 0x0000000cadad7223 */ /* 0x080fe20000010824 */
[----:B---3--:R-:W-:Y:S01]  /*e3d0*/  FADD.FTZ R15, R75, R4 ;  /* 0x000000044b0f7221 */ /* 0x008fe20000010000 */
[----:B------:R-:W3:Y:S01]  /*e3e0*/  MUFU.EX2 R37, R37 ;  /* 0x0000002500257308 */ /* 0x000ee20000000800 */
[-CC-:B------:R-:W-:Y:S01]  /*e3f0*/  FFMA.FTZ R177, R177, R12.reuse, -R36.reuse ;  /* 0x0000000cb1b17223 */ /* 0x180fe20000010824 */
[-CC-:B------:R-:W-:Y:S01]  /*e400*/  FFMA.FTZ R163, R163, R12.reuse, -R36.reuse ;  /* 0x0000000ca3a37223 */ /* 0x180fe20000010824 */
[----:B--2---:R-:W-:Y:S01]  /*e410*/  FADD.FTZ R38, R166, R15 ;  /* 0x0000000fa6267221 */ /* 0x004fe20000010000 */
[-CC-:B------:R-:W-:Y:S01]  /*e420*/  FFMA.FTZ R85, R85, R12.reuse, -R36.reuse ;  /* 0x0000000c55557223 */ /* 0x180fe20000010824 */
[-CC-:B------:R-:W-:Y:S01]  /*e430*/  FFMA.FTZ R81, R81, R12.reuse, -R36.reuse ;  /* 0x0000000c51517223 */ /* 0x180fe20000010824 */
[-C--:B------:R-:W-:Y:S01]  /*e440*/  FFMA.FTZ R79, R79, R12.reuse, -R36 ;  /* 0x0000000c4f4f7223 */ /* 0x080fe20000010824 */
[----:B-1----:R-:W-:Y:S01]  /*e450*/  FADD.FTZ R15, R57, R38 ;  /* 0x00000026390f7221 */ /* 0x002fe20000010000 */
[----:B------:R-:W1:Y:S01]  /*e460*/  MUFU.EX2 R26, R26 ;  /* 0x0000001a001a7308 */ /* 0x000e620000000800 */
[----:B0-----:R-:W-:Y:S01]  /*e470*/  FFMA.FTZ R4, R25, R3, R22 ;  /* 0x0000000319047223 */ /* 0x001fe20000010016 */
[-CC-:B------:R-:W-:Y:S01]  /*e480*/  FFMA.FTZ R77, R77, R12.reuse, -R36.reuse ;  /* 0x0000000c4d4d7223 */ /* 0x180fe20000010824 */
[----:B------:R-:W-:Y:S01]  /*e490*/  FADD.FTZ R38, R160, R15 ;  /* 0x0000000fa0267221 */ /* 0x000fe20000010000 */
[-C--:B------:R-:W-:Y:S01]  /*e4a0*/  FFMA.FTZ R83, R83, R12.reuse, -R36 ;  /* 0x0000000c53537223 */ /* 0x080fe20000010824 */
[----:B------:R-:W-:Y:S01]  /*e4b0*/  FADD.FTZ R3, R29, R4 ;  /* 0x000000041d037221 */ /* 0x000fe20000010000 */
[----:B------:R-:W-:Y:S01]  /*e4c0*/  FFMA.FTZ R36, R73, R12, -R36 ;  /* 0x0000000c49247223 */ /* 0x000fe20000010824 */
[----:B------:R-:W-:Y:S01]  /*e4d0*/  FADD.FTZ R15, R67, R38 ;  /* 0x00000026430f7221 */ /* 0x000fe20000010000 */
[----:B------:R-:W0:Y:S01]  /*e4e0*/  MUFU.EX2 R47, R47 ;  /* 0x0000002f002f7308 */ /* 0x000e220000000800 */
[----:B------:R-:W-:Y:S01]  /*e4f0*/  FADD.FTZ R4, R24, R3 ;  /* 0x0000000318047221 */ /* 0x000fe20000010000 */
[----:B------:R-:W-:Y:S01]  /*e500*/  ISETP.GT.AND P2, PT, R8, R17, PT ;  /* 0x000000110800720c */ /* 0x000fe20003f44270 */
[----:B------:R-:W-:Y:S01]  /*e510*/  FADD.FTZ R38, R162, R15 ;  /* 0x0000000fa2267221 */ /* 0x000fe20000010000 */
[----:B------:R-:W-:Y:S01]  /*e520*/  F2FP.F16.F32.PACK_AB R172, R45, R172 ;  /* 0x000000ac2dac723e */ /* 0x000fe200000000ff */
[----:B---3--:R-:W-:Y:S01]  /*e530*/  FADD.FTZ R3, R37, R4 ;  /* 0x0000000425037221 */ /* 0x008fe20000010000 */
[----:B------:R-:W-:Y:S01]  /*e540*/  F2FP.F16.F32.PACK_AB R174, R87, R174 ;  /* 0x000000ae57ae723e */ /* 0x000fe200000000ff */
[----:B------:R-:W-:Y:S01]  /*e550*/  FMUL.FTZ R129, R129, R20 ;  /* 0x0000001481817220 */ /* 0x000fe20000410000 */
[----:B------:R-:W2:Y:S01]  /*e560*/  MUFU.EX2 R156, R156 ;  /* 0x0000009c009c7308 */ /* 0x000ea20000000800 */
[----:B-1----:R-:W-:Y:S01]  /*e570*/  FADD.FTZ R4, R26, R3 ;  /* 0x000000031a047221 */ /* 0x002fe20000010000 */
[----:B------:R-:W-:Y:S01]  /*e580*/  FADD.FTZ R3, R63, R38 ;  /* 0x000000263f037221 */ /* 0x000fe20000010000 */
[----:B------:R-:W-:Y:S01]  /*e590*/  F2FP.F16.F32.PACK_AB R168, R51, R168 ;  /* 0x000000a833a8723e */ /* 0x000fe200000000ff */
[----:B------:R-:W-:Y:S01]  /*e5a0*/  FMUL.FTZ R132, R132, R20 ;  /* 0x0000001484847220 */ /* 0x000fe20000410000 */
[----:B------:R-:W-:Y:S01]  /*e5b0*/  F2FP.F16.F32.PACK_AB R170, R55, R170 ;  /* 0x000000aa37aa723e */ /* 0x000fe200000000ff */
[----:B------:R-:W-:Y:S01]  /*e5c0*/  FMUL.FTZ R133, R133, R20 ;  /* 0x0000001485857220 */ /* 0x000fe20000410000 */
[----:B------:R-:W-:Y:S01]  /*e5d0*/  F2FP.F16.F32.PACK_AB R164, R75, R164 ;  /* 0x000000a44ba4723e */ /* 0x000fe200000000ff */
[----:B------:R-:W1:Y:S01]  /*e5e0*/  MUFU.EX2 R21, R21 ;  /* 0x0000001500157308 */ /* 0x000e620000000800 */
[----:B0-----:R-:W-:Y:S01]  /*e5f0*/  FADD.FTZ R4, R47, R4 ;  /* 0x000000042f047221 */ /* 0x001fe20000010000 */
[----:B------:R-:W-:Y:S01]  /*e600*/  F2FP.F16.F32.PACK_AB R166, R57, R166 ;  /* 0x000000a639a6723e */ /* 0x000fe200000000ff */
[----:B------:R-:W-:Y:S01]  /*e610*/  FMUL.FTZ R136, R136, R20 ;  /* 0x0000001488887220 */ /* 0x000fe20000410000 */
[----:B------:R-:W-:Y:S01]  /*e620*/  F2FP.F16.F32.PACK_AB R160, R67, R160 ;  /* 0x000000a043a0723e */ /* 0x000fe200000000ff */
[----:B------:R-:W-:Y:S01]  /*e630*/  FMUL.FTZ R137, R137, R20 ;  /* 0x0000001489897220 */ /* 0x000fe20000410000 */
[----:B------:R-:W-:Y:S01]  /*e640*/  F2FP.F16.F32.PACK_AB R162, R63, R162 ;  /* 0x000000a23fa2723e */ /* 0x000fe200000000ff */
[-C--:B------:R-:W-:Y:S01]  /*e650*/  FMUL.FTZ R140, R140, R20.reuse ;  /* 0x000000148c8c7220 */ /* 0x080fe20000410000 */
[----:B------:R-:W0:Y:S01]  /*e660*/  MUFU.EX2 R59, R59 ;  /* 0x0000003b003b7308 */ /* 0x000e220000000800 */
[----:B--2---:R-:W-:Y:S01]  /*e670*/  FADD.FTZ R38, R156, R3 ;  /* 0x000000039c267221 */ /* 0x004fe20000010000 */
[-C--:B------:R-:W-:Y:S01]  /*e680*/  FMUL.FTZ R141, R141, R20.reuse ;  /* 0x000000148d8d7220 */ /* 0x080fe20000410000 */
[-C--:B------:R-:W-:Y:S01]  /*e690*/  FMUL.FTZ R144, R144, R20.reuse ;  /* 0x0000001490907220 */ /* 0x080fe20000410000 */
[-C--:B------:R-:W-:Y:S01]  /*e6a0*/  FMUL.FTZ R145, R145, R20.reuse ;  /* 0x0000001491917220 */ /* 0x080fe20000410000 */
[-C--:B------:R-:W-:Y:S01]  /*e6b0*/  FMUL.FTZ R148, R148, R20.reuse ;  /* 0x0000001494947220 */ /* 0x080fe20000410000 */
[----:B------:R-:W-:Y:S01]  /*e6c0*/  FMUL.FTZ R149, R149, R20 ;  /* 0x0000001495957220 */ /* 0x000fe20000410000 */
[----:B------:R-:W-:Y:S01]  /*e6d0*/  F2FP.F16.F32.PACK_AB R181, R29, R22 ;  /* 0x000000161db5723e */ /* 0x000fe200000000ff */
[----:B------:R-:W2:Y:S01]  /*e6e0*/  MUFU.EX2 R28, R28 ;  /* 0x0000001c001c7308 */ /* 0x000ea20000000800 */
[----:B-1----:R-:W-:Y:S01]  /*e6f0*/  FADD.FTZ R3, R21, R4 ;  /* 0x0000000415037221 */ /* 0x002fe20000010000 */
[----:B------:R-:W-:-:S02]  /*e700*/  VIADD R8, R8, 0xffffffff ;  /* 0xffffffff08087836 */ /* 0x000fc40000000000 */
[-C--:B------:R-:W-:Y:S01]  /*e710*/  FMUL.FTZ R90, R90, R25.reuse ;  /* 0x000000195a5a7220 */ /* 0x080fe20000410000 */
[-C--:B------:R-:W-:Y:S01]  /*e720*/  FMUL.FTZ R91, R91, R25.reuse ;  /* 0x000000195b5b7220 */ /* 0x080fe20000410000 */
[-C--:B------:R-:W-:Y:S01]  /*e730*/  FMUL.FTZ R94, R94, R25.reuse ;  /* 0x000000195e5e7220 */ /* 0x080fe20000410000 */
[-C--:B------:R-:W-:Y:S01]  /*e740*/  FMUL.FTZ R95, R95, R25.reuse ;  /* 0x000000195f5f7220 */ /* 0x080fe20000410000 */
[-C--:B------:R-:W-:Y:S01]  /*e750*/  FMUL.FTZ R98, R98, R25.reuse ;  /* 0x0000001962627220 */ /* 0x080fe20000410000 */
[----:B------:R-:W1:Y:S01]  /*e760*/  MUFU.EX2 R158, R158 ;  /* 0x0000009e009e7308 */ /* 0x000e620000000800 */
[C---:B0-----:R-:W-:Y:S01]  /*e770*/  FADD.FTZ R15, R59.reuse, R38 ;  /* 0x000000263b0f7221 */ /* 0x041fe20000010000 */
[----:B------:R-:W-:Y:S01]  /*e780*/  F2FP.F16.F32.PACK_AB R156, R59, R156 ;  /* 0x0000009c3b9c723e */ /* 0x000fe200000000ff */
[-C--:B------:R-:W-:Y:S01]  /*e790*/  FMUL.FTZ R99, R99, R25.reuse ;  /* 0x0000001963637220 */ /* 0x080fe20000410000 */
[-C--:B------:R-:W-:Y:S01]  /*e7a0*/  FMUL.FTZ R102, R102, R25.reuse ;  /* 0x0000001966667220 */ /* 0x080fe20000410000 */
[-C--:B------:R-:W-:Y:S01]  /*e7b0*/  FMUL.FTZ R103, R103, R25.reuse ;  /* 0x0000001967677220 */ /* 0x080fe20000410000 */
[-C--:B------:R-:W-:Y:S01]  /*e7c0*/  FMUL.FTZ R106, R106, R25.reuse ;  /* 0x000000196a6a7220 */ /* 0x080fe20000410000 */
[----:B------:R-:W-:Y:S01]  /*e7d0*/  FMUL.FTZ R107, R107, R25 ;  /* 0x000000196b6b7220 */ /* 0x000fe20000410000 */
[----:B------:R-:W0:Y:S01]  /*e7e0*/  MUFU.EX2 R23, R23 ;  /* 0x0000001700177308 */ /* 0x000e220000000800 */
[C---:B--2---:R-:W-:Y:S01]  /*e7f0*/  FADD.FTZ R4, R28.reuse, R3 ;  /* 0x000000031c047221 */ /* 0x044fe20000010000 */
[----:B------:R-:W-:Y:S01]  /*e800*/  F2FP.F16.F32.PACK_AB R179, R28, R21 ;  /* 0x000000151cb3723e */ /* 0x000fe200000000ff */
[-C--:B------:R-:W-:Y:S01]  /*e810*/  FMUL.FTZ R110, R110, R25.reuse ;  /* 0x000000196e6e7220 */ /* 0x080fe20000410000 */
[-C--:B------:R-:W-:Y:S01]  /*e820*/  FMUL.FTZ R111, R111, R25.reuse ;  /* 0x000000196f6f7220 */ /* 0x080fe20000410000 */
[-C--:B------:R-:W-:Y:S01]  /*e830*/  FMUL.FTZ R114, R114, R25.reuse ;  /* 0x0000001972727220 */ /* 0x080fe20000410000 */
[-C--:B------:R-:W-:Y:S01]  /*e840*/  FMUL.FTZ R115, R115, R25.reuse ;  /* 0x0000001973737220 */ /* 0x080fe20000410000 */
[-C--:B------:R-:W-:Y:S01]  /*e850*/  FMUL.FTZ R118, R118, R25.reuse ;  /* 0x0000001976767220 */ /* 0x080fe20000410000 */
[----:B------:R-:W2:Y:S01]  /*e860*/  MUFU.EX2 R49, R49 ;  /* 0x0000003100317308 */ /* 0x000ea20000000800 */
        /* <DEDUP_REMOVED lines=8> */
[----:B0-----:R-:W-:Y:S01]  /*e8f0*/  FADD.FTZ R3, R23, R4 ;  /* 0x0000000417037221 */ /* 0x001fe20000010000 */
[-C--:B------:R-:W-:Y:S01]  /*e900*/  FMUL.FTZ R131, R131, R25.reuse ;  /* 0x0000001983837220 */ /* 0x080fe20000410000 */
[-C--:B------:R-:W-:Y:S01]  /*e910*/  FMUL.FTZ R134, R134, R25.reuse ;  /* 0x0000001986867220 */ /* 0x080fe20000410000 */
[-C--:B------:R-:W-:Y:S01]  /*e920*/  FMUL.FTZ R135, R135, R25.reuse ;  /* 0x0000001987877220 */ /* 0x080fe20000410000 */
[-C--:B------:R-:W-:Y:S01]  /*e930*/  FMUL.FTZ R138, R138, R25.reuse ;  /* 0x000000198a8a7220 */ /* 0x080fe20000410000 */
[-C--:B------:R-:W-:Y:S01]  /*e940*/  FMUL.FTZ R139, R139, R25.reuse ;  /* 0x000000198b8b7220 */ /* 0x080fe20000410000 */
[-C--:B------:R-:W-:Y:S01]  /*e950*/  FMUL.FTZ R142, R142, R25.reuse ;  /* 0x000000198e8e7220 */ /* 0x080fe20000410000 */
[----:B------:R-:W0:Y:S01]  /*e960*/  MUFU.EX2 R152, R152 ;  /* 0x0000009800987308 */ /* 0x000e220000000800 */
        /* <DEDUP_REMOVED lines=8> */
[----:B-1----:R-:W-:-:S07]  /*e9f0*/  FADD.FTZ R3, R30, R3 ;  /* 0x000000031e037221 */ /* 0x002fce0000010000 */
        /* <DEDUP_REMOVED lines=21> */
[----:B------:R1:W3:Y:S01]  /*eb50*/  MUFU.EX2 R31, R175 ;  /* 0x000000af001f7308 */ /* 0x0002e20000000800 */
[C---:B0-----:R-:W-:Y:S01]  /*eb60*/  FADD.FTZ R38, R14.reuse, R3 ;  /* 0x000000030e267221 */ /* 0x041fe20000010000 */
[----:B------:R-:W-:Y:S01]  /*eb70*/  F2FP.F16.F32.PACK_AB R171, R14, R171 ;  /* 0x000000ab0eab723e */ /* 0x000fe200000000ff */
[----:B------:R-:W-:-:S05]  /*eb80*/  IMAD.MOV.U32 R14, RZ, RZ, R10 ;  /* 0x000000ffff0e7224 */ /* 0x000fca00078e000a */
[----:B------:R-:W0:Y:S01]  /*eb90*/  MUFU.EX2 R41, R41 ;  /* 0x0000002900297308 */ /* 0x000e220000000800 */
[----:B--2---:R-:W-:Y:S01]  /*eba0*/  FADD.FTZ R38, R165, R38 ;  /* 0x00000026a5267221 */ /* 0x004fe20000010000 */
[----:B-1----:R-:W-:-:S06]  /*ebb0*/  F2FP.F16.F32.PACK_AB R175, R27, R32 ;  /* 0x000000201baf723e */ /* 0x002fcc00000000ff */
[----:B------:R-:W1:Y:S01]  /*ebc0*/  MUFU.EX2 R167, R185 ;  /* 0x000000b900a77308 */ /* 0x000e620000000800 */
[C---:B---3--:R-:W-:Y:S01]  /*ebd0*/  FADD.FTZ R38, R31.reuse, R38 ;  /* 0x000000261f267221 */ /* 0x048fe20000010000 */
[----:B------:R-:W-:-:S06]  /*ebe0*/  F2FP.F16.F32.PACK_AB R165, R31, R165 ;  /* 0x000000a51fa5723e */ /* 0x000fcc00000000ff */
[----:B------:R-:W2:Y:S01]  /*ebf0*/  MUFU.EX2 R161, R187 ;  /* 0x000000bb00a17308 */ /* 0x000ea20000000800 */
[----:B0-----:R-:W-:-:S07]  /*ec00*/  FADD.FTZ R38, R41, R38 ;  /* 0x0000002629267221 */ /* 0x001fce0000010000 */
[----:B------:R0:W3:Y:S01]  /*ec10*/  MUFU.EX2 R35, R183 ;  /* 0x000000b700237308 */ /* 0x0000e20000000800 */
[C---:B-1----:R-:W-:Y:S01]  /*ec20*/  FADD.FTZ R38, R167.reuse, R38 ;  /* 0x00000026a7267221 */ /* 0x042fe20000010000 */
[----:B------:R-:W-:-:S06]  /*ec30*/  F2FP.F16.F32.PACK_AB R167, R167, R41 ;  /* 0x00000029a7a7723e */ /* 0x000fcc00000000ff */
[----:B------:R-:W1:Y:S01]  /*ec40*/  MUFU.EX2 R189, R189 ;  /* 0x000000bd00bd7308 */ /* 0x000e620000000800 */
[----:B--2---:R-:W-:Y:S01]  /*ec50*/  FADD.FTZ R38, R161, R38 ;  /* 0x00000026a1267221 */ /* 0x004fe20000010000 */
[----:B0-----:R-:W-:-:S06]  /*ec60*/  F2FP.F16.F32.PACK_AB R183, R37, R24 ;  /* 0x0000001825b7723e */ /* 0x001fcc00000000ff */
[----:B------:R0:W2:Y:S01]  /*ec70*/  MUFU.EX2 R15, R173 ;  /* 0x000000ad000f7308 */ /* 0x0000a20000000800 */
[C---:B---3--:R-:W-:Y:S01]  /*ec80*/  FADD.FTZ R38, R35.reuse, R38 ;  /* 0x0000002623267221 */ /* 0x048fe20000010000 */
[----:B------:R-:W-:-:S06]  /*ec90*/  F2FP.F16.F32.PACK_AB R161, R35, R161 ;  /* 0x000000a123a1723e */ /* 0x000fcc00000000ff */
[----:B------:R3:W4:Y:S01]  /*eca0*/  MUFU.EX2 R157, R177 ;  /* 0x000000b1009d7308 */ /* 0x0007220000000800 */
[----:B-1----:R-:W-:Y:S01]  /*ecb0*/  FADD.FTZ R38, R189, R38 ;  /* 0x00000026bd267221 */ /* 0x002fe20000010000 */
[----:B0-----:R-:W-:-:S06]  /*ecc0*/  F2FP.F16.F32.PACK_AB R173, R30, R23 ;  /* 0x000000171ead723e */ /* 0x001fcc00000000ff */
[----:B------:R0:W1:Y:S01]  /*ecd0*/  MUFU.EX2 R13, R163 ;  /* 0x000000a3000d7308 */ /* 0x0000620000000800 */
[----:B--2---:R-:W-:Y:S01]  /*ece0*/  FADD.FTZ R38, R15, R38 ;  /* 0x000000260f267221 */ /* 0x004fe20000010000 */
[----:B---3--:R-:W-:-:S06]  /*ecf0*/  F2FP.F16.F32.PACK_AB R177, R47, R26 ;  /* 0x0000001a2fb1723e */ /* 0x008fcc00000000ff */
[----:B------:R-:W2:Y:S01]  /*ed00*/  MUFU.EX2 R85, R85 ;  /* 0x0000005500557308 */ /* 0x000ea20000000800 */
[----:B----4-:R-:W-:Y:S01]  /*ed10*/  FADD.FTZ R38, R157, R38 ;  /* 0x000000269d267221 */ /* 0x010fe20000010000 */
[----:B0-----:R-:W-:Y:S01]  /*ed20*/  F2FP.F16.F32.PACK_AB R163, R15, R189 ;  /* 0x000000bd0fa3723e */ /* 0x001fe200000000ff */
[----:B------:R-:W-:-:S05]  /*ed30*/  IMAD.MOV.U32 R15, RZ, RZ, R0 ;  /* 0x000000ffff0f7224 */ /* 0x000fca00078e0000 */
[----:B------:R-:W0:Y:S01]  /*ed40*/  MUFU.EX2 R81, R81 ;  /* 0x0000005100517308 */ /* 0x000e220000000800 */
[C---:B-1----:R-:W-:Y:S01]  /*ed50*/  FADD.FTZ R38, R13.reuse, R38 ;  /* 0x000000260d267221 */ /* 0x042fe20000010000 */
[----:B------:R-:W-:Y:S01]  /*ed60*/  F2FP.F16.F32.PACK_AB R157, R13, R157 ;  /* 0x0000009d0d9d723e */ /* 0x000fe200000000ff */
[----:B------:R-:W-:-:S05]  /*ed70*/  IMAD.MOV.U32 R13, RZ, RZ, R9 ;  /* 0x000000ffff0d7224 */ /* 0x000fca00078e0009 */
[----:B------:R-:W1:Y:S01]  /*ed80*/  MUFU.EX2 R79, R79 ;  /* 0x0000004f004f7308 */ /* 0x000e620000000800 */
[----:B--2---:R-:W-:-:S07]  /*ed90*/  FADD.FTZ R38, R85, R38 ;  /* 0x0000002655267221 */ /* 0x004fce0000010000 */
[----:B------:R-:W2:Y:S01]  /*eda0*/  MUFU.EX2 R77, R77 ;  /* 0x0000004d004d7308 */ /* 0x000ea20000000800 */
[C---:B0-----:R-:W-:Y:S01]  /*edb0*/  FADD.FTZ R38, R81.reuse, R38 ;  /* 0x0000002651267221 */ /* 0x041fe20000010000 */
[----:B------:R-:W-:-:S06]  /*edc0*/  F2FP.F16.F32.PACK_AB R159, R81, R85 ;  /* 0x00000055519f723e */ /* 0x000fcc00000000ff */
[----:B------:R-:W0:Y:S01]  /*edd0*/  MUFU.EX2 R83, R83 ;  /* 0x0000005300537308 */ /* 0x000e220000000800 */
[----:B-1----:R-:W-:-:S07]  /*ede0*/  FADD.FTZ R38, R79, R38 ;  /* 0x000000264f267221 */ /* 0x002fce0000010000 */
[----:B------:R-:W1:Y:S01]  /*edf0*/  MUFU.EX2 R36, R36 ;  /* 0x0000002400247308 */ /* 0x000e620000000800 */
[C---:B--2---:R-:W-:Y:S01]  /*ee00*/  FADD.FTZ R38, R77.reuse, R38 ;  /* 0x000000264d267221 */ /* 0x044fe20000010000 */
[----:B------:R-:W-:-:S03]  /*ee10*/  F2FP.F16.F32.PACK_AB R153, R77, R79 ;  /* 0x0000004f4d99723e */ /* 0x000fc600000000ff */
[----:B0-----:R-:W-:-:S04]  /*ee20*/  FADD.FTZ R38, R83, R38 ;  /* 0x0000002653267221 */ /* 0x001fc80000010000 */
[C---:B-1----:R-:W-:Y:S01]  /*ee30*/  FADD.FTZ R3, R36.reuse, R38 ;  /* 0x0000002624037221 */ /* 0x042fe20000010000 */
[----:B------:R-:W-:Y:S01]  /*ee40*/  F2FP.F16.F32.PACK_AB R155, R36, R83 ;  /* 0x00000053249b723e */ /* 0x000fe200000000ff */
[----:B------:R-:W-:Y:S06]  /*ee50*/  @P2 BRA `(.L_x_1024) ;  /* 0xffffffc800042947 */ /* 0x000fec000383ffff */
.L_x_1007:
[----:B------:R-:W-:Y:S06]  /*ee60*/  BAR.ARV 0x8, 0x180 ;  /* 0x0206000000007b1d */ /* 0x000fec0000002000 */
[----:B------:R-:W-:Y:S05]  /*ee70*/  @!P0 BRA `(.L_x_1025) ;  /* 0x0000000000048947 */ /* 0x000fea0003800000 */
[----:B------:R-:W-:Y:S01]  /*ee80*/  BPT.TRAP 0x1 ;  /* 0x000000040000795c */ /* 0x000fe20000300000 */
.L_x_1025:
[----:B------:R-:W-:Y:S01]  /*ee90*/  ULEA UR5, UR4, UR36, 0x3 ;  /* 0x0000002404057291 */ /* 0x000fe2000f8e183f */
[----:B------:R-:W-:-:S08]  /*eea0*/  SHF.L.U32 R0, R0, 0x1f, RZ ;  /* 0x0000001f00007819 */ /* 0x000fd000000006ff */
[----:B------:R0:W1:Y:S01]  /*eeb0*/  SYNCS.PHASECHK.TRANS64.TRYWAIT P2, [UR5+0x28850], R0 ;  /* 0x02885000ff0075a7 */ /* 0x0000620008040145 */
[----:B------:R-:W-:Y:S05]  /*eec0*/  @!P0 BRA `(.L_x_1026) ;  /* 0x0000000000048947 */ /* 0x000fea0003800000 */
[----:B------:R-:W-:Y:S01]  /*eed0*/  BPT.TRAP 0x1 ;  /* 0x000000040000795c */ /* 0x000fe20000300000 */
.L_x_1026:
[----:B-1----:R-:W-:Y:S05]  /*eee0*/  @P2 BRA `(.L_x_1027) ;  /* 0x0000000000082947 */ /* 0x002fea0003800000 */
[----:B------:R-:W1:Y:S02]  /*eef0*/  SYNCS.PHASECHK.TRANS64.TRYWAIT P0, [UR5+0x28850], R0 ;  /* 0x02885000ff0075a7 */ /* 0x000e640008000145 */
[----:B-1----:R-:W-:Y:S05]  /*ef00*/  @!P0 BRA `(.L_x_1028) ;  /* 0x0000006000b08947 */ /* 0x002fea0003800000 */
.L_x_1027:
[----:B------:R-:W-:Y:S01]  /*ef10*/  UIADD3 UR36, UR36, 0x400, URZ ;  /* 0x0000040024247890 */ /* 0x000fe2000fffe03f */
[----:B------:R-:W-:Y:S01]  /*ef20*/  WARPGROUP.ARRIVE ;  /* 0x00000000000079c5 */ /* 0x000fe20000000000 */
[----:B------:R-:W-:Y:S01]  /*ef30*/  UMOV UR7, 0x40000040 ;  /* 0x4000004000077882 */ /* 0x000fe20000000000 */
[----:B-1----:R-:W1:Y:S01]  /*ef40*/  SHFL.BFLY PT, R5, R4, 0x2, 0x1f ;  /* 0x0c401f0004057f89 */ /* 0x002e6200000e0000 */
[----:B------:R-:W-:Y:S01]  /*ef50*/  USHF.R.U32.HI UR36, URZ, 0x4, UR36 ;  /* 0x000000043f247899 */ /* 0x000fe20008011624 */
[----:B------:R-:W-:Y:S02]  /*ef60*/  IMAD.U32 R11, RZ, RZ, UR5 ;  /* 0x00000005ff0b7e24 */ /* 0x000fe4000f8e00ff */
[----:B0-----:R-:W0:Y:S01]  /*ef70*/  SHFL.BFLY PT, R0, R3, 0x2, 0x1f ;  /* 0x0c401f0003007f89 */ /* 0x001e2200000e0000 */
[----:B------:R-:W-:Y:S01]  /*ef80*/  ULOP3.LUT UR36, UR36, 0x3fff, URZ, 0xc0, !UPT ;  /* 0x00003fff24247892 */ /* 0x000fe2000f8ec03f */
[----:B------:R-:W-:Y:S02]  /*ef90*/  @!P1 VIADD R11, R11, 0x28860 ;  /* 0x000288600b0b9836 */ /* 0x000fe40000000000 */
[----:B------:R-:W-:Y:S01]  /*efa0*/  IMAD.MOV.U32 R6, RZ, RZ, RZ ;  /* 0x000000ffff067224 */ /* 0x000fe200078e00ff */
[----:B------:R-:W-:-:S02]  /*efb0*/  ULOP3.LUT UR36, UR36, 0x4000000, URZ, 0xfc, !UPT ;  /* 0x0400000024247892 */ /* 0x000fc4000f8efc3f */
[----:B------:R-:W-:Y:S02]  /*efc0*/  @!P1 PRMT R11, RZ, 0x654, R11 ;  /* 0x00000654ff0b9816 */ /* 0x000fe4000000000b */
[----:B------:R-:W-:-:S07]  /*efd0*/  ULEA UR4, UR4, UR36, 0xb ;  /* 0x0000002404047291 */ /* 0x000fce000f8e583f */
[----:B------:R-:W-:Y:S02]  /*efe0*/  UMOV UR6, UR4 ;  /* 0x0000000400067c82 */ /* 0x000fe40008000000 */
[----:B------:R-:W-:Y:S01]  /*eff0*/  HGMMA.64x128x16.F32 R88, R180, gdesc[UR4].tnspB, R88, gsb0 ;  /* 0x41e00004b4587df0 */ /* 0x000fe20008000858 */
[----:B------:R-:W-:Y:S01]  /*f000*/  UIADD3 UR6, UR4, 0x80, URZ ;  /* 0x0000008004067890 */ /* 0x000fe2000fffe03f */
[----:B-1----:R-:W-:Y:S01]  /*f010*/  FADD.FTZ R5, R5, R4 ;  /* 0x0000000405057221 */ /* 0x002fe20000010000 */
[----:B------:R-:W-:Y:S01]  /*f020*/  UMOV UR7, 0x40000040 ;  /* 0x4000004000077882 */ /* 0x000fe20000000000 */
[----:B------:R-:W-:Y:S02]  /*f030*/  IMAD.MOV.U32 R4, RZ, RZ, -0x800000 ;  /* 0xff800000ff047424 */ /* 0x000fe400078e00ff */
[----:B0-----:R-:W-:Y:S02]  /*f040*/  FADD.FTZ R2, R0, R3 ;  /* 0x0000000300027221 */ /* 0x001fe40000010000 */
[----:B------:R-:W0:Y:S04]  /*f050*/  SHFL.BFLY PT, R0, R5, 0x1, 0x1f ;  /* 0x0c201f0005007f89 */ /* 0x000e2800000e0000 */
[----:B------:R-:W1:Y:S01]  /*f060*/  SHFL.BFLY PT, R7, R2, 0x1, 0x1f ;  /* 0x0c201f0002077f89 */ /* 0x000e6200000e0000 */
[----:B0-----:R-:W-:Y:S01]  /*f070*/  FADD.FTZ R13, R5, R0 ;  /* 0x00000000050d7221 */ /* 0x001fe20000010000 */
[----:B------:R-:W-:-:S02]  /*f080*/  IMAD.MOV.U32 R5, RZ, RZ, RZ ;  /* 0x000000ffff057224 */ /* 0x000fc400078e00ff */
[----:B------:R-:W-:Y:S02]  /*f090*/  IMAD.MOV.U32 R0, RZ, RZ, -0x800000 ;  /* 0xff800000ff007424 */ /* 0x000fe400078e00ff */
[----:B-1----:R-:W-:Y:S01]  /*f0a0*/  FADD.FTZ R14, R2, R7 ;  /* 0x00000007020e7221 */ /* 0x002fe20000010000 */
[----:B------:R-:W-:-:S04]  /*f0b0*/  FSETP.NE.FTZ.AND P0, PT, R13, RZ, PT ;  /* 0x000000ff0d00720b */ /* 0x000fc80003f15000 */
[----:B------:R-:W-:-:S09]  /*f0c0*/  FSETP.NE.FTZ.AND P2, PT, R14, RZ, PT ;  /* 0x000000ff0e00720b */ /* 0x000fd20003f55000 */
        /* <DEDUP_REMOVED lines=110> */
[----:B-1----:R-:W-:-:S07]  /*f7b0*/  FMUL.FTZ R151, R151, R5 ;  /* 0x0000000597977220 */ /* 0x002fce0000410000 */
.L_x_958:
[----:B------:R-:W-:Y:S05]  /*f7c0*/  @P0 BRA `(.L_x_1029) ;  /* 0x0000001400340947 */ /* 0x000fea0003800000 */
[----:B------:R-:W0:Y:S01]  /*f7d0*/  S2R R5, SR_TID.X ;  /* 0x0000000000057919 */ /* 0x000e220000002100 */
[----:B------:R-:W1:Y:S01]  /*f7e0*/  LDC R19, c[0x0][0xbe8] ;  /* 0x0002fa00ff137b82 */ /* 0x000e620000000800 */
[----:B------:R-:W-:Y:S01]  /*f7f0*/  SHF.R.S32.HI R13, RZ, 0x1f, R18 ;  /* 0x0000001fff0d7819 */ /* 0x000fe20000011412 */
[----:B------:R-:W-:Y:S01]  /*f800*/  ULDC.64 UR4, c[0x0][0xbd0] ;  /* 0x0002f40000047ab9 */ /* 0x000fe20000000a00 */
[----:B------:R-:W2:Y:S01]  /*f810*/  S2R R24, SR_CTAID.X ;  /* 0x0000000000187919 */ /* 0x000ea20000002500 */
[----:B------:R-:W-:Y:S01]  /*f820*/  ULDC.64 UR6, c[0x0][0xb38] ;  /* 0x0002ce0000067ab9 */ /* 0x000fe20000000a00 */
[----:B------:R-:W-:Y:S03]  /*f830*/  BSSY B0, `(.L_x_1030) ;  /* 0x00000e2000007945 */ /* 0x000fe60003800000 */
[----:B------:R-:W3:Y:S08]  /*f840*/  S2UR UR9, SR_CTAID.Z ;  /* 0x00000000000979c3 */ /* 0x000ef00000002700 */
[----:B------:R-:W4:Y:S08]  /*f850*/  LDC.64 R20, c[0x0][0xbd8] ;  /* 0x0002f600ff147b82 */ /* 0x000f300000000a00 */
[----:B------:R-:W-:Y:S01]  /*f860*/  BAR.SYNC.DEFER_BLOCKING 0x1, 0x100 ;  /* 0x0044000000007b1d */ /* 0x000fe20000010000 */
[----:B-1----:R-:W-:-:S07]  /*f870*/  ISETP.NE.AND P0, PT, R19, 0x1, PT ;  /* 0x000000011300780c */ /* 0x002fce0003f05270 */
[----:B------:R-:W1:Y:S01]  /*f880*/  S2UR UR8, SR_CTAID.Y ;  /* 0x00000000000879c3 */ /* 0x000e620000002600 */
[----:B0-----:R-:W-:-:S07]  /*f890*/  VIADD R5, R5, 0xffffff80 ;  /* 0xffffff8005057836 */ /* 0x001fce0000000000 */
[----:B------:R-:W1:Y:S01]  /*f8a0*/  LDC R25, c[0x0][0xc50] ;  /* 0x00031400ff197b82 */ /* 0x000e620000000800 */
[----:B------:R-:W-:-:S04]  /*f8b0*/  SHF.R.S32.HI R6, RZ, 0x1f, R5 ;  /* 0x0000001fff067819 */ /* 0x000fc80000011405 */
[----:B------:R-:W-:-:S03]  /*f8c0*/  LEA.HI R7, R6, R5, RZ, 0x7 ;  /* 0x0000000506077211 */ /* 0x000fc600078f38ff */
[----:B------:R-:W0:Y:S01]  /*f8d0*/  LDC.64 R22, c[0x0][0xb40] ;  /* 0x0002d000ff167b82 */ /* 0x000e220000000a00 */
[----:B------:R-:W-:Y:S02]  /*f8e0*/  LEA.HI R6, R6, R5, RZ, 0x2 ;  /* 0x0000000506067211 */ /* 0x000fe400078f10ff */
[----:B------:R-:W-:Y:S02]  /*f8f0*/  LOP3.LUT R8, R7, 0xffffff80, RZ, 0xc0, !PT ;  /* 0xffffff8007087812 */ /* 0x000fe400078ec0ff */
[----:B------:R-:W-:-:S03]  /*f900*/  LOP3.LUT R6, R6, 0xfffffffc, RZ, 0xc0, !PT ;  /* 0xfffffffc06067812 */ /* 0x000fc600078ec0ff */
[C---:B------:R-:W-:Y:S01]  /*f910*/  IMAD.IADD R26, R5.reuse, 0x1, -R8 ;  /* 0x00000001051a7824 */ /* 0x040fe200078e0a08 */
[----:B------:R-:W-:Y:S01]  /*f920*/  SHF.R.S32.HI R8, RZ, 0x7, R7 ;  /* 0x00000007ff087819 */ /* 0x000fe20000011407 */
[----:B------:R-:W-:Y:S01]  /*f930*/  IMAD.IADD R12, R5, 0x1, -R6 ;  /* 0x00000001050c7824 */ /* 0x000fe200078e0a06 */
[----:B------:R-:W5:Y:S02]  /*f940*/  @P0 LDC R15, c[0x0][0xbec] ;  /* 0x0002fb00ff0f0b82 */ /* 0x000f640000000800 */
[----:B------:R-:W-:Y:S02]  /*f950*/  SHF.R.S32.HI R9, RZ, 0x1f, R26 ;  /* 0x0000001fff097819 */ /* 0x000fe4000001141a */
[----:B------:R-:W-:Y:S02]  /*f960*/  LEA.HI R5, R7, R8, RZ, 0x1 ;  /* 0x0000000807057211 */ /* 0x000fe400078f08ff */
[CC--:B------:R-:W-:Y:S02]  /*f970*/  LEA.HI R27, R9.reuse, R26.reuse, RZ, 0x2 ;  /* 0x0000001a091b7211 */ /* 0x0c0fe400078f10ff */
[----:B------:R-:W-:Y:S01]  /*f980*/  LEA.HI R9, R9, R26, RZ, 0x5 ;  /* 0x0000001a09097211 */ /* 0x000fe200078f28ff */
[----:B------:R-:W5:Y:S01]  /*f990*/  @P0 LDC R29, c[0x0][0xbec] ;  /* 0x0002fb00ff1d0b82 */ /* 0x000f620000000800 */
[----:B------:R-:W-:-:S02]  /*f9a0*/  SHF.R.S32.HI R10, RZ, 0x2, R27 ;  /* 0x00000002ff0a7819 */ /* 0x000fc4000001141b */
[----:B------:R-:W-:Y:S02]  /*f9b0*/  SHF.R.S32.HI R11, RZ, 0x1f, R27 ;  /* 0x0000001fff0b7819 */ /* 0x000fe4000001141b */
[----:B------:R-:W-:Y:S02]  /*f9c0*/  LOP3.LUT R5, R5, 0x3fffffe, RZ, 0xc0, !PT ;  /* 0x03fffffe05057812 */ /* 0x000fe400078ec0ff */
[----:B------:R-:W-:Y:S01]  /*f9d0*/  LEA.HI R11, R11, R10, RZ, 0x3 ;  /* 0x0000000a0b0b7211 */ /* 0x000fe200078f18ff */
[----:B------:R-:W5:Y:S01]  /*f9e0*/  @P0 LDC R17, c[0x0][0xbf0] ;  /* 0x0002fc00ff110b82 */ /* 0x000f620000000800 */
[----:B------:R-:W-:Y:S01]  /*f9f0*/  LEA.HI R7, R12, R12, RZ, 0x1 ;  /* 0x0000000c0c077211 */ /* 0x000fe200078f08ff */
[----:B------:R-:W-:Y:S01]  /*fa00*/  IMAD.IADD R5, R8, 0x1, -R5 ;  /* 0x0000000108057824 */ /* 0x000fe200078e0a05 */
[----:B------:R-:W-:Y:S02]  /*fa10*/  LOP3.LUT R11, R11, 0xfffffff8, RZ, 0xc0, !PT ;  /* 0xfffffff80b0b7812 */ /* 0x000fe400078ec0ff */
[----:B------:R-:W-:-:S02]  /*fa20*/  SHF.R.S32.HI R9, RZ, 0x5, R9 ;  /* 0x00000005ff097819 */ /* 0x000fc40000011409 */
[----:B------:R-:W-:Y:S01]  /*fa30*/  LOP3.LUT R7, R7, 0x1ffffffe, RZ, 0xc0, !PT ;  /* 0x1ffffffe07077812 */ /* 0x000fe200078ec0ff */
[----:B------:R-:W-:Y:S01]  /*fa40*/  IMAD.IADD R6, R10, 0x1, -R11 ;  /* 0x000000010a067824 */ /* 0x000fe200078e0a0b */
[----:B------:R-:W5:Y:S01]  /*fa50*/  @P0 LDC R16, c[0x0][0xbf0] ;  /* 0x0002fc00ff100b82 */ /* 0x000f620000000800 */
[----:B------:R-:W-:Y:S02]  /*fa60*/  LOP3.LUT R27, R27, 0x7ffffffc, RZ, 0xc0, !PT ;  /* 0x7ffffffc1b1b7812 */ /* 0x000fe400078ec0ff */
[----:B------:R-:W-:Y:S02]  /*fa70*/  IMAD R6, R9, 0x10, R6 ;  /* 0x0000001009067824 */ /* 0x000fe400078e0206 */
[----:B------:R-:W-:Y:S02]  /*fa80*/  IMAD R9, R13, UR4, RZ ;  /* 0x000000040d097c24 */ /* 0x000fe4000f8e02ff */
[----:B------:R-:W-:Y:S02]  /*fa90*/  IMAD.IADD R10, R12, 0x1, -R7 ;  /* 0x000000010c0a7824 */ /* 0x000fe400078e0a07 */
[----:B------:R-:W-:-:S02]  /*faa0*/  IMAD R5, R5, 0x40, R6 ;  /* 0x0000004005057824 */ /* 0x000fc400078e0206 */
[----:B------:R-:W-:Y:S01]  /*fab0*/  IMAD.WIDE.U32 R6, R18, UR4, RZ ;  /* 0x0000000412067c25 */ /* 0x000fe2000f8e00ff */
[----:B---3--:R-:W-:-:S03]  /*fac0*/  USHF.R.S32.HI UR4, URZ, 0x1f, UR9 ;  /* 0x0000001f3f047899 */ /* 0x008fc60008011409 */
[C---:B------:R-:W-:Y:S02]  /*fad0*/  IMAD R11, R18.reuse, UR5, R9 ;  /* 0x00000005120b7c24 */ /* 0x040fe4000f8e0209 */
[----:B------:R-:W-:Y:S02]  /*fae0*/  IMAD R13, R13, UR6, RZ ;  /* 0x000000060d0d7c24 */ /* 0x000fe4000f8e02ff */
[----:B------:R-:W-:Y:S02]  /*faf0*/  IMAD.IADD R7, R7, 0x1, R11 ;  /* 0x0000000107077824 */ /* 0x000fe400078e020b */
[----:B------:R-:W-:-:S04]  /*fb00*/  IMAD.WIDE.U32 R8, R18, UR6, RZ ;  /* 0x0000000612087c25 */ /* 0x000fc8000f8e00ff */
[----:B------:R-:W-:Y:S01]  /*fb10*/  IMAD R11, R18, UR7, R13 ;  /* 0x00000007120b7c24 */ /* 0x000fe2000f8e020d */
[----:B------:R-:W-:Y:S01]  /*fb20*/  ULDC.64 UR6, c[0x0][0xb48] ;  /* 0x0002d20000067ab9 */ /* 0x000fe20000000a00 */
[----:B------:R-:W-:Y:S02]  /*fb30*/  IMAD R10, R10, 0x8, R5 ;  /* 0x000000080a0a7824 */ /* 0x000fe400078e0205 */
[----:B------:R-:W-:Y:S02]  /*fb40*/  IMAD.MOV R18, RZ, RZ, -R18 ;  /* 0x000000ffff127224 */ /* 0x000fe400078e0a12 */
[----:B----4-:R-:W-:Y:S02]  /*fb50*/  IMAD R12, R20, UR4, RZ ;  /* 0x00000004140c7c24 */ /* 0x010fe4000f8e02ff */
[----:B--2---:R-:W-:Y:S02]  /*fb60*/  IMAD R10, R24, 0x80, R10 ;  /* 0x00000080180a7824 */ /* 0x004fe400078e020a */
[----:B0-----:R-:W-:Y:S01]  /*fb70*/  IMAD R14, R22, UR4, RZ ;  /* 0x00000004160e7c24 */ /* 0x001fe2000f8e02ff */
[----:B------:R-:W-:Y:S01]  /*fb80*/  ULDC.64 UR4, c[0x0][0xbe0] ;  /* 0x0002f80000047ab9 */ /* 0x000fe20000000a00 */
[----:B-1----:R-:W-:-:S02]  /*fb90*/  IMAD R25, R25, R18, UR8 ;  /* 0x0000000819197e24 */ /* 0x002fc4000f8e0212 */
[----:B------:R-:W-:Y:S02]  /*fba0*/  IMAD.IADD R9, R9, 0x1, R11 ;  /* 0x0000000109097824 */ /* 0x000fe400078e020b */
[----:B------:R-:W-:Y:S02]  /*fbb0*/  IMAD R13, R21, UR9, R12 ;  /* 0x00000009150d7c24 */ /* 0x000fe4000f8e020c */
[----:B------:R-:W-:-:S04]  /*fbc0*/  IMAD.WIDE.U32 R6, R20, UR9, R6 ;  /* 0x0000000914067c25 */ /* 0x000fc8000f8e0006 */
[----:B-----5:R-:W-:-:S04]  /*fbd0*/  @P0 IMAD.HI.U32 R12, R10, R15, RZ ;  /* 0x0000000f0a0c0227 */ /* 0x020fc800078e00ff */
[----:B------:R-:W-:Y:S01]  /*fbe0*/  IMAD R15, R23, UR9, R14 ;  /* 0x00000009170f7c24 */ /* 0x000fe2000f8e020e */
[----:B------:R-:W-:Y:S01]  /*fbf0*/  SHF.R.S32.HI R14, RZ, 0x1f, R25 ;  /* 0x0000001fff0e7819 */ /* 0x000fe20000011419 */
[----:B------:R-:W-:Y:S01]  /*fc00*/  IMAD.WIDE.U32 R8, R22, UR9, R8 ;  /* 0x0000000916087c25 */ /* 0x000fe2000f8e0008 */
[----:B------:R-:W-:-:S03]  /*fc10*/  ULDC.64 UR8, c[0x0][0xb28] ;  /* 0x0002ca0000087ab9 */ /* 0x000fc60000000a00 */
[----:B------:R-:W-:Y:S02]  /*fc20*/  IMAD.IADD R7, R7, 0x1, R13 ;  /* 0x0000000107077824 */ /* 0x000fe400078e020d */
[----:B------:R-:W-:-:S04]  /*fc30*/  @P0 IMAD.HI.U32 R29, R10, R29, RZ ;  /* 0x0000001d0a1d0227 */ /* 0x000fc800078e00ff */
[----:B------:R-:W-:Y:S02]  /*fc40*/  IMAD.IADD R9, R9, 0x1, R15 ;  /* 0x0000000109097824 */ /* 0x000fe400078e020f */
[----:B------:R-:W-:Y:S01]  /*fc50*/  IMAD.MOV.U32 R11, RZ, RZ, R10 ;  /* 0x000000ffff0b7224 */ /* 0x000fe200078e000a */
[----:B------:R-:W-:Y:S01]  /*fc60*/  @P0 SHF.R.U32.HI R11, RZ, R17, R12 ;  /* 0x00000011ff0b0219 */ /* 0x000fe2000001160c */
[----:B------:R-:W-:Y:S02]  /*fc70*/  IMAD R15, R14, UR6, RZ ;  /* 0x000000060e0f7c24 */ /* 0x000fe4000f8e02ff */
[----:B------:R-:W-:-:S04]  /*fc80*/  IMAD.WIDE.U32 R6, R25, UR4, R6 ;  /* 0x0000000419067c25 */ /* 0x000fc8000f8e0006 */
[----:B------:R-:W-:Y:S01]  /*fc90*/  IMAD.MOV.U32 R13, RZ, RZ, R10 ;  /* 0x000000ffff0d7224 */ /* 0x000fe200078e000a */
[----:B------:R-:W-:Y:S01]  /*fca0*/  @P0 SHF.R.U32.HI R13, RZ, R16, R29 ;  /* 0x00000010ff0d0219 */ /* 0x000fe2000001161d */
[----:B------:R-:W-:Y:S01]  /*fcb0*/  IMAD R12, R14, UR4, RZ ;  /* 0x000000040e0c7c24 */ /* 0x000fe2000f8e02ff */
[----:B------:R-:W-:Y:S01]  /*fcc0*/  IADD3 R6, P0, R11, R6, RZ ;  /* 0x000000060b067210 */ /* 0x000fe20007f1e0ff */
[C---:B------:R-:W-:Y:S01]  /*fcd0*/  IMAD R17, R25.reuse, UR7, R15 ;  /* 0x0000000719117c24 */ /* 0x040fe2000f8e020f */
[--C-:B------:R-:W-:Y:S01]  /*fce0*/  SHF.R.S32.HI R15, RZ, 0x1f, R11.reuse ;  /* 0x0000001fff0f7819 */ /* 0x100fe2000001140b */
[----:B------:R-:W-:Y:S02]  /*fcf0*/  IMAD.MOV R11, RZ, RZ, -R11 ;  /* 0x000000ffff0b7224 */ /* 0x000fe400078e0a0b */
[----:B------:R-:W-:Y:S01]  /*fd00*/  IMAD R14, R25, UR5, R12 ;  /* 0x00000005190e7c24 */ /* 0x000fe2000f8e020c */
[--C-:B------:R-:W-:Y:S01]  /*fd10*/  SHF.R.S32.HI R12, RZ, 0x1f, R13.reuse ;  /* 0x0000001fff0c7819 */ /* 0x100fe2000001140d */
[----:B------:R-:W-:Y:S01]  /*fd20*/  IMAD.MOV R16, RZ, RZ, -R13 ;  /* 0x000000ffff107224 */ /* 0x000fe200078e0a0d */
[----:B------:R-:W-:Y:S01]  /*fd30*/  ULDC.64 UR4, c[0x0][0xb30] ;  /* 0x0002cc0000047ab9 */ /* 0x000fe20000000a00 */
[----:B------:R-:W-:Y:S01]  /*fd40*/  IMAD R11, R19, R11, R10 ;  /* 0x0000000b130b7224 */ /* 0x000fe200078e020a */
[----:B------:R-:W-:Y:S01]  /*fd50*/  IADD3.X R7, R15, R7, R14, P0, !PT ;  /* 0x000000070f077210 */ /* 0x000fe200007fe40e */
[----:B------:R-:W-:Y:S01]  /*fd60*/  IMAD.WIDE.U32 R8, R25, UR6, R8 ;  /* 0x0000000619087c25 */ /* 0x000fe2000f8e0008 */
[----:B------:R-:W-:-:S03]  /*fd70*/  ULDC.64 UR6, c[0x0][0xbc8] ;  /* 0x0002f20000067ab9 */ /* 0x000fc60000000a00 */
[----:B------:R-:W-:Y:S02]  /*fd80*/  IMAD R12, R12, UR4, RZ ;  /* 0x000000040c0c7c24 */ /* 0x000fe4000f8e02ff */
[----:B------:R-:W-:Y:S01]  /*fd90*/  IMAD R15, R19, R16, R10 ;  /* 0x00000010130f7224 */ /* 0x000fe200078e020a */
[----:B------:R-:W-:Y:S01]  /*fda0*/  SHF.R.S32.HI R10, RZ, 0x1f, R11 ;  /* 0x0000001fff0a7819 */ /* 0x000fe2000001140b */
[----:B------:R-:W-:Y:S02]  /*fdb0*/  IMAD.IADD R9, R9, 0x1, R17 ;  /* 0x0000000109097824 */ /* 0x000fe400078e0211 */
[C---:B------:R-:W-:Y:S01]  /*fdc0*/  IMAD R17, R13.reuse, UR5, R12 ;  /* 0x000000050d117c24 */ /* 0x040fe2000f8e020c */
[----:B------:R-:W-:Y:S01]  /*fdd0*/  SHF.R.S32.HI R12, RZ, 0x1f, R15 ;  /* 0x0000001fff0c7819 */ /* 0x000fe2000001140f */
[----:B------:R-:W-:Y:S01]  /*fde0*/  IMAD.WIDE.U32 R8, R13, UR4, R8 ;  /* 0x000000040d087c25 */ /* 0x000fe2000f8e0008 */
[----:B------:R-:W0:Y:S01]  /*fdf0*/  S2UR UR5, SR_CgaCtaId ;  /* 0x00000000000579c3 */ /* 0x000e220000008800 */
[----:B------:R-:W-:-:S02]  /*fe00*/  UMOV UR4, 0x400 ;  /* 0x0000040000047882 */ /* 0x000fc40000000000 */
[----:B------:R-:W-:Y:S02]  /*fe10*/  IMAD R10, R10, UR6, RZ ;  /* 0x000000060a0a7c24 */ /* 0x000fe4000f8e02ff */
        /* <DEDUP_REMOVED lines=20> */
[C---:B------:R-:W-:Y:S01]  /*ff60*/  VIADD R17, R5.reuse, 0x8 ;  /* 0x0000000805117836 */ /* 0x040fe20000000000 */
[----:B------:R-:W-:Y:S01]  /*ff70*/  UIADD3 UR4, UR4, 0x28820, URZ ;  /* 0x0002882004047890 */ /* 0x000fe2000fffe03f */
[----:B------:R-:W0:Y:S01]  /*ff80*/  SHFL.IDX PT, R7, R11, RZ, 0x1c1f ;  /* 0x001c1fff0b077589 */ /* 0x000e2200000e0000 */
[-C--:B------:R-:W-:Y:S01]  /*ff90*/  ISETP.GE.OR P1, PT, R5, R16.reuse, P0 ;  /* 0x000000100500720c */ /* 0x080fe20000726670 */
[----:B------:R-:W-:Y:S01]  /*ffa0*/  IMAD.IADD R19, R26, 0x1, -R27 ;  /* 0x000000011a137824 */ /* 0x000fe200078e0a1b */
[-C--:B------:R-:W-:Y:S01]  /*ffb0*/  ISETP.GE.OR P0, PT, R17, R16.reuse, P0 ;  /* 0x000000101100720c */ /* 0x080fe20000706670 */
[----:B------:R-:W-:Y:S01]  /*ffc0*/  SHFL.IDX PT, R8, R10, 0x1, 0x1c1f ;  /* 0x003c1f000a087f89 */ /* 0x000fe200000e0000 */
[----:B------:R-:W-:Y:S01]  /*ffd0*/  UPRMT UR4, URZ, 0x654, UR4 ;  /* 0x000006543f047896 */ /* 0x000fe20008000004 */
[----:B------:R-:W-:Y:S01]  /*ffe0*/  ISETP.GE.AND P2, PT, R5, R16, PT ;  /* 0x000000100500720c */ /* 0x000fe20003f46270 */
[----:B------:R-:W-:Y:S01]  /*fff0*/  IMAD.SHL.U32 R19, R19, 0x2, RZ ;  /* 0x0000000213137824 */ /* 0x000fe200078e00ff */
[----:B------:R-:W1:Y:S04]  /*10000*/  SHFL.IDX PT, R9, R11, 0x1, 0x1c1f ;  /* 0x003c1f000b097f89 */ /* 0x000e6800000e0000 */
[----:B------:R2:W3:Y:S02]  /*10010*/  SHFL.IDX PT, R14, R20, RZ, 0x1c1f ;  /* 0x001c1fff140e7589 */ /* 0x0004e400000e0000 */
[----:B------:R-:W-:Y:S02]  /*10020*/  SYNCS.ARRIVE.TRANS64.RED.A1T0 RZ, [UR4], RZ ;  /* 0x000000ffffff79a7 */ /* 0x000fe40008100404 */
        /* <DEDUP_REMOVED lines=10> */
[C---:B------:R-:W-:Y:S01]  /*100d0*/  VIADD R10, R19.reuse, 0x28 ;  /* 0x00000028130a7836 */ /* 0x040fe20000000000 */
[----:B------:R-:W-:Y:S01]  /*100e0*/  ISETP.GE.AND P0, PT, R8, UR4, PT ;  /* 0x0000000408007c0c */ /* 0x000fe2000bf06270 */
[----:B------:R-:W-:Y:S01]  /*100f0*/  VIADD R11, R19, 0x30 ;  /* 0x00000030130b7836 */ /* 0x000fe20000000000 */
[----:B------:R-:W-:Y:S01]  /*10100*/  ISETP.GE.AND P1, PT, R9, UR4, PT ;  /* 0x0000000409007c0c */ /* 0x000fe2000bf26270 */
[----:B------:R-:W-:-:S02]  /*10110*/  VIADD R12, R19, 0x38 ;  /* 0x00000038130c7836 */ /* 0x000fc40000000000 */
[----:B------:R-:W-:Y:S01]  /*10120*/  VIADD R13, R19, 0x40 ;  /* 0x00000040130d7836 */ /* 0x000fe20000000000 */
[----:B------:R-:W-:Y:S01]  /*10130*/  ISETP.GE.AND P4, PT, R11, UR4, PT ;  /* 0x000000040b007c0c */ /* 0x000fe2000bf86270 */
[C---:B------:R-:W-:Y:S01]  /*10140*/  VIADD R18, R19.reuse, 0x60 ;  /* 0x0000006013127836 */ /* 0x040fe20000000000 */
[----:B------:R-:W-:Y:S01]  /*10150*/  ISETP.GE.AND P5, PT, R12, UR4, PT ;  /* 0x000000040c007c0c */ /* 0x000fe2000bfa6270 */
[----:B---34-:R-:W-:Y:S01]  /*10160*/  @!P2 IMAD.WIDE R4, R19, 0x4, R14 ;  /* 0x000000041304a825 */ /* 0x018fe200078e020e */
[----:B------:R-:W-:Y:S02]  /*10170*/  ISETP.GE.AND P6, PT, R13, UR4, PT ;  /* 0x000000040d007c0c */ /* 0x000fe4000bfc6270 */
[----:B------:R-:W-:Y:S02]  /*10180*/  @!P3 LEA.HI R0, R0, R0, RZ, 0x1 ;  /* 0x000000000000b211 */ /* 0x000fe400078f08ff */
[----:B------:R0:W-:Y:S01]  /*10190*/  @!P2 ST.E.64 desc[UR44][R4.64], R2 ;  /* 0x000000020400a985 */ /* 0x0001e2000c101b2c */
[----:B------:R-:W-:-:S02]  /*101a0*/  @!P0 LEA.HI R8, R8, R8, RZ, 0x1 ;  /* 0x0000000808088211 */ /* 0x000fc400078f08ff */
[----:B------:R-:W-:Y:S01]  /*101b0*/  @!P3 LOP3.LUT R7, R0, 0xfffffffe, RZ, 0xc0, !PT ;  /* 0xfffffffe0007b812 */ /* 0x000fe200078ec0ff */
[----:B------:R-:W-:Y:S01]  /*101c0*/  VIADD R0, R19, 0x20 ;  /* 0x0000002013007836 */ /* 0x000fe20000000000 */
[----:B------:R-:W-:Y:S02]  /*101d0*/  @!P1 LEA.HI R9, R9, R9, RZ, 0x1 ;  /* 0x0000000909099211 */ /* 0x000fe400078f08ff */
[----:B------:R-:W-:Y:S01]  /*101e0*/  @!P4 LEA.HI R11, R11, R11, RZ, 0x1 ;  /* 0x0000000b0b0bc211 */ /* 0x000fe200078f08ff */
[----:B------:R-:W-:Y:S01]  /*101f0*/  @!P3 IMAD.WIDE R6, R7, 0x4, R14 ;  /* 0x000000040706b825 */ /* 0x000fe200078e020e */
[----:B------:R-:W-:Y:S02]  /*10200*/  ISETP.GE.AND P2, PT, R0, UR4, PT ;  /* 0x0000000400007c0c */ /* 0x000fe4000bf46270 */
[----:B------:R-:W-:Y:S02]  /*10210*/  @!P5 LEA.HI R12, R12, R12, RZ, 0x1 ;  /* 0x0000000c0c0cd211 */ /* 0x000fe400078f08ff */
[----:B------:R1:W-:Y:S01]  /*10220*/  @!P3 ST.E.64 desc[UR44][R6.64], R92 ;  /* 0x0000005c0600b985 */ /* 0x0003e2000c101b2c */
[----:B------:R-:W-:-:S02]  /*10230*/  ISETP.GE.AND P3, PT, R10, UR4, PT ;  /* 0x000000040a007c0c */ /* 0x000fc4000bf66270 */
[----:B0-----:R-:W-:Y:S02]  /*10240*/  @!P0 LOP3.LUT R3, R8, 0xfffffffe, RZ, 0xc0, !PT ;  /* 0xfffffffe08038812 */ /* 0x001fe400078ec0ff */
[----:B------:R-:W-:Y:S02]  /*10250*/  @!P1 LOP3.LUT R5, R9, 0xfffffffe, RZ, 0xc0, !PT ;  /* 0xfffffffe09059812 */ /* 0x000fe400078ec0ff */
[----:B------:R-:W-:Y:S01]  /*10260*/  @!P4 LOP3.LUT R11, R11, 0xfffffffe, RZ, 0xc0, !PT ;  /* 0xfffffffe0b0bc812 */ /* 0x000fe200078ec0ff */
[----:B------:R-:W-:Y:S01]  /*10270*/  @!P0 IMAD.WIDE R2, R3, 0x4, R14 ;  /* 0x0000000403028825 */ /* 0x000fe200078e020e */
[----:B------:R-:W-:-:S03]  /*10280*/  @!P2 LEA.HI R0, R0, R0, RZ, 0x1 ;  /* 0x000000000000a211 */ /* 0x000fc600078f08ff */
[--C-:B------:R-:W-:Y:S01]  /*10290*/  @!P1 IMAD.WIDE R4, R5, 0x4, R14.reuse ;  /* 0x0000000405049825 */ /* 0x100fe200078e020e */
[----:B------:R0:W-:Y:S01]  /*102a0*/  @!P0 ST.E.64 desc[UR44][R2.64], R96 ;  /* 0x0000006002008985 */ /* 0x0001e2000c101b2c */
[----:B------:R-:W-:Y:S02]  /*102b0*/  @!P3 LEA.HI R10, R10, R10, RZ, 0x1 ;  /* 0x0000000a0a0ab211 */ /* 0x000fe400078f08ff */
[----:B-1----:R-:W-:Y:S01]  /*102c0*/  @!P2 LOP3.LUT R7, R0, 0xfffffffe, RZ, 0xc0, !PT ;  /* 0xfffffffe0007a812 */ /* 0x002fe200078ec0ff */
[----:B------:R1:W-:Y:S01]  /*102d0*/  @!P1 ST.E.64 desc[UR44][R4.64], R100 ;  /* 0x0000006404009985 */ /* 0x0003e2000c101b2c */
[----:B------:R-:W-:Y:S02]  /*102e0*/  @!P3 LOP3.LUT R9, R10, 0xfffffffe, RZ, 0xc0, !PT ;  /* 0xfffffffe0a09b812 */ /* 0x000fe400078ec0ff */
[----:B------:R-:W-:Y:S01]  /*102f0*/  @!P6 LEA.HI R0, R13, R13, RZ, 0x1 ;  /* 0x0000000d0d00e211 */ /* 0x000fe200078f08ff */
[----:B------:R-:W-:Y:S01]  /*10300*/  @!P2 IMAD.WIDE R6, R7, 0x4, R14 ;  /* 0x000000040706a825 */ /* 0x000fe200078e020e */
[----:B------:R-:W-:-:S02]  /*10310*/  @!P5 LOP3.LUT R13, R12, 0xfffffffe, RZ, 0xc0, !PT ;  /* 0xfffffffe0c0dd812 */ /* 0x000fc400078ec0ff */
[----:B------:R-:W-:Y:S01]  /*10320*/  @!P6 LOP3.LUT R21, R0, 0xfffffffe, RZ, 0xc0, !PT ;  /* 0xfffffffe0015e812 */ /* 0x000fe200078ec0ff */
[----:B------:R-:W-:Y:S01]  /*10330*/  VIADD R0, R19, 0x48 ;  /* 0x0000004813007836 */ /* 0x000fe20000000000 */
[----:B------:R-:W-:Y:S01]  /*10340*/  @!P2 ST.E.64 desc[UR44][R6.64], R104 ;  /* 0x000000680600a985 */ /* 0x000fe2000c101b2c */
[----:B0-----:R-:W-:-:S03]  /*10350*/  @!P3 IMAD.WIDE R2, R9, 0x4, R14 ;  /* 0x000000040902b825 */ /* 0x001fc600078e020e */
[----:B------:R-:W-:Y:S01]  /*10360*/  ISETP.GE.AND P0, PT, R0, UR4, PT ;  /* 0x0000000400007c0c */ /* 0x000fe2000bf06270 */
[--C-:B-1----:R-:W-:Y:S01]  /*10370*/  @!P4 IMAD.WIDE R4, R11, 0x4, R14.reuse ;  /* 0x000000040b04c825 */ /* 0x102fe200078e020e */
[----:B------:R0:W-:Y:S01]  /*10380*/  @!P3 ST.E.64 desc[UR44][R2.64], R108 ;  /* 0x0000006c0200b985 */ /* 0x0001e2000c101b2c */
[----:B------:R-:W-:Y:S02]  /*10390*/  ISETP.GE.AND P3, PT, R18, UR4, PT ;  /* 0x0000000412007c0c */ /* 0x000fe4000bf66270 */
[--C-:B------:R-:W-:Y:S01]  /*103a0*/  @!P5 IMAD.WIDE R8, R13, 0x4, R14.reuse ;  /* 0x000000040d08d825 */ /* 0x100fe200078e020e */
[----:B------:R-:W-:Y:S03]  /*103b0*/  @!P4 ST.E.64 desc[UR44][R4.64], R112 ;  /* 0x000000700400c985 */ /* 0x000fe6000c101b2c */
[----:B------:R-:W-:Y:S01]  /*103c0*/  VIADD R12, R19, 0x50 ;  /* 0x00000050130c7836 */ /* 0x000fe20000000000 */
[----:B------:R1:W-:Y:S01]  /*103d0*/  @!P5 ST.E.64 desc[UR44][R8.64], R116 ;  /* 0x000000740800d985 */ /* 0x0003e2000c101b2c */
[----:B------:R-:W-:-:S02]  /*103e0*/  @!P6 IMAD.WIDE R10, R21, 0x4, R14 ;  /* 0x00000004150ae825 */ /* 0x000fc400078e020e */
[----:B------:R-:W-:Y:S02]  /*103f0*/  @!P0 LEA.HI R0, R0, R0, RZ, 0x1 ;  /* 0x0000000000008211 */ /* 0x000fe400078f08ff */
[C---:B------:R-:W-:Y:S01]  /*10400*/  VIADD R13, R19.reuse, 0x58 ;  /* 0x00000058130d7836 */ /* 0x040fe20000000000 */
[----:B------:R-:W-:Y:S01]  /*10410*/  ISETP.GE.AND P1, PT, R12, UR4, PT ;  /* 0x000000040c007c0c */ /* 0x000fe2000bf26270 */
[C---:B0-----:R-:W-:Y:S01]  /*10420*/  VIADD R3, R19.reuse, 0x78 ;  /* 0x0000007813037836 */ /* 0x041fe20000000000 */
[----:B------:R0:W-:Y:S01]  /*10430*/  @!P6 ST.E.64 desc[UR44][R10.64], R120 ;  /* 0x000000780a00e985 */ /* 0x0001e2000c101b2c */
[----:B------:R-:W-:Y:S01]  /*10440*/  VIADD R6, R19, 0x68 ;  /* 0x0000006813067836 */ /* 0x000fe20000000000 */
[----:B------:R-:W-:Y:S01]  /*10450*/  ISETP.GE.AND P2, PT, R13, UR4, PT ;  /* 0x000000040d007c0c */ /* 0x000fe2000bf46270 */
[----:B------:R-:W-:Y:S01]  /*10460*/  VIADD R7, R19, 0x70 ;  /* 0x0000007013077836 */ /* 0x000fe20000000000 */
[----:B------:R-:W-:Y:S02]  /*10470*/  ISETP.GE.AND P6, PT, R3, UR4, PT ;  /* 0x0000000403007c0c */ /* 0x000fe4000bfc6270 */
[----:B------:R-:W-:-:S02]  /*10480*/  ISETP.GE.AND P4, PT, R6, UR4, PT ;  /* 0x0000000406007c0c */ /* 0x000fc4000bf86270 */
[----:B------:R-:W-:Y:S02]  /*10490*/  ISETP.GE.AND P5, PT, R7, UR4, PT ;  /* 0x0000000407007c0c */ /* 0x000fe4000bfa6270 */
[----:B------:R-:W-:Y:S02]  /*104a0*/  @!P3 LEA.HI R18, R18, R18, RZ, 0x1 ;  /* 0x000000121212b211 */ /* 0x000fe400078f08ff */
[----:B------:R-:W-:Y:S02]  /*104b0*/  @!P1 LEA.HI R12, R12, R12, RZ, 0x1 ;  /* 0x0000000c0c0c9211 */ /* 0x000fe400078f08ff */
[----:B-1----:R-:W-:Y:S02]  /*104c0*/  @!P3 LOP3.LUT R9, R18, 0xfffffffe, RZ, 0xc0, !PT ;  /* 0xfffffffe1209b812 */ /* 0x002fe400078ec0ff */
[----:B------:R-:W-:Y:S02]  /*104d0*/  @!P2 LEA.HI R13, R13, R13, RZ, 0x1 ;  /* 0x0000000d0d0da211 */ /* 0x000fe400078f08ff */
[----:B------:R-:W-:Y:S01]  /*104e0*/  @!P6 LEA.HI R4, R3, R3, RZ, 0x1 ;  /* 0x000000030304e211 */ /* 0x000fe200078f08ff */
[----:B------:R-:W-:Y:S01]  /*104f0*/  @!P3 IMAD.WIDE R8, R9, 0x4, R14 ;  /* 0x000000040908b825 */ /* 0x000fe200078e020e */
[----:B------:R-:W-:-:S02]  /*10500*/  @!P4 LEA.HI R6, R6, R6, RZ, 0x1 ;  /* 0x000000060606c211 */ /* 0x000fc400078f08ff */
[----:B------:R-:W-:Y:S02]  /*10510*/  @!P5 LEA.HI R2, R7, R7, RZ, 0x1 ;  /* 0x000000070702d211 */ /* 0x000fe400078f08ff */
[----:B------:R-:W-:Y:S02]  /*10520*/  @!P0 LOP3.LUT R3, R0, 0xfffffffe, RZ, 0xc0, !PT ;  /* 0xfffffffe00038812 */ /* 0x000fe400078ec0ff */
[----:B------:R-:W-:Y:S02]  /*10530*/  @!P1 LOP3.LUT R5, R12, 0xfffffffe, RZ, 0xc0, !PT ;  /* 0xfffffffe0c059812 */ /* 0x000fe400078ec0ff */
[----:B------:R-:W-:Y:S02]  /*10540*/  @!P2 LOP3.LUT R7, R13, 0xfffffffe, RZ, 0xc0, !PT ;  /* 0xfffffffe0d07a812 */ /* 0x000fe400078ec0ff */
[----:B0-----:R-:W-:Y:S02]  /*10550*/  @!P4 LOP3.LUT R11, R6, 0xfffffffe, RZ, 0xc0, !PT ;  /* 0xfffffffe060bc812 */ /* 0x001fe400078ec0ff */
[----:B------:R-:W-:Y:S01]  /*10560*/  @!P5 LOP3.LUT R13, R2, 0xfffffffe, RZ, 0xc0, !PT ;  /* 0xfffffffe020dd812 */ /* 0x000fe200078ec0ff */
[----:B------:R-:W-:Y:S01]  /*10570*/  @!P0 IMAD.WIDE R2, R3, 0x4, R14 ;  /* 0x0000000403028825 */ /* 0x000fe200078e020e */
[----:B------:R-:W-:-:S03]  /*10580*/  @!P6 LOP3.LUT R21, R4, 0xfffffffe, RZ, 0xc0, !PT ;  /* 0xfffffffe0415e812 */ /* 0x000fc600078ec0ff */
        /* <DEDUP_REMOVED lines=12> */
.L_x_1031:
[----:B------:R-:W-:Y:S05]  /*10650*/  BSYNC B0 ;  /* 0x0000000000007941 */ /* 0x000fea0003800000 */
.L_x_1030:
[----:B------:R-:W-:Y:S01]  /*10660*/  ISETP.GE.AND P0, PT, R17, R16, PT ;  /* 0x000000101100720c */ /* 0x000fe20003f06270 */
[----:B0-----:R0:W1:Y:S04]  /*10670*/  SHFL.IDX PT, R13, R22, 0x1, 0x1c1f ;  /* 0x003c1f00160d7f89 */ /* 0x00106800000e0000 */
[----:B------:R0:W0:Y:S08]  /*10680*/  SHFL.IDX PT, R12, R20, 0x1, 0x1c1f ;  /* 0x003c1f00140c7f89 */ /* 0x00003000000e0000 */
[----:B------:R-:W-:Y:S05]  /*10690*/  @P0 BRA `(.L_x_950) ;  /* 0x0000004800040947 */ /* 0x000fea0003800000 */
[----:B------:R-:W-:Y:S01]  /*106a0*/  ULDC UR4, c[0x0][0xac8] ;  /* 0x0002b20000047ab9 */ /* 0x000fe20000000800 */
[C---:B--2---:R-:W-:Y:S01]  /*106b0*/  VIADD R0, R19.reuse, 0x8 ;  /* 0x0000000813007836 */ /* 0x044fe20000000000 */
[C---:B------:R-:W-:Y:S01]  /*106c0*/  ISETP.GE.AND P0, PT, R19.reuse, UR4, PT ;  /* 0x0000000413007c0c */ /* 0x040fe2000bf06270 */
[C---:B------:R-:W-:Y:S02]  /*106d0*/  VIADD R4, R19.reuse, 0x10 ;  /* 0x0000001013047836 */ /* 0x040fe40000000000 */
[C---:B------:R-:W-:Y:S01]  /*106e0*/  VIADD R6, R19.reuse, 0x18 ;  /* 0x0000001813067836 */ /* 0x040fe20000000000 */
[----:B------:R-:W-:Y:S01]  /*106f0*/  ISETP.GE.AND P5, PT, R0, UR4, PT ;  /* 0x0000000400007c0c */ /* 0x000fe2000bfa6270 */
[C---:B------:R-:W-:Y:S01]  /*10700*/  VIADD R8, R19.reuse, 0x20 ;  /* 0x0000002013087836 */ /* 0x040fe20000000000 */
[----:B------:R-:W-:Y:S01]  /*10710*/  ISETP.GE.AND P6, PT, R4, UR4, PT ;  /* 0x0000000404007c0c */ /* 0x000fe2000bfc6270 */
[C---:B------:R-:W-:Y:S02]  /*10720*/  VIADD R9, R19.reuse, 0x28 ;  /* 0x0000002813097836 */ /* 0x040fe40000000000 */
[C---:B------:R-:W-:Y:S01]  /*10730*/  VIADD R10, R19.reuse, 0x30 ;  /* 0x00000030130a7836 */ /* 0x040fe20000000000 */
[----:B------:R-:W-:Y:S01]  /*10740*/  ISETP.GE.AND P4, PT, R8, UR4, PT ;  /* 0x0000000408007c0c */ /* 0x000fe2000bf86270 */
[----:B------:R-:W-:Y:S01]  /*10750*/  VIADD R11, R19, 0x38 ;  /* 0x00000038130b7836 */ /* 0x000fe20000000000 */
[----:B------:R-:W-:Y:S01]  /*10760*/  ISETP.GE.AND P3, PT, R9, UR4, PT ;  /* 0x0000000409007c0c */ /* 0x000fe2000bf66270 */
[----:B01----:R-:W-:Y:S01]  /*10770*/  @!P0 IMAD.WIDE R2, R19, 0x4, R12 ;  /* 0x0000000413028825 */ /* 0x003fe200078e020c */
[----:B------:R-:W-:-:S02]  /*10780*/  ISETP.GE.AND P2, PT, R10, UR4, PT ;  /* 0x000000040a007c0c */ /* 0x000fc4000bf46270 */
[----:B------:R-:W-:Y:S01]  /*10790*/  ISETP.GE.AND P1, PT, R11, UR4, PT ;  /* 0x000000040b007c0c */ /* 0x000fe2000bf26270 */
[C---:B------:R-:W-:Y:S01]  /*107a0*/  VIADD R16, R19.reuse, 0x40 ;  /* 0x0000004013107836 */ /* 0x040fe20000000000 */
[----:B------:R0:W-:Y:S01]  /*107b0*/  @!P0 ST.E.64 desc[UR44][R2.64], R90 ;  /* 0x0000005a02008985 */ /* 0x0001e2000c101b2c */
[----:B------:R-:W-:Y:S01]  /*107c0*/  ISETP.GE.AND P0, PT, R6, UR4, PT ;  /* 0x0000000406007c0c */ /* 0x000fe2000bf06270 */
[C---:B------:R-:W-:Y:S01]  /*107d0*/  VIADD R18, R19.reuse, 0x48 ;  /* 0x0000004813127836 */ /* 0x040fe20000000000 */
[----:B------:R-:W-:Y:S01]  /*107e0*/  @!P5 LEA.HI R0, R0, R0, RZ, 0x1 ;  /* 0x000000000000d211 */ /* 0x000fe200078f08ff */
[----:B------:R-:W-:Y:S01]  /*107f0*/  VIADD R20, R19, 0x70 ;  /* 0x0000007013147836 */ /* 0x000fe20000000000 */
        /* <DEDUP_REMOVED lines=9> */
[----:B---3--:R-:W-:Y:S01]  /*10890*/  @!P1 LEA.HI R14, R11, R11, RZ, 0x1 ;  /* 0x0000000b0b0e9211 */ /* 0x008fe200078f08ff */
[----:B------:R0:W-:Y:S01]  /*108a0*/  @!P5 ST.E.64 desc[UR44][R2.64], R94 ;  /* 0x0000005e0200d985 */ /* 0x0001e2000c101b2c */
[----:B------:R-:W-:-:S02]  /*108b0*/  @!P0 LOP3.LUT R7, R6, 0xfffffffe, RZ, 0xc0, !PT ;  /* 0xfffffffe06078812 */ /* 0x000fc400078ec0ff */
[----:B------:R-:W-:Y:S01]  /*108c0*/  @!P4 LOP3.LUT R9, R8, 0xfffffffe, RZ, 0xc0, !PT ;  /* 0xfffffffe0809c812 */ /* 0x000fe200078ec0ff */
[----:B------:R1:W-:Y:S01]  /*108d0*/  @!P6 ST.E.64 desc[UR44][R4.64], R98 ;  /* 0x000000620400e985 */ /* 0x0003e2000c101b2c */
[----:B------:R-:W-:Y:S01]  /*108e0*/  @!P3 LOP3.LUT R11, R0, 0xfffffffe, RZ, 0xc0, !PT ;  /* 0xfffffffe000bb812 */ /* 0x000fe200078ec0ff */
[C---:B------:R-:W-:Y:S01]  /*108f0*/  VIADD R0, R19.reuse, 0x50 ;  /* 0x0000005013007836 */ /* 0x040fe20000000000 */
[----:B----4-:R-:W-:Y:S02]  /*10900*/  @!P2 LOP3.LUT R15, R10, 0xfffffffe, RZ, 0xc0, !PT ;  /* 0xfffffffe0a0fa812 */ /* 0x010fe400078ec0ff */
[----:B------:R-:W-:Y:S01]  /*10910*/  @!P1 LOP3.LUT R17, R14, 0xfffffffe, RZ, 0xc0, !PT ;  /* 0xfffffffe0e119812 */ /* 0x000fe200078ec0ff */
[----:B------:R-:W-:Y:S01]  /*10920*/  VIADD R14, R19, 0x58 ;  /* 0x00000058130e7836 */ /* 0x000fe20000000000 */
[----:B------:R-:W-:Y:S02]  /*10930*/  ISETP.GE.AND P5, PT, R16, UR4, PT ;  /* 0x0000000410007c0c */ /* 0x000fe4000bfa6270 */
[----:B------:R-:W-:Y:S01]  /*10940*/  ISETP.GE.AND P6, PT, R18, UR4, PT ;  /* 0x0000000412007c0c */ /* 0x000fe2000bfc6270 */
[----:B0-----:R-:W-:-:S04]  /*10950*/  @!P0 IMAD.WIDE R2, R7, 0x4, R12 ;  /* 0x0000000407028825 */ /* 0x001fc800078e020c */
[--C-:B-1----:R-:W-:Y:S01]  /*10960*/  @!P4 IMAD.WIDE R4, R9, 0x4, R12.reuse ;  /* 0x000000040904c825 */ /* 0x102fe200078e020c */
[----:B------:R0:W-:Y:S01]  /*10970*/  @!P0 ST.E.64 desc[UR44][R2.64], R102 ;  /* 0x0000006602008985 */ /* 0x0001e2000c101b2c */
[----:B------:R-:W-:Y:S02]  /*10980*/  ISETP.GE.AND P0, PT, R0, UR4, PT ;  /* 0x0000000400007c0c */ /* 0x000fe4000bf06270 */
[--C-:B------:R-:W-:Y:S01]  /*10990*/  @!P3 IMAD.WIDE R6, R11, 0x4, R12.reuse ;  /* 0x000000040b06b825 */ /* 0x100fe200078e020c */
[----:B------:R1:W-:Y:S01]  /*109a0*/  @!P4 ST.E.64 desc[UR44][R4.64], R106 ;  /* 0x0000006a0400c985 */ /* 0x0003e2000c101b2c */
[----:B------:R-:W-:Y:S02]  /*109b0*/  ISETP.GE.AND P4, PT, R20, UR4, PT ;  /* 0x0000000414007c0c */ /* 0x000fe4000bf86270 */
[----:B------:R-:W-:Y:S01]  /*109c0*/  @!P2 IMAD.WIDE R8, R15, 0x4, R12 ;  /* 0x000000040f08a825 */ /* 0x000fe200078e020c */
[----:B------:R2:W-:Y:S01]  /*109d0*/  @!P3 ST.E.64 desc[UR44][R6.64], R110 ;  /* 0x0000006e0600b985 */ /* 0x0005e2000c101b2c */
[----:B------:R-:W-:-:S02]  /*109e0*/  @!P5 LEA.HI R16, R16, R16, RZ, 0x1 ;  /* 0x000000101010d211 */ /* 0x000fc400078f08ff */
[----:B------:R-:W-:Y:S01]  /*109f0*/  @!P1 IMAD.WIDE R10, R17, 0x4, R12 ;  /* 0x00000004110a9825 */ /* 0x000fe200078e020c */
[----:B------:R3:W-:Y:S01]  /*10a00*/  @!P2 ST.E.64 desc[UR44][R8.64], R114 ;  /* 0x000000720800a985 */ /* 0x0007e2000c101b2c */
[----:B------:R-:W-:Y:S02]  /*10a10*/  @!P6 LEA.HI R18, R18, R18, RZ, 0x1 ;  /* 0x000000121212e211 */ /* 0x000fe400078f08ff */
[C---:B------:R-:W-:Y:S01]  /*10a20*/  VIADD R15, R19.reuse, 0x60 ;  /* 0x00000060130f7836 */ /* 0x040fe20000000000 */
[----:B------:R4:W-:Y:S01]  /*10a30*/  @!P1 ST.E.64 desc[UR44][R10.64], R118 ;  /* 0x000000760a009985 */ /* 0x0009e2000c101b2c */
[C---:B------:R-:W-:Y:S01]  /*10a40*/  VIADD R17, R19.reuse, 0x68 ;  /* 0x0000006813117836 */ /* 0x040fe20000000000 */
[----:B------:R-:W-:Y:S01]  /*10a50*/  ISETP.GE.AND P1, PT, R14, UR4, PT ;  /* 0x000000040e007c0c */ /* 0x000fe2000bf26270 */
[----:B------:R-:W-:Y:S01]  /*10a60*/  VIADD R19, R19, 0x78 ;  /* 0x0000007813137836 */ /* 0x000fe20000000000 */
[----:B------:R-:W-:Y:S02]  /*10a70*/  ISETP.GE.AND P2, PT, R15, UR4, PT ;  /* 0x000000040f007c0c */ /* 0x000fe4000bf46270 */
[----:B------:R-:W-:-:S02]  /*10a80*/  ISETP.GE.AND P3, PT, R17, UR4, PT ;  /* 0x0000000411007c0c */ /* 0x000fc4000bf66270 */
[----:B0-----:R-:W-:Y:S02]  /*10a90*/  @!P5 LOP3.LUT R3, R16, 0xfffffffe, RZ, 0xc0, !PT ;  /* 0xfffffffe1003d812 */ /* 0x001fe400078ec0ff */
[----:B-1----:R-:W-:Y:S02]  /*10aa0*/  @!P6 LOP3.LUT R5, R18, 0xfffffffe, RZ, 0xc0, !PT ;  /* 0xfffffffe1205e812 */ /* 0x002fe400078ec0ff */
[----:B------:R-:W-:Y:S01]  /*10ab0*/  @!P0 LEA.HI R0, R0, R0, RZ, 0x1 ;  /* 0x0000000000008211 */ /* 0x000fe200078f08ff */
[--C-:B------:R-:W-:Y:S01]  /*10ac0*/  @!P5 IMAD.WIDE R2, R3, 0x4, R12.reuse ;  /* 0x000000040302d825 */ /* 0x100fe200078e020c */
[----:B------:R-:W-:Y:S02]  /*10ad0*/  @!P4 LEA.HI R20, R20, R20, RZ, 0x1 ;  /* 0x000000141414c211 */ /* 0x000fe400078f08ff */
[----:B------:R-:W-:Y:S01]  /*10ae0*/  @!P1 LEA.HI R14, R14, R14, RZ, 0x1 ;  /* 0x0000000e0e0e9211 */ /* 0x000fe200078f08ff */
[----:B------:R-:W-:Y:S01]  /*10af0*/  @!P6 IMAD.WIDE R4, R5, 0x4, R12 ;  /* 0x000000040504e825 */ /* 0x000fe200078e020c */
[----:B------:R-:W-:Y:S01]  /*10b00*/  @!P2 LEA.HI R15, R15, R15, RZ, 0x1 ;  /* 0x0000000f0f0fa211 */ /* 0x000fe200078f08ff */
[----:B------:R0:W-:Y:S01]  /*10b10*/  @!P5 ST.E.64 desc[UR44][R2.64], R122 ;  /* 0x0000007a0200d985 */ /* 0x0001e2000c101b2c */
[----:B------:R-:W-:-:S02]  /*10b20*/  @!P3 LEA.HI R17, R17, R17, RZ, 0x1 ;  /* 0x000000111111b211 */ /* 0x000fc400078f08ff */
[----:B--2---:R-:W-:Y:S01]  /*10b30*/  @!P0 LOP3.LUT R7, R0, 0xfffffffe, RZ, 0xc0, !PT ;  /* 0xfffffffe00078812 */ /* 0x004fe200078ec0ff */
[----:B------:R1:W-:Y:S01]  /*10b40*/  @!P6 ST.E.64 desc[UR44][R4.64], R126 ;  /* 0x0000007e0400e985 */ /* 0x0003e2000c101b2c */
[----:B---3--:R-:W-:Y:S02]  /*10b50*/  @!P1 LOP3.LUT R9, R14, 0xfffffffe, RZ, 0xc0, !PT ;  /* 0xfffffffe0e099812 */ /* 0x008fe400078ec0ff */
[----:B------:R-:W-:Y:S02]  /*10b60*/  @!P2 LOP3.LUT R15, R15, 0xfffffffe, RZ, 0xc0, !PT ;  /* 0xfffffffe0f0fa812 */ /* 0x000fe400078ec0ff */
[----:B------:R-:W-:Y:S02]  /*10b70*/  @!P3 LOP3.LUT R17, R17, 0xfffffffe, RZ, 0xc0, !PT ;  /* 0xfffffffe1111b812 */ /* 0x000fe400078ec0ff */
[----:B----4-:R-:W-:Y:S01]  /*10b80*/  @!P4 LOP3.LUT R11, R20, 0xfffffffe, RZ, 0xc0, !PT ;  /* 0xfffffffe140bc812 */ /* 0x010fe200078ec0ff */
[----:B0-----:R-:W-:-:S04]  /*10b90*/  @!P0 IMAD.WIDE R2, R7, 0x4, R12 ;  /* 0x0000000407028825 */ /* 0x001fc800078e020c */
[--C-:B-1----:R-:W-:Y:S01]  /*10ba0*/  @!P1 IMAD.WIDE R4, R9, 0x4, R12.reuse ;  /* 0x0000000409049825 */ /* 0x102fe200078e020c */
[----:B------:R0:W-:Y:S01]  /*10bb0*/  @!P0 ST.E.64 desc[UR44][R2.64], R130 ;  /* 0x0000008202008985 */ /* 0x0001e2000c101b2c */
[----:B------:R-:W-:Y:S02]  /*10bc0*/  ISETP.GE.AND P0, PT, R19, UR4, PT ;  /* 0x0000000413007c0c */ /* 0x000fe4000bf06270 */
[--C-:B------:R-:W-:Y:S01]  /*10bd0*/  @!P2 IMAD.WIDE R6, R15, 0x4, R12.reuse ;  /* 0x000000040f06a825 */ /* 0x100fe200078e020c */
[----:B------:R0:W-:Y:S03]  /*10be0*/  @!P1 ST.E.64 desc[UR44][R4.64], R134 ;  /* 0x0000008604009985 */ /* 0x0001e6000c101b2c */
[--C-:B------:R-:W-:Y:S01]  /*10bf0*/  @!P3 IMAD.WIDE R8, R17, 0x4, R12.reuse ;  /* 0x000000041108b825 */ /* 0x100fe200078e020c */
[----:B------:R0:W-:Y:S03]  /*10c00*/  @!P2 ST.E.64 desc[UR44][R6.64], R138 ;  /* 0x0000008a0600a985 */ /* 0x0001e6000c101b2c */
[----:B------:R-:W-:Y:S01]  /*10c10*/  @!P4 IMAD.WIDE R10, R11, 0x4, R12 ;  /* 0x000000040b0ac825 */ /* 0x000fe200078e020c */
[----:B------:R0:W-:Y:S04]  /*10c20*/  @!P3 ST.E.64 desc[UR44][R8.64], R142 ;  /* 0x0000008e0800b985 */ /* 0x0001e8000c101b2c */
[----:B------:R0:W-:Y:S01]  /*10c30*/  @!P4 ST.E.64 desc[UR44][R10.64], R146 ;  /* 0x000000920a00c985 */ /* 0x0001e2000c101b2c */
[----:B------:R-:W-:Y:S05]  /*10c40*/  @P0 BRA `(.L_x_950) ;  /* 0x0000004000980947 */ /* 0x000fea0003800000 */
[----:B------:R-:W-:-:S04]  /*10c50*/  LEA.HI R19, R19, R19, RZ, 0x1 ;  /* 0x0000001313137211 */ /* 0x000fc800078f08ff */
[----:B0-----:R-:W-:-:S05]  /*10c60*/  LOP3.LUT R3, R19, 0xfffffffe, RZ, 0xc0, !PT ;  /* 0xfffffffe13037812 */ /* 0x001fca00078ec0ff */
[----:B------:R-:W-:-:S05]  /*10c70*/  IMAD.WIDE R2, R3, 0x4, R12 ;  /* 0x0000000403027825 */ /* 0x000fca00078e020c */
[----:B------:R0:W-:Y:S01]  /*10c80*/  ST.E.64 desc[UR44][R2.64], R150 ;  /* 0x0000009602007985 */ /* 0x0001e2000c101b2c */
[----:B------:R-:W-:Y:S05]  /*10c90*/  BRA `(.L_x_950) ;  /* 0x0000004000847947 */ /* 0x000fea0003800000 */
.L_x_1029:
        /* <DEDUP_REMOVED lines=8> */
[----:B-1----:R-:W-:Y:S02]  /*10d20*/  IMAD R3, R6, UR4, RZ ;  /* 0x0000000406037c24 */ /* 0x002fe4000f8e02ff */
[----:B------:R-:W-:-:S05]  /*10d30*/  VIADD R0, R0, 0xffffff80 ;  /* 0xffffff8000007836 */ /* 0x000fca0000000000 */
[----:B------:R-:W-:-:S13]  /*10d40*/  ISETP.GE.AND P0, PT, R0, R3, PT ;  /* 0x000000030000720c */ /* 0x000fda0003f06270 */
[----:B------:R-:W-:Y:S05]  /*10d50*/  @P0 BRA `(.L_x_950) ;  /* 0x0000004000540947 */ /* 0x000fea0003800000 */
[----:B------:R-:W-:Y:S01]  /*10d60*/  ISETP.NE.AND P0, PT, R6, 0x1, PT ;  /* 0x000000010600780c */ /* 0x000fe20003f05270 */
[----:B------:R-:W0:Y:S01]  /*10d70*/  S2UR UR4, SR_CTAID.Z ;  /* 0x00000000000479c3 */ /* 0x000e220000002700 */
[----:B------:R-:W-:Y:S01]  /*10d80*/  SHF.R.S32.HI R5, RZ, 0x1f, R18 ;  /* 0x0000001fff057819 */ /* 0x000fe20000011412 */
[----:B------:R-:W-:Y:S02]  /*10d90*/  ULDC.64 UR6, c[0x0][0xbd0] ;  /* 0x0002f40000067ab9 */ /* 0x000fe40000000a00 */
[----:B------:R-:W-:-:S04]  /*10da0*/  IMAD.WIDE.U32 R2, R18, UR6, RZ ;  /* 0x0000000612027c25 */ /* 0x000fc8000f8e00ff */
[----:B------:R-:W1:Y:S01]  /*10db0*/  LDC.64 R12, c[0x0][0xbd8] ;  /* 0x0002f600ff0c7b82 */ /* 0x000e620000000a00 */
[----:B------:R-:W-:-:S04]  /*10dc0*/  IMAD R5, R5, UR6, RZ ;  /* 0x0000000605057c24 */ /* 0x000fc8000f8e02ff */
[----:B------:R-:W-:Y:S02]  /*10dd0*/  IMAD R5, R18, UR7, R5 ;  /* 0x0000000712057c24 */ /* 0x000fe4000f8e0205 */
[----:B------:R-:W-:Y:S01]  /*10de0*/  IMAD.MOV R18, RZ, RZ, -R18 ;  /* 0x000000ffff127224 */ /* 0x000fe200078e0a12 */
[----:B------:R-:W2:Y:S01]  /*10df0*/  @P0 LDC R9, c[0x0][0xbec] ;  /* 0x0002fb00ff090b82 */ /* 0x000ea20000000800 */
[----:B------:R-:W-:Y:S02]  /*10e00*/  IMAD.IADD R3, R3, 0x1, R5 ;  /* 0x0000000103037824 */ /* 0x000fe400078e0205 */
[----:B------:R-:W-:-:S05]  /*10e10*/  IMAD.MOV.U32 R5, RZ, RZ, R0 ;  /* 0x000000ffff057224 */ /* 0x000fca00078e0000 */
[----:B------:R-:W3:Y:S01]  /*10e20*/  S2UR UR8, SR_CTAID.Y ;  /* 0x00000000000879c3 */ /* 0x000ee20000002600 */
[----:B0-----:R-:W-:-:S07]  /*10e30*/  USHF.R.S32.HI UR5, URZ, 0x1f, UR4 ;  /* 0x0000001f3f057899 */ /* 0x001fce0008011404 */
[----:B------:R-:W3:Y:S01]  /*10e40*/  LDC R7, c[0x0][0xc50] ;  /* 0x00031400ff077b82 */ /* 0x000ee20000000800 */
[C---:B-1----:R-:W-:Y:S02]  /*10e50*/  IMAD R8, R12.reuse, UR5, RZ ;  /* 0x000000050c087c24 */ /* 0x042fe4000f8e02ff */
[----:B------:R-:W-:-:S04]  /*10e60*/  IMAD.WIDE.U32 R2, R12, UR4, R2 ;  /* 0x000000040c027c25 */ /* 0x000fc8000f8e0002 */
[----:B------:R-:W-:Y:S01]  /*10e70*/  IMAD R13, R13, UR4, R8 ;  /* 0x000000040d0d7c24 */ /* 0x000fe2000f8e0208 */
[----:B------:R-:W0:Y:S01]  /*10e80*/  @P0 LDC R11, c[0x0][0xbf0] ;  /* 0x0002fc00ff0b0b82 */ /* 0x000e220000000800 */
[----:B--2---:R-:W-:Y:S01]  /*10e90*/  @P0 IMAD.HI.U32 R4, R0, R9, RZ ;  /* 0x0000000900040227 */ /* 0x004fe200078e00ff */
[----:B------:R-:W-:-:S03]  /*10ea0*/  ULDC.64 UR4, c[0x0][0xbe0] ;  /* 0x0002f80000047ab9 */ /* 0x000fc60000000a00 */
[----:B------:R-:W-:Y:S02]  /*10eb0*/  IMAD.IADD R3, R13, 0x1, R3 ;  /* 0x000000010d037824 */ /* 0x000fe400078e0203 */
[----:B---3--:R-:W-:-:S04]  /*10ec0*/  IMAD R9, R7, R18, UR8 ;  /* 0x0000000807097e24 */ /* 0x008fc8000f8e0212 */
[----:B------:R-:W-:Y:S01]  /*10ed0*/  IMAD.WIDE.U32 R2, R9, UR4, R2 ;  /* 0x0000000409027c25 */ /* 0x000fe2000f8e0002 */
[----:B0-----:R-:W-:Y:S02]  /*10ee0*/  @P0 SHF.R.U32.HI R5, RZ, R11, R4 ;  /* 0x0000000bff050219 */ /* 0x001fe40000011604 */
[----:B------:R-:W-:Y:S02]  /*10ef0*/  SHF.R.S32.HI R4, RZ, 0x1f, R9 ;  /* 0x0000001fff047819 */ /* 0x000fe40000011409 */
[----:B------:R-:W-:Y:S01]  /*10f00*/  IADD3 R2, P0, R5, R2, RZ ;  /* 0x0000000205027210 */ /* 0x000fe20007f1e0ff */
[----:B------:R-:W-:Y:S02]  /*10f10*/  IMAD.MOV R7, RZ, RZ, -R5 ;  /* 0x000000ffff077224 */ /* 0x000fe400078e0a05 */
[----:B------:R-:W-:Y:S02]  /*10f20*/  IMAD R4, R4, UR4, RZ ;  /* 0x0000000404047c24 */ /* 0x000fe4000f8e02ff */
[----:B------:R-:W-:-:S02]  /*10f30*/  IMAD R7, R6, R7, R0 ;  /* 0x0000000706077224 */ /* 0x000fc400078e0200 */
[----:B------:R-:W-:Y:S01]  /*10f40*/  IMAD R4, R9, UR5, R4 ;  /* 0x0000000509047c24 */ /* 0x000fe2000f8e0204 */
[----:B------:R-:W-:Y:S01]  /*10f50*/  SHF.R.S32.HI R9, RZ, 0x1f, R5 ;  /* 0x0000001fff097819 */ /* 0x000fe20000011405 */
[----:B------:R-:W-:Y:S01]  /*10f60*/  ULDC.64 UR4, c[0x0][0xbc8] ;  /* 0x0002f20000047ab9 */ /* 0x000fe20000000a00 */
[----:B------:R-:W-:Y:S02]  /*10f70*/  SHF.R.S32.HI R0, RZ, 0x1f, R7 ;  /* 0x0000001fff007819 */ /* 0x000fe40000011407 */
[----:B------:R-:W-:-:S03]  /*10f80*/  IADD3.X R3, R9, R3, R4, P0, !PT ;  /* 0x0000000309037210 */ /* 0x000fc600007fe404 */
[----:B------:R-:W-:Y:S02]  /*10f90*/  IMAD R0, R0, UR4, RZ ;  /* 0x0000000400007c24 */ /* 0x000fe4000f8e02ff */
[----:B------:R-:W-:-:S04]  /*10fa0*/  IMAD.WIDE.U32 R2, R7, UR4, R2 ;  /* 0x0000000407027c25 */ /* 0x000fc8000f8e0002 */
[----:B------:R-:W-:Y:S01]  /*10fb0*/  IMAD R5, R7, UR5, R0 ;  /* 0x0000000507057c24 */ /* 0x000fe2000f8e0200 */
[----:B------:R-:W-:Y:S02]  /*10fc0*/  ULDC.64 UR4, c[0x0][0xba8] ;  /* 0x0002ea0000047ab9 */ /* 0x000fe40000000a00 */
[----:B------:R-:W-:Y:S01]  /*10fd0*/  LEA R4, P0, R2, UR4, 0x2 ;  /* 0x0000000402047c11 */ /* 0x000fe2000f8010ff */
[----:B------:R-:W-:-:S05]  /*10fe0*/  IMAD.IADD R3, R3, 0x1, R5 ;  /* 0x0000000103037824 */ /* 0x000fca00078e0205 */
[----:B------:R-:W-:Y:S01]  /*10ff0*/  LEA.HI.X R5, R2, UR5, R3, 0x2, P0 ;  /* 0x0000000502057c11 */ /* 0x000fe200080f1403 */
[----:B------:R-:W-:-:S05]  /*11000*/  IMAD.MOV.U32 R3, RZ, RZ, -0x800000 ;  /* 0xff800000ff037424 */ /* 0x000fca00078e00ff */
[----:B------:R0:W-:Y:S01]  /*11010*/  STG.E desc[UR44][R4.64], R3 ;  /* 0x0000000304007986 */ /* 0x0001e2000c10192c */
[----:B------:R-:W-:Y:S05]  /*11020*/  BRA `(.L_x_950) ;  /* 0x0000003c00a07947 */ /* 0x000fea0003800000 */
.L_x_948:
[----:B------:R-:W-:-:S08]  /*11030*/  NOP ;  /* 0x0000000000007918 */ /* 0x000fd00000000000 */
[----:B--2---:R-:W0:-:S00]  /*11040*/  USETMAXREG.DEALLOC.CTAPOOL 0x18 ;  /* 0x00000018000079c8 */ /* 0x004e0000080e0500 */
        /* <DEDUP_REMOVED lines=16> */
.L_x_1032:
[----:B------:R-:W-:Y:S01]  /*11150*/  ULDC UR7, c[0x0][0xc50] ;  /* 0x0003140000077ab9 */ /* 0x000fe20000000800 */
[----:B------:R-:W-:Y:S01]  /*11160*/  UMOV UR36, UR6 ;  /* 0x0000000600247c82 */ /* 0x000fe20008000000 */
[----:B------:R-:W-:-:S11]  /*11170*/  UISETP.NE.AND UP0, UPT, UR7, 0x1, UPT ;  /* 0x000000010700788c */ /* 0x000fd6000bf05270 */
[----:B------:R-:W-:Y:S01]  /*11180*/  @UP0 ULDC UR4, c[0x0][0xc54] ;  /* 0x0003150000040ab9 */ /* 0x000fe20000000800 */
[----:B------:R-:W-:Y:S01]  /*11190*/  @UP0 ULDC UR8, c[0x0][0xc58] ;  /* 0x0003160000080ab9 */ /* 0x000fe20000000800 */
[----:B------:R-:W-:-:S04]  /*111a0*/  UIMAD.WIDE.U32 UR4, UR6, UR4, URZ ;  /* 0x00000004060472a5 */ /* 0x000fc8000f8e003f */
[----:B------:R-:W-:-:S12]  /*111b0*/  @UP0 USHF.R.U32.HI UR36, URZ, UR8, UR5 ;  /* 0x000000083f240299 */ /* 0x000fd80008011605 */
.L_x_1033:
[----:B------:R-:W-:Y:S01]  /*111c0*/  ISETP.GE.AND P0, PT, R19, RZ, PT ;  /* 0x000000ff1300720c */ /* 0x000fe20003f06270 */
[----:B------:R-:W-:Y:S01]  /*111d0*/  UIADD3 UR41, -UR36, URZ, URZ ;  /* 0x0000003f24297290 */ /* 0x000fe2000fffe13f */
[----:B------:R-:W-:Y:S02]  /*111e0*/  IMAD.MOV.U32 R9, RZ, RZ, 0x1 ;  /* 0x00000001ff097424 */ /* 0x000fe400078e00ff */
[----:B------:R-:W-:Y:S01]  /*111f0*/  IMAD.MOV.U32 R0, RZ, RZ, RZ ;  /* 0x000000ffff007224 */ /* 0x000fe200078e00ff */
[----:B------:R-:W-:Y:S01]  /*11200*/  UIMAD UR41, UR7, UR41, UR6 ;  /* 0x00000029072972a4 */ /* 0x000fe2000f8e0206 */
[----:B------:R-:W-:-:S07]  /*11210*/  IMAD.MOV.U32 R3, RZ, RZ, 0x1 ;  /* 0x00000001ff037424 */ /* 0x000fce00078e00ff */
[----:B------:R-:W-:Y:S05]  /*11220*/  @!P0 BRA `(.L_x_1034) ;  /* 0x0000003800608947 */ /* 0x000fea0003800000 */
[----:B------:R-:W0:Y:S01]  /*11230*/  S2UR UR40, SR_CTAID.X ;  /* 0x00000000002879c3 */ /* 0x000e220000002500 */
[----:B------:R-:W-:Y:S01]  /*11240*/  ULDC.64 UR4, c[0x0][0x418] ;  /* 0x0001060000047ab9 */ /* 0x000fe20000000a00 */
[----:B------:R-:W-:Y:S01]  /*11250*/  ULDC UR6, c[0x0][0x448] ;  /* 0x0001120000067ab9 */ /* 0x000fe20000000800 */
[----:B------:R-:W-:Y:S02]  /*11260*/  UISETP.NE.U32.AND UP0, UPT, UR4, URZ, UPT ;  /* 0x0000003f0400728c */ /* 0x000fe4000bf05070 */
[----:B------:R-:W-:Y:S02]  /*11270*/  UISETP.NE.AND UP1, UPT, UR6, 0x1, UPT ;  /* 0x000000010600788c */ /* 0x000fe4000bf25270 */
[----:B------:R-:W-:Y:S01]  /*11280*/  UISETP.NE.AND.EX UP0, UPT, UR5, URZ, UPT, UP0 ;  /* 0x0000003f0500728c */ /* 0x000fe2000bf05300 */
[----:B------:R-:W-:Y:S02]  /*11290*/  ULDC UR6, c[0x0][0x424] ;  /* 0x0001090000067ab9 */ /* 0x000fe40000000800 */
[----:B------:R-:W-:Y:S01]  /*112a0*/  ULDC.64 UR4, c[0x0][0x9e0] ;  /* 0x0002780000047ab9 */ /* 0x000fe20000000a00 */
[----:B------:R-:W-:-:S02]  /*112b0*/  USEL UR9, UR6, 0x1, UP0 ;  /* 0x0000000106097887 */ /* 0x000fc40008000000 */
[----:B------:R-:W-:Y:S01]  /*112c0*/  UISETP.GE.AND UP0, UPT, UR5, 0x1, UPT ;  /* 0x000000010500788c */ /* 0x000fe2000bf06270 */
[----:B------:R-:W-:Y:S02]  /*112d0*/  ULDC UR10, c[0x0][0x288] ;  /* 0x0000a200000a7ab9 */ /* 0x000fe40000000800 */
[----:B------:R-:W-:Y:S01]  /*112e0*/  @UP1 ULDC UR7, c[0x0][0x44c] ;  /* 0x0001130000071ab9 */ /* 0x000fe20000000800 */
[----:B------:R-:W-:Y:S01]  /*112f0*/  ULDC UR12, c[0x0][0x2f0] ;  /* 0x0000bc00000c7ab9 */ /* 0x000fe20000000800 */
[----:B------:R-:W-:Y:S01]  /*11300*/  UIADD3 UR11, -UR10, 0x1, URZ ;  /* 0x000000010a0b7890 */ /* 0x000fe2000fffe13f */
[----:B------:R-:W-:Y:S01]  /*11310*/  PLOP3.LUT P1, PT, PT, PT, UP0, 0x80, 0x0 ;  /* 0x000000000000781c */ /* 0x000fe20003f2f008 */
[----:B------:R-:W-:Y:S01]  /*11320*/  UIMAD UR13, UR9, UR12, 0x7f ;  /* 0x0000007f090d74a4 */ /* 0x000fe2000f8e020c */
[----:B------:R-:W-:Y:S01]  /*11330*/  @UP1 ULDC UR14, c[0x0][0x450] ;  /* 0x00011400000e1ab9 */ /* 0x000fe20000000800 */
[----:B------:R-:W-:Y:S02]  /*11340*/  UIMAD UR11, UR9, UR12, UR11 ;  /* 0x0000000c090b72a4 */ /* 0x000fe4000f8e020b */
[----:B0-----:R-:W-:-:S04]  /*11350*/  USHF.L.U32 UR40, UR40, 0x7, URZ ;  /* 0x0000000728287899 */ /* 0x001fc8000800063f */
[----:B------:R-:W-:-:S04]  /*11360*/  UIADD3 UR8, UR40, 0x7f, URZ ;  /* 0x0000007f28087890 */ /* 0x000fc8000fffe03f */
[----:B------:R-:W-:-:S04]  /*11370*/  UIMAD.WIDE.U32 UR6, UR8, UR7, URZ ;  /* 0x00000007080672a5 */ /* 0x000fc8000f8e003f */
[----:B------:R-:W-:Y:S02]  /*11380*/  @UP1 USHF.R.U32.HI UR8, URZ, UR14, UR7 ;  /* 0x0000000e3f081299 */ /* 0x000fe40008011607 */
[----:B------:R-:W-:Y:S02]  /*11390*/  USHF.R.S32.HI UR7, URZ, 0x1f, UR13 ;  /* 0x0000001f3f077899 */ /* 0x000fe4000801140d */
[----:B------:R-:W-:Y:S02]  /*113a0*/  UIADD3 UR6, UR11, UR8, URZ ;  /* 0x000000080b067290 */ /* 0x000fe4000fffe03f */
[----:B------:R-:W-:Y:S02]  /*113b0*/  ULEA.HI UR7, UR7, UR13, URZ, 0x7 ;  /* 0x0000000d07077291 */ /* 0x000fe4000f8f383f */
[----:B------:R-:W-:Y:S02]  /*113c0*/  UIADD3 UR4, UR6, UR4, URZ ;  /* 0x0000000406047290 */ /* 0x000fe4000fffe03f */
[----:B------:R-:W-:Y:S01]  /*113d0*/  USHF.R.S32.HI UR39, URZ, 0x7, UR7 ;  /* 0x000000073f277899 */ /* 0x000fe20008011407 */
[----:B------:R-:W-:Y:S11]  /*113e0*/  @!P1 BRA `(.L_x_1035) ;  /* 0x0000000000449947 */ /* 0x000ff60003800000 */
[----:B------:R-:W-:Y:S01]  /*113f0*/  ISETP.LT.AND P0, PT, RZ, UR6, PT ;  /* 0x00000006ff007c0c */ /* 0x000fe2000bf01270 */
[----:B------:R-:W-:-:S12]  /*11400*/  UIADD3 UR8, UR6, -0x1, URZ ;  /* 0xffffffff06087890 */ /* 0x000fd8000fffe03f */
[----:B------:R-:W-:Y:S05]  /*11410*/  @P0 BRA `(.L_x_1036) ;  /* 0x00000000001c0947 */ /* 0x000fea0003800000 */
[----:B------:R-:W-:Y:S02]  /*11420*/  UISETP.NE.AND UP0, UPT, UR5, 0x1, UPT ;  /* 0x000000010500788c */ /* 0x000fe4000bf05270 */
[----:B------:R-:W-:-:S09]  /*11430*/  UIADD3 UR8, -UR6, URZ, URZ ;  /* 0x0000003f06087290 */ /* 0x000fd2000fffe13f */
[----:B------:R-:W-:Y:S02]  /*11440*/  @UP0 ULDC.64 UR14, c[0x0][0x9e8] ;  /* 0x00027a00000e0ab9 */ /* 0x000fe40000000a00 */
[----:B------:R-:W-:-:S04]  /*11450*/  UIMAD.WIDE.U32 UR6, UR8, UR14, URZ ;  /* 0x0000000e080672a5 */ /* 0x000fc8000f8e003f */
[----:B------:R-:W-:-:S04]  /*11460*/  @UP0 USHF.R.U32.HI UR8, URZ, UR15, UR7 ;  /* 0x0000000f3f080299 */ /* 0x000fc80008011607 */
[----:B------:R-:W-:Y:S01]  /*11470*/  ULOP3.LUT UR8, URZ, UR8, URZ, 0x33, !UPT ;  /* 0x000000083f087292 */ /* 0x000fe2000f8e333f */
[----:B------:R-:W-:Y:S11]  /*11480*/  BRA `(.L_x_1037) ;  /* 0x0000000000107947 */ /* 0x000ff60003800000 */
.L_x_1036:
[----:B------:R-:W-:-:S11]  /*11490*/  UISETP.NE.AND UP0, UPT, UR5, 0x1, UPT ;  /* 0x000000010500788c */ /* 0x000fd6000bf05270 */
[----:B------:R-:W-:Y:S02]  /*114a0*/  @UP0 ULDC.64 UR14, c[0x0][0x9e8] ;  /* 0x00027a00000e0ab9 */ /* 0x000fe40000000a00 */
[----:B------:R-:W-:-:S04]  /*114b0*/  UIMAD.WIDE.U32 UR6, UR8, UR14, URZ ;  /* 0x0000000e080672a5 */ /* 0x000fc8000f8e003f */
[----:B------:R-:W-:-:S12]  /*114c0*/  @UP0 USHF.R.U32.HI UR8, URZ, UR15, UR7 ;  /* 0x0000000f3f080299 */ /* 0x000fd80008011607 */
.L_x_1037:
[----:B------:R-:W-:-:S04]  /*114d0*/  UIMAD UR8, UR8, UR5, UR5 ;  /* 0x00000005080872a4 */ /* 0x000fc8000f8e0205 */
[----:B------:R-:W-:-:S04]  /*114e0*/  UISETP.LT.AND UP0, UPT, UR4, UR8, UPT ;  /* 0x000000080400728c */ /* 0x000fc8000bf01270 */
[----:B------:R-:W-:-:S12]  /*114f0*/  USEL UR4, UR4, UR8, UP0 ;  /* 0x0000000804047287 */ /* 0x000fd80008000000 */
.L_x_1035:
[----:B------:R-:W-:Y:S01]  /*11500*/  UIADD3 UR4, UR4, 0x7f, URZ ;  /* 0x0000007f04047890 */ /* 0x000fe2000fffe03f */
[----:B------:R-:W-:Y:S01]  /*11510*/  @UP1 ULDC UR6, c[0x0][0x44c] ;  /* 0x0001130000061ab9 */ /* 0x000fe20000000800 */
[----:B------:R-:W-:Y:S02]  /*11520*/  @UP1 ULDC UR11, c[0x0][0x450] ;  /* 0x00011400000b1ab9 */ /* 0x000fe40000000800 */
[----:B------:R-:W-:Y:S02]  /*11530*/  USHF.R.S32.HI UR8, URZ, 0x1f, UR4 ;  /* 0x0000001f3f087899 */ /* 0x000fe40008011404 */
[----:B------:R-:W-:Y:S02]  /*11540*/  UIMAD.WIDE.U32 UR6, UR40, UR6, URZ ;  /* 0x00000006280672a5 */ /* 0x000fe4000f8e003f */
[----:B------:R-:W-:Y:S02]  /*11550*/  ULEA.HI UR8, UR8, UR4, URZ, 0x7 ;  /* 0x0000000408087291 */ /* 0x000fe4000f8f383f */
[----:B------:R-:W-:Y:S01]  /*11560*/  UIMAD UR9, UR9, UR12, -UR10 ;  /* 0x0000000c090972a4 */ /* 0x000fe2000f8e0a0a */
[----:B------:R-:W-:Y:S01]  /*11570*/  UMOV UR4, UR40 ;  /* 0x0000002800047c82 */ /* 0x000fe20008000000 */
[----:B------:R-:W-:-:S02]  /*11580*/  USHF.R.S32.HI UR42, URZ, 0x7, UR8 ;  /* 0x000000073f2a7899 */ /* 0x000fc40008011408 */
[----:B------:R-:W-:Y:S02]  /*11590*/  @UP1 USHF.R.U32.HI UR4, URZ, UR11, UR7 ;  /* 0x0000000b3f041299 */ /* 0x000fe40008011607 */
[----:B------:R-:W-:Y:S02]  /*115a0*/  UISETP.LT.AND UP0, UPT, UR39, UR42, UPT ;  /* 0x0000002a2700728c */ /* 0x000fe4000bf01270 */
[----:B------:R-:W-:Y:S01]  /*115b0*/  UIADD3 UR4, UR9, UR4, URZ ;  /* 0x0000000409047290 */ /* 0x000fe2000fffe03f */
[----:B------:R-:W-:Y:S01]  /*115c0*/  ULDC UR8, c[0x0][0x9dc] ;  /* 0x0002770000087ab9 */ /* 0x000fe20000000800 */
[----:B------:R-:W-:Y:S02]  /*115d0*/  USEL UR9, UR39, UR42, UP0 ;  /* 0x0000002a27097287 */ /* 0x000fe40008000000 */
[----:B------:R-:W-:Y:S01]  /*115e0*/  UIADD3 UR8, UR4, -UR8, URZ ;  /* 0x8000000804087290 */ /* 0x000fe2000fffe03f */
[----:B------:R-:W-:Y:S11]  /*115f0*/  @!P1 BRA `(.L_x_1038) ;  /* 0x0000000000449947 */ /* 0x000ff60003800000 */
[----:B------:R-:W-:-:S06]  /*11600*/  UISETP.GT.AND UP0, UPT, UR4, -0x1, UPT ;  /* 0xffffffff0400788c */ /* 0x000fcc000bf04270 */
[----:B------:R-:W-:-:S13]  /*11610*/  PLOP3.LUT P0, PT, PT, PT, UP0, 0x80, 0x0 ;  /* 0x000000000000781c */ /* 0x000fda0003f0f008 */
[----:B------:R-:W-:Y:S05]  /*11620*/  @P0 BRA `(.L_x_1039) ;  /* 0x00000000001c0947 */ /* 0x000fea0003800000 */
[----:B------:R-:W-:Y:S02]  /*11630*/  UISETP.NE.AND UP0, UPT, UR5, 0x1, UPT ;  /* 0x000000010500788c */ /* 0x000fe4000bf05270 */
[----:B------:R-:W-:-:S09]  /*11640*/  ULOP3.LUT UR4, URZ, UR4, URZ, 0x33, !UPT ;  /* 0x000000043f047292 */ /* 0x000fd2000f8e333f */
[----:B------:R-:W-:Y:S02]  /*11650*/  @UP0 ULDC.64 UR10, c[0x0][0x9e8] ;  /* 0x00027a00000a0ab9 */ /* 0x000fe40000000a00 */
[----:B------:R-:W-:-:S04]  /*11660*/  UIMAD.WIDE.U32 UR6, UR4, UR10, URZ ;  /* 0x0000000a040672a5 */ /* 0x000fc8000f8e003f */
[----:B------:R-:W-:-:S04]  /*11670*/  @UP0 USHF.R.U32.HI UR4, URZ, UR11, UR7 ;  /* 0x0000000b3f040299 */ /* 0x000fc80008011607 */
[----:B------:R-:W-:Y:S01]  /*11680*/  ULOP3.LUT UR4, URZ, UR4, URZ, 0x33, !UPT ;  /* 0x000000043f047292 */ /* 0x000fe2000f8e333f */
[----:B------:R-:W-:Y:S11]  /*11690*/  BRA `(.L_x_1040) ;  /* 0x0000000000107947 */ /* 0x000ff60003800000 */
.L_x_1039:
[----:B------:R-:W-:-:S11]  /*116a0*/  UISETP.NE.AND UP0, UPT, UR5, 0x1, UPT ;  /* 0x000000010500788c */ /* 0x000fd6000bf05270 */
[----:B------:R-:W-:Y:S02]  /*116b0*/  @UP0 ULDC.64 UR10, c[0x0][0x9e8] ;  /* 0x00027a00000a0ab9 */ /* 0x000fe40000000a00 */
[----:B------:R-:W-:-:S04]  /*116c0*/  UIMAD.WIDE.U32 UR6, UR4, UR10, URZ ;  /* 0x0000000a040672a5 */ /* 0x000fc8000f8e003f */
[----:B------:R-:W-:-:S12]  /*116d0*/  @UP0 USHF.R.U32.HI UR4, URZ, UR11, UR7 ;  /* 0x0000000b3f040299 */ /* 0x000fd80008011607 */
.L_x_1040:
[----:B------:R-:W-:-:S04]  /*116e0*/  UIMAD UR4, UR4, UR5, URZ ;  /* 0x00000005040472a4 */ /* 0x000fc8000f8e023f */
[----:B------:R-:W-:-:S04]  /*116f0*/  UISETP.LT.AND UP0, UPT, UR8, UR4, UPT ;  /* 0x000000040800728c */ /* 0x000fc8000bf01270 */
[----:B------:R-:W-:-:S12]  /*11700*/  USEL UR8, UR8, UR4, !UP0 ;  /* 0x0000000408087287 */ /* 0x000fd8000c000000 */
.L_x_1038:
[----:B------:R-:W-:Y:S02]  /*11710*/  USHF.R.S32.HI UR4, URZ, 0x1f, UR8 ;  /* 0x0000001f3f047899 */ /* 0x000fe40008011408 */
[----:B------:R-:W-:Y:S02]  /*11720*/  USHF.R.U32.HI UR5, URZ, 0x10, UR41 ;  /* 0x000000103f057899 */ /* 0x000fe40008011629 */
[----:B------:R-:W-:Y:S02]  /*11730*/  ULEA.HI UR4, UR4, UR8, URZ, 0x7 ;  /* 0x0000000804047291 */ /* 0x000fe4000f8f383f */
[----:B------:R-:W-:Y:S02]  /*11740*/  UISETP.NE.AND UP0, UPT, UR5, URZ, UPT ;  /* 0x0000003f0500728c */ /* 0x000fe4000bf05270 */
[----:B------:R-:W-:Y:S02]  /*11750*/  USHF.R.S32.HI UR4, URZ, 0x7, UR4 ;  /* 0x000000073f047899 */ /* 0x000fe40008011404 */
[----:B------:R-:W-:-:S04]  /*11760*/  ULOP3.LUT UR41, UR41, 0xffff, URZ, 0xc0, !UPT ;  /* 0x0000ffff29297892 */ /* 0x000fc8000f8ec03f */
[----:B------:R-:W-:-:S03]  /*11770*/  VIMNMX R7, RZ, UR4, !PT ;  /* 0x00000004ff077c48 */ /* 0x000fc6000ffe0100 */
[----:B------:R-:W-:Y:S01]  /*11780*/  @!UP0 ULDC UR5, c[0x0][0x9f0] ;  /* 0x00027c0000058ab9 */ /* 0x000fe20000000800 */
[----:B------:R-:W-:Y:S01]  /*11790*/  ISETP.LT.AND P0, PT, R7, UR9, PT ;  /* 0x0000000907007c0c */ /* 0x000fe2000bf01270 */
[----:B------:R0:W-:Y:S04]  /*117a0*/  STL [R1+0x8], R7 ;  /* 0x0000080701007387 */ /* 0x0001e80000100800 */
[----:B------:R0:W-:Y:S08]  /*117b0*/  STL [R1+0xc], RZ ;  /* 0x00000cff01007387 */ /* 0x0001f00000100800 */
[----:B0-----:R-:W-:Y:S05]  /*117c0*/  @!P0 BRA `(.L_x_1041) ;  /* 0x0000000000708947 */ /* 0x001fea0003800000 */
[----:B------:R-:W-:Y:S01]  /*117d0*/  IMAD.U32 R6, RZ, RZ, UR5 ;  /* 0x00000005ff067e24 */ /* 0x000fe2000f8e00ff */
[----:B------:R-:W-:Y:S01]  /*117e0*/  UIADD3 UR4, UR5, -0x1, UR9 ;  /* 0xffffffff05047890 */ /* 0x000fe2000fffe009 */
[----:B------:R-:W-:-:S03]  /*117f0*/  IMAD.MOV.U32 R2, RZ, RZ, RZ ;  /* 0x000000ffff027224 */ /* 0x000fc600078e00ff */
[-C--:B------:R-:W-:Y:S02]  /*11800*/  IABS R0, R6.reuse ;  /* 0x0000000600007213 */ /* 0x080fe40000000000 */
[----:B------:R-:W-:Y:S02]  /*11810*/  IABS R6, R6 ;  /* 0x0000000600067213 */ /* 0x000fe40000000000 */
[----:B------:R-:W0:Y:S08]  /*11820*/  I2F.RP R4, R0 ;  /* 0x0000000000047306 */ /* 0x000e300000209400 */
[----:B0-----:R-:W0:Y:S02]  /*11830*/  MUFU.RCP R4, R4 ;  /* 0x0000000400047308 */ /* 0x001e240000001000 */
[----:B0-----:R-:W-:-:S06]  /*11840*/  VIADD R3, R4, 0xffffffe ;  /* 0x0ffffffe04037836 */ /* 0x001fcc0000000000 */
[----:B------:R-:W0:Y:S02]  /*11850*/  F2I.FTZ.U32.TRUNC.NTZ R3, R3 ;  /* 0x0000000300037305 */ /* 0x000e24000021f000 */
[----:B0-----:R-:W-:-:S04]  /*11860*/  IMAD.MOV R5, RZ, RZ, -R3 ;  /* 0x000000ffff057224 */ /* 0x001fc800078e0a03 */
[----:B------:R-:W-:-:S04]  /*11870*/  IMAD R5, R5, R0, RZ ;  /* 0x0000000005057224 */ /* 0x000fc800078e02ff */
[----:B------:R-:W-:Y:S01]  /*11880*/  IMAD.HI.U32 R5, R3, R5, R2 ;  /* 0x0000000503057227 */ /* 0x000fe200078e0002 */
[----:B------:R-:W-:-:S03]  /*11890*/  IADD3 R2, -R7, UR4, RZ ;  /* 0x0000000407027c10 */ /* 0x000fc6000fffe1ff */
[----:B------:R-:W-:Y:S01]  /*118a0*/  IMAD.MOV R3, RZ, RZ, -R6 ;  /* 0x000000ffff037224 */ /* 0x000fe200078e0a06 */
[----:B------:R-:W-:Y:S02]  /*118b0*/  IABS R4, R2 ;  /* 0x0000000200047213 */ /* 0x000fe40000000000 */
[----:B------:R-:W-:-:S03]  /*118c0*/  LOP3.LUT R2, R2, UR5, RZ, 0x3c, !PT ;  /* 0x0000000502027c12 */ /* 0x000fc6000f8e3cff */
[----:B------:R-:W-:Y:S01]  /*118d0*/  IMAD.HI.U32 R5, R5, R4, RZ ;  /* 0x0000000405057227 */ /* 0x000fe200078e00ff */
[----:B------:R-:W-:-:S03]  /*118e0*/  ISETP.GE.AND P2, PT, R2, RZ, PT ;  /* 0x000000ff0200720c */ /* 0x000fc60003f46270 */
[----:B------:R-:W-:-:S05]  /*118f0*/  IMAD R3, R5, R3, R4 ;  /* 0x0000000305037224 */ /* 0x000fca00078e0204 */
[----:B------:R-:W-:-:S13]  /*11900*/  ISETP.GT.U32.AND P1, PT, R0, R3, PT ;  /* 0x000000030000720c */ /* 0x000fda0003f24070 */
[----:B------:R-:W-:Y:S02]  /*11910*/  @!P1 IMAD.IADD R3, R3, 0x1, -R0 ;  /* 0x0000000103039824 */ /* 0x000fe400078e0a00 */
[----:B------:R-:W-:Y:S01]  /*11920*/  @!P1 VIADD R5, R5, 0x1 ;  /* 0x0000000105059836 */ /* 0x000fe20000000000 */
[----:B------:R-:W-:Y:S02]  /*11930*/  ISETP.NE.AND P1, PT, RZ, UR5, PT ;  /* 0x00000005ff007c0c */ /* 0x000fe4000bf25270 */
[----:B------:R-:W-:-:S13]  /*11940*/  ISETP.GE.U32.AND P0, PT, R3, R0, PT ;  /* 0x000000000300720c */ /* 0x000fda0003f06070 */
[----:B------:R-:W-:-:S04]  /*11950*/  @P0 VIADD R5, R5, 0x1 ;  /* 0x0000000105050836 */ /* 0x000fc80000000000 */
[----:B------:R-:W-:Y:S01]  /*11960*/  @!P2 IMAD.MOV R5, RZ, RZ, -R5 ;  /* 0x000000ffff05a224 */ /* 0x000fe200078e0a05 */
[----:B------:R-:W-:-:S05]  /*11970*/  @!P1 LOP3.LUT R5, RZ, UR5, RZ, 0x33, !PT ;  /* 0x00000005ff059c12 */ /* 0x000fca000f8e33ff */
[----:B------:R0:W-:Y:S02]  /*11980*/  STL [R1+0xc], R5 ;  /* 0x00000c0501007387 */ /* 0x0001e40000100800 */
.L_x_1041:
[----:B------:R-:W2:Y:S01]  /*11990*/  LDL R2, [R1+0xc] ;  /* 0x00000c0001027983 */ /* 0x000ea20000100800 */
[----:B------:R-:W-:Y:S02]  /*119a0*/  IMAD.MOV.U32 R9, RZ, RZ, 0x1 ;  /* 0x00000001ff097424 */ /* 0x000fe400078e00ff */
[----:B------:R-:W-:Y:S02]  /*119b0*/  IMAD.MOV.U32 R3, RZ, RZ, 0x1 ;  /* 0x00000001ff037424 */ /* 0x000fe400078e00ff */
[----:B--2---:R-:W-:-:S05]  /*119c0*/  IMAD R0, R2, UR41, R7 ;  /* 0x0000002902007c24 */ /* 0x004fca000f8e0207 */
[----:B------:R-:W-:Y:S01]  /*119d0*/  VIADDMNMX R18, R0, R2, UR9, PT ;  /* 0x0000000900127e46 */ /* 0x000fe2000b800102 */
[----:B------:R1:W-:Y:S03]  /*119e0*/  STL [R1+0x4], R0 ;  /* 0x0000040001007387 */ /* 0x0003e60000100800 */
[----:B------:R-:W-:Y:S01]  /*119f0*/  ISETP.GT.AND P0, PT, R18, R0, PT ;  /* 0x000000001200720c */ /* 0x000fe20003f04270 */
[----:B------:R2:W-:Y:S01]  /*11a00*/  STL [R1+0x10], R18 ;  /* 0x0000101201007387 */ /* 0x0005e20000100800 */
[----:B-1----:R-:W-:-:S11]  /*11a10*/  IMAD.MOV.U32 R0, RZ, RZ, RZ ;  /* 0x000000ffff007224 */ /* 0x002fd600078e00ff */
[----:B--2---:R-:W-:Y:S05]  /*11a20*/  @!P0 BRA `(.L_x_1034) ;  /* 0x0000003000608947 */ /* 0x004fea0003800000 */
[----:B------:R-:W1:Y:S01]  /*11a30*/  S2UR UR4, SR_CgaCtaId ;  /* 0x00000000000479c3 */ /* 0x000e620000008800 */
[----:B------:R-:W-:Y:S02]  /*11a40*/  UMOV UR38, 0x400 ;  /* 0x0000040000267882 */ /* 0x000fe40000000000 */
[----:B-1----:R-:W-:-:S04]  /*11a50*/  ULEA UR38, UR4, UR38, 0x18 ;  /* 0x0000002604267291 */ /* 0x002fc8000f8ec03f */
        /* <DEDUP_REMOVED lines=8> */
[----:B------:R-:W-:Y:S02]  /*11ae0*/  IMAD.U32 R4, RZ, RZ, UR6 ;  /* 0x00000006ff047e24 */ /* 0x000fe4000f8e00ff */
[----:B------:R-:W1:Y:S01]  /*11af0*/  LDC.64 R2, c[0x4][R2] ;  /* 0x0100000002027b82 */ /* 0x000e620000000a00 */
[----:B0-----:R-:W-:Y:S02]  /*11b00*/  IMAD.U32 R5, RZ, RZ, UR7 ;  /* 0x00000007ff057e24 */ /* 0x001fe4000f8e00ff */
        /* <DEDUP_REMOVED lines=8> */
[----:B-1----:R-:W-:Y:S05]  /*11b90*/  CALL.ABS.NOINC R2 ;  /* 0x0000000002007343 */ /* 0x002fea0003c00000 */
.L_x_1042:
        /* <DEDUP_REMOVED lines=8> */
[----:B------:R1:W2:Y:S01]  /*11c20*/  LDC.64 R2, c[0x4][R16] ;  /* 0x0100000010027b82 */ /* 0x0002a20000000a00 */
[----:B------:R-:W-:Y:S02]  /*11c30*/  IMAD.U32 R4, RZ, RZ, UR6 ;  /* 0x00000006ff047e24 */ /* 0x000fe4000f8e00ff */
[----:B0-----:R-:W-:Y:S02]  /*11c40*/  IMAD.U32 R5, RZ, RZ, UR7 ;  /* 0x00000007ff057e24 */ /* 0x001fe4000f8e00ff */
[----:B------:R-:W-:Y:S02]  /*11c50*/  IMAD.U32 R6, RZ, RZ, UR8 ;  /* 0x00000008ff067e24 */ /* 0x000fe4000f8e00ff */
[----:B------:R-:W-:-:S02]  /*11c60*/  IMAD.U32 R7, RZ, RZ, UR9 ;  /* 0x00000009ff077e24 */ /* 0x000fc4000f8e00ff */
[----:B------:R-:W-:Y:S02]  /*11c70*/  IMAD.U32 R10, RZ, RZ, UR4 ;  /* 0x00000004ff0a7e24 */ /* 0x000fe4000f8e00ff */
[----:B------:R-:W-:Y:S02]  /*11c80*/  IMAD.U32 R11, RZ, RZ, UR5 ;  /* 0x00000005ff0b7e24 */ /* 0x000fe4000f8e00ff */
[----:B------:R-:W-:Y:S02]  /*11c90*/  IMAD.MOV.U32 R8, RZ, RZ, 0x70 ;  /* 0x00000070ff087424 */ /* 0x000fe400078e00ff */
[----:B------:R-:W-:Y:S02]  /*11ca0*/  IMAD.MOV.U32 R12, RZ, RZ, 0x1 ;  /* 0x00000001ff0c7424 */ /* 0x000fe400078e00ff */
[----:B-1----:R-:W-:-:S07]  /*11cb0*/  IMAD.MOV.U32 R13, RZ, RZ, RZ ;  /* 0x000000ffff0d7224 */ /* 0x002fce00078e00ff */
[----:B------:R-:W-:-:S07]  /*11cc0*/  LEPC R20, `(.L_x_1044) ;  /* 0x000000001014794e */ /* 0x000fce0000000000 */
[----:B--2---:R-:W-:Y:S05]  /*11cd0*/  CALL.ABS.NOINC R2 ;  /* 0x0000000002007343 */ /* 0x004fea0003c00000 */
.L_x_1044:
[----:B------:R0:W1:Y:S01]  /*11ce0*/  LDC.64 R2, c[0x4][R16] ;  /* 0x0100000010027b82 */ /* 0x0000620000000a00 */
[----:B------:R-:W-:Y:S01]  /*11cf0*/  ULDC.64 UR6, c[0x4][0xa0] ;  /* 0x0100280000067ab9 */ /* 0x000fe20000000a00 */
[----:B------:R-:W-:Y:S01]  /*11d00*/  ULDC.64 UR8, c[0x4][0xa8] ;  /* 0x01002a0000087ab9 */ /* 0x000fe20000000a00 */
[----:B------:R-:W-:Y:S01]  /*11d10*/  ULDC.64 UR4, c[0x4][0x18] ;  /* 0x0100060000047ab9 */ /* 0x000fe20000000a00 */
[----:B------:R-:W-:Y:S02]  /*11d20*/  IMAD.U32 R4, RZ, RZ, UR6 ;  /* 0x00000006ff047e24 */ /* 0x000fe4000f8e00ff */
[----:B------:R-:W-:Y:S02]  /*11d30*/  IMAD.U32 R5, RZ, RZ, UR7 ;  /* 0x00000007ff057e24 */ /* 0x000fe4000f8e00ff */
[----:B------:R-:W-:Y:S02]  /*11d40*/  IMAD.U32 R6, RZ, RZ, UR8 ;  /* 0x00000008ff067e24 */ /* 0x000fe4000f8e00ff */
[----:B------:R-:W-:-:S02]  /*11d50*/  IMAD.U32 R7, RZ, RZ, UR9 ;  /* 0x00000009ff077e24 */ /* 0x000fc4000f8e00ff */
[----:B------:R-:W-:Y:S02]  /*11d60*/  IMAD.U32 R10, RZ, RZ, UR4 ;  /* 0x00000004ff0a7e24 */ /* 0x000fe4000f8e00ff */
[----:B------:R-:W-:Y:S02]  /*11d70*/  IMAD.U32 R11, RZ, RZ, UR5 ;  /* 0x00000005ff0b7e24 */ /* 0x000fe4000f8e00ff */
[----:B------:R-:W-:Y:S02]  /*11d80*/  IMAD.MOV.U32 R8, RZ, RZ, 0x70 ;  /* 0x00000070ff087424 */ /* 0x000fe400078e00ff */
[----:B------:R-:W-:Y:S02]  /*11d90*/  IMAD.MOV.U32 R12, RZ, RZ, 0x1 ;  /* 0x00000001ff0c7424 */ /* 0x000fe400078e00ff */
[----:B0-----:R-:W-:-:S07]  /*11da0*/  IMAD.MOV.U32 R13, RZ, RZ, RZ ;  /* 0x000000ffff0d7224 */ /* 0x001fce00078e00ff */
[----:B------:R-:W-:-:S07]  /*11db0*/  LEPC R20, `(.L_x_1043) ;  /* 0x000000001014794e */ /* 0x000fce0000000000 */
[----:B-1----:R-:W-:Y:S05]  /*11dc0*/  CALL.ABS.NOINC R2 ;  /* 0x0000000002007343 */ /* 0x002fea0003c00000 */
.L_x_1043:
[----:B------:R-:W1:Y:S02]  /*11dd0*/  LDC.64 R2, c[0x0][0x9f8] ;  /* 0x00027e00ff027b82 */ /* 0x000e640000000a00 */
[----:B-1----:R-:W-:-:S04]  /*11de0*/  ISETP.NE.U32.AND P0, PT, R2, RZ, PT ;  /* 0x000000ff0200720c */ /* 0x002fc80003f05070 */
[----:B------:R-:W-:-:S13]  /*11df0*/  ISETP.NE.AND.EX P0, PT, R3, RZ, PT, P0 ;  /* 0x000000ff0300720c */ /* 0x000fda0003f05300 */
[----:B------:R-:W1:Y:S02]  /*11e00*/  @P0 LDC.64 R2, c[0x0][0x9f8] ;  /* 0x00027e00ff020b82 */ /* 0x000e640000000a00 */
[----:B-1----:R-:W-:-:S05]  /*11e10*/  @P0 IMAD.WIDE R2, R19, 0x4, R2 ;  /* 0x0000000413020825 */ /* 0x002fca00078e0202 */
[----:B------:R1:W2:Y:S01]  /*11e20*/  @P0 LDG.E R19, desc[UR44][R2.64] ;  /* 0x0000002c02130981 */ /* 0x0002a2000c1e1900 */
[----:B------:R-:W-:Y:S01]  /*11e30*/  UMOV UR4, 0xffffffff ;  /* 0xffffffff00047882 */ /* 0x000fe20000000000 */
[----:B------:R-:W-:Y:S01]  /*11e40*/  LOP3.LUT R17, R17, 0xfffffffe, RZ, 0xc0, !PT ;  /* 0xfffffffe11117812 */ /* 0x000fe200078ec0ff */
[----:B------:R-:W-:Y:S01]  /*11e50*/  VIADD R18, R18, 0xffffffff ;  /* 0xffffffff12127836 */ /* 0x000fe20000000000 */
[----:B------:R-:W3:Y:S01]  /*11e60*/  S2R R0, SR_TID.X ;  /* 0x0000000000007919 */ /* 0x000ee20000002100 */
[----:B-1----:R-:W1:Y:S02]  /*11e70*/  LDC.64 R2, c[0x0][0x418] ;  /* 0x00010600ff027b82 */ /* 0x002e640000000a00 */
[----:B-1----:R-:W-:Y:S02]  /*11e80*/  ISETP.NE.U32.AND P0, PT, R2, RZ, PT ;  /* 0x000000ff0200720c */ /* 0x002fe40003f05070 */
[----:B---3--:R-:W-:Y:S02]  /*11e90*/  SHF.R.U32.HI R0, RZ, 0x5, R0 ;  /* 0x00000005ff007819 */ /* 0x008fe40000011600 */
[----:B------:R-:W-:-:S02]  /*11ea0*/  ISETP.NE.AND.EX P1, PT, R3, RZ, PT, P0 ;  /* 0x000000ff0300720c */ /* 0x000fc40003f25300 */
[----:B------:R-:W-:-:S11]  /*11eb0*/  LOP3.LUT R0, R0, 0x3, RZ, 0xc0, !PT ;  /* 0x0000000300007812 */ /* 0x000fd600078ec0ff */
[----:B------:R-:W-:Y:S02]  /*11ec0*/  @P1 LOP3.LUT R17, R17, 0x1, RZ, 0xfc, !PT ;  /* 0x0000000111111812 */ /* 0x000fe400078efcff */
[----:B--2---:R-:W-:Y:S02]  /*11ed0*/  SHF.R.S32.HI R6, RZ, 0x1f, R19 ;  /* 0x0000001fff067819 */ /* 0x004fe40000011413 */
[----:B------:R-:W-:-:S03]  /*11ee0*/  SEL R16, R19, RZ, !P1 ;  /* 0x000000ff13107207 */ /* 0x000fc60004800000 */
[----:B------:R1:W-:Y:S01]  /*11ef0*/  STL [R1], R6 ;  /* 0x0000000601007387 */ /* 0x0003e20000100800 */
[----:B------:R-:W-:Y:S05]  /*11f00*/  BRA.DIV UR4, `(.L_x_1045) ;  /* 0x0000003204c87947 */ /* 0x000fea000b800000 */
[----:B------:R2:W3:Y:S02]  /*11f10*/  SHFL.IDX PT, R14, R0, RZ, 0x1f ;  /* 0x00001fff000e7589 */ /* 0x0004e400000e0000 */
.L_x_1122:
[----:B---3--:R-:W-:Y:S02]  /*11f20*/  ISETP.NE.AND P0, PT, R14, RZ, PT ;  /* 0x000000ff0e00720c */ /* 0x008fe40003f05270 */
[----:B------:R-:W-:Y:S02]  /*11f30*/  PLOP3.LUT P2, PT, PT, PT, PT, 0x8, 0x0 ;  /* 0x000000000000781c */ /* 0x000fe40003f4e170 */
[----:B------:R-:W-:-:S11]  /*11f40*/  LOP3.LUT R17, R17, 0xfffffffd, RZ, 0xc0, !PT ;  /* 0xfffffffd11117812 */ /* 0x000fd600078ec0ff */
[----:B------:R-:W-:Y:S01]  /*11f50*/  @P2 LOP3.LUT R17, R17, 0x2, RZ, 0xfc, !PT ;  /* 0x0000000211112812 */ /* 0x000fe200078efcff */
[----:B------:R-:W-:Y:S06]  /*11f60*/  @P0 BRA `(.L_x_1046) ;  /* 0x0000000000f00947 */ /* 0x000fec0003800000 */
[----:B------:R-:W-:-:S03]  /*11f70*/  UMOV UR4, 0xffffffff ;  /* 0xffffffff00047882 */ /* 0x000fc60000000000 */
[----:B------:R-:W-:Y:S05]  /*11f80*/  BRA.DIV UR4, `(.L_x_1047) ;  /* 0x0000003204c87947 */ /* 0x000fea000b800000 */
[----:B------:R-:W-:-:S13]  /*11f90*/  ELECT P6, URZ, PT ;  /* 0x00000000003f782f */ /* 0x000fda00038c0000 */
.L_x_1125:
[----:B------:R-:W-:Y:S05]  /*11fa0*/  @!P6 BRA `(.L_x_1046) ;  /* 0x0000000000e0e947 */ /* 0x000fea0003800000 */
[----:B------:R-:W-:Y:S01]  /*11fb0*/  IMAD.MOV.U32 R16, RZ, RZ, R19 ;  /* 0x000000ffff107224 */ /* 0x000fe200078e0013 */
[----:B------:R-:W-:Y:S06]  /*11fc0*/  @!P1 BRA `(.L_x_1048) ;  /* 0x0000000000449947 */ /* 0x000fec0003800000 */
[----:B------:R-:W3:Y:S01]  /*11fd0*/  LDC R7, c[0x0][0x43c] ;  /* 0x00010f00ff077b82 */ /* 0x000ee20000000800 */
[----:B------:R-:W-:Y:S01]  /*11fe0*/  ULDC.64 UR4, c[0x0][0x428] ;  /* 0x00010a0000047ab9 */ /* 0x000fe20000000a00 */
[----:B---3--:R-:W-:-:S13]  /*11ff0*/  ISETP.NE.AND P0, PT, R7, 0x1, PT ;  /* 0x000000010700780c */ /* 0x008fda0003f05270 */
[----:B0-----:R-:W2:Y:S02]  /*12000*/  @P0 LDC.64 R4, c[0x0][0x440] ;  /* 0x00011000ff040b82 */ /* 0x001ea40000000a00 */
[----:B--2---:R-:W-:-:S04]  /*12010*/  @P0 IMAD.HI.U32 R0, R18, R4, RZ ;  /* 0x0000000412000227 */ /* 0x004fc800078e00ff */
[----:B------:R-:W-:Y:S01]  /*12020*/  IMAD.MOV.U32 R4, RZ, RZ, R18 ;  /* 0x000000ffff047224 */ /* 0x000fe200078e0012 */
[----:B------:R-:W-:-:S04]  /*12030*/  @P0 SHF.R.U32.HI R4, RZ, R5, R0 ;  /* 0x00000005ff040219 */ /* 0x000fc80000011600 */
[--C-:B------:R-:W-:Y:S01]  /*12040*/  SHF.R.S32.HI R5, RZ, 0x1f, R4.reuse ;  /* 0x0000001fff057819 */ /* 0x100fe20000011404 */
[----:B------:R-:W-:-:S04]  /*12050*/  IMAD.MOV R0, RZ, RZ, -R4 ;  /* 0x000000ffff007224 */ /* 0x000fc800078e0a04 */
[----:B------:R-:W-:Y:S02]  /*12060*/  IMAD R18, R7, R0, R18 ;  /* 0x0000000007127224 */ /* 0x000fe400078e0212 */
[----:B------:R-:W-:Y:S02]  /*12070*/  IMAD R0, R6, UR4, RZ ;  /* 0x0000000406007c24 */ /* 0x000fe4000f8e02ff */
[----:B------:R-:W-:-:S04]  /*12080*/  IMAD.WIDE.U32 R4, R19, UR4, R4 ;  /* 0x0000000413047c25 */ /* 0x000fc8000f8e0004 */
[----:B------:R-:W-:Y:S01]  /*12090*/  IMAD R7, R19, UR5, R0 ;  /* 0x0000000513077c24 */ /* 0x000fe2000f8e0200 */
[----:B------:R-:W-:-:S03]  /*120a0*/  LEA R2, P0, R4, R2, 0x2 ;  /* 0x0000000204027211 */ /* 0x000fc600078010ff */
[----:B------:R-:W-:-:S05]  /*120b0*/  IMAD.IADD R0, R5, 0x1, R7 ;  /* 0x0000000105007824 */ /* 0x000fca00078e0207 */
[----:B------:R-:W-:-:S05]  /*120c0*/  LEA.HI.X R3, R4, R3, R0, 0x2, P0 ;  /* 0x0000000304037211 */ /* 0x000fca00000f1400 */
[----:B------:R3:W5:Y:S02]  /*120d0*/  LDG.E R16, desc[UR44][R2.64] ;  /* 0x0000002c02107981 */ /* 0x000764000c1e1900 */
.L_x_1048:
[----:B--2---:R-:W-:Y:S01]  /*120e0*/  IMAD.MOV.U32 R0, RZ, RZ, 0x1 ;  /* 0x00000001ff007424 */ /* 0x004fe200078e00ff */
[----:B-1----:R-:W3:Y:S04]  /*120f0*/  S2R R6, SR_TID.X ;  /* 0x0000000000067919 */ /* 0x002ee80000002100 */
[----:B------:R-:W-:-:S04]  /*12100*/  SHF.L.U32 R0, R0, 0x1f, RZ ;  /* 0x0000001f00007819 */ /* 0x000fc800000006ff */
[----:B------:R-:W1:Y:S01]  /*12110*/  SYNCS.PHASECHK.TRANS64.TRYWAIT P0, [UR38+0x28840], R0 ;  /* 0x02884000ff0075a7 */ /* 0x000e620008000166 */
[----:B---3--:R-:W-:-:S04]  /*12120*/  LOP3.LUT R2, R6, 0x7f, RZ, 0xc0, !PT ;  /* 0x0000007f06027812 */ /* 0x008fc800078ec0ff */
[----:B------:R-:W-:Y:S01]  /*12130*/  ISETP.NE.AND P1, PT, R2, RZ, PT ;  /* 0x000000ff0200720c */ /* 0x000fe20003f25270 */
[----:B-1----:R-:W-:-:S12]  /*12140*/  @!P0 BRA `(.L_x_1049) ;  /* 0x0000003000788947 */ /* 0x002fd80003800000 */
.L_x_1126:
[----:B------:R-:W-:Y:S05]  /*12150*/  @P1 BRA `(.L_x_1050) ;  /* 0x0000000000181947 */ /* 0x000fea0003800000 */
[----:B------:R-:W2:Y:S01]  /*12160*/  S2R R2, SR_TID.X ;  /* 0x0000000000027919 */ /* 0x000ea20000002100 */
[----:B-1----:R-:W-:-:S04]  /*12170*/  IMAD.MOV.U32 R0, RZ, RZ, 0x8000 ;  /* 0x00008000ff007424 */ /* 0x002fc800078e00ff */
[----:B------:R3:W-:Y:S01]  /*12180*/  SYNCS.ARRIVE.TRANS64 RZ, [UR38+0x28830], R0 ;  /* 0x02883000ffff79a7 */ /* 0x0007e20008000026 */
[----:B--2---:R-:W-:-:S13]  /*12190*/  LOP3.LUT P0, RZ, R2, 0x1f, RZ, 0xc0, !PT ;  /* 0x0000001f02ff7812 */ /* 0x004fda000780c0ff */
[----:B---3--:R-:W-:Y:S05]  /*121a0*/  @!P0 BRA `(.L_x_1050) ;  /* 0x0000000000048947 */ /* 0x008fea0003800000 */
[----:B------:R-:W-:Y:S01]  /*121b0*/  BPT.TRAP 0x1 ;  /* 0x000000040000795c */ /* 0x000fe20000300000 */
.L_x_1050:
[----:B------:R-:W-:Y:S01]  /*121c0*/  R2UR UR11, R18 ;  /* 0x00000000120b72ca */ /* 0x000fe200000e0000 */
[----:B------:R-:W-:Y:S01]  /*121d0*/  ULDC.64 UR4, c[0x0][0x198] ;  /* 0x0000660000047ab9 */ /* 0x000fe20000000a00 */
[----:B-----5:R-:W-:Y:S01]  /*121e0*/  R2UR UR13, R16 ;  /* 0x00000000100d72ca */ /* 0x020fe200000e0000 */
[----:B------:R-:W-:Y:S01]  /*121f0*/  UIADD3 UR4, UP0, UR4, 0x370, URZ ;  /* 0x0000037004047890 */ /* 0x000fe2000ff1e03f */
[----:B------:R-:W-:Y:S01]  /*12200*/  PLOP3.LUT P0, PT, PT, PT, PT, 0x80, 0x0 ;  /* 0x000000000000781c */ /* 0x000fe20003f0f070 */
[----:B------:R-:W-:Y:S01]  /*12210*/  UIADD3 UR8, UR38, 0x18400, URZ ;  /* 0x0001840026087890 */ /* 0x000fe2000fffe03f */
[----:B------:R-:W-:Y:S01]  /*12220*/  LOP3.LUT R17, R17, 0xfffffffd, RZ, 0xc0, !PT ;  /* 0xfffffffd11117812 */ /* 0x000fe200078ec0ff */
[----:B------:R-:W-:Y:S02]  /*12230*/  UIADD3 UR9, UR38, 0x28830, URZ ;  /* 0x0002883026097890 */ /* 0x000fe4000fffe03f */
[----:B------:R-:W-:Y:S02]  /*12240*/  UIADD3.X UR5, URZ, UR5, URZ, UP0, !UPT ;  /* 0x000000053f057290 */ /* 0x000fe400087fe43f */
[----:B------:R-:W-:-:S02]  /*12250*/  UIADD3 UR32, UR38, 0x1c400, URZ ;  /* 0x0001c40026207890 */ /* 0x000fc4000fffe03f */
[----:B------:R-:W-:Y:S01]  /*12260*/  USHF.L.U32 UR11, UR11, 0x7, URZ ;  /* 0x000000070b0b7899 */ /* 0x000fe2000800063f */
        /* <DEDUP_REMOVED lines=8> */
[----:B------:R3:W-:Y:S01]  /*122f0*/  UTMALDG.4D [UR8], [UR4], desc[UR6] ;  /* 0x00000608040075b4 */ /* 0x0007e20008019000 */
[----:B------:R-:W-:Y:S01]  /*12300*/  @P0 LOP3.LUT R17, R17, 0x2, RZ, 0xfc, !PT ;  /* 0x0000000211110812 */ /* 0x000fe200078efcff */
[----:B------:R3:W-:Y:S02]  /*12310*/  UTMALDG.4D [UR32], [UR4], desc[UR6] ;  /* 0x00000620040075b4 */ /* 0x0007e40008019000 */
[----:B---3--:R-:W-:-:S04]  /*12320*/  NOP ;  /* 0x0000000000007918 */ /* 0x008fc80000000000 */
.L_x_1046:
        /* <DEDUP_REMOVED lines=11> */
[----:B-1----:R-:W1:Y:S01]  /*123e0*/  LDC.64 R2, c[0x4][R2] ;  /* 0x0100000002027b82 */ /* 0x002e620000000a00 */
        /* <DEDUP_REMOVED lines=9> */
[----:B-12---:R-:W-:Y:S05]  /*12480*/  CALL.ABS.NOINC R2 ;  /* 0x0000000002007343 */ /* 0x006fea0003c00000 */
.L_x_1051:
[----:B------:R-:W0:Y:S01]  /*12490*/  S2R R4, SR_CTAID.Z ;  /* 0x0000000000047919 */ /* 0x000e220000002700 */
[----:B------:R-:W3:Y:S01]  /*124a0*/  LDC R8, c[0x0][0x448] ;  /* 0x00011200ff087b82 */ /* 0x000ee20000000800 */
[----:B------:R-:W-:Y:S01]  /*124b0*/  USHF.R.S32.HI UR4, URZ, 0x1f, UR36 ;  /* 0x0000001f3f047899 */ /* 0x000fe20008011424 */
[----:B------:R-:W4:Y:S01]  /*124c0*/  S2R R11, SR_TID.X ;  /* 0x00000000000b7919 */ /* 0x000f220000002100 */
[----:B------:R-:W-:Y:S02]  /*124d0*/  ULDC.64 UR8, c[0x0][0x2d8] ;  /* 0x0000b60000087ab9 */ /* 0x000fe40000000a00 */
[----:B------:R-:W-:-:S03]  /*124e0*/  UIMAD UR6, UR4, UR8, URZ ;  /* 0x00000008040672a4 */ /* 0x000fc6000f8e023f */
[----:B-1----:R-:W2:Y:S01]  /*124f0*/  LDC.64 R2, c[0x0][0x2e0] ;  /* 0x0000b800ff027b82 */ /* 0x002ea20000000a00 */
[----:B------:R-:W-:Y:S02]  /*12500*/  UIMAD.WIDE.U32 UR4, UR36, UR8, URZ ;  /* 0x00000008240472a5 */ /* 0x000fe4000f8e003f */
[----:B------:R-:W-:-:S04]  /*12510*/  UIMAD UR6, UR36, UR9, UR6 ;  /* 0x00000009240672a4 */ /* 0x000fc8000f8e0206 */
[----:B------:R-:W-:Y:S01]  /*12520*/  UIADD3 UR5, UR5, UR6, URZ ;  /* 0x0000000605057290 */ /* 0x000fe2000fffe03f */
[----:B---3--:R-:W-:Y:S02]  /*12530*/  ISETP.NE.AND P0, PT, R8, 0x1, PT ;  /* 0x000000010800780c */ /* 0x008fe40003f05270 */
[----:B0-----:R-:W-:Y:S02]  /*12540*/  SHF.R.S32.HI R5, RZ, 0x1f, R4 ;  /* 0x0000001fff057819 */ /* 0x001fe40000011404 */
[----:B----4-:R-:W-:-:S03]  /*12550*/  LOP3.LUT R9, R11, 0x7f, RZ, 0xc0, !PT ;  /* 0x0000007f0b097812 */ /* 0x010fc600078ec0ff */
[-C--:B--2---:R-:W-:Y:S02]  /*12560*/  IMAD R0, R5, R2.reuse, RZ ;  /* 0x0000000205007224 */ /* 0x084fe400078e02ff */
[----:B------:R-:W-:Y:S02]  /*12570*/  IMAD.SHL.U32 R7, R11, 0x10, RZ ;  /* 0x000000100b077824 */ /* 0x000fe400078e00ff */
[C---:B------:R-:W-:Y:S02]  /*12580*/  IMAD R5, R4.reuse, R3, R0 ;  /* 0x0000000304057224 */ /* 0x040fe400078e0200 */
[----:B------:R-:W-:Y:S01]  /*12590*/  IMAD.WIDE.U32 R2, R4, R2, UR4 ;  /* 0x0000000404027e25 */ /* 0x000fe2000f8e0002 */
[----:B------:R-:W0:Y:S01]  /*125a0*/  @P0 LDC R0, c[0x0][0x450] ;  /* 0x00011400ff000b82 */ /* 0x000e220000000800 */
[----:B------:R-:W-:Y:S01]  /*125b0*/  SHF.R.U32.HI R4, RZ, 0x3, R9 ;  /* 0x00000003ff047819 */ /* 0x000fe20000011609 */
[----:B------:R-:W-:Y:S01]  /*125c0*/  ULDC.64 UR4, c[0x0][0x2d0] ;  /* 0x0000b40000047ab9 */ /* 0x000fe20000000a00 */
[----:B------:R-:W-:-:S02]  /*125d0*/  IMAD.IADD R3, R3, 0x1, R5 ;  /* 0x0000000103037824 */ /* 0x000fc400078e0205 */
[----:B------:R-:W-:-:S03]  /*125e0*/  LOP3.LUT R6, R4, 0x70, R7, 0xf8, !PT ;  /* 0x0000007004067812 */ /* 0x000fc600078ef807 */
[----:B------:R-:W1:Y:S02]  /*125f0*/  @P0 LDC R5, c[0x0][0x44c] ;  /* 0x00011300ff050b82 */ /* 0x000e640000000800 */
[----:B------:R-:W-:-:S04]  /*12600*/  VIADD R6, R6, UR40 ;  /* 0x0000002806067c36 */ /* 0x000fc80008000000 */
[----:B-1----:R-:W-:-:S04]  /*12610*/  @P0 IMAD.HI.U32 R7, R6, R5, RZ ;  /* 0x0000000506070227 */ /* 0x002fc800078e00ff */
[----:B------:R-:W-:Y:S01]  /*12620*/  IMAD.MOV.U32 R5, RZ, RZ, R6 ;  /* 0x000000ffff057224 */ /* 0x000fe200078e0006 */
        /* <DEDUP_REMOVED lines=11> */
[----:B------:R-:W-:-:S04]  /*126e0*/  IMAD R5, R5, UR4, RZ ;  /* 0x0000000405057c24 */ /* 0x000fc8000f8e02ff */
[----:B------:R-:W-:Y:S01]  /*126f0*/  IMAD R5, R0, UR5, R5 ;  /* 0x0000000500057c24 */ /* 0x000fe2000f8e0205 */
[----:B------:R-:W-:Y:S02]  /*12700*/  ULDC.64 UR4, c[0x0][0x280] ;  /* 0x0000a00000047ab9 */ /* 0x000fe40000000a00 */
[----:B------:R-:W-:Y:S01]  /*12710*/  LEA R0, P0, R2, UR4, 0x1 ;  /* 0x0000000402007c11 */ /* 0x000fe2000f8008ff */
[----:B------:R-:W-:Y:S01]  /*12720*/  IMAD.IADD R3, R3, 0x1, R5 ;  /* 0x0000000103037824 */ /* 0x000fe200078e0205 */
[----:B------:R-:W-:-:S04]  /*12730*/  ULDC UR4, c[0x0][0x2b8] ;  /* 0x0000ae0000047ab9 */ /* 0x000fc80000000800 */
[----:B------:R-:W-:Y:S01]  /*12740*/  LEA.HI.X R6, R2, UR5, R3, 0x1, P0 ;  /* 0x0000000502067c11 */ /* 0x000fe200080f0c03 */
[----:B------:R-:W-:-:S05]  /*12750*/  IMAD.SHL.U32 R2, R11, 0x8, RZ ;  /* 0x000000080b027824 */ /* 0x000fca00078e00ff */
[----:B------:R-:W-:-:S04]  /*12760*/  LOP3.LUT R10, R2, 0x38, RZ, 0xc0, !PT ;  /* 0x00000038020a7812 */ /* 0x000fc800078ec0ff */
[C---:B------:R-:W-:Y:S02]  /*12770*/  LOP3.LUT R3, R10.reuse, 0x40, RZ, 0xfc, !PT ;  /* 0x000000400a037812 */ /* 0x040fe400078efcff */
[----:B------:R-:W-:Y:S02]  /*12780*/  ISETP.GE.AND P1, PT, R10, UR4, PT ;  /* 0x000000040a007c0c */ /* 0x000fe4000bf26270 */
[----:B------:R-:W-:Y:S01]  /*12790*/  ISETP.GE.AND P0, PT, R3, UR4, PT ;  /* 0x0000000403007c0c */ /* 0x000fe2000bf06270 */
[----:B------:R-:W-:Y:S01]  /*127a0*/  UMOV UR4, 0xffffffff ;  /* 0xffffffff00047882 */ /* 0x000fe20000000000 */
[----:B------:R-:W-:-:S04]  /*127b0*/  LOP3.LUT R3, R2, 0x1c0, RZ, 0xc0, !PT ;  /* 0x000001c002037812 */ /* 0x000fc800078ec0ff */
[----:B------:R-:W-:Y:S01]  /*127c0*/  LOP3.LUT R3, R3, 0x38, R2, 0xf8, !PT ;  /* 0x0000003803037812 */ /* 0x000fe200078ef802 */
[----:B------:R-:W-:-:S03]  /*127d0*/  IMAD.SHL.U32 R2, R9, 0x8, RZ ;  /* 0x0000000809027824 */ /* 0x000fc600078e00ff */
[----:B------:R-:W-:-:S04]  /*127e0*/  LOP3.LUT R3, R3, 0x38, R11, 0x78, !PT ;  /* 0x0000003803037812 */ /* 0x000fc800078e780b */
[----:B------:R-:W-:Y:S01]  /*127f0*/  LOP3.LUT R7, R3, 0x200, R2, 0xf8, !PT ;  /* 0x0000020003077812 */ /* 0x000fe200078ef802 */
[----:B------:R-:W-:Y:S06]  /*12800*/  BRA.DIV UR4, `(.L_x_1052) ;  /* 0x0000002a04e07947 */ /* 0x000fec000b800000 */
[----:B------:R-:W-:Y:S01]  /*12810*/  SHFL.IDX PT, R2, R6, RZ, 0x181f ;  /* 0x00181fff06027589 */ /* 0x000fe200000e0000 */
[----:B------:R-:W-:Y:S01]  /*12820*/  ULDC UR4, c[0x0][0x288] ;  /* 0x0000a20000047ab9 */ /* 0x000fe20000000800 */
[----:B------:R-:W-:Y:S02]  /*12830*/  VIADD R4, R4, UR40 ;  /* 0x0000002804047c36 */ /* 0x000fe40008000000 */
[----:B------:R-:W0:Y:S01]  /*12840*/  SHFL.IDX PT, R3, R0, RZ, 0x181f ;  /* 0x00181fff00037589 */ /* 0x000e2200000e0000 */
[----:B------:R-:W-:Y:S02]  /*12850*/  IMAD R5, R8, UR4, RZ ;  /* 0x0000000408057c24 */ /* 0x000fe4000f8e02ff */
[C---:B------:R-:W-:Y:S01]  /*12860*/  VIADD R12, R4.reuse, 0x10 ;  /* 0x00000010040c7836 */ /* 0x040fe20000000000 */
[----:B------:R-:W-:Y:S02]  /*12870*/  SHFL.IDX PT, R14, R0, 0x1, 0x181f ;  /* 0x00381f00000e7f89 */ /* 0x000fe400000e0000 */
[----:B------:R-:W-:-:S13]  /*12880*/  ISETP.GE.AND P2, PT, R4, R5, PT ;  /* 0x000000050400720c */ /* 0x000fda0003f46270 */
[----:B------:R-:W-:Y:S02]  /*12890*/  @!P2 LEA R8, R7, UR38, 0x1 ;  /* 0x000000260708ac11 */ /* 0x000fe4000f8e08ff */
[----:B0-----:R-:W-:-:S04]  /*128a0*/  LOP3.LUT R3, R3, R2, RZ, 0x3c, !PT ;  /* 0x0000000203037212 */ /* 0x001fc800078e3cff */
[----:B------:R-:W-:-:S04]  /*128b0*/  LOP3.LUT R2, R3, R2, RZ, 0x3c, !PT ;  /* 0x0000000203027212 */ /* 0x000fc800078e3cff */
[----:B------:R-:W-:-:S03]  /*128c0*/  LOP3.LUT R3, R3, R2, RZ, 0x3c, !PT ;  /* 0x0000000203037212 */ /* 0x000fc600078e3cff */
[----:B------:R-:W-:-:S05]  /*128d0*/  @!P2 IMAD.WIDE.U32 R2, R10, 0x2, R2 ;  /* 0x000000020a02a825 */ /* 0x000fca00078e0002 */
[----:B------:R-:W-:Y:S04]  /*128e0*/  @!P2 LDGSTS.E.BYPASS.LTC128B.128 [R8+0x10400], desc[UR44][R2.64], !P1 ;  /* 0x104000000208afae */ /* 0x000fe8000c901d6c */
[----:B------:R0:W-:Y:S01]  /*128f0*/  @!P2 LDGSTS.E.BYPASS.LTC128B.128 [R8+0x14400], desc[UR44][R2.64+0x80], !P0 ;  /* 0x144000800208afae */ /* 0x0001e2000c101d6c */
[----:B------:R-:W-:Y:S01]  /*12900*/  ISETP.GE.AND P2, PT, R12, R5, PT ;  /* 0x000000050c00720c */ /* 0x000fe20003f46270 */
[----:B------:R-:W-:Y:S02]  /*12910*/  VIADD R12, R4, 0x20 ;  /* 0x00000020040c7836 */ /* 0x000fe40000000000 */
[----:B0-----:R-:W0:Y:S10]  /*12920*/  SHFL.IDX PT, R8, R6, 0x1, 0x181f ;  /* 0x00381f0006087f89 */ /* 0x001e3400000e0000 */
[----:B------:R-:W-:Y:S01]  /*12930*/  @!P2 LEA R21, R7, UR38, 0x1 ;  /* 0x000000260715ac11 */ /* 0x000fe2000f8e08ff */
[----:B------:R-:W1:Y:S01]  /*12940*/  SHFL.IDX PT, R2, R6, 0x2, 0x181f ;  /* 0x00581f0006027f89 */ /* 0x000e6200000e0000 */
[----:B0-----:R-:W-:-:S02]  /*12950*/  IMAD.MOV.U32 R9, RZ, RZ, R8 ;  /* 0x000000ffff097224 */ /* 0x001fc400078e0008 */
[----:B------:R-:W-:Y:S02]  /*12960*/  IMAD.MOV.U32 R8, RZ, RZ, R14 ;  /* 0x000000ffff087224 */ /* 0x000fe400078e000e */
[----:B------:R-:W0:Y:S01]  /*12970*/  SHFL.IDX PT, R14, R0, 0x2, 0x181f ;  /* 0x00581f00000e7f89 */ /* 0x000e2200000e0000 */
[----:B-1----:R-:W-:Y:S02]  /*12980*/  IMAD.MOV.U32 R3, RZ, RZ, R2 ;  /* 0x000000ffff037224 */ /* 0x002fe400078e0002 */
[----:B------:R-:W-:-:S05]  /*12990*/  @!P2 IMAD.WIDE.U32 R8, R10, 0x2, R8 ;  /* 0x000000020a08a825 */ /* 0x000fca00078e0008 */
[----:B------:R-:W-:Y:S04]  /*129a0*/  @!P2 LDGSTS.E.BYPASS.LTC128B.128 [R21+0x10c00], desc[UR44][R8.64], !P1 ;  /* 0x10c000000815afae */ /* 0x000fe8000c901d6c */
[----:B------:R1:W-:Y:S01]  /*129b0*/  @!P2 LDGSTS.E.BYPASS.LTC128B.128 [R21+0x14c00], desc[UR44][R8.64+0x80], !P0 ;  /* 0x14c000800815afae */ /* 0x0003e2000c101d6c */
[-C--:B------:R-:W-:Y:S01]  /*129c0*/  ISETP.GE.AND P2, PT, R12, R5.reuse, PT ;  /* 0x000000050c00720c */ /* 0x080fe20003f46270 */
[----:B------:R-:W-:Y:S02]  /*129d0*/  VIADD R12, R4, 0x30 ;  /* 0x00000030040c7836 */ /* 0x000fe40000000000 */
[----:B0-----:R-:W-:Y:S01]  /*129e0*/  IMAD.MOV.U32 R2, RZ, RZ, R14 ;  /* 0x000000ffff027224 */ /* 0x001fe200078e000e */
[----:B-1----:R-:W0:Y:S09]  /*129f0*/  SHFL.IDX PT, R8, R6, 0x3, 0x181f ;  /* 0x00781f0006087f89 */ /* 0x002e3200000e0000 */
[----:B------:R-:W-:Y:S01]  /*12a00*/  @!P2 LEA R20, R7, UR38, 0x1 ;  /* 0x000000260714ac11 */ /* 0x000fe2000f8e08ff */
[----:B------:R-:W-:Y:S01]  /*12a10*/  @!P2 IMAD.WIDE.U32 R2, R10, 0x2, R2 ;  /* 0x000000020a02a825 */ /* 0x000fe200078e0002 */
[----:B------:R-:W1:Y:S04]  /*12a20*/  SHFL.IDX PT, R14, R0, 0x3, 0x181f ;  /* 0x00781f00000e7f89 */ /* 0x000e6800000e0000 */
[----:B------:R-:W-:Y:S04]  /*12a30*/  @!P2 LDGSTS.E.BYPASS.LTC128B.128 [R20+0x11400], desc[UR44][R2.64], !P1 ;  /* 0x114000000214afae */ /* 0x000fe8000c901d6c */
[----:B------:R2:W-:Y:S01]  /*12a40*/  @!P2 LDGSTS.E.BYPASS.LTC128B.128 [R20+0x15400], desc[UR44][R2.64+0x80], !P0 ;  /* 0x154000800214afae */ /* 0x0005e2000c101d6c */
[----:B------:R-:W-:Y:S01]  /*12a50*/  ISETP.GE.AND P2, PT, R12, R5, PT ;  /* 0x000000050c00720c */ /* 0x000fe20003f46270 */
[----:B------:R-:W-:-:S02]  /*12a60*/  VIADD R12, R4, 0x40 ;  /* 0x00000040040c7836 */ /* 0x000fc40000000000 */
[----:B0-----:R-:W-:Y:S01]  /*12a70*/  IMAD.MOV.U32 R9, RZ, RZ, R8 ;  /* 0x000000ffff097224 */ /* 0x001fe200078e0008 */
[----:B--2---:R-:W0:Y:S09]  /*12a80*/  SHFL.IDX PT, R2, R6, 0x4, 0x181f ;  /* 0x00981f0006027f89 */ /* 0x004e3200000e0000 */
[----:B------:R-:W-:Y:S01]  /*12a90*/  @!P2 LEA R21, R7, UR38, 0x1 ;  /* 0x000000260715ac11 */ /* 0x000fe2000f8e08ff */
[----:B-1----:R-:W-:-:S02]  /*12aa0*/  IMAD.MOV.U32 R8, RZ, RZ, R14 ;  /* 0x000000ffff087224 */ /* 0x002fc400078e000e */
[----:B------:R-:W1:Y:S02]  /*12ab0*/  SHFL.IDX PT, R14, R0, 0x4, 0x181f ;  /* 0x00981f00000e7f89 */ /* 0x000e6400000e0000 */
[----:B------:R-:W-:-:S05]  /*12ac0*/  @!P2 IMAD.WIDE.U32 R8, R10, 0x2, R8 ;  /* 0x000000020a08a825 */ /* 0x000fca00078e0008 */
[----:B------:R-:W-:Y:S04]  /*12ad0*/  @!P2 LDGSTS.E.BYPASS.LTC128B.128 [R21+0x11c00], desc[UR44][R8.64], !P1 ;  /* 0x11c000000815afae */ /* 0x000fe8000c901d6c */
[----:B------:R2:W-:Y:S01]  /*12ae0*/  @!P2 LDGSTS.E.BYPASS.LTC128B.128 [R21+0x15c00], desc[UR44][R8.64+0x80], !P0 ;  /* 0x15c000800815afae */ /* 0x0005e2000c101d6c */
[----:B------:R-:W-:Y:S01]  /*12af0*/  ISETP.GE.AND P2, PT, R12, R5, PT ;  /* 0x000000050c00720c */ /* 0x000fe20003f46270 */
[----:B------:R-:W-:Y:S02]  /*12b00*/  VIADD R12, R4, 0x50 ;  /* 0x00000050040c7836 */ /* 0x000fe40000000000 */
[----:B0-----:R-:W-:Y:S01]  /*12b10*/  IMAD.MOV.U32 R3, RZ, RZ, R2 ;  /* 0x000000ffff037224 */ /* 0x001fe200078e0002 */
[----:B--2---:R-:W0:Y:S01]  /*12b20*/  SHFL.IDX PT, R8, R6, 0x5, 0x181f ;  /* 0x00b81f0006087f89 */ /* 0x004e2200000e0000 */
[----:B-1----:R-:W-:-:S08]  /*12b30*/  IMAD.MOV.U32 R2, RZ, RZ, R14 ;  /* 0x000000ffff027224 */ /* 0x002fd000078e000e */
[----:B------:R-:W-:Y:S01]  /*12b40*/  @!P2 LEA R20, R7, UR38, 0x1 ;  /* 0x000000260714ac11 */ /* 0x000fe2000f8e08ff */
[----:B------:R-:W1:Y:S01]  /*12b50*/  SHFL.IDX PT, R14, R0, 0x5, 0x181f ;  /* 0x00b81f00000e7f89 */ /* 0x000e6200000e0000 */
        /* <DEDUP_REMOVED lines=14> */
[----:B0-----:R-:W-:Y:S02]  /*12c40*/  IMAD.MOV.U32 R3, RZ, RZ, R2 ;  /* 0x000000ffff037224 */ /* 0x001fe400078e0002 */
[----:B-1----:R-:W-:-:S10]  /*12c50*/  IMAD.MOV.U32 R2, RZ, RZ, R14 ;  /* 0x000000ffff027224 */ /* 0x002fd400078e000e */
[----:B--2---:R-:W-:Y:S01]  /*12c60*/  @!P2 LEA R8, R7, UR38, 0x1 ;  /* 0x000000260708ac11 */ /* 0x004fe2000f8e08ff */
[----:B------:R0:W1:Y:S01]  /*12c70*/  SHFL.IDX PT, R14, R0, 0x7, 0x181f ;  /* 0x00f81f00000e7f89 */ /* 0x00006200000e0000 */
[----:B------:R-:W-:-:S05]  /*12c80*/  @!P2 IMAD.WIDE.U32 R2, R10, 0x2, R2 ;  /* 0x000000020a02a825 */ /* 0x000fca00078e0002 */
[----:B------:R-:W-:Y:S04]  /*12c90*/  @!P2 LDGSTS.E.BYPASS.LTC128B.128 [R8+0x13400], desc[UR44][R2.64], !P1 ;  /* 0x134000000208afae */ /* 0x000fe8000c901d6c */
[----:B------:R2:W-:Y:S04]  /*12ca0*/  @!P2 LDGSTS.E.BYPASS.LTC128B.128 [R8+0x17400], desc[UR44][R2.64+0x80], !P0 ;  /* 0x174000800208afae */ /* 0x0005e8000c101d6c */
[----:B--2---:R0:W2:Y:S02]  /*12cb0*/  SHFL.IDX PT, R2, R6, 0x7, 0x181f ;  /* 0x00f81f0006027f89 */ /* 0x0040a400000e0000 */
.L_x_1143:
[----:B------:R-:W-:Y:S01]  /*12cc0*/  VIADD R4, R4, 0x70 ;  /* 0x0000007004047836 */ /* 0x000fe20000000000 */
[----:B------:R-:W-:Y:S01]  /*12cd0*/  BSSY B0, `(.L_x_1053) ;  /* 0x000000c000007945 */ /* 0x000fe20003800000 */
[----:B--2---:R-:W-:Y:S02]  /*12ce0*/  IMAD.MOV.U32 R3, RZ, RZ, R2 ;  /* 0x000000ffff037224 */ /* 0x004fe400078e0002 */
[----:B-1----:R-:W-:Y:S01]  /*12cf0*/  IMAD.MOV.U32 R2, RZ, RZ, R14 ;  /* 0x000000ffff027224 */ /* 0x002fe200078e000e */
[----:B------:R-:W-:-:S13]  /*12d00*/  ISETP.GE.AND P2, PT, R4, R5, PT ;  /* 0x000000050400720c */ /* 0x000fda0003f46270 */
[----:B------:R-:W-:Y:S05]  /*12d10*/  @P2 BRA `(.L_x_1054) ;  /* 0x00000000001c2947 */ /* 0x000fea0003800000 */
[----:B------:R-:W-:Y:S01]  /*12d20*/  IMAD.WIDE.U32 R2, R10, 0x2, R2 ;  /* 0x000000020a027825 */ /* 0x000fe200078e0002 */
[----:B------:R-:W-:-:S05]  /*12d30*/  LEA R7, R7, UR38, 0x1 ;  /* 0x0000002607077c11 */ /* 0x000fca000f8e08ff */
[----:B------:R-:W-:Y:S01]  /*12d40*/  @!PT LDS RZ, [RZ] ;  /* 0x00000000fffff984 */ /* 0x000fe20000000800 */
[----:B------:R-:W-:Y:S01]  /*12d50*/  @!PT LDS RZ, [RZ] ;  /* 0x00000000fffff984 */ /* 0x000fe20000000800 */
[----:B------:R-:W-:Y:S01]  /*12d60*/  @!PT LDS RZ, [RZ] ;  /* 0x00000000fffff984 */ /* 0x000fe20000000800 */
[----:B------:R1:W-:Y:S04]  /*12d70*/  LDGSTS.E.BYPASS.LTC128B.128 [R7+0x13c00], desc[UR44][R2.64], !P1 ;  /* 0x13c0000002077fae */ /* 0x0003e8000c901d6c */
[----:B------:R1:W-:Y:S02]  /*12d80*/  LDGSTS.E.BYPASS.LTC128B.128 [R7+0x17c00], desc[UR44][R2.64+0x80], !P0 ;  /* 0x17c0008002077fae */ /* 0x0003e4000c101d6c */
.L_x_1054:
[----:B------:R-:W-:Y:S05]  /*12d90*/  BSYNC B0 ;  /* 0x0000000000007941 */ /* 0x000fea0003800000 */
.L_x_1053:
[----:B------:R-:W-:Y:S01]  /*12da0*/  NOP ;  /* 0x0000000000007918 */ /* 0x000fe20000000000 */
[----:B------:R-:W-:Y:S01]  /*12db0*/  SYNCS.ARRIVE.TRANS64.RED.A0T1 RZ, [UR38+0x28800], RZ ;  /* 0x028800ffffff79a7 */ /* 0x000fe20008200426 */
[----:B0-----:R-:W-:Y:S01]  /*12dc0*/  IMAD.MOV.U32 R0, RZ, RZ, 0x1 ;  /* 0x00000001ff007424 */ /* 0x001fe200078e00ff */
[----:B------:R-:W-:Y:S04]  /*12dd0*/  ARRIVES.LDGSTSBAR.64.TRANSCNT [UR38+0x28800] ;  /* 0x02880000ff0079b0 */ /* 0x000fe80008000aa6 */
[----:B------:R-:W-:Y:S01]  /*12de0*/  SHF.L.U32 R0, R0, 0x1f, RZ ;  /* 0x0000001f00007819 */ /* 0x000fe200000006ff */
[----:B------:R-:W-:Y:S01]  /*12df0*/  NOP ;  /* 0x0000000000007918 */ /* 0x000fe20000000000 */
[----:B------:R-:W2:Y:S01]  /*12e00*/  LDL.LU R4, [R1+0x10] ;  /* 0x0000100001047983 */ /* 0x000ea20000300800 */
[----:B------:R-:W-:Y:S03]  /*12e10*/  SYNCS.ARRIVE.TRANS64.A1T0 RZ, [UR38+0x28800], RZ ;  /* 0x028800ffffff79a7 */ /* 0x000fe60008100026 */
[----:B-1----:R-:W3:Y:S01]  /*12e20*/  LDL R3, [R1+0x4] ;  /* 0x0000040001037983 */ /* 0x002ee20000100800 */
[----:B------:R-:W0:Y:S01]  /*12e30*/  SYNCS.PHASECHK.TRANS64.TRYWAIT P0, [UR38+0x28820], R0 ;  /* 0x02882000ff0075a7 */ /* 0x000e220008000166 */
[----:B--2---:R-:W-:-:S05]  /*12e40*/  VIADD R6, R4, 0xfffffffe ;  /* 0xfffffffe04067836 */ /* 0x004fca0000000000 */
[----:B---3--:R-:W-:Y:S01]  /*12e50*/  ISETP.GE.AND P1, PT, R6, R3, PT ;  /* 0x000000030600720c */ /* 0x008fe20003f26270 */
[----:B0-----:R-:W-:-:S12]  /*12e60*/  @!P0 BRA `(.L_x_1055) ;  /* 0x0000002c00d88947 */ /* 0x001fd80003800000 */
.L_x_1144:
[----:B------:R-:W-:Y:S02]  /*12e70*/  IMAD.MOV.U32 R9, RZ, RZ, 0x1 ;  /* 0x00000001ff097424 */ /* 0x000fe400078e00ff */
[----:B0-----:R-:W-:Y:S01]  /*12e80*/  IMAD.MOV.U32 R0, RZ, RZ, RZ ;  /* 0x000000ffff007224 */ /* 0x001fe200078e00ff */
[----:B------:R-:W-:Y:S06]  /*12e90*/  @!P1 BRA `(.L_x_1056) ;  /* 0x00000018004c9947 */ /* 0x000fec0003800000 */
[----:B------:R-:W2:Y:S04]  /*12ea0*/  LDL.LU R2, [R1+0xc] ;  /* 0x00000c0001027983 */ /* 0x000ea80000300800 */
[----:B------:R-:W3:Y:S04]  /*12eb0*/  LDL.LU R4, [R1+0x8] ;  /* 0x0000080001047983 */ /* 0x000ee80000300800 */
[----:B------:R-:W4:Y:S01]  /*12ec0*/  LDL.LU R3, [R1+0x4] ;  /* 0x0000040001037983 */ /* 0x000f220000300800 */
[----:B------:R-:W-:Y:S01]  /*12ed0*/  UIADD3 UR4, UR41, 0x1, URZ ;  /* 0x0000000129047890 */ /* 0x000fe2000fffe03f */
[----:B------:R-:W-:-:S05]  /*12ee0*/  IMAD.MOV.U32 R9, RZ, RZ, 0x1 ;  /* 0x00000001ff097424 */ /* 0x000fca00078e00ff */
[----:B--2---:R-:W-:Y:S01]  /*12ef0*/  IMAD R2, R2, UR4, RZ ;  /* 0x0000000402027c24 */ /* 0x004fe2000f8e02ff */
[----:B------:R-:W-:-:S04]  /*12f00*/  ULOP3.LUT UR4, URZ, UR42, URZ, 0x33, !UPT ;  /* 0x0000002a3f047292 */ /* 0x000fc8000f8e333f */
[----:B------:R-:W-:Y:S02]  /*12f10*/  LOP3.LUT R2, RZ, R2, RZ, 0x33, !PT ;  /* 0x00000002ff027212 */ /* 0x000fe400078e33ff */
[----:B----4-:R-:W-:Y:S02]  /*12f20*/  LOP3.LUT R3, RZ, R3, RZ, 0x33, !PT ;  /* 0x00000003ff037212 */ /* 0x010fe400078e33ff */
[----:B---3--:R-:W-:Y:S01]  /*12f30*/  VIADDMNMX R2, R2, -R4, UR4, !PT ;  /* 0x0000000402027e46 */ /* 0x008fe2000f800904 */
[----:B------:R-:W-:Y:S01]  /*12f40*/  ULOP3.LUT UR4, URZ, UR39, URZ, 0x33, !UPT ;  /* 0x000000273f047292 */ /* 0x000fe2000f8e333f */
[----:B------:R-:W0:Y:S05]  /*12f50*/  S2R R4, SR_TID.X ;  /* 0x0000000000047919 */ /* 0x000e2a0000002100 */
[----:B------:R-:W-:-:S04]  /*12f60*/  VIMNMX R2, R2, UR4, !PT ;  /* 0x0000000402027c48 */ /* 0x000fc8000ffe0100 */
[----:B------:R-:W-:-:S05]  /*12f70*/  VIADDMNMX R3, R2, 0x2, R3, !PT ;  /* 0x0000000202037846 */ /* 0x000fca0007800103 */
[----:B------:R-:W-:-:S05]  /*12f80*/  VIADD R5, R3, 0xfffffffe ;  /* 0xfffffffe03057836 */ /* 0x000fca0000000000 */
[-C--:B------:R-:W-:Y:S02]  /*12f90*/  ISETP.NE.AND P0, PT, R5, R2.reuse, PT ;  /* 0x000000020500720c */ /* 0x080fe40003f05270 */
[----:B------:R-:W-:-:S05]  /*12fa0*/  LOP3.LUT R2, RZ, R2, RZ, 0x33, !PT ;  /* 0x00000002ff027212 */ /* 0x000fca00078e33ff */
[----:B------:R-:W-:-:S05]  /*12fb0*/  IMAD.IADD R2, R3, 0x1, R2 ;  /* 0x0000000103027824 */ /* 0x000fca00078e0202 */
[----:B------:R-:W-:Y:S02]  /*12fc0*/  LOP3.LUT R11, R2, 0x1, RZ, 0xc0, !PT ;  /* 0x00000001020b7812 */ /* 0x000fe400078ec0ff */
[----:B0-----:R-:W-:Y:S01]  /*12fd0*/  LOP3.LUT R10, R4, 0x1f, RZ, 0xc0, !PT ;  /* 0x0000001f040a7812 */ /* 0x001fe200078ec0ff */
[----:B------:R-:W-:Y:S01]  /*12fe0*/  IMAD.MOV.U32 R4, RZ, RZ, R16 ;  /* 0x000000ffff047224 */ /* 0x000fe200078e0010 */
[----:B------:R-:W-:Y:S06]  /*12ff0*/  @!P0 BRA `(.L_x_1057) ;  /* 0x0000001000008947 */ /* 0x000fec0003800000 */
[----:B------:R-:W-:Y:S01]  /*13000*/  BSSY B0, `(.L_x_1057) ;  /* 0x00000ff000007945 */ /* 0x000fe20003800000 */
[----:B------:R-:W-:Y:S02]  /*13010*/  IMAD.IADD R7, R2, 0x1, -R11 ;  /* 0x0000000102077824 */ /* 0x000fe400078e0a0b */
[----:B------:R-:W-:Y:S02]  /*13020*/  IMAD.MOV.U32 R8, RZ, RZ, 0x1 ;  /* 0x00000001ff087424 */ /* 0x000fe400078e00ff */
[----:B------:R-:W-:-:S07]  /*13030*/  IMAD.MOV.U32 R4, RZ, RZ, R16 ;  /* 0x000000ffff047224 */ /* 0x000fce00078e0010 */
.L_x_1088:
[----:B------:R-:W-:Y:S01]  /*13040*/  LOP3.LUT P0, RZ, R17, 0x2, RZ, 0xc0, !PT ;  /* 0x0000000211ff7812 */ /* 0x000fe2000780c0ff */
[----:B------:R-:W-:Y:S01]  /*13050*/  VIADD R7, R7, 0xfffffffe ;  /* 0xfffffffe07077836 */ /* 0x000fe20000000000 */
[----:B------:R-:W-:Y:S04]  /*13060*/  BSSY B1, `(.L_x_1058) ;  /* 0x0000079000017945 */ /* 0x000fe80003800000 */
[----:B------:R-:W-:-:S07]  /*13070*/  ISETP.NE.AND P1, PT, R7, RZ, PT ;  /* 0x000000ff0700720c */ /* 0x000fce0003f25270 */
[----:B------:R-:W-:Y:S06]  /*13080*/  @!P0 BRA `(.L_x_1059) ;  /* 0x0000000400d88947 */ /* 0x000fec0003800000 */
[----:B------:R-:W-:Y:S01]  /*13090*/  LOP3.LUT P0, RZ, R17, 0x1, RZ, 0xc0, !PT ;  /* 0x0000000111ff7812 */ /* 0x000fe2000780c0ff */
[----:B------:R-:W-:-:S12]  /*130a0*/  IMAD.MOV.U32 R9, RZ, RZ, R6 ;  /* 0x000000ffff097224 */ /* 0x000fd800078e0006 */
[----:B------:R-:W-:Y:S05]  /*130b0*/  @!P0 BRA `(.L_x_1060) ;  /* 0x00000000004c8947 */ /* 0x000fea0003800000 */
[----:B------:R-:W2:Y:S01]  /*130c0*/  LDL R12, [R1] ;  /* 0x00000000010c7983 */ /* 0x000ea20000100800 */
[----:B------:R-:W0:Y:S01]  /*130d0*/  LDC R5, c[0x0][0x43c] ;  /* 0x00010f00ff057b82 */ /* 0x000e220000000800 */
        /* <DEDUP_REMOVED lines=9> */
[----:B------:R-:W-:-:S04]  /*13170*/  IMAD.WIDE.U32 R2, R19, UR4, R2 ;  /* 0x0000000413027c25 */ /* 0x000fc8000f8e0002 */
[----:B--2---:R-:W-:-:S04]  /*13180*/  IMAD R4, R12, UR4, RZ ;  /* 0x000000040c047c24 */ /* 0x004fc8000f8e02ff */
[----:B------:R-:W-:Y:S01]  /*13190*/  IMAD R5, R19, UR5, R4 ;  /* 0x0000000513057c24 */ /* 0x000fe2000f8e0204 */
[----:B------:R-:W-:Y:S02]  /*131a0*/  ULDC.64 UR4, c[0x0][0x418] ;  /* 0x0001060000047ab9 */ /* 0x000fe40000000a00 */
[----:B------:R-:W-:Y:S01]  /*131b0*/  LEA R4, P0, R2, UR4, 0x2 ;  /* 0x0000000402047c11 */ /* 0x000fe2000f8010ff */
[----:B------:R-:W-:-:S05]  /*131c0*/  IMAD.IADD R5, R5, 0x1, R3 ;  /* 0x0000000105057824 */ /* 0x000fca00078e0203 */
[----:B------:R-:W-:-:S05]  /*131d0*/  LEA.HI.X R5, R2, UR5, R5, 0x2, P0 ;  /* 0x0000000502057c11 */ /* 0x000fca00080f1405 */
[----:B------:R0:W5:Y:S02]  /*131e0*/  LDG.E R4, desc[UR44][R4.64] ;  /* 0x0000002c04047981 */ /* 0x000164000c1e1900 */
.L_x_1060:
[----:B------:R-:W1:Y:S01]  /*131f0*/  S2R R2, SR_TID.X ;  /* 0x0000000000027919 */ /* 0x000e620000002100 */
[----:B------:R-:W-:Y:S01]  /*13200*/  BSSY B2, `(.L_x_1061) ;  /* 0x0000006000027945 */ /* 0x000fe20003800000 */
[----:B-1----:R-:W-:Y:S02]  /*13210*/  LOP3.LUT R3, R2, 0x7f, RZ, 0xc0, !PT ;  /* 0x0000007f02037812 */ /* 0x002fe400078ec0ff */
[----:B------:R-:W-:Y:S02]  /*13220*/  SHF.L.U32 R2, R8, 0x1f, RZ ;  /* 0x0000001f08027819 */ /* 0x000fe400000006ff */
[----:B------:R-:W-:Y:S02]  /*13230*/  ISETP.NE.AND P2, PT, R3, RZ, PT ;  /* 0x000000ff0300720c */ /* 0x000fe40003f45270 */
[----:B------:R-:W1:Y:S02]  /*13240*/  SYNCS.PHASECHK.TRANS64.TRYWAIT P0, [UR38+0x28848], R2 ;  /* 0x02884802ff0075a7 */ /* 0x000e640008000166 */
[----:B-1----:R-:W-:Y:S09]  /*13250*/  @!P0 BRA `(.L_x_1062) ;  /* 0x0000002800f48947 */ /* 0x002ff20003800000 */
.L_x_1145:
[----:B------:R-:W-:Y:S05]  /*13260*/  BSYNC B2 ;  /* 0x0000000000027941 */ /* 0x000fea0003800000 */
.L_x_1061:
[----:B------:R-:W-:Y:S04]  /*13270*/  BSSY B2, `(.L_x_1063) ;  /* 0x0000007000027945 */ /* 0x000fe80003800000 */
[----:B------:R-:W-:Y:S05]  /*13280*/  @P2 BRA `(.L_x_1064) ;  /* 0x0000000000142947 */ /* 0x000fea0003800000 */
[----:B------:R-:W-:Y:S01]  /*13290*/  ISETP.NE.AND P0, PT, R10, RZ, PT ;  /* 0x000000ff0a00720c */ /* 0x000fe20003f05270 */
[----:B-1----:R-:W-:-:S04]  /*132a0*/  IMAD.MOV.U32 R3, RZ, RZ, 0x8000 ;  /* 0x00008000ff037424 */ /* 0x002fc800078e00ff */
[----:B------:R2:W-:Y:S08]  /*132b0*/  SYNCS.ARRIVE.TRANS64 RZ, [UR38+0x28838], R3 ;  /* 0x02883803ffff79a7 */ /* 0x0005f00008000026 */
[----:B--2---:R-:W-:Y:S05]  /*132c0*/  @!P0 BRA `(.L_x_1064) ;  /* 0x0000000000048947 */ /* 0x004fea0003800000 */
[----:B------:R-:W-:Y:S01]  /*132d0*/  BPT.TRAP 0x1 ;  /* 0x000000040000795c */ /* 0x000fe20000300000 */
.L_x_1064:
[----:B------:R-:W-:Y:S05]  /*132e0*/  BSYNC B2 ;  /* 0x0000000000027941 */ /* 0x000fea0003800000 */
.L_x_1063:
[----:B0-----:R-:W-:Y:S01]  /*132f0*/  IMAD.MOV.U32 R5, RZ, RZ, RZ ;  /* 0x000000ffff057224 */ /* 0x001fe200078e00ff */
[----:B------:R-:W-:Y:S01]  /*13300*/  ULDC.64 UR4, c[0x0][0x198] ;  /* 0x0000660000047ab9 */ /* 0x000fe20000000a00 */
[----:B------:R-:W-:Y:S01]  /*13310*/  PLOP3.LUT P0, PT, PT, PT, PT, 0x80, 0x0 ;  /* 0x000000000000781c */ /* 0x000fe20003f0f070 */
[----:B------:R-:W-:Y:S01]  /*13320*/  UIADD3 UR4, UP0, UR4, 0x370, URZ ;  /* 0x0000037004047890 */ /* 0x000fe2000ff1e03f */
[----:B-1----:R-:W-:Y:S01]  /*13330*/  IMAD.SHL.U32 R3, R9, 0x80, RZ ;  /* 0x0000008009037824 */ /* 0x002fe200078e00ff */
[----:B------:R-:W-:Y:S01]  /*13340*/  R2UR UR34, R5 ;  /* 0x00000000052272ca */ /* 0x000fe200000e0000 */
[----:B------:R-:W-:Y:S02]  /*13350*/  UIADD3 UR32, UR38, 0x20400, URZ ;  /* 0x0002040026207890 */ /* 0x000fe4000fffe03f */
[----:B------:R-:W-:Y:S02]  /*13360*/  UIADD3 UR33, UR38, 0x28838, URZ ;  /* 0x0002883826217890 */ /* 0x000fe4000fffe03f */
[----:B------:R-:W-:Y:S01]  /*13370*/  UIADD3.X UR5, URZ, UR5, URZ, UP0, !UPT ;  /* 0x000000053f057290 */ /* 0x000fe200087fe43f */
[----:B------:R-:W-:Y:S01]  /*13380*/  UMOV UR6, 0x0 ;  /* 0x0000000000067882 */ /* 0x000fe20000000000 */
[----:B------:R-:W-:-:S10]  /*13390*/  UMOV UR7, 0x14f00000 ;  /* 0x14f0000000077882 */ /* 0x000fd40000000000 */
.L_x_1065:
        /* <DEDUP_REMOVED lines=13> */
.L_x_1066:
        /* <DEDUP_REMOVED lines=12> */
.L_x_1146:
[----:B------:R-:W-:Y:S05]  /*13530*/  BSYNC B2 ;  /* 0x0000000000027941 */ /* 0x000fea0003800000 */
.L_x_1067:
[----:B------:R-:W-:Y:S01]  /*13540*/  BSSY B2, `(.L_x_1069) ;  /* 0x0000009000027945 */ /* 0x000fe20003800000 */
[----:B0-----:R-:W-:Y:S02]  /*13550*/  IMAD.MOV.U32 R2, RZ, RZ, 0x0 ;  /* 0x00000000ff027424 */ /* 0x001fe400078e00ff */
[----:B------:R-:W-:Y:S01]  /*13560*/  IMAD.MOV.U32 R3, RZ, RZ, 0x14f00000 ;  /* 0x14f00000ff037424 */ /* 0x000fe200078e00ff */
[----:B------:R-:W-:Y:S06]  /*13570*/  @P2 BRA `(.L_x_1070) ;  /* 0x0000000000142947 */ /* 0x000fec0003800000 */
[----:B------:R-:W-:Y:S01]  /*13580*/  ISETP.NE.AND P0, PT, R10, RZ, PT ;  /* 0x000000ff0a00720c */ /* 0x000fe20003f05270 */
[----:B------:R-:W-:-:S04]  /*13590*/  IMAD.MOV.U32 R13, RZ, RZ, 0x8000 ;  /* 0x00008000ff0d7424 */ /* 0x000fc800078e00ff */
[----:B------:R0:W-:Y:S08]  /*135a0*/  SYNCS.ARRIVE.TRANS64 RZ, [UR38+0x28850], R13 ;  /* 0x0288500dffff79a7 */ /* 0x0001f00008000026 */
[----:B0-----:R-:W-:Y:S05]  /*135b0*/  @!P0 BRA `(.L_x_1070) ;  /* 0x0000000000048947 */ /* 0x001fea0003800000 */
[----:B------:R-:W-:Y:S01]  /*135c0*/  BPT.TRAP 0x1 ;  /* 0x000000040000795c */ /* 0x000fe20000300000 */
.L_x_1070:
[----:B------:R-:W-:Y:S05]  /*135d0*/  BSYNC B2 ;  /* 0x0000000000027941 */ /* 0x000fea0003800000 */
.L_x_1069:
[----:B------:R-:W-:Y:S01]  /*135e0*/  R2UR UR6, R2 ;  /* 0x00000000020672ca */ /* 0x000fe200000e0000 */
[----:B------:R-:W-:Y:S01]  /*135f0*/  ULDC.64 UR4, c[0x0][0x198] ;  /* 0x0000660000047ab9 */ /* 0x000fe20000000a00 */
[----:B------:R-:W-:Y:S01]  /*13600*/  R2UR UR7, R3 ;  /* 0x00000000030772ca */ /* 0x000fe200000e0000 */
[----:B------:R-:W-:Y:S01]  /*13610*/  UIADD3 UR4, UP0, UR4, 0x470, URZ ;  /* 0x0000047004047890 */ /* 0x000fe2000ff1e03f */
[----:B------:R-:W-:Y:S01]  /*13620*/  R2UR UR10, R5 ;  /* 0x00000000050a72ca */ /* 0x000fe200000e0000 */
[----:B------:R-:W-:Y:S01]  /*13630*/  IMAD.SHL.U32 R5, R18, 0x80, RZ ;  /* 0x0000008012057824 */ /* 0x000fe200078e00ff */
[----:B------:R-:W-:Y:S01]  /*13640*/  PLOP3.LUT P0, PT, PT, PT, PT, 0x80, 0x0 ;  /* 0x000000000000781c */ /* 0x000fe20003f0f070 */
[----:B------:R-:W-:Y:S02]  /*13650*/  UIADD3 UR8, UR38, 0x400, URZ ;  /* 0x0000040026087890 */ /* 0x000fe4000fffe03f */
[----:B------:R-:W-:Y:S02]  /*13660*/  UIADD3 UR9, UR38, 0x28850, URZ ;  /* 0x0002885026097890 */ /* 0x000fe4000fffe03f */
[----:B------:R-:W-:-:S12]  /*13670*/  UIADD3.X UR5, URZ, UR5, URZ, UP0, !UPT ;  /* 0x000000053f057290 */ /* 0x000fd800087fe43f */
.L_x_1071:
        /* <DEDUP_REMOVED lines=13> */
.L_x_1072:
        /* <DEDUP_REMOVED lines=10> */
.L_x_1059:
[----:B------:R-:W-:Y:S05]  /*137f0*/  BSYNC B1 ;  /* 0x0000000000017941 */ /* 0x000fea0003800000 */
.L_x_1058:
[----:B------:R-:W-:Y:S01]  /*13800*/  LOP3.LUT P0, RZ, R17, 0x2, RZ, 0xc0, !PT ;  /* 0x0000000211ff7812 */ /* 0x000fe2000780c0ff */
[----:B------:R-:W-:Y:S01]  /*13810*/  BSSY B1, `(.L_x_1073) ;  /* 0x000007a000017945 */ /* 0x000fe20003800000 */
[----:B------:R-:W-:-:S11]  /*13820*/  LOP3.LUT R9, R8, 0x1, RZ, 0x3c, !PT ;  /* 0x0000000108097812 */ /* 0x000fd600078e3cff */
[----:B------:R-:W-:Y:S05]  /*13830*/  @!P0 BRA `(.L_x_1074) ;  /* 0x0000000400dc8947 */ /* 0x000fea0003800000 */
[----:B------:R-:W-:Y:S01]  /*13840*/  LOP3.LUT P0, RZ, R17, 0x1, RZ, 0xc0, !PT ;  /* 0x0000000111ff7812 */ /* 0x000fe2000780c0ff */
[----:B------:R-:W-:-:S12]  /*13850*/  VIADD R12, R6, 0xffffffff ;  /* 0xffffffff060c7836 */ /* 0x000fd80000000000 */
        /* <DEDUP_REMOVED lines=11> */
[----:B------:R-:W-:-:S03]  /*13910*/  SHF.R.S32.HI R3, RZ, 0x1f, R2 ;  /* 0x0000001fff037819 */ /* 0x000fc60000011402 */
[----:B------:R-:W-:-:S04]  /*13920*/  IMAD.WIDE.U32 R2, R19, UR4, R2 ;  /* 0x0000000413027c25 */ /* 0x000fc8000f8e0002 */
[----:B--2---:R-:W-:-:S04]  /*13930*/  IMAD R4, R13, UR4, RZ ;  /* 0x000000040d047c24 */ /* 0x004fc8000f8e02ff */
[----:B------:R-:W-:Y:S01]  /*13940*/  IMAD R4, R19, UR5, R4 ;  /* 0x0000000513047c24 */ /* 0x000fe2000f8e0204 */
[----:B------:R-:W-:-:S03]  /*13950*/  ULDC.64 UR4, c[0x0][0x418] ;  /* 0x0001060000047ab9 */ /* 0x000fc60000000a00 */
[----:B------:R-:W-:Y:S01]  /*13960*/  IMAD.IADD R3, R4, 0x1, R3 ;  /* 0x0000000104037824 */ /* 0x000fe200078e0203 */
[----:B------:R-:W-:-:S04]  /*13970*/  LEA R4, P0, R2, UR4, 0x2 ;  /* 0x0000000402047c11 */ /* 0x000fc8000f8010ff */
[----:B------:R-:W-:-:S05]  /*13980*/  LEA.HI.X R5, R2, UR5, R3, 0x2, P0 ;  /* 0x0000000502057c11 */ /* 0x000fca00080f1403 */
[----:B------:R0:W5:Y:S04]  /*13990*/  LDG.E R4, desc[UR44][R4.64] ;  /* 0x0000002c04047981 */ /* 0x000168000c1e1900 */
.L_x_1075:
[----:B------:R-:W1:Y:S01]  /*139a0*/  S2R R2, SR_TID.X ;  /* 0x0000000000027919 */ /* 0x000e620000002100 */
[----:B------:R-:W-:Y:S01]  /*139b0*/  BSSY B2, `(.L_x_1076) ;  /* 0x0000006000027945 */ /* 0x000fe20003800000 */
[----:B-1----:R-:W-:Y:S02]  /*139c0*/  LOP3.LUT R3, R2, 0x7f, RZ, 0xc0, !PT ;  /* 0x0000007f02037812 */ /* 0x002fe400078ec0ff */
[----:B------:R-:W-:Y:S02]  /*139d0*/  SHF.L.U32 R2, R9, 0x1f, RZ ;  /* 0x0000001f09027819 */ /* 0x000fe400000006ff */
[----:B------:R-:W-:Y:S02]  /*139e0*/  ISETP.NE.AND P2, PT, R3, RZ, PT ;  /* 0x000000ff0300720c */ /* 0x000fe40003f45270 */
[----:B------:R-:W1:Y:S02]  /*139f0*/  SYNCS.PHASECHK.TRANS64.TRYWAIT P0, [UR38+0x28840], R2 ;  /* 0x02884002ff0075a7 */ /* 0x000e640008000166 */
[----:B-1----:R-:W-:Y:S09]  /*13a00*/  @!P0 BRA `(.L_x_1077) ;  /* 0x0000002400388947 */ /* 0x002ff20003800000 */
.L_x_1147:
[----:B------:R-:W-:Y:S05]  /*13a10*/  BSYNC B2 ;  /* 0x0000000000027941 */ /* 0x000fea0003800000 */
.L_x_1076:
[----:B------:R-:W-:Y:S04]  /*13a20*/  BSSY B2, `(.L_x_1078) ;  /* 0x0000007000027945 */ /* 0x000fe80003800000 */
[----:B------:R-:W-:Y:S05]  /*13a30*/  @P2 BRA `(.L_x_1079) ;  /* 0x0000000000142947 */ /* 0x000fea0003800000 */
[----:B------:R-:W-:Y:S01]  /*13a40*/  ISETP.NE.AND P0, PT, R10, RZ, PT ;  /* 0x000000ff0a00720c */ /* 0x000fe20003f05270 */
[----:B-1----:R-:W-:-:S04]  /*13a50*/  IMAD.MOV.U32 R2, RZ, RZ, 0x8000 ;  /* 0x00008000ff027424 */ /* 0x002fc800078e00ff */
[----:B------:R2:W-:Y:S08]  /*13a60*/  SYNCS.ARRIVE.TRANS64 RZ, [UR38+0x28830], R2 ;  /* 0x02883002ffff79a7 */ /* 0x0005f00008000026 */
[----:B--2---:R-:W-:Y:S05]  /*13a70*/  @!P0 BRA `(.L_x_1079) ;  /* 0x0000000000048947 */ /* 0x004fea0003800000 */
[----:B------:R-:W-:Y:S01]  /*13a80*/  BPT.TRAP 0x1 ;  /* 0x000000040000795c */ /* 0x000fe20000300000 */
.L_x_1079:
[----:B------:R-:W-:Y:S05]  /*13a90*/  BSYNC B2 ;  /* 0x0000000000027941 */ /* 0x000fea0003800000 */
.L_x_1078:
        /* <DEDUP_REMOVED lines=11> */
.L_x_1080:
        /* <DEDUP_REMOVED lines=14> */
.L_x_1081:
        /* <DEDUP_REMOVED lines=12> */
.L_x_1148:
[----:B------:R-:W-:Y:S05]  /*13cf0*/  BSYNC B2 ;  /* 0x0000000000027941 */ /* 0x000fea0003800000 */
.L_x_1082:
        /* <DEDUP_REMOVED lines=9> */
.L_x_1085:
[----:B------:R-:W-:Y:S05]  /*13d90*/  BSYNC B2 ;  /* 0x0000000000027941 */ /* 0x000fea0003800000 */
.L_x_1084:
        /* <DEDUP_REMOVED lines=10> */
.L_x_1086:
        /* <DEDUP_REMOVED lines=13> */
.L_x_1087:
        /* <DEDUP_REMOVED lines=10> */
.L_x_1074:
[----:B------:R-:W-:Y:S05]  /*13fb0*/  BSYNC B1 ;  /* 0x0000000000017941 */ /* 0x000fea0003800000 */
.L_x_1073:
[----:B------:R-:W-:Y:S02]  /*13fc0*/  VIADD R6, R6, 0xfffffffe ;  /* 0xfffffffe06067836 */ /* 0x000fe40000000000 */
[----:B------:R-:W-:Y:S01]  /*13fd0*/  IMAD.MOV.U32 R8, RZ, RZ, R9 ;  /* 0x000000ffff087224 */ /* 0x000fe200078e0009 */
[----:B------:R-:W-:Y:S06]  /*13fe0*/  @P1 BRA `(.L_x_1088) ;  /* 0xfffffff000141947 */ /* 0x000fec000383ffff */
[----:B------:R-:W-:Y:S05]  /*13ff0*/  BSYNC B0 ;  /* 0x0000000000007941 */ /* 0x000fea0003800000 */
.L_x_1057:
[----:B------:R-:W-:Y:S01]  /*14000*/  ISETP.NE.AND P0, PT, R11, RZ, PT ;  /* 0x000000ff0b00720c */ /* 0x000fe20003f05270 */
[----:B------:R-:W-:-:S12]  /*14010*/  BSSY B0, `(.L_x_1056) ;  /* 0x000007b000007945 */ /* 0x000fd80003800000 */
[----:B------:R-:W-:Y:S05]  /*14020*/  @!P0 BRA `(.L_x_1089) ;  /* 0x0000000400e48947 */ /* 0x000fea0003800000 */
[----:B------:R-:W-:Y:S01]  /*14030*/  LOP3.LUT P1, RZ, R17, 0x2, RZ, 0xc0, !PT ;  /* 0x0000000211ff7812 */ /* 0x000fe2000782c0ff */
[----:B------:R-:W-:-:S12]  /*14040*/  IMAD.MOV.U32 R0, RZ, RZ, 0x1 ;  /* 0x00000001ff007424 */ /* 0x000fd800078e00ff */
[----:B------:R-:W-:Y:S05]  /*14050*/  @!P1 BRA `(.L_x_1089) ;  /* 0x0000000400d89947 */ /* 0x000fea0003800000 */
[----:B------:R-:W-:-:S13]  /*14060*/  LOP3.LUT P1, RZ, R17, 0x1, RZ, 0xc0, !PT ;  /* 0x0000000111ff7812 */ /* 0x000fda000782c0ff */
[----:B------:R-:W-:Y:S05]  /*14070*/  @!P1 BRA `(.L_x_1090) ;  /* 0x0000000000509947 */ /* 0x000fea0003800000 */
[----:B------:R-:W2:Y:S01]  /*14080*/  LDL.LU R5, [R1] ;  /* 0x0000000001057983 */ /* 0x000ea20000300800 */
[----:B------:R-:W0:Y:S01]  /*14090*/  LDC R8, c[0x0][0x43c] ;  /* 0x00010f00ff087b82 */ /* 0x000e220000000800 */
[----:B------:R-:W-:Y:S01]  /*140a0*/  IMAD.MOV.U32 R7, RZ, RZ, R6 ;  /* 0x000000ffff077224 */ /* 0x000fe200078e0006 */
[----:B------:R-:W-:Y:S01]  /*140b0*/  ULDC.64 UR4, c[0x0][0x428] ;  /* 0x00010a0000047ab9 */ /* 0x000fe20000000a00 */
[----:B0-----:R-:W-:-:S13]  /*140c0*/  ISETP.NE.AND P0, PT, R8, 0x1, PT ;  /* 0x000000010800780c */ /* 0x001fda0003f05270 */
[----:B------:R-:W0:Y:S02]  /*140d0*/  @P0 LDC.64 R2, c[0x0][0x440] ;  /* 0x00011000ff020b82 */ /* 0x000e240000000a00 */
[----:B0-----:R-:W-:-:S05]  /*140e0*/  @P0 IMAD.HI.U32 R2, R6, R2, RZ ;  /* 0x0000000206020227 */ /* 0x001fca00078e00ff */
[----:B------:R-:W-:-:S04]  /*140f0*/  @P0 SHF.R.U32.HI R7, RZ, R3, R2 ;  /* 0x00000003ff070219 */ /* 0x000fc80000011602 */
[----:B------:R-:W-:Y:S01]  /*14100*/  SHF.R.S32.HI R3, RZ, 0x1f, R7 ;  /* 0x0000001fff037819 */ /* 0x000fe20000011407 */
[----:B--2---:R-:W-:-:S04]  /*14110*/  IMAD R2, R5, UR4, RZ ;  /* 0x0000000405027c24 */ /* 0x004fc8000f8e02ff */
[----:B------:R-:W-:Y:S02]  /*14120*/  IMAD R5, R19, UR5, R2 ;  /* 0x0000000513057c24 */ /* 0x000fe4000f8e0202 */
        /* <DEDUP_REMOVED lines=9> */
.L_x_1090:
[----:B------:R-:W1:Y:S01]  /*141c0*/  S2R R2, SR_TID.X ;  /* 0x0000000000027919 */ /* 0x000e620000002100 */
[----:B------:R-:W-:Y:S01]  /*141d0*/  BSSY B1, `(.L_x_1091) ;  /* 0x0000006000017945 */ /* 0x000fe20003800000 */
[----:B-1----:R-:W-:Y:S02]  /*141e0*/  LOP3.LUT R3, R2, 0x7f, RZ, 0xc0, !PT ;  /* 0x0000007f02037812 */ /* 0x002fe400078ec0ff */
[----:B------:R-:W-:Y:S02]  /*141f0*/  SHF.L.U32 R2, R9, 0x1f, RZ ;  /* 0x0000001f09027819 */ /* 0x000fe400000006ff */
[----:B------:R-:W-:Y:S02]  /*14200*/  ISETP.NE.AND P1, PT, R3, RZ, PT ;  /* 0x000000ff0300720c */ /* 0x000fe40003f25270 */
[----:B------:R-:W1:Y:S02]  /*14210*/  SYNCS.PHASECHK.TRANS64.TRYWAIT P0, [UR38+0x28848], R2 ;  /* 0x02884802ff0075a7 */ /* 0x000e640008000166 */
[----:B-1----:R-:W-:Y:S09]  /*14220*/  @!P0 BRA `(.L_x_1092) ;  /* 0x0000001c00608947 */ /* 0x002ff20003800000 */
.L_x_1149:
[----:B------:R-:W-:Y:S05]  /*14230*/  BSYNC B1 ;  /* 0x0000000000017941 */ /* 0x000fea0003800000 */
.L_x_1091:
[----:B------:R-:W-:Y:S04]  /*14240*/  BSSY B1, `(.L_x_1093) ;  /* 0x0000007000017945 */ /* 0x000fe80003800000 */
[----:B------:R-:W-:Y:S05]  /*14250*/  @P1 BRA `(.L_x_1094) ;  /* 0x0000000000141947 */ /* 0x000fea0003800000 */
[----:B------:R-:W-:Y:S01]  /*14260*/  ISETP.NE.AND P0, PT, R10, RZ, PT ;  /* 0x000000ff0a00720c */ /* 0x000fe20003f05270 */
[----:B-1----:R-:W-:-:S04]  /*14270*/  IMAD.MOV.U32 R3, RZ, RZ, 0x8000 ;  /* 0x00008000ff037424 */ /* 0x002fc800078e00ff */
[----:B------:R2:W-:Y:S08]  /*14280*/  SYNCS.ARRIVE.TRANS64 RZ, [UR38+0x28838], R3 ;  /* 0x02883803ffff79a7 */ /* 0x0005f00008000026 */
[----:B--2---:R-:W-:Y:S05]  /*14290*/  @!P0 BRA `(.L_x_1094) ;  /* 0x0000000000048947 */ /* 0x004fea0003800000 */
[----:B------:R-:W-:Y:S01]  /*142a0*/  BPT.TRAP 0x1 ;  /* 0x000000040000795c */ /* 0x000fe20000300000 */
.L_x_1094:
[----:B------:R-:W-:Y:S05]  /*142b0*/  BSYNC B1 ;  /* 0x0000000000017941 */ /* 0x000fea0003800000 */
.L_x_1093:
        /* <DEDUP_REMOVED lines=11> */
.L_x_1095:
        /* <DEDUP_REMOVED lines=14> */
.L_x_1096:
        /* <DEDUP_REMOVED lines=11> */
.L_x_1150:
[----:B------:R-:W-:Y:S05]  /*14500*/  BSYNC B1 ;  /* 0x0000000000017941 */ /* 0x000fea0003800000 */
.L_x_1097:
        /* <DEDUP_REMOVED lines=9> */
.L_x_1100:
[----:B------:R-:W-:Y:S05]  /*145a0*/  BSYNC B1 ;  /* 0x0000000000017941 */ /* 0x000fea0003800000 */
.L_x_1099:
        /* <DEDUP_REMOVED lines=10> */
.L_x_1101:
        /* <DEDUP_REMOVED lines=13> */
.L_x_1102:
        /* <DEDUP_REMOVED lines=10> */
.L_x_1089:
[----:B------:R-:W-:Y:S05]  /*147c0*/  BSYNC B0 ;  /* 0x0000000000007941 */ /* 0x000fea0003800000 */
.L_x_1056:
[----:B------:R-:W-:Y:S01]  /*147d0*/  LOP3.LUT P0, RZ, R17, 0x2, RZ, 0xc0, !PT ;  /* 0x0000000211ff7812 */ /* 0x000fe2000780c0ff */
[----:B------:R-:W-:-:S12]  /*147e0*/  BSSY B0, `(.L_x_1103) ;  /* 0x0000036000007945 */ /* 0x000fd80003800000 */
[----:B------:R-:W-:Y:S05]  /*147f0*/  @!P0 BRA `(.L_x_1104) ;  /* 0x0000000000d08947 */ /* 0x000fea0003800000 */
[----:B------:R-:W0:Y:S01]  /*14800*/  S2R R2, SR_TID.X ;  /* 0x0000000000027919 */ /* 0x000e220000002100 */
[----:B------:R-:W-:Y:S01]  /*14810*/  LEA R3, R0, UR38, 0x3 ;  /* 0x0000002600037c11 */ /* 0x000fe2000f8e18ff */
[----:B------:R-:W-:Y:S01]  /*14820*/  BSSY B1, `(.L_x_1105) ;  /* 0x0000006000017945 */ /* 0x000fe20003800000 */
[----:B0-----:R-:W-:Y:S02]  /*14830*/  LOP3.LUT R4, R2, 0x7f, RZ, 0xc0, !PT ;  /* 0x0000007f02047812 */ /* 0x001fe400078ec0ff */
[----:B------:R-:W-:Y:S02]  /*14840*/  SHF.L.U32 R2, R9, 0x1f, RZ ;  /* 0x0000001f09027819 */ /* 0x000fe400000006ff */
[----:B------:R-:W-:Y:S02]  /*14850*/  ISETP.NE.AND P1, PT, R4, RZ, PT ;  /* 0x000000ff0400720c */ /* 0x000fe40003f25270 */
[----:B------:R-:W0:Y:S02]  /*14860*/  SYNCS.PHASECHK.TRANS64.TRYWAIT P0, [R3+URZ+0x28860], R2 ;  /* 0x02886002030075a7 */ /* 0x000e24000800017f */
[----:B0-----:R-:W-:Y:S09]  /*14870*/  @!P0 BRA `(.L_x_1106) ;  /* 0x0000001400fc8947 */ /* 0x001ff20003800000 */
.L_x_1151:
[----:B------:R-:W-:Y:S05]  /*14880*/  BSYNC B1 ;  /* 0x0000000000017941 */ /* 0x000fea0003800000 */
.L_x_1105:
[----:B------:R-:W-:Y:S04]  /*14890*/  BSSY B1, `(.L_x_1107) ;  /* 0x0000008000017945 */ /* 0x000fe80003800000 */
[----:B------:R-:W-:Y:S05]  /*148a0*/  @P1 BRA `(.L_x_1108) ;  /* 0x0000000000181947 */ /* 0x000fea0003800000 */
[----:B------:R-:W1:Y:S01]  /*148b0*/  S2R R4, SR_TID.X ;  /* 0x0000000000047919 */ /* 0x000e620000002100 */
[----:B0-----:R-:W-:-:S04]  /*148c0*/  IMAD.MOV.U32 R2, RZ, RZ, 0x8000 ;  /* 0x00008000ff027424 */ /* 0x001fc800078e00ff */
[----:B------:R2:W-:Y:S01]  /*148d0*/  SYNCS.ARRIVE.TRANS64 RZ, [R3+URZ+0x28850], R2 ;  /* 0x0288500203ff79a7 */ /* 0x0005e2000800003f */
[----:B-1----:R-:W-:-:S13]  /*148e0*/  LOP3.LUT P0, RZ, R4, 0x1f, RZ, 0xc0, !PT ;  /* 0x0000001f04ff7812 */ /* 0x002fda000780c0ff */
[----:B--2---:R-:W-:Y:S05]  /*148f0*/  @!P0 BRA `(.L_x_1108) ;  /* 0x0000000000048947 */ /* 0x004fea0003800000 */
[----:B------:R-:W-:Y:S01]  /*14900*/  BPT.TRAP 0x1 ;  /* 0x000000040000795c */ /* 0x000fe20000300000 */
.L_x_1108:
[----:B------:R-:W-:Y:S05]  /*14910*/  BSYNC B1 ;  /* 0x0000000000017941 */ /* 0x000fea0003800000 */
.L_x_1107:
[----:B------:R-:W-:Y:S01]  /*14920*/  R2UR UR4, R0 ;  /* 0x00000000000472ca */ /* 0x000fe200000e0000 */
[----:B------:R-:W-:Y:S01]  /*14930*/  ULDC.64 UR6, c[0x0][0x198] ;  /* 0x0000660000067ab9 */ /* 0x000fe20000000a00 */
[----:B------:R-:W-:Y:S01]  /*14940*/  R2UR UR9, R3 ;  /* 0x00000000030972ca */ /* 0x000fe200000e0000 */
[----:B------:R-:W-:Y:S01]  /*14950*/  UIADD3 UR6, UP0, UR6, 0x470, URZ ;  /* 0x0000047006067890 */ /* 0x000fe2000ff1e03f */
[----:B------:R-:W-:Y:S01]  /*14960*/  PLOP3.LUT P0, PT, PT, PT, PT, 0x80, 0x0 ;  /* 0x000000000000781c */ /* 0x000fe20003f0f070 */
[----:B------:R-:W-:Y:S01]  /*14970*/  IMAD.SHL.U32 R18, R18, 0x80, RZ ;  /* 0x0000008012127824 */ /* 0x000fe200078e00ff */
[----:B------:R-:W-:Y:S01]  /*14980*/  UMOV UR14, 0x0 ;  /* 0x00000000000e7882 */ /* 0x000fe20000000000 */
[----:B------:R-:W-:Y:S01]  /*14990*/  UIADD3.X UR7, URZ, UR7, URZ, UP0, !UPT ;  /* 0x000000073f077290 */ /* 0x000fe200087fe43f */
[----:B------:R-:W-:Y:S01]  /*149a0*/  UMOV UR15, 0x14f00000 ;  /* 0x14f00000000f7882 */ /* 0x000fe20000000000 */
[----:B------:R-:W-:-:S04]  /*149b0*/  UMOV UR10, URZ ;  /* 0x0000003f000a7c82 */ /* 0x000fc80008000000 */
[----:B------:R-:W-:Y:S02]  /*149c0*/  ULEA UR4, UR4, UR38, 0xf ;  /* 0x0000002604047291 */ /* 0x000fe4000f8e783f */
[----:B------:R-:W-:Y:S02]  /*149d0*/  UIADD3 UR9, UR9, 0x28850, URZ ;  /* 0x0002885009097890 */ /* 0x000fe4000fffe03f */
[----:B------:R-:W-:-:S12]  /*149e0*/  UIADD3 UR8, UR4, 0x400, URZ ;  /* 0x0000040004087890 */ /* 0x000fd8000fffe03f */
.L_x_1109:
        /* <DEDUP_REMOVED lines=13> */
.L_x_1110:
        /* <DEDUP_REMOVED lines=8> */
.L_x_1104:
[----:B------:R-:W-:Y:S05]  /*14b40*/  BSYNC B0 ;  /* 0x0000000000007941 */ /* 0x000fea0003800000 */
.L_x_1103:
[----:B------:R-:W-:Y:S02]  /*14b50*/  VIADD R0, R0, 0x1 ;  /* 0x0000000100007836 */ /* 0x000fe40000000000 */
[----:B0-----:R-:W-:-:S03]  /*14b60*/  IMAD.MOV.U32 R3, RZ, RZ, RZ ;  /* 0x000000ffff037224 */ /* 0x001fc600078e00ff */
[----:B------:R-:W-:-:S04]  /*14b70*/  ISETP.NE.AND P0, PT, R0, 0x2, PT ;  /* 0x000000020000780c */ /* 0x000fc80003f05270 */
[----:B------:R-:W-:Y:S02]  /*14b80*/  SEL R2, RZ, 0x1, P0 ;  /* 0x00000001ff027807 */ /* 0x000fe40000000000 */
[----:B------:R-:W-:Y:S02]  /*14b90*/  SEL R0, R0, RZ, P0 ;  /* 0x000000ff00007207 */ /* 0x000fe40000000000 */
[----:B------:R-:W-:-:S07]  /*14ba0*/  LOP3.LUT R9, R9, R2, RZ, 0x3c, !PT ;  /* 0x0000000209097212 */ /* 0x000fce00078e3cff */
.L_x_1034:
[----:B0-----:R-:W0:Y:S01]  /*14bb0*/  S2R R5, SR_CgaCtaId ;  /* 0x0000000000057919 */ /* 0x001e220000008800 */
[----:B------:R-:W-:Y:S02]  /*14bc0*/  MOV R2, 0x400 ;  /* 0x0000040000027802 */ /* 0x000fe40000000f00 */
[----:B------:R-:W-:Y:S02]  /*14bd0*/  SHF.L.U32 R3, R3, 0x1f, RZ ;  /* 0x0000001f03037819 */ /* 0x000fe400000006ff */
[----:B0-----:R-:W-:-:S04]  /*14be0*/  LEA R2, R5, R2, 0x18 ;  /* 0x0000000205027211 */ /* 0x001fc800078ec0ff */
[----:B------:R-:W0:Y:S02]  /*14bf0*/  SYNCS.PHASECHK.TRANS64.TRYWAIT P0, [R2+URZ+0x28820], R3 ;  /* 0x02882003020075a7 */ /* 0x000e24000800017f */
[----:B0-----:R-:W-:Y:S05]  /*14c00*/  @!P0 BRA `(.L_x_1111) ;  /* 0x00000014002c8947 */ /* 0x001fea0003800000 */
.L_x_1152:
[----:B------:R-:W-:-:S03]  /*14c10*/  UMOV UR4, 0xffffffff ;  /* 0xffffffff00047882 */ /* 0x000fc60000000000 */
[----:B------:R-:W-:Y:S05]  /*14c20*/  BRA.DIV UR4, `(.L_x_1112) ;  /* 0x0000001604387947 */ /* 0x000fea000b800000 */
[----:B0-----:R-:W0:Y:S02]  /*14c30*/  S2R R3, SR_TID.X ;  /* 0x0000000000037919 */ /* 0x001e240000002100 */
[----:B0-----:R-:W-:-:S04]  /*14c40*/  SHF.R.U32.HI R3, RZ, 0x5, R3 ;  /* 0x00000005ff037819 */ /* 0x001fc80000011603 */
[----:B------:R-:W-:-:S05]  /*14c50*/  LOP3.LUT R3, R3, 0x3, RZ, 0xc0, !PT ;  /* 0x0000000303037812 */ /* 0x000fca00078ec0ff */
[----:B------:R0:W1:Y:S02]  /*14c60*/  SHFL.IDX PT, R14, R3, RZ, 0x1f ;  /* 0x00001fff030e7589 */ /* 0x00006400000e0000 */
.L_x_1155:
[----:B-1----:R-:W-:-:S13]  /*14c70*/  ISETP.NE.AND P0, PT, R14, RZ, PT ;  /* 0x000000ff0e00720c */ /* 0x002fda0003f05270 */
[----:B------:R-:W-:Y:S05]  /*14c80*/  @P0 BRA `(.L_x_950) ;  /* 0x0000000000880947 */ /* 0x000fea0003800000 */
[----:B------:R-:W-:-:S03]  /*14c90*/  UMOV UR4, 0xffffffff ;  /* 0xffffffff00047882 */ /* 0x000fc60000000000 */
[----:B------:R-:W-:Y:S05]  /*14ca0*/  BRA.DIV UR4, `(.L_x_1113) ;  /* 0x00000016044c7947 */ /* 0x000fea000b800000 */
[----:B------:R-:W-:-:S13]  /*14cb0*/  ELECT P6, URZ, PT ;  /* 0x00000000003f782f */ /* 0x000fda00038c0000 */
.L_x_1158:
[----:B------:R-:W-:Y:S05]  /*14cc0*/  @!P6 BRA `(.L_x_950) ;  /* 0x000000000078e947 */ /* 0x000fea0003800000 */
[----:B0-----:R-:W2:Y:S02]  /*14cd0*/  LDL.LU R3, [R1+0x14] ;  /* 0x0000140001037983 */ /* 0x001ea40000300800 */
[----:B--2---:R-:W-:-:S04]  /*14ce0*/  LOP3.LUT R3, R3, 0x2, RZ, 0xfc, !PT ;  /* 0x0000000203037812 */ /* 0x004fc800078efcff */
[----:B------:R-:W-:-:S13]  /*14cf0*/  ISETP.NE.AND P2, PT, R3, 0x3, PT ;  /* 0x000000030300780c */ /* 0x000fda0003f45270 */
[----:B------:R-:W-:Y:S05]  /*14d00*/  @!P2 BRA `(.L_x_1114) ;  /* 0x000000000004a947 */ /* 0x000fea0003800000 */
[----:B------:R-:W-:Y:S01]  /*14d10*/  BPT.TRAP 0x1 ;  /* 0x000000040000795c */ /* 0x000fe20000300000 */
.L_x_1114:
[----:B------:R-:W-:Y:S01]  /*14d20*/  VIADD R7, R2, 0x28840 ;  /* 0x0002884002077836 */ /* 0x000fe20000000000 */
[----:B------:R-:W-:Y:S01]  /*14d30*/  SHF.L.U32 R5, R9, 0x1f, RZ ;  /* 0x0000001f09057819 */ /* 0x000fe200000006ff */
[C---:B------:R-:W-:Y:S02]  /*14d40*/  VIADD R3, R0.reuse, 0x1 ;  /* 0x0000000100037836 */ /* 0x040fe40000000000 */
[----:B------:R-:W-:-:S03]  /*14d50*/  IMAD R6, R0, 0x8, R7 ;  /* 0x0000000800067824 */ /* 0x000fc600078e0207 */
[C---:B------:R-:W-:Y:S01]  /*14d60*/  ISETP.NE.AND P1, PT, R3.reuse, 0x2, PT ;  /* 0x000000020300780c */ /* 0x040fe20003f25270 */
[----:B------:R-:W0:Y:S03]  /*14d70*/  SYNCS.PHASECHK.TRANS64.TRYWAIT P0, [R6+URZ], R5 ;  /* 0x00000005060075a7 */ /* 0x000e26000800017f */
[----:B------:R-:W-:Y:S02]  /*14d80*/  SEL R4, RZ, 0x1, P1 ;  /* 0x00000001ff047807 */ /* 0x000fe40000800000 */
[----:B------:R-:W-:Y:S02]  /*14d90*/  SEL R8, R3, RZ, P1 ;  /* 0x000000ff03087207 */ /* 0x000fe40000800000 */
[----:B------:R-:W-:-:S03]  /*14da0*/  LOP3.LUT R4, R9, R4, RZ, 0x3c, !PT ;  /* 0x0000000409047212 */ /* 0x000fc600078e3cff */
[----:B------:R-:W-:Y:S01]  /*14db0*/  IMAD R3, R8, 0x8, R7 ;  /* 0x0000000808037824 */ /* 0x000fe200078e0207 */
[----:B------:R-:W-:Y:S01]  /*14dc0*/  SHF.L.U32 R4, R4, 0x1f, RZ ;  /* 0x0000001f04047819 */ /* 0x000fe200000006ff */
[----:B0-----:R-:W-:Y:S06]  /*14dd0*/  @!P0 BRA `(.L_x_1115) ;  /* 0x0000001400208947 */ /* 0x001fec0003800000 */
.L_x_1159:
[----:B------:R-:W1:Y:S02]  /*14de0*/  SYNCS.PHASECHK.TRANS64.TRYWAIT P0, [R3+URZ], R4 ;  /* 0x00000004030075a7 */ /* 0x000e64000800017f */
[----:B-1----:R-:W-:Y:S05]  /*14df0*/  @!P0 BRA `(.L_x_1116) ;  /* 0x00000014002c8947 */ /* 0x002fea0003800000 */
.L_x_1160:
[----:B------:R-:W-:Y:S05]  /*14e00*/  @!P2 BRA `(.L_x_1117) ;  /* 0x000000000004a947 */ /* 0x000fea0003800000 */
[----:B------:R-:W-:Y:S01]  /*14e10*/  BPT.TRAP 0x1 ;  /* 0x000000040000795c */ /* 0x000fe20000300000 */
.L_x_1117:
[----:B-1----:R-:W-:-:S04]  /*14e20*/  VIADD R3, R2, 0x28860 ;  /* 0x0002886002037836 */ /* 0x002fc80000000000 */
[----:B------:R-:W-:-:S04]  /*14e30*/  IMAD R0, R0, 0x8, R3 ;  /* 0x0000000800007824 */ /* 0x000fc800078e0203 */
[----:B------:R-:W1:Y:S02]  /*14e40*/  SYNCS.PHASECHK.TRANS64.TRYWAIT P0, [R0+URZ], R5 ;  /* 0x00000005000075a7 */ /* 0x000e64000800017f */
[----:B-1----:R-:W-:Y:S05]  /*14e50*/  @!P0 BRA `(.L_x_1118) ;  /* 0x0000001400288947 */ /* 0x002fea0003800000 */
.L_x_1161:
[----:B------:R-:W-:-:S07]  /*14e60*/  IMAD R3, R8, 0x8, R3 ;  /* 0x0000000808037824 */ /* 0x000fce00078e0203 */
.L_x_1119:
[----:B--2---:R2:W3:Y:S02]  /*14e70*/  SYNCS.PHASECHK.TRANS64.TRYWAIT P0, [R3+URZ], R4 ;  /* 0x00000004030075a7 */ /* 0x0044e4000800017f */
[----:B---3--:R-:W-:Y:S05]  /*14e80*/  @!P0 NANOSLEEP.SYNCS 0x989680 ;  /* 0x009896800000895d */ /* 0x008fea0003900000 */
[----:B------:R-:W3:Y:S02]  /*14e90*/  @!P0 SYNCS.PHASECHK.TRANS64 P0, [R3+URZ], R4 ;  /* 0x00000004030085a7 */ /* 0x000ee4000800007f */
[----:B---3--:R-:W-:Y:S05]  /*14ea0*/  @!P0 BRA `(.L_x_1119) ;  /* 0xfffffffc00f08947 */ /* 0x008fea000383ffff */
.L_x_950:
[----:B------:R-:W-:Y:S05]  /*14eb0*/  BSYNC B6 ;  /* 0x0000000000067941 */ /* 0x000fea0003800000 */
.L_x_947:
[----:B------:R-:W-:Y:S05]  /*14ec0*/  EXIT ;  /* 0x000000000000794d */ /* 0x000fea0003800000 */
.L_x_960:
[----:B0-----:R-:W-:-:S04]  /*14ed0*/  IMAD.U32 R3, RZ, RZ, UR36 ;  /* 0x00000024ff037e24 */ /* 0x001fc8000f8e00ff */
[----:B------:R0:W1:Y:S03]  /*14ee0*/  SYNCS.PHASECHK.TRANS64.TRYWAIT P1, [R3+URZ+0x28800], R2 ;  /* 0x02880002030075a7 */ /* 0x000066000802017f */
[----:B-1----:R-:W-:Y:S05]  /*14ef0*/  @!P1 NANOSLEEP.SYNCS 0x989680 ;  /* 0x009896800000995d */ /* 0x002fea0003900000 */
[----:B------:R-:W1:Y:S02]  /*14f00*/  @!P1 SYNCS.PHASECHK.TRANS64 P1, [R3+URZ+0x28800], R2 ;  /* 0x02880002030095a7 */ /* 0x000e64000802007f */
[----:B-1----:R-:W-:Y:S05]  /*14f10*/  @!P1 BRA `(.L_x_960) ;  /* 0xfffffffc00ec9947 */ /* 0x002fea000383ffff */
[----:B------:R-:W-:Y:S05]  /*14f20*/  BRA `(.L_x_1120) ;  /* 0xfffffec400ec7947 */ /* 0x000fea000383ffff */
.L_x_964:
[----:B0-----:R-:W-:-:S04]  /*14f30*/  IMAD.U32 R3, RZ, RZ, UR36 ;  /* 0x00000024ff037e24 */ /* 0x001fc8000f8e00ff */
[----:B------:R0:W2:Y:S03]  /*14f40*/  SYNCS.PHASECHK.TRANS64.TRYWAIT P2, [R3+URZ+0x28830], R2 ;  /* 0x02883002030075a7 */ /* 0x0000a6000804017f */
[----:B--2---:R-:W-:Y:S05]  /*14f50*/  @!P2 NANOSLEEP.SYNCS 0x989680 ;  /* 0x009896800000a95d */ /* 0x004fea0003900000 */
[----:B------:R-:W2:Y:S02]  /*14f60*/  @!P2 SYNCS.PHASECHK.TRANS64 P2, [R3+URZ+0x28830], R2 ;  /* 0x028830020300a5a7 */ /* 0x000ea4000804007f */
[----:B--2---:R-:W-:Y:S05]  /*14f70*/  @!P2 BRA `(.L_x_964) ;  /* 0xfffffffc00eca947 */ /* 0x004fea000383ffff */
[----:B------:R-:W-:Y:S05]  /*14f80*/  BRA `(.L_x_963) ;  /* 0xfffffec800087947 */ /* 0x000fea000383ffff */
.L_x_980:
[----:B-1----:R-:W-:-:S04]  /*14f90*/  IMAD.U32 R12, RZ, RZ, UR10 ;  /* 0x0000000aff0c7e24 */ /* 0x002fc8000f8e00ff */
[----:B------:R1:W2:Y:S03]  /*14fa0*/  SYNCS.PHASECHK.TRANS64.TRYWAIT P5, [R12+URZ+0x28830], R11 ;  /* 0x0288300b0c0075a7 */ /* 0x0002a600080a017f */
[----:B--2---:R-:W-:Y:S05]  /*14fb0*/  @!P5 NANOSLEEP.SYNCS 0x989680 ;  /* 0x009896800000d95d */ /* 0x004fea0003900000 */
[----:B------:R-:W2:Y:S02]  /*14fc0*/  @!P5 SYNCS.PHASECHK.TRANS64 P5, [R12+URZ+0x28830], R11 ;  /* 0x0288300b0c00d5a7 */ /* 0x000ea400080a007f */
[----:B--2---:R-:W-:Y:S05]  /*14fd0*/  @!P5 BRA `(.L_x_980) ;  /* 0xfffffffc00ecd947 */ /* 0x004fea000383ffff */
[----:B------:R-:W-:Y:S05]  /*14fe0*/  BRA `(.L_x_977) ;  /* 0xffffff0400107947 */ /* 0x000fea000383ffff */
.L_x_984:
[----:B-1----:R-:W-:-:S04]  /*14ff0*/  IMAD.U32 R12, RZ, RZ, UR10 ;  /* 0x0000000aff0c7e24 */ /* 0x002fc8000f8e00ff */
[----:B------:R1:W2:Y:S03]  /*15000*/  SYNCS.PHASECHK.TRANS64.TRYWAIT P4, [R12+URZ+0x28850], R11 ;  /* 0x0288500b0c0075a7 */ /* 0x0002a6000808017f */
[----:B--2---:R-:W-:Y:S05]  /*15010*/  @!P4 NANOSLEEP.SYNCS 0x989680 ;  /* 0x009896800000c95d */ /* 0x004fea0003900000 */
[----:B------:R-:W2:Y:S02]  /*15020*/  @!P4 SYNCS.PHASECHK.TRANS64 P4, [R12+URZ+0x28850], R11 ;  /* 0x0288500b0c00c5a7 */ /* 0x000ea4000808007f */
[----:B--2---:R-:W-:Y:S05]  /*15030*/  @!P4 BRA `(.L_x_984) ;  /* 0xfffffffc00ecc947 */ /* 0x004fea000383ffff */
[----:B------:R-:W-:Y:S05]  /*15040*/  BRA `(.L_x_981) ;  /* 0xffffff0400d47947 */ /* 0x000fea000383ffff */
.L_x_1001:
[----:B-1----:R-:W-:-:S04]  /*15050*/  IMAD.U32 R10, RZ, RZ, UR10 ;  /* 0x0000000aff0a7e24 */ /* 0x002fc8000f8e00ff */
[----:B------:R1:W2:Y:S03]  /*15060*/  SYNCS.PHASECHK.TRANS64.TRYWAIT P3, [R10+URZ+0x28830], R9 ;  /* 0x028830090a0075a7 */ /* 0x0002a6000806017f */
[----:B--2---:R-:W-:Y:S05]  /*15070*/  @!P3 NANOSLEEP.SYNCS 0x989680 ;  /* 0x009896800000b95d */ /* 0x004fea0003900000 */
[----:B------:R-:W2:Y:S02]  /*15080*/  @!P3 SYNCS.PHASECHK.TRANS64 P3, [R10+URZ+0x28830], R9 ;  /* 0x028830090a00b5a7 */ /* 0x000ea4000806007f */
[----:B--2---:R-:W-:Y:S05]  /*15090*/  @!P3 BRA `(.L_x_1001) ;  /* 0xfffffffc00ecb947 */ /* 0x004fea000383ffff */
[----:B------:R-:W-:Y:S05]  /*150a0*/  BRA `(.L_x_998) ;  /* 0xffffff3c00a07947 */ /* 0x000fea000383ffff */
.L_x_1005:
[----:B-1----:R-:W-:-:S04]  /*150b0*/  IMAD.U32 R10, RZ, RZ, UR10 ;  /* 0x0000000aff0a7e24 */ /* 0x002fc8000f8e00ff */
[----:B------:R1:W2:Y:S03]  /*150c0*/  SYNCS.PHASECHK.TRANS64.TRYWAIT P2, [R10+URZ+0x28850], R9 ;  /* 0x028850090a0075a7 */ /* 0x0002a6000804017f */
[----:B--2---:R-:W-:Y:S05]  /*150d0*/  @!P2 NANOSLEEP.SYNCS 0x989680 ;  /* 0x009896800000a95d */ /* 0x004fea0003900000 */
[----:B------:R-:W2:Y:S02]  /*150e0*/  @!P2 SYNCS.PHASECHK.TRANS64 P2, [R10+URZ+0x28850], R9 ;  /* 0x028850090a00a5a7 */ /* 0x000ea4000804007f */
[----:B--2---:R-:W-:Y:S05]  /*150f0*/  @!P2 BRA `(.L_x_1005) ;  /* 0xfffffffc00eca947 */ /* 0x004fea000383ffff */
[----:B------:R-:W-:Y:S05]  /*15100*/  BRA `(.L_x_1002) ;  /* 0xffffff4000647947 */ /* 0x000fea000383ffff */
.L_x_1011:
[----:B-1----:R-:W-:-:S04]  /*15110*/  IMAD.U32 R10, RZ, RZ, UR10 ;  /* 0x0000000aff0a7e24 */ /* 0x002fc8000f8e00ff */
[----:B------:R1:W2:Y:S03]  /*15120*/  SYNCS.PHASECHK.TRANS64.TRYWAIT P3, [R10+URZ+0x28830], R9 ;  /* 0x028830090a0075a7 */ /* 0x0002a6000806017f */
[----:B--2---:R-:W-:Y:S05]  /*15130*/  @!P3 NANOSLEEP.SYNCS 0x989680 ;  /* 0x009896800000b95d */ /* 0x004fea0003900000 */
[----:B------:R-:W2:Y:S02]  /*15140*/  @!P3 SYNCS.PHASECHK.TRANS64 P3, [R10+URZ+0x28830], R9 ;  /* 0x028830090a00b5a7 */ /* 0x000ea4000806007f */
[----:B--2---:R-:W-:Y:S05]  /*15150*/  @!P3 BRA `(.L_x_1011) ;  /* 0xfffffffc00ecb947 */ /* 0x004fea000383ffff */
[----:B------:R-:W-:Y:S05]  /*15160*/  BRA `(.L_x_1008) ;  /* 0xffffff6400847947 */ /* 0x000fea000383ffff */
.L_x_1015:
[----:B-1----:R-:W-:-:S04]  /*15170*/  IMAD.U32 R10, RZ, RZ, UR10 ;  /* 0x0000000aff0a7e24 */ /* 0x002fc8000f8e00ff */
[----:B------:R1:W2:Y:S03]  /*15180*/  SYNCS.PHASECHK.TRANS64.TRYWAIT P2, [R10+URZ+0x28850], R9 ;  /* 0x028850090a0075a7 */ /* 0x0002a6000804017f */
[----:B--2---:R-:W-:Y:S05]  /*15190*/  @!P2 NANOSLEEP.SYNCS 0x989680 ;  /* 0x009896800000a95d */ /* 0x004fea0003900000 */
[----:B------:R-:W2:Y:S02]  /*151a0*/  @!P2 SYNCS.PHASECHK.TRANS64 P2, [R10+URZ+0x28850], R9 ;  /* 0x028850090a00a5a7 */ /* 0x000ea4000804007f */
[----:B--2---:R-:W-:Y:S05]  /*151b0*/  @!P2 BRA `(.L_x_1015) ;  /* 0xfffffffc00eca947 */ /* 0x004fea000383ffff */
[----:B------:R-:W-:Y:S05]  /*151c0*/  BRA `(.L_x_1012) ;  /* 0xffffff6800447947 */ /* 0x000fea000383ffff */
.L_x_1028:
[----:B-1----:R-:W-:-:S04]  /*151d0*/  IMAD.U32 R5, RZ, RZ, UR5 ;  /* 0x00000005ff057e24 */ /* 0x002fc8000f8e00ff */
[----:B------:R1:W2:Y:S03]  /*151e0*/  SYNCS.PHASECHK.TRANS64.TRYWAIT P0, [R5+URZ+0x28850], R0 ;  /* 0x02885000050075a7 */ /* 0x0002a6000800017f */
[----:B--2---:R-:W-:Y:S05]  /*151f0*/  @!P0 NANOSLEEP.SYNCS 0x989680 ;  /* 0x009896800000895d */ /* 0x004fea0003900000 */
[----:B------:R-:W2:Y:S02]  /*15200*/  @!P0 SYNCS.PHASECHK.TRANS64 P0, [R5+URZ+0x28850], R0 ;  /* 0x02885000050085a7 */ /* 0x000ea4000800007f */
[----:B--2---:R-:W-:Y:S05]  /*15210*/  @!P0 BRA `(.L_x_1028) ;  /* 0xfffffffc00ec8947 */ /* 0x004fea000383ffff */
[----:B------:R-:W-:Y:S05]  /*15220*/  BRA `(.L_x_1027) ;  /* 0xffffff9c00387947 */ /* 0x000fea000383ffff */
.L_x_1045:
[----:B------:R-:W-:Y:S02]  /*15230*/  IMAD.MOV.U32 R13, RZ, RZ, R0 ;  /* 0x000000ffff0d7224 */ /* 0x000fe400078e0000 */
[----:B------:R-:W-:Y:S02]  /*15240*/  IMAD.MOV.U32 R12, RZ, RZ, RZ ;  /* 0x000000ffff0c7224 */ /* 0x000fe400078e00ff */
[----:B------:R-:W-:Y:S02]  /*15250*/  IMAD.MOV.U32 R11, RZ, RZ, 0x1f ;  /* 0x0000001fff0b7424 */ /* 0x000fe400078e00ff */
[----:B------:R-:W-:-:S07]  /*15260*/  IMAD.MOV.U32 R15, RZ, RZ, -0x1 ;  /* 0xffffffffff0f7424 */ /* 0x000fce00078e00ff */
[----:B01----:R-:W-:Y:S05]  /*15270*/  WARPSYNC.COLLECTIVE R15, `(.L_x_1121) ;  /* 0x000000000f087348 */ /* 0x003fea0003c00000 */
[----:B------:R2:W3:Y:S02]  /*15280*/  SHFL.IDX P6, R14, R13, R12, R11 ;  /* 0x0000000c0d0e7389 */ /* 0x0004e400000c000b */
[----:B0123--:R-:W-:Y:S01]  /*15290*/  ENDCOLLECTIVE ;  /* 0x000000000000791b */ /* 0x00ffe20003800000 */
.L_x_1121:
[----:B------:R-:W-:Y:S05]  /*152a0*/  BRA `(.L_x_1122) ;  /* 0xffffffcc001c7947 */ /* 0x000fea000383ffff */
.L_x_1047:
[----:B------:R-:W-:Y:S01]  /*152b0*/  BSSY B0, `(.L_x_1123) ;  /* 0x0000006000007945 */ /* 0x000fe20003800000 */
[----:B------:R-:W-:-:S07]  /*152c0*/  IMAD.MOV.U32 R15, RZ, RZ, -0x1 ;  /* 0xffffffffff0f7424 */ /* 0x000fce00078e00ff */
[----:B012---:R-:W-:Y:S05]  /*152d0*/  WARPSYNC.COLLECTIVE R15, `(.L_x_1124) ;  /* 0x000000000f0c7348 */ /* 0x007fea0003c00000 */
[----:B------:R-:W-:Y:S02]  /*152e0*/  ELECT P6, UR62, PT ;  /* 0x00000000003e782f */ /* 0x000fe400038c0000 */
[----:B------:R-:W-:Y:S01]  /*152f0*/  MOV R14, UR62 ;  /* 0x0000003e000e7c02 */ /* 0x000fe20008000f00 */
[----:B012---:R-:W-:Y:S10]  /*15300*/  ENDCOLLECTIVE ;  /* 0x000000000000791b */ /* 0x007ff40003800000 */
.L_x_1124:
[----:B------:R-:W-:Y:S05]  /*15310*/  BSYNC B0 ;  /* 0x0000000000007941 */ /* 0x000fea0003800000 */
.L_x_1123:
[----:B------:R-:W-:Y:S05]  /*15320*/  BRA `(.L_x_1125) ;  /* 0xffffffcc001c7947 */ /* 0x000fea000383ffff */
.L_x_1049:
[----:B-1----:R-:W-:-:S04]  /*15330*/  IMAD.U32 R3, RZ, RZ, UR38 ;  /* 0x00000026ff037e24 */ /* 0x002fc8000f8e00ff */
[----:B------:R1:W2:Y:S03]  /*15340*/  SYNCS.PHASECHK.TRANS64.TRYWAIT P0, [R3+URZ+0x28840], R0 ;  /* 0x02884000030075a7 */ /* 0x0002a6000800017f */
[----:B--2---:R-:W-:Y:S05]  /*15350*/  @!P0 NANOSLEEP.SYNCS 0x989680 ;  /* 0x009896800000895d */ /* 0x004fea0003900000 */
[----:B------:R-:W2:Y:S02]  /*15360*/  @!P0 SYNCS.PHASECHK.TRANS64 P0, [R3+URZ+0x28840], R0 ;  /* 0x02884000030085a7 */ /* 0x000ea4000800007f */
[----:B--2---:R-:W-:Y:S05]  /*15370*/  @!P0 BRA `(.L_x_1049) ;  /* 0xfffffffc00ec8947 */ /* 0x004fea000383ffff */
[----:B------:R-:W-:Y:S05]  /*15380*/  BRA `(.L_x_1126) ;  /* 0xffffffcc00707947 */ /* 0x000fea000383ffff */
.L_x_1052:
[----:B------:R-:W-:Y:S02]  /*15390*/  IMAD.MOV.U32 R13, RZ, RZ, R6 ;  /* 0x000000ffff0d7224 */ /* 0x000fe400078e0006 */
[----:B------:R-:W-:Y:S02]  /*153a0*/  IMAD.MOV.U32 R12, RZ, RZ, RZ ;  /* 0x000000ffff0c7224 */ /* 0x000fe400078e00ff */
[----:B------:R-:W-:Y:S02]  /*153b0*/  IMAD.MOV.U32 R11, RZ, RZ, 0x181f ;  /* 0x0000181fff0b7424 */ /* 0x000fe400078e00ff */
[----:B------:R-:W-:Y:S02]  /*153c0*/  IMAD.MOV.U32 R15, RZ, RZ, -0x1 ;  /* 0xffffffffff0f7424 */ /* 0x000fe400078e00ff */
[----:B------:R-:W-:-:S07]  /*153d0*/  VIADD R4, R4, UR40 ;  /* 0x0000002804047c36 */ /* 0x000fce0008000000 */
[----:B------:R-:W-:Y:S05]  /*153e0*/  WARPSYNC.COLLECTIVE R15, `(.L_x_1127) ;  /* 0x000000000f087348 */ /* 0x000fea0003c00000 */
[----:B------:R0:W1:Y:S02]  /*153f0*/  SHFL.IDX P6, R14, R13, R12, R11 ;  /* 0x0000000c0d0e7389 */ /* 0x00006400000c000b */
[----:B01----:R-:W-:Y:S01]  /*15400*/  ENDCOLLECTIVE ;  /* 0x000000000000791b */ /* 0x003fe20003800000 */
.L_x_1127:
[----:B------:R-:W-:Y:S02]  /*15410*/  IMAD.MOV.U32 R13, RZ, RZ, R0 ;  /* 0x000000ffff0d7224 */ /* 0x000fe400078e0000 */
[----:B------:R-:W-:-:S07]  /*15420*/  IMAD.MOV.U32 R2, RZ, RZ, R14 ;  /* 0x000000ffff027224 */ /* 0x000fce00078e000e */
[----:B------:R-:W-:Y:S05]  /*15430*/  WARPSYNC.COLLECTIVE R15, `(.L_x_1128) ;  /* 0x000000000f087348 */ /* 0x000fea0003c00000 */
[----:B------:R0:W1:Y:S02]  /*15440*/  SHFL.IDX P6, R14, R13, R12, R11 ;  /* 0x0000000c0d0e7389 */ /* 0x00006400000c000b */
[----:B01----:R-:W-:Y:S01]  /*15450*/  ENDCOLLECTIVE ;  /* 0x000000000000791b */ /* 0x003fe20003800000 */
.L_x_1128:
[----:B------:R-:W-:Y:S02]  /*15460*/  ULDC UR4, c[0x0][0x288] ;  /* 0x0000a20000047ab9 */ /* 0x000fe40000000800 */
[----:B------:R-:W-:-:S05]  /*15470*/  IMAD R5, R8, UR4, RZ ;  /* 0x0000000408057c24 */ /* 0x000fca000f8e02ff */
[C---:B------:R-:W-:Y:S01]  /*15480*/  ISETP.GE.AND P2, PT, R4.reuse, R5, PT ;  /* 0x000000050400720c */ /* 0x040fe20003f46270 */
[----:B------:R-:W-:Y:S02]  /*15490*/  VIADD R12, R4, 0x10 ;  /* 0x00000010040c7836 */ /* 0x000fe40000000000 */
[----:B------:R-:W-:-:S10]  /*154a0*/  IMAD.MOV.U32 R13, RZ, RZ, R6 ;  /* 0x000000ffff0d7224 */ /* 0x000fd400078e0006 */
[----:B------:R-:W-:Y:S01]  /*154b0*/  @!P2 LEA R8, R7, UR38, 0x1 ;  /* 0x000000260708ac11 */ /* 0x000fe2000f8e08ff */
[----:B------:R-:W-:-:S05]  /*154c0*/  IMAD.MOV.U32 R3, RZ, RZ, R14 ;  /* 0x000000ffff037224 */ /* 0x000fca00078e000e */
[----:B------:R-:W-:-:S04]  /*154d0*/  LOP3.LUT R3, R3, R2, RZ, 0x3c, !PT ;  /* 0x0000000203037212 */ /* 0x000fc800078e3cff */
[----:B------:R-:W-:-:S04]  /*154e0*/  LOP3.LUT R2, R3, R2, RZ, 0x3c, !PT ;  /* 0x0000000203027212 */ /* 0x000fc800078e3cff */
[----:B------:R-:W-:-:S03]  /*154f0*/  LOP3.LUT R3, R3, R2, RZ, 0x3c, !PT ;  /* 0x0000000203037212 */ /* 0x000fc600078e3cff */
[----:B------:R-:W-:-:S05]  /*15500*/  @!P2 IMAD.WIDE.U32 R2, R10, 0x2, R2 ;  /* 0x000000020a02a825 */ /* 0x000fca00078e0002 */
[----:B------:R-:W-:Y:S01]  /*15510*/  @!PT LDS RZ, [RZ] ;  /* 0x00000000fffff984 */ /* 0x000fe20000000800 */
[----:B------:R-:W-:Y:S01]  /*15520*/  @!PT LDS RZ, [RZ] ;  /* 0x00000000fffff984 */ /* 0x000fe20000000800 */
[----:B------:R-:W-:Y:S01]  /*15530*/  @!PT LDS RZ, [RZ] ;  /* 0x00000000fffff984 */ /* 0x000fe20000000800 */
[----:B------:R0:W-:Y:S04]  /*15540*/  @!P2 LDGSTS.E.BYPASS.LTC128B.128 [R8+0x10400], desc[UR44][R2.64], !P1 ;  /* 0x104000000208afae */ /* 0x0001e8000c901d6c */
[----:B------:R0:W-:Y:S01]  /*15550*/  @!P2 LDGSTS.E.BYPASS.LTC128B.128 [R8+0x14400], desc[UR44][R2.64+0x80], !P0 ;  /* 0x144000800208afae */ /* 0x0001e2000c101d6c */
[----:B------:R-:W-:Y:S01]  /*15560*/  ISETP.GE.AND P2, PT, R12, R5, PT ;  /* 0x000000050c00720c */ /* 0x000fe20003f46270 */
[----:B------:R-:W-:-:S12]  /*15570*/  IMAD.MOV.U32 R12, RZ, RZ, 0x1 ;  /* 0x00000001ff0c7424 */ /* 0x000fd800078e00ff */
[----:B0-----:R-:W-:Y:S05]  /*15580*/  WARPSYNC.COLLECTIVE R15, `(.L_x_1129) ;  /* 0x000000000f087348 */ /* 0x001fea0003c00000 */
[----:B------:R1:W2:Y:S02]  /*15590*/  SHFL.IDX P6, R14, R13, R12, R11 ;  /* 0x0000000c0d0e7389 */ /* 0x0002a400000c000b */
[----:B012---:R-:W-:Y:S01]  /*155a0*/  ENDCOLLECTIVE ;  /* 0x000000000000791b */ /* 0x007fe20003800000 */
.L_x_1129:
[----:B------:R-:W-:Y:S01]  /*155b0*/  VIADD R2, R4, 0x20 ;  /* 0x0000002004027836 */ /* 0x000fe20000000000 */
[----:B------:R-:W-:Y:S01]  /*155c0*/  @!P2 LEA R21, R7, UR38, 0x1 ;  /* 0x000000260715ac11 */ /* 0x000fe2000f8e08ff */
[----:B------:R-:W-:Y:S02]  /*155d0*/  IMAD.MOV.U32 R13, RZ, RZ, R0 ;  /* 0x000000ffff0d7224 */ /* 0x000fe400078e0000 */
[----:B------:R-:W-:-:S07]  /*155e0*/  IMAD.MOV.U32 R8, RZ, RZ, R14 ;  /* 0x000000ffff087224 */ /* 0x000fce00078e000e */
[----:B------:R-:W-:Y:S05]  /*155f0*/  WARPSYNC.COLLECTIVE R15, `(.L_x_1130) ;  /* 0x000000000f087348 */ /* 0x000fea0003c00000 */
[----:B------:R0:W1:Y:S02]  /*15600*/  SHFL.IDX P6, R14, R13, R12, R11 ;  /* 0x0000000c0d0e7389 */ /* 0x00006400000c000b */
[----:B01----:R-:W-:Y:S01]  /*15610*/  ENDCOLLECTIVE ;  /* 0x000000000000791b */ /* 0x003fe20003800000 */
.L_x_1130:
[----:B------:R-:W-:Y:S02]  /*15620*/  IMAD.MOV.U32 R9, RZ, RZ, R8 ;  /* 0x000000ffff097224 */ /* 0x000fe400078e0008 */
[----:B------:R-:W-:Y:S02]  /*15630*/  IMAD.MOV.U32 R13, RZ, RZ, R6 ;  /* 0x000000ffff0d7224 */ /* 0x000fe400078e0006 */
[----:B------:R-:W-:Y:S02]  /*15640*/  IMAD.MOV.U32 R12, RZ, RZ, 0x2 ;  /* 0x00000002ff0c7424 */ /* 0x000fe400078e00ff */
[----:B------:R-:W-:-:S07]  /*15650*/  IMAD.MOV.U32 R8, RZ, RZ, R14 ;  /* 0x000000ffff087224 */ /* 0x000fce00078e000e */
[----:B------:R-:W-:Y:S05]  /*15660*/  WARPSYNC.COLLECTIVE R15, `(.L_x_1131) ;  /* 0x000000000f087348 */ /* 0x000fea0003c00000 */
[----:B------:R0:W1:Y:S02]  /*15670*/  SHFL.IDX P6, R14, R13, R12, R11 ;  /* 0x0000000c0d0e7389 */ /* 0x00006400000c000b */
[----:B01----:R-:W-:Y:S01]  /*15680*/  ENDCOLLECTIVE ;  /* 0x000000000000791b */ /* 0x003fe20003800000 */
.L_x_1131:
[----:B------:R-:W-:-:S05]  /*15690*/  @!P2 IMAD.WIDE.U32 R8, R10, 0x2, R8 ;  /* 0x000000020a08a825 */ /* 0x000fca00078e0008 */
[----:B------:R-:W-:Y:S01]  /*156a0*/  @!PT LDS RZ, [RZ] ;  /* 0x00000000fffff984 */ /* 0x000fe20000000800 */
[----:B------:R-:W-:Y:S01]  /*156b0*/  @!PT LDS RZ, [RZ] ;  /* 0x00000000fffff984 */ /* 0x000fe20000000800 */
[----:B------:R-:W-:Y:S01]  /*156c0*/  @!PT LDS RZ, [RZ] ;  /* 0x00000000fffff984 */ /* 0x000fe20000000800 */
[----:B------:R-:W-:Y:S04]  /*156d0*/  @!P2 LDGSTS.E.BYPASS.LTC128B.128 [R21+0x10c00], desc[UR44][R8.64], !P1 ;  /* 0x10c000000815afae */ /* 0x000fe8000c901d6c */
[----:B------:R0:W-:Y:S01]  /*156e0*/  @!P2 LDGSTS.E.BYPASS.LTC128B.128 [R21+0x14c00], desc[UR44][R8.64+0x80], !P0 ;  /* 0x14c000800815afae */ /* 0x0001e2000c101d6c */
[----:B------:R-:W-:Y:S01]  /*156f0*/  ISETP.GE.AND P2, PT, R2, R5, PT ;  /* 0x000000050200720c */ /* 0x000fe20003f46270 */
[----:B------:R-:W-:Y:S02]  /*15700*/  IMAD.MOV.U32 R13, RZ, RZ, R0 ;  /* 0x000000ffff0d7224 */ /* 0x000fe400078e0000 */
[----:B0-----:R-:W-:Y:S02]  /*15710*/  VIADD R8, R4, 0x30 ;  /* 0x0000003004087836 */ /* 0x001fe40000000000 */
[----:B------:R-:W-:-:S08]  /*15720*/  IMAD.MOV.U32 R2, RZ, RZ, R14 ;  /* 0x000000ffff027224 */ /* 0x000fd000078e000e */
[----:B------:R-:W-:-:S07]  /*15730*/  @!P2 LEA R20, R7, UR38, 0x1 ;  /* 0x000000260714ac11 */ /* 0x000fce000f8e08ff */
[----:B------:R-:W-:Y:S05]  /*15740*/  WARPSYNC.COLLECTIVE R15, `(.L_x_1132) ;  /* 0x000000000f087348 */ /* 0x000fea0003c00000 */
[----:B------:R0:W1:Y:S02]  /*15750*/  SHFL.IDX P6, R14, R13, R12, R11 ;  /* 0x0000000c0d0e7389 */ /* 0x00006400000c000b */
[----:B01----:R-:W-:Y:S01]  /*15760*/  ENDCOLLECTIVE ;  /* 0x000000000000791b */ /* 0x003fe20003800000 */
.L_x_1132:
[----:B------:R-:W-:Y:S02]  /*15770*/  IMAD.MOV.U32 R3, RZ, RZ, R2 ;  /* 0x000000ffff037224 */ /* 0x000fe400078e0002 */
[----:B------:R-:W-:Y:S02]  /*15780*/  IMAD.MOV.U32 R13, RZ, RZ, R6 ;  /* 0x000000ffff0d7224 */ /* 0x000fe400078e0006 */
[----:B------:R-:W-:Y:S02]  /*15790*/  IMAD.MOV.U32 R12, RZ, RZ, 0x3 ;  /* 0x00000003ff0c7424 */ /* 0x000fe400078e00ff */
[----:B------:R-:W-:-:S07]  /*157a0*/  IMAD.MOV.U32 R2, RZ, RZ, R14 ;  /* 0x000000ffff027224 */ /* 0x000fce00078e000e */
[----:B------:R-:W-:Y:S05]  /*157b0*/  WARPSYNC.COLLECTIVE R15, `(.L_x_1133) ;  /* 0x000000000f087348 */ /* 0x000fea0003c00000 */
[----:B------:R0:W1:Y:S02]  /*157c0*/  SHFL.IDX P6, R14, R13, R12, R11 ;  /* 0x0000000c0d0e7389 */ /* 0x00006400000c000b */
[----:B01----:R-:W-:Y:S01]  /*157d0*/  ENDCOLLECTIVE ;  /* 0x000000000000791b */ /* 0x003fe20003800000 */
.L_x_1133:
        /* <DEDUP_REMOVED lines=14> */
.L_x_1134:
[----:B------:R-:W-:Y:S02]  /*158c0*/  IMAD.MOV.U32 R9, RZ, RZ, R8 ;  /* 0x000000ffff097224 */ /* 0x000fe400078e0008 */
[----:B------:R-:W-:Y:S02]  /*158d0*/  IMAD.MOV.U32 R13, RZ, RZ, R6 ;  /* 0x000000ffff0d7224 */ /* 0x000fe400078e0006 */
[----:B------:R-:W-:Y:S02]  /*158e0*/  IMAD.MOV.U32 R12, RZ, RZ, 0x4 ;  /* 0x00000004ff0c7424 */ /* 0x000fe400078e00ff */
[----:B------:R-:W-:-:S07]  /*158f0*/  IMAD.MOV.U32 R8, RZ, RZ, R14 ;  /* 0x000000ffff087224 */ /* 0x000fce00078e000e */
[----:B------:R-:W-:Y:S05]  /*15900*/  WARPSYNC.COLLECTIVE R15, `(.L_x_1135) ;  /* 0x000000000f087348 */ /* 0x000fea0003c00000 */
[----:B------:R0:W1:Y:S02]  /*15910*/  SHFL.IDX P6, R14, R13, R12, R11 ;  /* 0x0000000c0d0e7389 */ /* 0x00006400000c000b */
[----:B01----:R-:W-:Y:S01]  /*15920*/  ENDCOLLECTIVE ;  /* 0x000000000000791b */ /* 0x003fe20003800000 */
.L_x_1135:
        /* <DEDUP_REMOVED lines=14> */
.L_x_1136:
[----:B------:R-:W-:Y:S02]  /*15a10*/  IMAD.MOV.U32 R3, RZ, RZ, R2 ;  /* 0x000000ffff037224 */ /* 0x000fe400078e0002 */
[----:B------:R-:W-:Y:S02]  /*15a20*/  IMAD.MOV.U32 R13, RZ, RZ, R6 ;  /* 0x000000ffff0d7224 */ /* 0x000fe400078e0006 */
[----:B------:R-:W-:Y:S02]  /*15a30*/  IMAD.MOV.U32 R12, RZ, RZ, 0x5 ;  /* 0x00000005ff0c7424 */ /* 0x000fe400078e00ff */
[----:B------:R-:W-:-:S07]  /*15a40*/  IMAD.MOV.U32 R2, RZ, RZ, R14 ;  /* 0x000000ffff027224 */ /* 0x000fce00078e000e */
[----:B------:R-:W-:Y:S05]  /*15a50*/  WARPSYNC.COLLECTIVE R15, `(.L_x_1137) ;  /* 0x000000000f087348 */ /* 0x000fea0003c00000 */
[----:B------:R0:W1:Y:S02]  /*15a60*/  SHFL.IDX P6, R14, R13, R12, R11 ;  /* 0x0000000c0d0e7389 */ /* 0x00006400000c000b */
[----:B01----:R-:W-:Y:S01]  /*15a70*/  ENDCOLLECTIVE ;  /* 0x000000000000791b */ /* 0x003fe20003800000 */
.L_x_1137:
        /* <DEDUP_REMOVED lines=14> */
.L_x_1138:
[----:B------:R-:W-:Y:S02]  /*15b60*/  IMAD.MOV.U32 R9, RZ, RZ, R8 ;  /* 0x000000ffff097224 */ /* 0x000fe400078e0008 */
[----:B------:R-:W-:Y:S02]  /*15b70*/  IMAD.MOV.U32 R13, RZ, RZ, R6 ;  /* 0x000000ffff0d7224 */ /* 0x000fe400078e0006 */
[----:B------:R-:W-:Y:S02]  /*15b80*/  IMAD.MOV.U32 R12, RZ, RZ, 0x6 ;  /* 0x00000006ff0c7424 */ /* 0x000fe400078e00ff */
[----:B------:R-:W-:-:S07]  /*15b90*/  IMAD.MOV.U32 R8, RZ, RZ, R14 ;  /* 0x000000ffff087224 */ /* 0x000fce00078e000e */
[----:B------:R-:W-:Y:S05]  /*15ba0*/  WARPSYNC.COLLECTIVE R15, `(.L_x_1139) ;  /* 0x000000000f087348 */ /* 0x000fea0003c00000 */
[----:B------:R0:W1:Y:S02]  /*15bb0*/  SHFL.IDX P6, R14, R13, R12, R11 ;  /* 0x0000000c0d0e7389 */ /* 0x00006400000c000b */
[----:B01----:R-:W-:Y:S01]  /*15bc0*/  ENDCOLLECTIVE ;  /* 0x000000000000791b */ /* 0x003fe20003800000 */
.L_x_1139:
        /* <DEDUP_REMOVED lines=8> */
[----:B------:R-:W-:-:S10]  /*15c50*/  IMAD.MOV.U32 R2, RZ, RZ, R14 ;  /* 0x000000ffff027224 */ /* 0x000fd400078e000e */
[----:B0-----:R-:W-:-:S07]  /*15c60*/  @!P2 LEA R8, R7, UR38, 0x1 ;  /* 0x000000260708ac11 */ /* 0x001fce000f8e08ff */
[----:B------:R-:W-:Y:S05]  /*15c70*/  WARPSYNC.COLLECTIVE R15, `(.L_x_1140) ;  /* 0x000000000f087348 */ /* 0x000fea0003c00000 */
[----:B------:R0:W1:Y:S02]  /*15c80*/  SHFL.IDX P6, R14, R13, R12, R11 ;  /* 0x0000000c0d0e7389 */ /* 0x00006400000c000b */
[----:B01----:R-:W-:Y:S01]  /*15c90*/  ENDCOLLECTIVE ;  /* 0x000000000000791b */ /* 0x003fe20003800000 */
.L_x_1140:
[----:B------:R-:W-:Y:S02]  /*15ca0*/  IMAD.MOV.U32 R3, RZ, RZ, R2 ;  /* 0x000000ffff037224 */ /* 0x000fe400078e0002 */
[----:B------:R-:W-:Y:S02]  /*15cb0*/  IMAD.MOV.U32 R13, RZ, RZ, R6 ;  /* 0x000000ffff0d7224 */ /* 0x000fe400078e0006 */
[----:B------:R-:W-:Y:S02]  /*15cc0*/  IMAD.MOV.U32 R12, RZ, RZ, 0x7 ;  /* 0x00000007ff0c7424 */ /* 0x000fe400078e00ff */
[----:B------:R-:W-:-:S07]  /*15cd0*/  IMAD.MOV.U32 R2, RZ, RZ, R14 ;  /* 0x000000ffff027224 */ /* 0x000fce00078e000e */
[----:B------:R-:W-:Y:S05]  /*15ce0*/  WARPSYNC.COLLECTIVE R15, `(.L_x_1141) ;  /* 0x000000000f087348 */ /* 0x000fea0003c00000 */
[----:B------:R0:W1:Y:S02]  /*15cf0*/  SHFL.IDX P6, R14, R13, R12, R11 ;  /* 0x0000000c0d0e7389 */ /* 0x00006400000c000b */
[----:B01----:R-:W-:Y:S01]  /*15d00*/  ENDCOLLECTIVE ;  /* 0x000000000000791b */ /* 0x003fe20003800000 */
.L_x_1141:
[----:B------:R-:W-:-:S05]  /*15d10*/  @!P2 IMAD.WIDE.U32 R2, R10, 0x2, R2 ;  /* 0x000000020a02a825 */ /* 0x000fca00078e0002 */
[----:B------:R-:W-:Y:S01]  /*15d20*/  @!PT LDS RZ, [RZ] ;  /* 0x00000000fffff984 */ /* 0x000fe20000000800 */
[----:B------:R-:W-:Y:S01]  /*15d30*/  @!PT LDS RZ, [RZ] ;  /* 0x00000000fffff984 */ /* 0x000fe20000000800 */
[----:B------:R-:W-:Y:S01]  /*15d40*/  @!PT LDS RZ, [RZ] ;  /* 0x00000000fffff984 */ /* 0x000fe20000000800 */
[----:B------:R-:W-:Y:S04]  /*15d50*/  @!P2 LDGSTS.E.BYPASS.LTC128B.128 [R8+0x13400], desc[UR44][R2.64], !P1 ;  /* 0x134000000208afae */ /* 0x000fe8000c901d6c */
[----:B------:R0:W-:Y:S01]  /*15d60*/  @!P2 LDGSTS.E.BYPASS.LTC128B.128 [R8+0x17400], desc[UR44][R2.64+0x80], !P0 ;  /* 0x174000800208afae */ /* 0x0001e2000c101d6c */
[----:B------:R-:W-:Y:S02]  /*15d70*/  IMAD.MOV.U32 R13, RZ, RZ, R0 ;  /* 0x000000ffff0d7224 */ /* 0x000fe400078e0000 */
[----:B0-----:R-:W-:-:S07]  /*15d80*/  IMAD.MOV.U32 R2, RZ, RZ, R14 ;  /* 0x000000ffff027224 */ /* 0x001fce00078e000e */
[----:B------:R-:W-:Y:S05]  /*15d90*/  WARPSYNC.COLLECTIVE R15, `(.L_x_1142) ;  /* 0x000000000f087348 */ /* 0x000fea0003c00000 */
[----:B------:R0:W1:Y:S02]  /*15da0*/  SHFL.IDX P6, R14, R13, R12, R11 ;  /* 0x0000000c0d0e7389 */ /* 0x00006400000c000b */
[----:B01----:R-:W-:Y:S01]  /*15db0*/  ENDCOLLECTIVE ;  /* 0x000000000000791b */ /* 0x003fe20003800000 */
.L_x_1142:
[----:B------:R-:W-:Y:S05]  /*15dc0*/  BRA `(.L_x_1143) ;  /* 0xffffffcc00bc7947 */ /* 0x000fea000383ffff */
.L_x_1055:
[----:B0-----:R-:W-:-:S04]  /*15dd0*/  IMAD.U32 R3, RZ, RZ, UR38 ;  /* 0x00000026ff037e24 */ /* 0x001fc8000f8e00ff */
[----:B------:R0:W1:Y:S03]  /*15de0*/  SYNCS.PHASECHK.TRANS64.TRYWAIT P0, [R3+URZ+0x28820], R0 ;  /* 0x02882000030075a7 */ /* 0x000066000800017f */
[----:B-1----:R-:W-:Y:S05]  /*15df0*/  @!P0 NANOSLEEP.SYNCS 0x989680 ;  /* 0x009896800000895d */ /* 0x002fea0003900000 */
[----:B------:R-:W1:Y:S02]  /*15e00*/  @!P0 SYNCS.PHASECHK.TRANS64 P0, [R3+URZ+0x28820], R0 ;  /* 0x02882000030085a7 */ /* 0x000e64000800007f */
[----:B-1----:R-:W-:Y:S05]  /*15e10*/  @!P0 BRA `(.L_x_1055) ;  /* 0xfffffffc00ec8947 */ /* 0x002fea000383ffff */
[----:B------:R-:W-:Y:S05]  /*15e20*/  BRA `(.L_x_1144) ;  /* 0xffffffd000107947 */ /* 0x000fea000383ffff */
.L_x_1062:
[----:B-1----:R-:W-:-:S04]  /*15e30*/  IMAD.U32 R3, RZ, RZ, UR38 ;  /* 0x00000026ff037e24 */ /* 0x002fc8000f8e00ff */
[----:B------:R1:W2:Y:S03]  /*15e40*/  SYNCS.PHASECHK.TRANS64.TRYWAIT P0, [R3+URZ+0x28848], R2 ;  /* 0x02884802030075a7 */ /* 0x0002a6000800017f */
[----:B--2---:R-:W-:Y:S05]  /*15e50*/  @!P0 NANOSLEEP.SYNCS 0x989680 ;  /* 0x009896800000895d */ /* 0x004fea0003900000 */
[----:B------:R-:W2:Y:S02]  /*15e60*/  @!P0 SYNCS.PHASECHK.TRANS64 P0, [R3+URZ+0x28848], R2 ;  /* 0x02884802030085a7 */ /* 0x000ea4000800007f */
[----:B--2---:R-:W-:Y:S05]  /*15e70*/  @!P0 BRA `(.L_x_1062) ;  /* 0xfffffffc00ec8947 */ /* 0x004fea000383ffff */
[----:B------:R-:W-:Y:S05]  /*15e80*/  BRA `(.L_x_1145) ;  /* 0xffffffd000f47947 */ /* 0x000fea000383ffff */
.L_x_1068:
[----:B0-----:R-:W-:-:S04]  /*15e90*/  IMAD.U32 R3, RZ, RZ, UR38 ;  /* 0x00000026ff037e24 */ /* 0x001fc8000f8e00ff */
[----:B------:R0:W1:Y:S03]  /*15ea0*/  SYNCS.PHASECHK.TRANS64.TRYWAIT P0, [R3+URZ+0x28860], R2 ;  /* 0x02886002030075a7 */ /* 0x000066000800017f */
[----:B-1----:R-:W-:Y:S05]  /*15eb0*/  @!P0 NANOSLEEP.SYNCS 0x989680 ;  /* 0x009896800000895d */ /* 0x002fea0003900000 */
[----:B------:R-:W1:Y:S02]  /*15ec0*/  @!P0 SYNCS.PHASECHK.TRANS64 P0, [R3+URZ+0x28860], R2 ;  /* 0x02886002030085a7 */ /* 0x000e64000800007f */
[----:B-1----:R-:W-:Y:S05]  /*15ed0*/  @!P0 BRA `(.L_x_1068) ;  /* 0xfffffffc00ec8947 */ /* 0x002fea000383ffff */
[----:B------:R-:W-:Y:S05]  /*15ee0*/  BRA `(.L_x_1146) ;  /* 0xffffffd400907947 */ /* 0x000fea000383ffff */
.L_x_1077:
[----:B-1----:R-:W-:-:S04]  /*15ef0*/  IMAD.U32 R3, RZ, RZ, UR38 ;  /* 0x00000026ff037e24 */ /* 0x002fc8000f8e00ff */
[----:B------:R1:W2:Y:S03]  /*15f00*/  SYNCS.PHASECHK.TRANS64.TRYWAIT P0, [R3+URZ+0x28840], R2 ;  /* 0x02884002030075a7 */ /* 0x0002a6000800017f */
[----:B--2---:R-:W-:Y:S05]  /*15f10*/  @!P0 NANOSLEEP.SYNCS 0x989680 ;  /* 0x009896800000895d */ /* 0x004fea0003900000 */
[----:B------:R-:W2:Y:S02]  /*15f20*/  @!P0 SYNCS.PHASECHK.TRANS64 P0, [R3+URZ+0x28840], R2 ;  /* 0x02884002030085a7 */ /* 0x000ea4000800007f */
[----:B--2---:R-:W-:Y:S05]  /*15f30*/  @!P0 BRA `(.L_x_1077) ;  /* 0xfffffffc00ec8947 */ /* 0x004fea000383ffff */
[----:B------:R-:W-:Y:S05]  /*15f40*/  BRA `(.L_x_1147) ;  /* 0xffffffd800b07947 */ /* 0x000fea000383ffff */
.L_x_1083:
[----:B0-----:R-:W-:-:S04]  /*15f50*/  IMAD.U32 R3, RZ, RZ, UR38 ;  /* 0x00000026ff037e24 */ /* 0x001fc8000f8e00ff */
[----:B------:R0:W1:Y:S03]  /*15f60*/  SYNCS.PHASECHK.TRANS64.TRYWAIT P0, [R3+URZ+0x28868], R2 ;  /* 0x02886802030075a7 */ /* 0x000066000800017f */
[----:B-1----:R-:W-:Y:S05]  /*15f70*/  @!P0 NANOSLEEP.SYNCS 0x989680 ;  /* 0x009896800000895d */ /* 0x002fea0003900000 */
[----:B------:R-:W1:Y:S02]  /*15f80*/  @!P0 SYNCS.PHASECHK.TRANS64 P0, [R3+URZ+0x28868], R2 ;  /* 0x02886802030085a7 */ /* 0x000e64000800007f */
[----:B-1----:R-:W-:Y:S05]  /*15f90*/  @!P0 BRA `(.L_x_1083) ;  /* 0xfffffffc00ec8947 */ /* 0x002fea000383ffff */
[----:B------:R-:W-:Y:S05]  /*15fa0*/  BRA `(.L_x_1148) ;  /* 0xffffffdc00507947 */ /* 0x000fea000383ffff */
.L_x_1092:
[----:B-1----:R-:W-:-:S04]  /*15fb0*/  IMAD.U32 R3, RZ, RZ, UR38 ;  /* 0x00000026ff037e24 */ /* 0x002fc8000f8e00ff */
[----:B------:R1:W2:Y:S03]  /*15fc0*/  SYNCS.PHASECHK.TRANS64.TRYWAIT P0, [R3+URZ+0x28848], R2 ;  /* 0x02884802030075a7 */ /* 0x0002a6000800017f */
[----:B--2---:R-:W-:Y:S05]  /*15fd0*/  @!P0 NANOSLEEP.SYNCS 0x989680 ;  /* 0x009896800000895d */ /* 0x004fea0003900000 */
[----:B------:R-:W2:Y:S02]  /*15fe0*/  @!P0 SYNCS.PHASECHK.TRANS64 P0, [R3+URZ+0x28848], R2 ;  /* 0x02884802030085a7 */ /* 0x000ea4000800007f */
[----:B--2---:R-:W-:Y:S05]  /*15ff0*/  @!P0 BRA `(.L_x_1092) ;  /* 0xfffffffc00ec8947 */ /* 0x004fea000383ffff */
[----:B------:R-:W-:Y:S05]  /*16000*/  BRA `(.L_x_1149) ;  /* 0xffffffe000887947 */ /* 0x000fea000383ffff */
.L_x_1098:
[----:B0-----:R-:W-:-:S04]  /*16010*/  IMAD.U32 R3, RZ, RZ, UR38 ;  /* 0x00000026ff037e24 */ /* 0x001fc8000f8e00ff */
[----:B------:R0:W1:Y:S03]  /*16020*/  SYNCS.PHASECHK.TRANS64.TRYWAIT P0, [R3+URZ+0x28860], R2 ;  /* 0x02886002030075a7 */ /* 0x000066000800017f */
[----:B-1----:R-:W-:Y:S05]  /*16030*/  @!P0 NANOSLEEP.SYNCS 0x989680 ;  /* 0x009896800000895d */ /* 0x002fea0003900000 */
[----:B------:R-:W1:Y:S02]  /*16040*/  @!P0 SYNCS.PHASECHK.TRANS64 P0, [R3+URZ+0x28860], R2 ;  /* 0x02886002030085a7 */ /* 0x000e64000800007f */
[----:B-1----:R-:W-:Y:S05]  /*16050*/  @!P0 BRA `(.L_x_1098) ;  /* 0xfffffffc00ec8947 */ /* 0x002fea000383ffff */
[----:B------:R-:W-:Y:S05]  /*16060*/  BRA `(.L_x_1150) ;  /* 0xffffffe400247947 */ /* 0x000fea000383ffff */
.L_x_1106:
[----:B0-----:R0:W1:Y:S02]  /*16070*/  SYNCS.PHASECHK.TRANS64.TRYWAIT P0, [R3+URZ+0x28860], R2 ;  /* 0x02886002030075a7 */ /* 0x001064000800017f */
[----:B-1----:R-:W-:Y:S05]  /*16080*/  @!P0 NANOSLEEP.SYNCS 0x989680 ;  /* 0x009896800000895d */ /* 0x002fea0003900000 */
[----:B------:R-:W1:Y:S02]  /*16090*/  @!P0 SYNCS.PHASECHK.TRANS64 P0, [R3+URZ+0x28860], R2 ;  /* 0x02886002030085a7 */ /* 0x000e64000800007f */
[----:B-1----:R-:W-:Y:S05]  /*160a0*/  @!P0 BRA `(.L_x_1106) ;  /* 0xfffffffc00f08947 */ /* 0x002fea000383ffff */
[----:B------:R-:W-:Y:S05]  /*160b0*/  BRA `(.L_x_1151) ;  /* 0xffffffe400f07947 */ /* 0x000fea000383ffff */
.L_x_1111:
[----:B0-----:R0:W1:Y:S02]  /*160c0*/  SYNCS.PHASECHK.TRANS64.TRYWAIT P0, [R2+URZ+0x28820], R3 ;  /* 0x02882003020075a7 */ /* 0x001064000800017f */
[----:B-1----:R-:W-:Y:S05]  /*160d0*/  @!P0 NANOSLEEP.SYNCS 0x989680 ;  /* 0x009896800000895d */ /* 0x002fea0003900000 */
[----:B------:R-:W1:Y:S02]  /*160e0*/  @!P0 SYNCS.PHASECHK.TRANS64 P0, [R2+URZ+0x28820], R3 ;  /* 0x02882003020085a7 */ /* 0x000e64000800007f */
[----:B-1----:R-:W-:Y:S05]  /*160f0*/  @!P0 BRA `(.L_x_1111) ;  /* 0xfffffffc00f08947 */ /* 0x002fea000383ffff */
[----:B------:R-:W-:Y:S05]  /*16100*/  BRA `(.L_x_1152) ;  /* 0xffffffe800c07947 */ /* 0x000fea000383ffff */
.L_x_1112:
        /* <DEDUP_REMOVED lines=11> */
.L_x_1154:
[----:B------:R-:W-:Y:S05]  /*161c0*/  BSYNC B0 ;  /* 0x0000000000007941 */ /* 0x000fea0003800000 */
.L_x_1153:
[----:B------:R-:W-:Y:S05]  /*161d0*/  BRA `(.L_x_1155) ;  /* 0xffffffe800a47947 */ /* 0x000fea000383ffff */
.L_x_1113:
[----:B------:R-:W-:Y:S01]  /*161e0*/  BSSY B0, `(.L_x_1156) ;  /* 0x0000006000007945 */ /* 0x000fe20003800000 */
[----:B------:R-:W-:-:S07]  /*161f0*/  IMAD.MOV.U32 R15, RZ, RZ, -0x1 ;  /* 0xffffffffff0f7424 */ /* 0x000fce00078e00ff */
[----:B0-----:R-:W-:Y:S05]  /*16200*/  WARPSYNC.COLLECTIVE R15, `(.L_x_1157) ;  /* 0x000000000f0c7348 */ /* 0x001fea0003c00000 */
[----:B------:R-:W-:Y:S02]  /*16210*/  ELECT P6, UR62, PT ;  /* 0x00000000003e782f */ /* 0x000fe400038c0000 */
[----:B------:R-:W-:Y:S01]  /*16220*/  MOV R14, UR62 ;  /* 0x0000003e000e7c02 */ /* 0x000fe20008000f00 */
[----:B0-----:R-:W-:Y:S10]  /*16230*/  ENDCOLLECTIVE ;  /* 0x000000000000791b */ /* 0x001ff40003800000 */
.L_x_1157:
[----:B------:R-:W-:Y:S05]  /*16240*/  BSYNC B0 ;  /* 0x0000000000007941 */ /* 0x000fea0003800000 */
.L_x_1156:
[----:B------:R-:W-:Y:S05]  /*16250*/  BRA `(.L_x_1158) ;  /* 0xffffffe800987947 */ /* 0x000fea000383ffff */
.L_x_1115:
[----:B0-----:R0:W1:Y:S02]  /*16260*/  SYNCS.PHASECHK.TRANS64.TRYWAIT P0, [R6+URZ], R5 ;  /* 0x00000005060075a7 */ /* 0x001064000800017f */
[----:B-1----:R-:W-:Y:S05]  /*16270*/  @!P0 NANOSLEEP.SYNCS 0x989680 ;  /* 0x009896800000895d */ /* 0x002fea0003900000 */
[----:B------:R-:W1:Y:S02]  /*16280*/  @!P0 SYNCS.PHASECHK.TRANS64 P0, [R6+URZ], R5 ;  /* 0x00000005060085a7 */ /* 0x000e64000800007f */
[----:B-1----:R-:W-:Y:S05]  /*16290*/  @!P0 BRA `(.L_x_1115) ;  /* 0xfffffffc00f08947 */ /* 0x002fea000383ffff */
[----:B------:R-:W-:Y:S05]  /*162a0*/  BRA `(.L_x_1159) ;  /* 0xffffffe800cc7947 */ /* 0x000fea000383ffff */
.L_x_1116:
[----:B-1----:R1:W2:Y:S02]  /*162b0*/  SYNCS.PHASECHK.TRANS64.TRYWAIT P0, [R3+URZ], R4 ;  /* 0x00000004030075a7 */ /* 0x0022a4000800017f */
[----:B--2---:R-:W-:Y:S05]  /*162c0*/  @!P0 NANOSLEEP.SYNCS 0x989680 ;  /* 0x009896800000895d */ /* 0x004fea0003900000 */
[----:B------:R-:W2:Y:S02]  /*162d0*/  @!P0 SYNCS.PHASECHK.TRANS64 P0, [R3+URZ], R4 ;  /* 0x00000004030085a7 */ /* 0x000ea4000800007f */
[----:B--2---:R-:W-:Y:S05]  /*162e0*/  @!P0 BRA `(.L_x_1116) ;  /* 0xfffffffc00f08947 */ /* 0x004fea000383ffff */
[----:B------:R-:W-:Y:S05]  /*162f0*/  BRA `(.L_x_1160) ;  /* 0xffffffe800c07947 */ /* 0x000fea000383ffff */
.L_x_1118:
[----:B-1----:R1:W2:Y:S02]  /*16300*/  SYNCS.PHASECHK.TRANS64.TRYWAIT P0, [R0+URZ], R5 ;  /* 0x00000005000075a7 */ /* 0x0022a4000800017f */
[----:B--2---:R-:W-:Y:S05]  /*16310*/  @!P0 NANOSLEEP.SYNCS 0x989680 ;  /* 0x009896800000895d */ /* 0x004fea0003900000 */
[----:B------:R-:W2:Y:S02]  /*16320*/  @!P0 SYNCS.PHASECHK.TRANS64 P0, [R0+URZ], R5 ;  /* 0x00000005000085a7 */ /* 0x000ea4000800007f */
[----:B--2---:R-:W-:Y:S05]  /*16330*/  @!P0 BRA `(.L_x_1118) ;  /* 0xfffffffc00f08947 */ /* 0x004fea000383ffff */
[----:B------:R-:W-:Y:S05]  /*16340*/  BRA `(.L_x_1161) ;  /* 0xffffffe800c47947 */ /* 0x000fea000383ffff */
.L_x_1162:
        /* <DEDUP_REMOVED lines=11> */
.L_x_3094:


//--------------------- .text._ZN7cutlass13device_kernelIN5flash11enable_sm90INS1_16FlashAttnFwdSm90INS1_25CollectiveMainloopFwdSm90ILi2EN4cute5tupleIJNS5_1CILi1EEES8_S8_EEENS6_IJNS7_ILi128EEESA_SA_EEELi128ENS_6half_tEfNS_4arch4Sm90ELb0ELb1ELb1ELb1ELb0ELb0ELb0ELb1ELb1ELb1ELb1ELb0EEENS1_21CollectiveEpilogueFwdISB_S9_SC_SE_Li256ELb1ELb1ELb1ELb0EEENS1_36VarlenDynamicPersistentTileSchedulerILi128ELi128ELi256ELi128ELb1ELb1ELb1ELb1ELb0ELb1EEEEEEEEEvNT_6ParamsE --------------------------
	.section	.text._ZN7cutlass13device_kernelIN5flash11enable_sm90INS1_16FlashAttnFwdSm90INS1_25CollectiveMainloopFwdSm90ILi2EN4cute5tupleIJNS5_1CILi1EEES8_S8_EEENS6_IJNS7_ILi128EEESA_SA_EEELi128ENS_6half_tEfNS_4arch4Sm90ELb0ELb1ELb1ELb1ELb0ELb0ELb0ELb1ELb1ELb1ELb1ELb0EEENS1_21CollectiveEpilogueFwdISB_S9_SC_SE_Li256ELb1ELb1ELb1ELb0EEENS1_36VarlenDynamicPersistentTileSchedulerILi128ELi128ELi256ELi128ELb1ELb1ELb1ELb1ELb0ELb1EEEEEEEEEvNT_6ParamsE,"ax",@progbits
	.align	128
.text._ZN7cutlass13device_kernelIN5flash11enable_sm90INS1_16FlashAttnFwdSm90INS1_25CollectiveMainloopFwdSm90ILi2EN4cute5tupleIJNS5_1CILi1EEES8_S8_EEENS6_IJNS7_ILi128EEESA_SA_EEELi128ENS_6half_tEfNS_4arch4Sm90ELb0ELb1ELb1ELb1ELb0ELb0ELb0ELb1ELb1ELb1ELb1ELb0EEENS1_21CollectiveEpilogueFwdISB_S9_SC_SE_Li256ELb1ELb1ELb1ELb0EEENS1_36VarlenDynamicPersistentTileSchedulerILi128ELi128ELi256ELi128ELb1ELb1ELb1ELb1ELb0ELb1EEEEEEEEEvNT_6ParamsE:
        .type           _ZN7cutlass13device_kernelIN5flash11enable_sm90INS1_16FlashAttnFwdSm90INS1_25CollectiveMainloopFwdSm90ILi2EN4cute5tupleIJNS5_1CILi1EEES8_S8_EEENS6_IJNS7_ILi128EEESA_SA_EEELi128ENS_6half_tEfNS_4arch4Sm90ELb0ELb1ELb1ELb1ELb0ELb0ELb0ELb1ELb1ELb1ELb1ELb0EEENS1_21CollectiveEpilogueFwdISB_S9_SC_SE_Li256ELb1ELb1ELb1ELb0EEENS1_36VarlenDynamicPersistentTileSchedulerILi128ELi128ELi256ELi128ELb1ELb1ELb1ELb1ELb0ELb1EEEEEEEEEvNT_6ParamsE,@function
        .size           _ZN7cutlass13device_kernelIN5flash11enable_sm90INS1_16FlashAttnFwdSm90INS1_25CollectiveMainloopFwdSm90ILi2EN4cute5tupleIJNS5_1CILi1EEES8_S8_EEENS6_IJNS7_ILi128EEESA_SA_EEELi128ENS_6half_tEfNS_4arch4Sm90ELb0ELb1ELb1ELb1ELb0ELb0ELb0ELb1ELb1ELb1ELb1ELb0EEENS1_21CollectiveEpilogueFwdISB_S9_SC_SE_Li256ELb1ELb1ELb1ELb0EEENS1_36VarlenDynamicPersistentTileSchedulerILi128ELi128ELi256ELi128ELb1ELb1ELb1ELb1ELb0ELb1EEEEEEEEEvNT_6ParamsE,(.L_x_3095 - _ZN7cutlass13device_kernelIN5flash11enable_sm90INS1_16FlashAttnFwdSm90INS1_25CollectiveMainloopFwdSm90ILi2EN4cute5tupleIJNS5_1CILi1EEES8_S8_EEENS6_IJNS7_ILi128EEESA_SA_EEELi128ENS_6half_tEfNS_4arch4Sm90ELb0ELb1ELb1ELb1ELb0ELb0ELb0ELb1ELb1ELb1ELb1ELb0EEENS1_21CollectiveEpilogueFwdISB_S9_SC_SE_Li256ELb1ELb1ELb1ELb0EEENS1_36VarlenDynamicPersistentTileSchedulerILi128ELi128ELi256ELi128ELb1ELb1ELb1ELb1ELb0ELb1EEEEEEEEEvNT_6ParamsE)
        .other          _ZN7cutlass13device_kernelIN5flash11enable_sm90INS1_16FlashAttnFwdSm90INS1_25CollectiveMainloopFwdSm90ILi2EN4cute5tupleIJNS5_1CILi1EEES8_S8_EEENS6_IJNS7_ILi128EEESA_SA_EEELi128ENS_6half_tEfNS_4arch4Sm90ELb0ELb1ELb1ELb1ELb0ELb0ELb0ELb1ELb1ELb1ELb1ELb0EEENS1_21CollectiveEpilogueFwdISB_S9_SC_SE_Li256ELb1ELb1ELb1ELb0EEENS1_36VarlenDynamicPersistentTileSchedulerILi128ELi128ELi256ELi128ELb1ELb1ELb1ELb1ELb0ELb1EEEEEEEEEvNT_6ParamsE,@"STO_CUDA_ENTRY STV_DEFAULT"
_ZN7cutlass13device_kernelIN5flash11enable_sm90INS1_16FlashAttnFwdSm90INS1_25CollectiveMainloopFwdSm90ILi2EN4cute5tupleIJNS5_1CILi1EEES8_S8_EEENS6_IJNS7_ILi128EEESA_SA_EEELi128ENS_6half_tEfNS_4arch4Sm90ELb0ELb1ELb1ELb1ELb0ELb0ELb0ELb1ELb1ELb1ELb1ELb0EEENS1_21CollectiveEpilogueFwdISB_S9_SC_SE_Li256ELb1ELb1ELb1ELb0EEENS1_36VarlenDynamicPersistentTileSchedulerILi128ELi128ELi256ELi128ELb1ELb1ELb1ELb1ELb0ELb1EEEEEEEEEvNT_6ParamsE:
        /* <DEDUP_REMOVED lines=18> */
.L_x_1164:
[----:B------:R-:W-:Y:S05]  /*0120*/  BSYNC B0 ;  /* 0x0000000000007941 */ /* 0x000fea0003800000 */
.L_x_1163:
        /* <DEDUP_REMOVED lines=41> */
.L_x_1165:
        /* <DEDUP_REMOVED lines=22> */
.L_x_1166:
        /* <DEDUP_REMOVED lines=18> */
.L_x_1167:
        /* <DEDUP_REMOVED lines=22> */
.L_x_1168:
        /* <DEDUP_REMOVED lines=22> */
.L_x_1169:
[----:B------:R-:W-:Y:S01]  /*0900*/  PLOP3.LUT P0, PT, PT, PT, UP0, 0x80, 0x0 ;  /* 0x000000000000781c */ /* 0x000fe20003f0f008 */
[----:B------:R-:W-:Y:S01]  /*0910*/  UMOV UR36, 0x1 ;  /* 0x0000000100247882 */ /* 0x000fe20000000000 */
[----:B------:R-:W-:Y:S01]  /*0920*/  NOP ;  /* 0x0000000000007918 */ /* 0x000fe20000000000 */
[----:B------:R-:W-:Y:S01]  /*0930*/  USEL UR36, UR36, 0x2, !UP0 ;  /* 0x0000000224247887 */ /* 0x000fe2000c000000 */
[----:B------:R-:W-:Y:S01]  /*0940*/  ULDC.64 UR52, c[0x0][0x208] ;  /* 0x0000820000347ab9 */ /* 0x000fe20000000a00 */
[----:B012-4-:R-:W-:Y:S08]  /*0950*/  BAR.SYNC.DEFER_BLOCKING 0x0 ;  /* 0x0000000000007b1d */ /* 0x017ff00000010000 */
[----:B------:R-:W-:Y:S05]  /*0960*/  @!P0 BRA `(.L_x_1170) ;  /* 0x0000012400f08947 */ /* 0x000fea0003800000 */
.L_x_1171:
[----:B------:R-:W-:-:S08]  /*0970*/  NOP ;  /* 0x0000000000007918 */ /* 0x000fd00000000000 */
[----:B------:R-:W0:Y:S02]  /*0980*/  USETMAXREG.TRY_ALLOC.CTAPOOL UP0, 0xf0 ;  /* 0x000000f0000079c8 */ /* 0x000e240008000600 */
[----:B0-----:R-:W-:-:S13]  /*0990*/  PLOP3.LUT P0, PT, PT, PT, UP0, 0x80, 0x0 ;  /* 0x000000000000781c */ /* 0x001fda0003f0f008 */
[----:B------:R-:W-:Y:S05]  /*09a0*/  @!P0 BRA `(.L_x_1171) ;  /* 0xfffffffc00f08947 */ /* 0x000fea000383ffff */
[----:B------:R-:W-:Y:S01]  /*09b0*/  LOP3.LUT R0, R6, 0xffffff80, RZ, 0xc0, !PT ;  /* 0xffffff8006007812 */ /* 0x000fe200078ec0ff */
[----:B------:R-:W0:Y:S08]  /*09c0*/  S2UR UR5, SR_CgaCtaId ;  /* 0x00000000000579c3 */ /* 0x000e300000008800 */
[----:B------:R-:W-:Y:S06]  /*09d0*/  BAR.ARV 0x8, 0x180 ;  /* 0x0206000000007b1d */ /* 0x000fec0000002000 */
[----:B------:R-:W-:Y:S01]  /*09e0*/  ISETP.NE.AND P0, PT, R0, 0x80, PT ;  /* 0x000000800000780c */ /* 0x000fe20003f05270 */
[----:B------:R-:W-:-:S12]  /*09f0*/  UMOV UR4, 0x400 ;  /* 0x0000040000047882 */ /* 0x000fd80000000000 */
[----:B------:R-:W-:Y:S06]  /*0a00*/  @!P0 BAR.ARV 0x9, 0x100 ;  /* 0x0244000000008b1d */ /* 0x000fec0000002000 */
[----:B0-----:R-:W-:Y:S02]  /*0a10*/  ULEA UR4, UR5, UR4, 0x18 ;  /* 0x0000000405047291 */ /* 0x001fe4000f8ec03f */
[----:B------:R-:W-:Y:S07]  /*0a20*/  BAR.SYNC.DEFER_BLOCKING 0x5, 0x180 ;  /* 0x0146000000007b1d */ /* 0x000fee0000010000 */
[----:B------:R-:W0:Y:S01]  /*0a30*/  LDS.128 R12, [UR4+0x288d0] ;  /* 0x0288d004ff0c7984 */ /* 0x000e220008000c00 */
[----:B------:R-:W-:Y:S01]  /*0a40*/  ULDC UR4, c[0x0][0xc3c] ;  /* 0x00030f0000047ab9 */ /* 0x000fe20000000800 */
[----:B------:R-:W-:Y:S06]  /*0a50*/  BAR.ARV 0x4, 0x180 ;  /* 0x0106000000007b1d */ /* 0x000fec0000002000 */
[----:B0-----:R-:W-:-:S13]  /*0a60*/  ISETP.GE.AND P0, PT, R15, UR4, PT ;  /* 0x000000040f007c0c */ /* 0x001fda000bf06270 */
[----:B------:R-:W-:Y:S05]  /*0a70*/  @P0 EXIT ;  /* 0x000000000000094d */ /* 0x000fea0003800000 */
[----:B------:R-:W-:Y:S01]  /*0a80*/  VIADD R221, R6, 0xffffff80 ;  /* 0xffffff8006dd7836 */ /* 0x000fe20000000000 */
[----:B------:R-:W-:Y:S01]  /*0a90*/  R2UR UR5, R13 ;  /* 0x000000000d0572ca */ /* 0x000fe200000e0000 */
[----:B------:R-:W-:Y:S01]  /*0aa0*/  ULOP3.LUT UR49, UR36, 0x1, URZ, 0xfc, !UPT ;  /* 0x0000000124317892 */ /* 0x000fe2000f8efc3f */
[----:B------:R-:W-:Y:S01]  /*0ab0*/  R2UR UR7, R14 ;  /* 0x000000000e0772ca */ /* 0x000fe200000e0000 */
[----:B------:R-:W-:Y:S01]  /*0ac0*/  UMOV UR48, URZ ;  /* 0x0000003f00307c82 */ /* 0x000fe20008000000 */
[----:B------:R-:W-:Y:S01]  /*0ad0*/  SHF.R.S32.HI R0, RZ, 0x1f, R221 ;  /* 0x0000001fff007819 */ /* 0x000fe200000114dd */
[----:B------:R-:W-:Y:S01]  /*0ae0*/  UMOV UR50, URZ ;  /* 0x0000003f00327c82 */ /* 0x000fe20008000000 */
[----:B------:R-:W-:Y:S01]  /*0af0*/  R2UR UR6, R15 ;  /* 0x000000000f0672ca */ /* 0x000fe200000e0000 */
[----:B------:R-:W-:Y:S01]  /*0b00*/  UMOV UR47, URZ ;  /* 0x0000003f002f7c82 */ /* 0x000fe20008000000 */
[CC--:B------:R-:W-:Y:S02]  /*0b10*/  LEA.HI R3, R0.reuse, R221.reuse, RZ, 0x7 ;  /* 0x000000dd00037211 */ /* 0x0c0fe400078f38ff */
[----:B------:R-:W-:-:S02]  /*0b20*/  LEA.HI R4, R0, R221, RZ, 0x5 ;  /* 0x000000dd00047211 */ /* 0x000fc400078f28ff */
[----:B------:R-:W-:Y:S02]  /*0b30*/  LOP3.LUT R2, R3, 0xffffff80, RZ, 0xc0, !PT ;  /* 0xffffff8003027812 */ /* 0x000fe400078ec0ff */
[----:B------:R-:W-:Y:S01]  /*0b40*/  SHF.R.S32.HI R216, RZ, 0x7, R3 ;  /* 0x00000007ffd87819 */ /* 0x000fe20000011403 */
[----:B------:R-:W-:Y:S02]  /*0b50*/  IMAD.SHL.U32 R6, R4, 0x20, RZ ;  /* 0x0000002004067824 */ /* 0x000fe400078e00ff */
[----:B------:R-:W-:Y:S01]  /*0b60*/  IMAD.IADD R199, R221, 0x1, -R2 ;  /* 0x00000001ddc77824 */ /* 0x000fe200078e0a02 */
[----:B------:R-:W-:Y:S02]  /*0b70*/  LEA.HI R2, R0, R221, RZ, 0x4 ;  /* 0x000000dd00027211 */ /* 0x000fe400078f20ff */
[----:B------:R-:W-:Y:S02]  /*0b80*/  LOP3.LUT R7, R6, 0xfffffc00, RZ, 0xc0, !PT ;  /* 0xfffffc0006077812 */ /* 0x000fe400078ec0ff */
[----:B------:R-:W-:-:S02]  /*0b90*/  LOP3.LUT R4, R2, 0x3fffff0, RZ, 0xc0, !PT ;  /* 0x03fffff002047812 */ /* 0x000fc400078ec0ff */
[----:B------:R-:W-:Y:S02]  /*0ba0*/  SHF.R.S32.HI R5, RZ, 0x4, R2 ;  /* 0x00000004ff057819 */ /* 0x000fe40000011402 */
[----:B------:R-:W-:Y:S01]  /*0bb0*/  SHF.R.S32.HI R8, RZ, 0x1f, R199 ;  /* 0x0000001fff087819 */ /* 0x000fe200000114c7 */
[----:B------:R-:W-:Y:S01]  /*0bc0*/  IMAD.IADD R4, R221, 0x1, -R4 ;  /* 0x00000001dd047824 */ /* 0x000fe200078e0a04 */
[----:B------:R-:W-:Y:S02]  /*0bd0*/  LEA.HI R2, R2, R5, RZ, 0x1 ;  /* 0x0000000502027211 */ /* 0x000fe400078f08ff */
[----:B------:R-:W-:Y:S01]  /*0be0*/  LEA.HI R9, R8, R199, RZ, 0x2 ;  /* 0x000000c708097211 */ /* 0x000fe200078f10ff */
[----:B------:R-:W-:Y:S01]  /*0bf0*/  IMAD R7, R4, 0x40, R7 ;  /* 0x0000004004077824 */ /* 0x000fe200078e0207 */
[----:B------:R-:W-:Y:S02]  /*0c00*/  LEA.HI R4, R0, R221, RZ, 0x2 ;  /* 0x000000dd00047211 */ /* 0x000fe400078f10ff */
[----:B------:R-:W-:-:S02]  /*0c10*/  LOP3.LUT R2, R2, 0x1ffffffe, RZ, 0xc0, !PT ;  /* 0x1ffffffe02027812 */ /* 0x000fc400078ec0ff */
[----:B------:R-:W-:Y:S02]  /*0c20*/  LOP3.LUT R4, R4, 0xfffffffc, RZ, 0xc0, !PT ;  /* 0xfffffffc04047812 */ /* 0x000fe400078ec0ff */
[--C-:B------:R-:W-:Y:S01]  /*0c30*/  SHF.R.S32.HI R6, RZ, 0x2, R9.reuse ;  /* 0x00000002ff067819 */ /* 0x100fe20000011409 */
[----:B------:R-:W-:Y:S01]  /*0c40*/  IMAD.IADD R2, R5, 0x1, -R2 ;  /* 0x0000000105027824 */ /* 0x000fe200078e0a02 */
[----:B------:R-:W-:Y:S01]  /*0c50*/  SHF.R.S32.HI R11, RZ, 0x1f, R9 ;  /* 0x0000001fff0b7819 */ /* 0x000fe20000011409 */
[----:B------:R-:W-:Y:S01]  /*0c60*/  IMAD.IADD R4, R221, 0x1, -R4 ;  /* 0x00000001dd047824 */ /* 0x000fe200078e0a04 */
[----:B------:R-:W-:Y:S01]  /*0c70*/  LEA.HI R0, R0, R221, RZ, 0x3 ;  /* 0x000000dd00007211 */ /* 0x000fe200078f18ff */
[----:B------:R-:W-:Y:S01]  /*0c80*/  IMAD R218, R2, 0x8, R7 ;  /* 0x0000000802da7824 */ /* 0x000fe200078e0207 */
[----:B------:R-:W-:Y:S02]  /*0c90*/  LEA.HI R11, R11, R6, RZ, 0x3 ;  /* 0x000000060b0b7211 */ /* 0x000fe400078f18ff */
[----:B------:R-:W-:-:S02]  /*0ca0*/  LEA.HI R2, R4, R4, RZ, 0x1 ;  /* 0x0000000404027211 */ /* 0x000fc400078f08ff */
[----:B------:R-:W-:Y:S02]  /*0cb0*/  LOP3.LUT R22, R0, 0xfffffff8, RZ, 0xc0, !PT ;  /* 0xfffffff800167812 */ /* 0x000fe400078ec0ff */
[----:B------:R-:W-:Y:S02]  /*0cc0*/  LOP3.LUT R5, R2, 0x1ffffffe, RZ, 0xc0, !PT ;  /* 0x1ffffffe02057812 */ /* 0x000fe400078ec0ff */
[----:B------:R-:W-:Y:S01]  /*0cd0*/  LOP3.LUT R2, R9, 0x7ffffffc, RZ, 0xc0, !PT ;  /* 0x7ffffffc09027812 */ /* 0x000fe200078ec0ff */
[----:B------:R-:W-:Y:S01]  /*0ce0*/  IMAD.IADD R22, R221, 0x1, -R22 ;  /* 0x00000001dd167824 */ /* 0x000fe200078e0a16 */
[----:B------:R-:W-:Y:S01]  /*0cf0*/  LOP3.LUT R11, R11, 0xfffffff8, RZ, 0xc0, !PT ;  /* 0xfffffff80b0b7812 */ /* 0x000fe200078ec0ff */
[----:B------:R-:W-:Y:S01]  /*0d00*/  IMAD.IADD R4, R4, 0x1, -R5 ;  /* 0x0000000104047824 */ /* 0x000fe200078e0a05 */
[----:B------:R-:W-:Y:S01]  /*0d10*/  LEA.HI R8, R8, R199, RZ, 0x5 ;  /* 0x000000c708087211 */ /* 0x000fe200078f28ff */
[----:B------:R-:W-:Y:S01]  /*0d20*/  IMAD.IADD R2, R199, 0x1, -R2 ;  /* 0x00000001c7027824 */ /* 0x000fe200078e0a02 */
[----:B------:R-:W-:Y:S01]  /*0d30*/  LEA.HI R3, R3, R216, RZ, 0x1 ;  /* 0x000000d803037211 */ /* 0x000fe200078f08ff */
[----:B------:R-:W-:Y:S01]  /*0d40*/  IMAD.IADD R11, R6, 0x1, -R11 ;  /* 0x00000001060b7824 */ /* 0x000fe200078e0a0b */
[----:B------:R-:W-:Y:S01]  /*0d50*/  SHF.R.S32.HI R8, RZ, 0x5, R8 ;  /* 0x00000005ff087819 */ /* 0x000fe20000011408 */
[----:B------:R-:W-:Y:S01]  /*0d60*/  IMAD.SHL.U32 R18, R22, 0x8, RZ ;  /* 0x0000000816127824 */ /* 0x000fe200078e00ff */
[----:B------:R-:W-:Y:S01]  /*0d70*/  LOP3.LUT R3, R3, 0x3fffffe, RZ, 0xc0, !PT ;  /* 0x03fffffe03037812 */ /* 0x000fe200078ec0ff */
[----:B------:R-:W-:Y:S01]  /*0d80*/  IMAD.SHL.U32 R16, R2, 0x2, RZ ;  /* 0x0000000202107824 */ /* 0x000fe200078e00ff */
[----:B------:R-:W-:Y:S01]  /*0d90*/  SHF.R.S32.HI R198, RZ, 0x3, R0 ;  /* 0x00000003ffc67819 */ /* 0x000fe20000011400 */
[----:B------:R-:W-:Y:S01]  /*0da0*/  IMAD R8, R8, 0x10, R11 ;  /* 0x0000001008087824 */ /* 0x000fe200078e020b */
[----:B------:R-:W-:Y:S01]  /*0db0*/  SHF.R.S32.HI R220, RZ, 0x1f, R18 ;  /* 0x0000001fffdc7819 */ /* 0x000fe20000011412 */
[----:B------:R-:W-:Y:S01]  /*0dc0*/  IMAD.IADD R3, R216, 0x1, -R3 ;  /* 0x00000001d8037824 */ /* 0x000fe200078e0a03 */
[----:B------:R-:W-:Y:S01]  /*0dd0*/  SHF.R.S32.HI R215, RZ, 0x1f, R16 ;  /* 0x0000001fffd77819 */ /* 0x000fe20000011410 */
[----:B------:R-:W-:-:S02]  /*0de0*/  VIADD R19, R18, 0x40 ;  /* 0x0000004012137836 */ /* 0x000fc40000000000 */
[C---:B------:R-:W-:Y:S02]  /*0df0*/  VIADD R197, R16.reuse, 0x8 ;  /* 0x0000000810c57836 */ /* 0x040fe40000000000 */
        /* <DEDUP_REMOVED lines=26> */
[----:B------:R-:W-:Y:S01]  /*0fa0*/  VIADD R23, R16, 0x78 ;  /* 0x0000007810177836 */ /* 0x000fe20000000000 */
[----:B------:R-:W-:Y:S01]  /*0fb0*/  SHF.R.S32.HI R202, RZ, 0x1f, R185 ;  /* 0x0000001fffca7819 */ /* 0x000fe200000114b9 */
[----:B------:R-:W-:Y:S01]  /*0fc0*/  IMAD R217, R3, 0x40, R8 ;  /* 0x0000004003d97824 */ /* 0x000fe200078e0208 */
[----:B------:R-:W-:-:S02]  /*0fd0*/  SHF.R.S32.HI R201, RZ, 0x1f, R184 ;  /* 0x0000001fffc97819 */ /* 0x000fc400000114b8 */
[----:B------:R-:W-:Y:S01]  /*0fe0*/  SHF.R.S32.HI R200, RZ, 0x1f, R23 ;  /* 0x0000001fffc87819 */ /* 0x000fe20000011417 */
[----:B------:R-:W-:-:S07]  /*0ff0*/  IMAD R17, R4, 0x8, R217 ;  /* 0x0000000804117824 */ /* 0x000fce00078e02d9 */
.L_x_1275:
[----:B------:R-:W-:Y:S02]  /*1000*/  ULDC.64 UR8, c[0x0][0xa28] ;  /* 0x00028a0000087ab9 */ /* 0x000fe40000000a00 */
[----:B------:R-:W-:-:S04]  /*1010*/  UISETP.NE.U32.AND UP0, UPT, UR8, URZ, UPT ;  /* 0x0000003f0800728c */ /* 0x000fc8000bf05070 */
[----:B------:R-:W-:-:S03]  /*1020*/  UISETP.NE.AND.EX UP0, UPT, UR9, URZ, UPT, UP0 ;  /* 0x0000003f0900728c */ /* 0x000fc6000bf05300 */
[----:B------:R-:W-:Y:S02]  /*1030*/  ULDC.64 UR8, c[0x0][0xa18] ;  /* 0x0002860000087ab9 */ /* 0x000fe40000000a00 */
[----:B------:R-:W-:Y:S01]  /*1040*/  UISETP.NE.U32.AND UP1, UPT, UR8, URZ, UPT ;  /* 0x0000003f0800728c */ /* 0x000fe2000bf25070 */
[----:B------:R-:W-:-:S03]  /*1050*/  PLOP3.LUT P0, PT, PT, PT, UP0, 0x80, 0x0 ;  /* 0x000000000000781c */ /* 0x000fc60003f0f008 */
[----:B------:R-:W-:-:S03]  /*1060*/  UISETP.NE.AND.EX UP1, UPT, UR9, URZ, UPT, UP1 ;  /* 0x0000003f0900728c */ /* 0x000fc6000bf25310 */
[----:B------:R-:W-:Y:S02]  /*1070*/  @UP0 ULDC.64 UR8, c[0x0][0xa28] ;  /* 0x00028a0000080ab9 */ /* 0x000fe40000000a00 */
[----:B------:R-:W-:Y:S01]  /*1080*/  @UP0 UIMAD.WIDE UR8, UR6, 0x4, UR8 ;  /* 0x00000004060808a5 */ /* 0x000fe2000f8e0208 */
[----:B------:R-:W-:-:S05]  /*1090*/  PLOP3.LUT P2, PT, PT, PT, UP1, 0x80, 0x0 ;  /* 0x000000000000781c */ /* 0x000fca0003f4f018 */
[----:B------:R-:W-:Y:S01]  /*10a0*/  @UP1 ULDC.64 UR10, c[0x0][0xa18] ;  /* 0x00028600000a1ab9 */ /* 0x000fe20000000a00 */
[----:B0-2---:R-:W-:Y:S02]  /*10b0*/  IMAD.U32 R2, RZ, RZ, UR8 ;  /* 0x00000008ff027e24 */ /* 0x005fe4000f8e00ff */
[----:B------:R-:W-:Y:S01]  /*10c0*/  IMAD.U32 R3, RZ, RZ, UR9 ;  /* 0x00000009ff037e24 */ /* 0x000fe2000f8e00ff */
[----:B------:R-:W-:Y:S02]  /*10d0*/  @UP1 UIMAD.WIDE UR8, UR6, 0x4, UR10 ;  /* 0x00000004060818a5 */ /* 0x000fe4000f8e020a */
[----:B------:R-:W-:Y:S02]  /*10e0*/  ULOP3.LUT UR4, UR7, 0xff000000, URZ, 0xc0, !UPT ;  /* 0xff00000007047892 */ /* 0x000fe4000f8ec03f */
[----:B------:R-:W2:Y:S01]  /*10f0*/  @P0 LDG.E R2, desc[UR52][R2.64] ;  /* 0x0000003402020981 */ /* 0x000ea2000c1e1900 */
[----:B------:R-:W-:Y:S01]  /*1100*/  ULDC.64 UR10, c[0x0][0xa20] ;  /* 0x00028800000a7ab9 */ /* 0x000fe20000000a00 */
[----:B----4-:R-:W-:-:S02]  /*1110*/  IMAD.U32 R4, RZ, RZ, UR8 ;  /* 0x00000008ff047e24 */ /* 0x010fc4000f8e00ff */
[----:B------:R-:W-:Y:S01]  /*1120*/  IMAD.U32 R5, RZ, RZ, UR9 ;  /* 0x00000009ff057e24 */ /* 0x000fe2000f8e00ff */
[----:B------:R-:W-:-:S04]  /*1130*/  ULDC.64 UR8, c[0x0][0x418] ;  /* 0x0001060000087ab9 */ /* 0x000fc80000000a00 */
[----:B---3--:R-:W3:Y:S01]  /*1140*/  @P2 LDG.E R4, desc[UR52][R4.64] ;  /* 0x0000003404042981 */ /* 0x008ee2000c1e1900 */
[----:B------:R-:W-:Y:S01]  /*1150*/  UISETP.NE.U32.AND UP0, UPT, UR8, URZ, UPT ;  /* 0x0000003f0800728c */ /* 0x000fe2000bf05070 */
[----:B------:R-:W-:Y:S01]  /*1160*/  ISETP.NE.U32.AND P1, PT, RZ, UR10, PT ;  /* 0x0000000aff007c0c */ /* 0x000fe2000bf25070 */
[----:B------:R-:W-:Y:S02]  /*1170*/  ULOP3.LUT UR45, UR7, 0xff0000, URZ, 0xc0, !UPT ;  /* 0x00ff0000072d7892 */ /* 0x000fe4000f8ec03f */
[----:B------:R-:W-:Y:S01]  /*1180*/  UISETP.NE.AND.EX UP0, UPT, UR9, URZ, UPT, UP0 ;  /* 0x0000003f0900728c */ /* 0x000fe2000bf05300 */
[----:B------:R-:W-:Y:S01]  /*1190*/  ISETP.NE.AND.EX P1, PT, RZ, UR11, PT, P1 ;  /* 0x0000000bff007c0c */ /* 0x000fe2000bf25310 */
[----:B------:R-:W-:Y:S01]  /*11a0*/  ULDC UR8, c[0x0][0x424] ;  /* 0x0001090000087ab9 */ /* 0x000fe20000000800 */
[----:B------:R-:W-:Y:S02]  /*11b0*/  USHF.R.U32.HI UR4, URZ, 0x8, UR4 ;  /* 0x000000083f047899 */ /* 0x000fe40008011604 */
[----:B------:R-:W-:Y:S01]  /*11c0*/  USEL UR8, UR8, 0x1, UP0 ;  /* 0x0000000108087887 */ /* 0x000fe20008000000 */
[----:B------:R-:W-:Y:S01]  /*11d0*/  ULDC UR9, c[0x0][0x2f0] ;  /* 0x0000bc0000097ab9 */ /* 0x000fe20000000800 */
[----:B------:R-:W-:Y:S01]  /*11e0*/  UMOV UR38, URZ ;  /* 0x0000003f00267c82 */ /* 0x000fe20008000000 */
[----:B------:R-:W-:Y:S01]  /*11f0*/  ULEA.HI UR45, UR45, UR4, URZ, 0x10 ;  /* 0x000000042d2d7291 */ /* 0x000fe2000f8f803f */
[----:B------:R-:W-:Y:S01]  /*1200*/  ULDC UR46, c[0x0][0x288] ;  /* 0x0000a200002e7ab9 */ /* 0x000fe20000000800 */
[----:B------:R-:W-:-:S02]  /*1210*/  UIMAD UR4, UR8, UR9, URZ ;  /* 0x00000009080472a4 */ /* 0x000fc4000f8e023f */
[----:B------:R-:W-:Y:S01]  /*1220*/  ULOP3.LUT UR42, UR7, 0xffff, URZ, 0xc0, !UPT ;  /* 0x0000ffff072a7892 */ /* 0x000fe2000f8ec03f */
[----:B--2---:R-:W-:Y:S02]  /*1230*/  @P0 R2UR UR38, R2 ;  /* 0x00000000022602ca */ /* 0x004fe400000e0000 */
[----:B---3--:R-:W-:Y:S01]  /*1240*/  @P2 R2UR UR46, R4 ;  /* 0x00000000042e22ca */ /* 0x008fe200000e0000 */
[----:B-1---5:R-:W-:-:S14]  /*1250*/  @P2 BRA `(.L_x_1172) ;  /* 0x0000000000342947 */ /* 0x022fdc0003800000 */
[----:B------:R-:W-:Y:S02]  /*1260*/  ULDC.64 UR8, c[0x0][0xa00] ;  /* 0x0002800000087ab9 */ /* 0x000fe40000000a00 */
[----:B------:R-:W-:-:S04]  /*1270*/  ISETP.NE.U32.AND P0, PT, RZ, UR8, PT ;  /* 0x00000008ff007c0c */ /* 0x000fc8000bf05070 */
[----:B------:R-:W-:-:S13]  /*1280*/  ISETP.NE.AND.EX P0, PT, RZ, UR9, PT, P0 ;  /* 0x00000009ff007c0c */ /* 0x000fda000bf05300 */
[----:B------:R-:W-:Y:S05]  /*1290*/  @!P0 BRA `(.L_x_1172) ;  /* 0x0000000000248947 */ /* 0x000fea0003800000 */
[----:B------:R-:W-:Y:S02]  /*12a0*/  ULDC.64 UR8, c[0x0][0xa00] ;  /* 0x0002800000087ab9 */ /* 0x000fe40000000a00 */
        /* <DEDUP_REMOVED lines=8> */
.L_x_1172:
[----:B------:R-:W-:Y:S01]  /*1330*/  UMOV UR43, UR6 ;  /* 0x00000006002b7c82 */ /* 0x000fe20008000000 */
[----:B------:R-:W-:Y:S05]  /*1340*/  @!P1 BRA `(.L_x_1173) ;  /* 0x00000000001c9947 */ /* 0x000fea0003800000 */
[----:B------:R-:W-:Y:S02]  /*1350*/  ULDC.64 UR8, c[0x0][0xa20] ;  /* 0x0002880000087ab9 */ /* 0x000fe40000000a00 */
[----:B------:R-:W-:-:S06]  /*1360*/  UIMAD.WIDE UR6, UR6, 0x4, UR8 ;  /* 0x00000004060678a5 */ /* 0x000fcc000f8e0208 */
[----:B------:R-:W-:Y:S02]  /*1370*/  IMAD.U32 R2, RZ, RZ, UR6 ;  /* 0x00000006ff027e24 */ /* 0x000fe4000f8e00ff */
[----:B------:R-:W-:-:S05]  /*1380*/  IMAD.U32 R3, RZ, RZ, UR7 ;  /* 0x00000007ff037e24 */ /* 0x000fca000f8e00ff */
[----:B------:R-:W2:Y:S02]  /*1390*/  LDG.E R2, desc[UR52][R2.64] ;  /* 0x0000003402027981 */ /* 0x000ea4000c1e1900 */
[----:B--2---:R-:W-:Y:S01]  /*13a0*/  R2UR UR4, R2 ;  /* 0x00000000020472ca */ /* 0x004fe200000e0000 */
[----:B------:R-:W-:-:S14]  /*13b0*/  BRA `(.L_x_1174) ;  /* 0x0000000000347947 */ /* 0x000fdc0003800000 */
.L_x_1173:
        /* <DEDUP_REMOVED lines=13> */
.L_x_1174:
[----:B------:R-:W-:Y:S01]  /*1490*/  ULDC UR6, c[0x0][0x448] ;  /* 0x0001120000067ab9 */ /* 0x000fe20000000800 */
[----:B------:R-:W-:Y:S02]  /*14a0*/  USHF.L.U32 UR37, UR5, 0x7, URZ ;  /* 0x0000000705257899 */ /* 0x000fe4000800063f */
[----:B------:R-:W-:Y:S02]  /*14b0*/  UISETP.NE.AND UP0, UPT, UR6, 0x1, UPT ;  /* 0x000000010600788c */ /* 0x000fe4000bf05270 */
[----:B------:R-:W-:Y:S02]  /*14c0*/  UIADD3 UR38, -UR38, UR4, URZ ;  /* 0x0000000426267290 */ /* 0x000fe4000fffe13f */
[----:B------:R-:W-:Y:S01]  /*14d0*/  UIADD3 UR8, UR37, 0x7f, URZ ;  /* 0x0000007f25087890 */ /* 0x000fe2000fffe03f */
[----:B------:R-:W-:Y:S01]  /*14e0*/  ULDC.64 UR4, c[0x0][0x9e0] ;  /* 0x0002780000047ab9 */ /* 0x000fe20000000a00 */
[----:B------:R-:W-:Y:S02]  /*14f0*/  UIADD3 UR9, UR38, 0x1, -UR46 ;  /* 0x0000000126097890 */ /* 0x000fe4000fffe82e */
[----:B------:R-:W-:-:S03]  /*1500*/  UISETP.GE.AND UP1, UPT, UR5, 0x1, UPT ;  /* 0x000000010500788c */ /* 0x000fc6000bf26270 */
[----:B------:R-:W-:Y:S01]  /*1510*/  @UP0 ULDC UR6, c[0x0][0x44c] ;  /* 0x0001130000060ab9 */ /* 0x000fe20000000800 */
[----:B------:R-:W-:Y:S01]  /*1520*/  @UP0 ULDC UR10, c[0x0][0x450] ;  /* 0x00011400000a0ab9 */ /* 0x000fe20000000800 */
[----:B------:R-:W-:Y:S01]  /*1530*/  UIMAD.WIDE.U32 UR6, UR8, UR6, URZ ;  /* 0x00000006080672a5 */ /* 0x000fe2000f8e003f */
[----:B------:R-:W-:-:S03]  /*1540*/  PLOP3.LUT P1, PT, PT, PT, UP1, 0x80, 0x0 ;  /* 0x000000000000781c */ /* 0x000fc60003f2f018 */
[----:B------:R-:W-:-:S04]  /*1550*/  @UP0 USHF.R.U32.HI UR8, URZ, UR10, UR7 ;  /* 0x0000000a3f080299 */ /* 0x000fc80008011607 */
[----:B------:R-:W-:-:S04]  /*1560*/  UIADD3 UR9, UR9, UR8, URZ ;  /* 0x0000000809097290 */ /* 0x000fc8000fffe03f */
[----:B------:R-:W-:Y:S02]  /*1570*/  UIADD3 UR4, UR9, UR4, URZ ;  /* 0x0000000409047290 */ /* 0x000fe4000fffe03f */
[----:B------:R-:W-:Y:S10]  /*1580*/  @!P1 BRA `(.L_x_1175) ;  /* 0x0000000000449947 */ /* 0x000ff40003800000 */
        /* <DEDUP_REMOVED lines=10> */
.L_x_1176:
[----:B------:R-:W-:-:S11]  /*1630*/  UISETP.NE.AND UP1, UPT, UR5, 0x1, UPT ;  /* 0x000000010500788c */ /* 0x000fd6000bf25270 */
[----:B------:R-:W-:Y:S02]  /*1640*/  @UP1 ULDC.64 UR10, c[0x0][0x9e8] ;  /* 0x00027a00000a1ab9 */ /* 0x000fe40000000a00 */
[----:B------:R-:W-:-:S04]  /*1650*/  UIMAD.WIDE.U32 UR6, UR8, UR10, URZ ;  /* 0x0000000a080672a5 */ /* 0x000fc8000f8e003f */
[----:B------:R-:W-:-:S12]  /*1660*/  @UP1 USHF.R.U32.HI UR8, URZ, UR11, UR7 ;  /* 0x0000000b3f081299 */ /* 0x000fd80008011607 */
.L_x_1177:
[----:B------:R-:W-:-:S04]  /*1670*/  UIMAD UR8, UR8, UR5, UR5 ;  /* 0x00000005080872a4 */ /* 0x000fc8000f8e0205 */
[----:B------:R-:W-:-:S04]  /*1680*/  UISETP.LT.AND UP1, UPT, UR4, UR8, UPT ;  /* 0x000000080400728c */ /* 0x000fc8000bf21270 */
[----:B------:R-:W-:-:S12]  /*1690*/  USEL UR4, UR4, UR8, UP1 ;  /* 0x0000000804047287 */ /* 0x000fd80008800000 */
.L_x_1175:
[----:B------:R-:W-:Y:S02]  /*16a0*/  UIADD3 UR8, UR38, 0x7f, URZ ;  /* 0x0000007f26087890 */ /* 0x000fe4000fffe03f */
[----:B------:R-:W-:Y:S02]  /*16b0*/  UIADD3 UR9, UR4, 0x7f, URZ ;  /* 0x0000007f04097890 */ /* 0x000fe4000fffe03f */
[----:B------:R-:W-:Y:S02]  /*16c0*/  USHF.R.S32.HI UR4, URZ, 0x1f, UR8 ;  /* 0x0000001f3f047899 */ /* 0x000fe40008011408 */
[----:B------:R-:W-:Y:S01]  /*16d0*/  USHF.R.S32.HI UR10, URZ, 0x1f, UR9 ;  /* 0x0000001f3f0a7899 */ /* 0x000fe20008011409 */
[----:B------:R-:W-:Y:S01]  /*16e0*/  @UP0 ULDC UR6, c[0x0][0x44c] ;  /* 0x0001130000060ab9 */ /* 0x000fe20000000800 */
[----:B------:R-:W-:Y:S02]  /*16f0*/  ULEA.HI UR4, UR4, UR8, URZ, 0x7 ;  /* 0x0000000804047291 */ /* 0x000fe4000f8f383f */
[----:B------:R-:W-:-:S02]  /*1700*/  ULEA.HI UR10, UR10, UR9, URZ, 0x7 ;  /* 0x000000090a0a7291 */ /* 0x000fc4000f8f383f */
[----:B------:R-:W-:Y:S01]  /*1710*/  UIMAD.WIDE.U32 UR6, UR37, UR6, URZ ;  /* 0x00000006250672a5 */ /* 0x000fe2000f8e003f */
[----:B------:R-:W-:Y:S01]  /*1720*/  @UP0 ULDC UR12, c[0x0][0x450] ;  /* 0x00011400000c0ab9 */ /* 0x000fe20000000800 */
[----:B------:R-:W-:Y:S01]  /*1730*/  UMOV UR11, UR37 ;  /* 0x00000025000b7c82 */ /* 0x000fe20008000000 */
[----:B------:R-:W-:Y:S02]  /*1740*/  USHF.R.S32.HI UR4, URZ, 0x7, UR4 ;  /* 0x000000073f047899 */ /* 0x000fe40008011404 */
[----:B------:R-:W-:Y:S02]  /*1750*/  USHF.R.S32.HI UR10, URZ, 0x7, UR10 ;  /* 0x000000073f0a7899 */ /* 0x000fe4000801140a */
[----:B------:R-:W-:Y:S02]  /*1760*/  UIADD3 UR55, UR38, -UR46, URZ ;  /* 0x8000002e26377290 */ /* 0x000fe4000fffe03f */
[----:B------:R-:W-:Y:S02]  /*1770*/  @UP0 USHF.R.U32.HI UR11, URZ, UR12, UR7 ;  /* 0x0000000c3f0b0299 */ /* 0x000fe40008011607 */
[----:B------:R-:W-:-:S02]  /*1780*/  UISETP.LT.AND UP0, UPT, UR4, UR10, UPT ;  /* 0x0000000a0400728c */ /* 0x000fc4000bf01270 */
        /* <DEDUP_REMOVED lines=15> */
.L_x_1179:
[----:B------:R-:W-:-:S11]  /*1880*/  UISETP.NE.AND UP0, UPT, UR5, 0x1, UPT ;  /* 0x000000010500788c */ /* 0x000fd6000bf05270 */
[----:B------:R-:W-:Y:S02]  /*1890*/  @UP0 ULDC.64 UR10, c[0x0][0x9e8] ;  /* 0x00027a00000a0ab9 */ /* 0x000fe40000000a00 */
[----:B------:R-:W-:-:S04]  /*18a0*/  UIMAD.WIDE.U32 UR8, UR7, UR10, URZ ;  /* 0x0000000a070872a5 */ /* 0x000fc8000f8e003f */
[----:B------:R-:W-:-:S12]  /*18b0*/  @UP0 USHF.R.U32.HI UR7, URZ, UR11, UR9 ;  /* 0x0000000b3f070299 */ /* 0x000fd80008011609 */
.L_x_1180:
[----:B------:R-:W-:-:S04]  /*18c0*/  UIMAD UR5, UR7, UR5, URZ ;  /* 0x00000005070572a4 */ /* 0x000fc8000f8e023f */
[----:B------:R-:W-:-:S04]  /*18d0*/  UISETP.LT.AND UP0, UPT, UR4, UR5, UPT ;  /* 0x000000050400728c */ /* 0x000fc8000bf01270 */
[----:B------:R-:W-:-:S12]  /*18e0*/  USEL UR4, UR4, UR5, !UP0 ;  /* 0x0000000504047287 */ /* 0x000fd8000c000000 */
.L_x_1178:
[----:B------:R-:W-:Y:S02]  /*18f0*/  USHF.R.S32.HI UR5, URZ, 0x1f, UR4 ;  /* 0x0000001f3f057899 */ /* 0x000fe40008011404 */
[----:B------:R-:W-:Y:S02]  /*1900*/  ULOP3.LUT UR39, UR45, 0xff, URZ, 0xc0, !UPT ;  /* 0x000000ff2d277892 */ /* 0x000fe4000f8ec03f */
[----:B------:R-:W-:Y:S02]  /*1910*/  ULEA.HI UR5, UR5, UR4, URZ, 0x7 ;  /* 0x0000000405057291 */ /* 0x000fe4000f8f383f */
[----:B------:R-:W-:Y:S02]  /*1920*/  USHF.R.U32.HI UR45, URZ, 0x10, UR45 ;  /* 0x000000103f2d7899 */ /* 0x000fe4000801162d */
[----:B------:R-:W-:Y:S01]  /*1930*/  USHF.R.S32.HI UR5, URZ, 0x7, UR5 ;  /* 0x000000073f057899 */ /* 0x000fe20008011405 */
[----:B------:R-:W-:-:S03]  /*1940*/  UMOV UR4, URZ ;  /* 0x0000003f00047c82 */ /* 0x000fc60008000000 */
[----:B------:R-:W-:-:S04]  /*1950*/  UISETP.LT.AND UP0, UPT, URZ, UR5, UPT ;  /* 0x000000053f00728c */ /* 0x000fc8000bf01270 */
[----:B------:R-:W-:-:S04]  /*1960*/  USEL UR40, URZ, UR5, !UP0 ;  /* 0x000000053f287287 */ /* 0x000fc8000c000000 */
[----:B------:R-:W-:-:S06]  /*1970*/  UISETP.GT.AND UP0, UPT, UR6, UR40, UPT ;  /* 0x000000280600728c */ /* 0x000fcc000bf04270 */
[----:B------:R-:W-:-:S13]  /*1980*/  PLOP3.LUT P0, PT, PT, PT, UP0, 0x80, 0x0 ;  /* 0x000000000000781c */ /* 0x000fda0003f0f008 */
[----:B------:R-:W-:Y:S05]  /*1990*/  @!P0 BRA `(.L_x_1181) ;  /* 0x0000000000948947 */ /* 0x000fea0003800000 */
[----:B------:R-:W-:Y:S01]  /*19a0*/  UISETP.NE.AND UP0, UPT, UR45, URZ, UPT ;  /* 0x0000003f2d00728c */ /* 0x000fe2000bf05270 */
[----:B------:R-:W-:-:S03]  /*19b0*/  ULDC UR4, c[0x0][0x9f0] ;  /* 0x00027c0000047ab9 */ /* 0x000fc60000000800 */
[----:B------:R-:W-:-:S04]  /*19c0*/  USEL UR10, UR45, UR4, UP0 ;  /* 0x000000042d0a7287 */ /* 0x000fc80008000000 */
[----:B------:R-:W-:Y:S02]  /*19d0*/  UIADD3 UR4, UR10, -0x1, UR6 ;  /* 0xffffffff0a047890 */ /* 0x000fe4000fffe006 */
[----:B------:R-:W-:Y:S02]  /*19e0*/  IMAD.U32 R3, RZ, RZ, UR10 ;  /* 0x0000000aff037e24 */ /* 0x000fe4000f8e00ff */
[----:B------:R-:W-:-:S03]  /*19f0*/  UIADD3 UR7, -UR40, UR4, URZ ;  /* 0x0000000428077290 */ /* 0x000fc6000fffe13f */
[-C--:B------:R-:W-:Y:S01]  /*1a00*/  IABS R0, R3.reuse ;  /* 0x0000000300007213 */ /* 0x080fe20000000000 */
[----:B------:R-:W-:Y:S01]  /*1a10*/  UMOV UR4, URZ ;  /* 0x0000003f00047c82 */ /* 0x000fe20008000000 */
[----:B------:R-:W-:Y:S01]  /*1a20*/  IABS R5, R3 ;  /* 0x0000000300057213 */ /* 0x000fe20000000000 */
[----:B------:R-:W-:Y:S01]  /*1a30*/  IMAD.U32 R4, RZ, RZ, UR7 ;  /* 0x00000007ff047e24 */ /* 0x000fe2000f8e00ff */
[----:B------:R-:W-:Y:S01]  /*1a40*/  R2UR UR11, R0 ;  /* 0x00000000000b72ca */ /* 0x000fe200000e0000 */
[----:B------:R-:W-:-:S03]  /*1a50*/  ULOP3.LUT UR7, UR7, UR10, URZ, 0x3c, !UPT ;  /* 0x0000000a07077292 */ /* 0x000fc6000f8e3c3f */
[----:B------:R-:W-:-:S05]  /*1a60*/  IABS R4, R4 ;  /* 0x0000000400047213 */ /* 0x000fca0000000000 */
[----:B------:R-:W-:-:S04]  /*1a70*/  IMAD.MOV.U32 R3, RZ, RZ, R4 ;  /* 0x000000ffff037224 */ /* 0x000fc800078e0004 */
[----:B------:R-:W0:Y:S01]  /*1a80*/  I2F.RP R0, UR11 ;  /* 0x0000000b00007d06 */ /* 0x000e220008209400 */
[----:B------:R-:W-:-:S07]  /*1a90*/  R2UR UR9, R3 ;  /* 0x00000000030972ca */ /* 0x000fce00000e0000 */
[----:B0-----:R-:W0:Y:S02]  /*1aa0*/  MUFU.RCP R0, R0 ;  /* 0x0000000000007308 */ /* 0x001e240000001000 */
[----:B0-----:R-:W-:Y:S02]  /*1ab0*/  VIADD R2, R0, 0xffffffe ;  /* 0x0ffffffe00027836 */ /* 0x001fe40000000000 */
        /* <DEDUP_REMOVED lines=19> */
.L_x_1181:
[----:B------:R-:W-:Y:S01]  /*1bf0*/  UIMAD UR40, UR39, UR4, UR40 ;  /* 0x00000004272872a4 */ /* 0x000fe2000f8e0228 */
[----:B------:R-:W-:Y:S01]  /*1c00*/  IMAD.U32 R90, RZ, RZ, UR6 ;  /* 0x00000006ff5a7e24 */ /* 0x000fe2000f8e00ff */
[----:B------:R-:W-:Y:S01]  /*1c10*/  PLOP3.LUT P0, PT, PT, PT, PT, 0x80, 0x0 ;  /* 0x000000000000781c */ /* 0x000fe20003f0f070 */
[----:B------:R-:W-:Y:S01]  /*1c20*/  IMAD.U32 R3, RZ, RZ, UR4 ;  /* 0x00000004ff037e24 */ /* 0x000fe2000f8e00ff */
[----:B------:R-:W-:Y:S01]  /*1c30*/  CS2R R150, SRZ ;  /* 0x0000000000967805 */ /* 0x000fe2000001ff00 */
[----:B------:R-:W-:Y:S01]  /*1c40*/  IMAD.MOV.U32 R0, RZ, RZ, RZ ;  /* 0x000000ffff007224 */ /* 0x000fe200078e00ff */
[----:B------:R-:W-:Y:S01]  /*1c50*/  CS2R R148, SRZ ;  /* 0x0000000000947805 */ /* 0x000fe2000001ff00 */
[----:B------:R-:W-:Y:S01]  /*1c60*/  IMAD.MOV.U32 R20, RZ, RZ, RZ ;  /* 0x000000ffff147224 */ /* 0x000fe200078e00ff */
[----:B------:R-:W-:Y:S02]  /*1c70*/  VIADDMNMX R90, R3, UR40, R90, PT ;  /* 0x00000028035a7c46 */ /* 0x000fe4000b80015a */
[----:B------:R-:W-:-:S02]  /*1c80*/  CS2R R146, SRZ ;  /* 0x0000000000927805 */ /* 0x000fc4000001ff00 */
[----:B------:R-:W-:Y:S02]  /*1c90*/  CS2R R144, SRZ ;  /* 0x0000000000907805 */ /* 0x000fe4000001ff00 */
[----:B------:R-:W-:Y:S02]  /*1ca0*/  CS2R R142, SRZ ;  /* 0x00000000008e7805 */ /* 0x000fe4000001ff00 */
[----:B------:R-:W-:Y:S02]  /*1cb0*/  ISETP.GT.AND P1, PT, R90, UR40, PT ;  /* 0x000000285a007c0c */ /* 0x000fe4000bf24270 */
        /* <DEDUP_REMOVED lines=27> */
[----:B------:R-:W-:Y:S06]  /*1e70*/  @!P1 BRA `(.L_x_1182) ;  /* 0x000000e000ec9947 */ /* 0x000fec0003800000 */
[----:B------:R-:W0:Y:S01]  /*1e80*/  SHFL.IDX PT, R0, R216, RZ, 0x1f ;  /* 0x00001fffd8007589 */ /* 0x000e2200000e0000 */
[----:B------:R-:W1:Y:S01]  /*1e90*/  S2UR UR5, SR_CgaCtaId ;  /* 0x00000000000579c3 */ /* 0x000e620000008800 */
[----:B------:R-:W-:Y:S01]  /*1ea0*/  UMOV UR41, 0x400 ;  /* 0x0000040000297882 */ /* 0x000fe20000000000 */
[----:B0-----:R-:W-:Y:S01]  /*1eb0*/  R2UR UR44, R0 ;  /* 0x00000000002c72ca */ /* 0x001fe200000e0000 */
[----:B-1----:R-:W-:-:S04]  /*1ec0*/  ULEA UR41, UR5, UR41, 0x18 ;  /* 0x0000002905297291 */ /* 0x002fc8000f8ec03f */
[----:B------:R-:W-:-:S04]  /*1ed0*/  UIADD3 UR5, UR41, 0x10400, URZ ;  /* 0x0001040029057890 */ /* 0x000fc8000fffe03f */
[----:B------:R-:W-:-:S04]  /*1ee0*/  ULOP3.LUT UP0, URZ, UR5, 0x3ff, URZ, 0xc0, !UPT ;  /* 0x000003ff053f7892 */ /* 0x000fc8000f80c03f */
[----:B------:R-:W-:Y:S02]  /*1ef0*/  ULEA.HI UR4, UR44, UR44, URZ, 0x1 ;  /* 0x0000002c2c047291 */ /* 0x000fe4000f8f083f */
[----:B------:R-:W-:Y:S02]  /*1f00*/  PLOP3.LUT P0, PT, PT, PT, UP0, 0x80, 0x0 ;  /* 0x000000000000781c */ /* 0x000fe40003f0f008 */
        /* <DEDUP_REMOVED lines=22> */
.L_x_1183:
[----:B------:R-:W-:Y:S01]  /*2070*/  ULEA.HI UR4, UR48, UR48, URZ, 0x1 ;  /* 0x0000003030047291 */ /* 0x000fe2000f8f083f */
[----:B------:R-:W-:-:S03]  /*2080*/  IMAD.U32 R2, RZ, RZ, UR49 ;  /* 0x00000031ff027e24 */ /* 0x000fc6000f8e00ff */
[----:B------:R-:W-:Y:S02]  /*2090*/  ULOP3.LUT UR4, UR4, 0xfffffffe, URZ, 0xc0, !UPT ;  /* 0xfffffffe04047892 */ /* 0x000fe4000f8ec03f */
[----:B------:R-:W-:Y:S02]  /*20a0*/  ISETP.NE.AND P0, PT, R2, 0x3, PT ;  /* 0x000000030200780c */ /* 0x000fe40003f05270 */
[----:B------:R-:W-:-:S06]  /*20b0*/  UIADD3 UR4, UR48, -UR4, URZ ;  /* 0x8000000430047290 */ /* 0x000fcc000fffe03f */
[----:B------:R-:W-:-:S05]  /*20c0*/  IMAD.U32 R0, RZ, RZ, UR4 ;  /* 0x00000004ff007e24 */ /* 0x000fca000f8e00ff */
[----:B------:R-:W-:-:S04]  /*20d0*/  SHF.L.U32 R0, R0, 0x1f, RZ ;  /* 0x0000001f00007819 */ /* 0x000fc800000006ff */
[----:B------:R-:W0:Y:S02]  /*20e0*/  SYNCS.PHASECHK.TRANS64.TRYWAIT P1, [UR41+0x28800], R0 ;  /* 0x02880000ff0075a7 */ /* 0x000e240008020169 */
[----:B0-----:R-:W-:Y:S05]  /*20f0*/  @!P1 BRA `(.L_x_1184) ;  /* 0x0000018000189947 */ /* 0x001fea0003800000 */
.L_x_1407:
[----:B------:R-:W-:Y:S05]  /*2100*/  @!P0 BRA `(.L_x_1185) ;  /* 0x0000000000048947 */ /* 0x000fea0003800000 */
[----:B------:R-:W-:Y:S01]  /*2110*/  BPT.TRAP 0x1 ;  /* 0x000000040000795c */ /* 0x000fe20000300000 */
.L_x_1185:
[----:B------:R-:W-:Y:S02]  /*2120*/  IMAD.U32 R15, RZ, RZ, UR47 ;  /* 0x0000002fff0f7e24 */ /* 0x000fe4000f8e00ff */
[----:B0-----:R-:W-:-:S03]  /*2130*/  IMAD.U32 R0, RZ, RZ, UR50 ;  /* 0x00000032ff007e24 */ /* 0x001fc6000f8e00ff */
[----:B------:R-:W-:Y:S02]  /*2140*/  LEA R15, R15, UR41, 0x3 ;  /* 0x000000290f0f7c11 */ /* 0x000fe4000f8e18ff */
[----:B------:R-:W-:-:S04]  /*2150*/  SHF.L.U32 R0, R0, 0x1f, RZ ;  /* 0x0000001f00007819 */ /* 0x000fc800000006ff */
[----:B------:R0:W1:Y:S01]  /*2160*/  SYNCS.PHASECHK.TRANS64.TRYWAIT P2, [R15+URZ+0x28830], R0 ;  /* 0x028830000f0075a7 */ /* 0x000062000804017f */
[----:B------:R-:W-:Y:S05]  /*2170*/  @!P0 BRA `(.L_x_1186) ;  /* 0x0000000000048947 */ /* 0x000fea0003800000 */
[----:B------:R-:W-:Y:S01]  /*2180*/  BPT.TRAP 0x1 ;  /* 0x000000040000795c */ /* 0x000fe20000300000 */
.L_x_1186:
[----:B------:R-:W2:Y:S02]  /*2190*/  S2R R2, SR_TID.X ;  /* 0x0000000000027919 */ /* 0x000ea40000002100 */
[----:B--2---:R-:W-:-:S04]  /*21a0*/  LOP3.LUT R2, R2, 0x7f, RZ, 0xc0, !PT ;  /* 0x0000007f02027812 */ /* 0x004fc800078ec0ff */
[----:B------:R-:W-:Y:S01]  /*21b0*/  ISETP.NE.AND P1, PT, R2, RZ, PT ;  /* 0x000000ff0200720c */ /* 0x000fe20003f25270 */
[----:B-1----:R-:W-:-:S12]  /*21c0*/  @P2 BRA `(.L_x_1187) ;  /* 0x0000000000082947 */ /* 0x002fd80003800000 */
[----:B------:R-:W1:Y:S02]  /*21d0*/  SYNCS.PHASECHK.TRANS64.TRYWAIT P2, [R15+URZ+0x28830], R0 ;  /* 0x028830000f0075a7 */ /* 0x000e64000804017f */
[----:B-1----:R-:W-:Y:S05]  /*21e0*/  @!P2 BRA `(.L_x_1188) ;  /* 0x0000017c00f4a947 */ /* 0x002fea0003800000 */
.L_x_1187:
[----:B------:R-:W-:Y:S05]  /*21f0*/  WARPSYNC.ALL ;  /* 0x0000000000007948 */ /* 0x000fea0003800000 */
[----:B------:R-:W-:Y:S01]  /*2200*/  UIADD3 UR4, UR41, 0x18400, URZ ;  /* 0x0001840029047890 */ /* 0x000fe2000fffe03f */
[----:B------:R-:W-:Y:S01]  /*2210*/  WARPGROUP.ARRIVE ;  /* 0x00000000000079c5 */ /* 0x000fe20000000000 */
[----:B------:R-:W-:Y:S01]  /*2220*/  ULOP3.LUT UR32, UR54, 0x10000, URZ, 0xfc, !UPT ;  /* 0x0001000036207892 */ /* 0x000fe2000f8efc3f */
[----:B------:R-:W-:Y:S01]  /*2230*/  VIADD R20, R17, UR37 ;  /* 0x0000002511147c36 */ /* 0x000fe20008000000 */
[----:B------:R-:W-:Y:S01]  /*2240*/  USHF.R.U32.HI UR4, URZ, 0x4, UR4 ;  /* 0x000000043f047899 */ /* 0x000fe20008011604 */
[----:B01----:R-:W-:Y:S01]  /*2250*/  @!P1 VIADD R15, R15, 0x28840 ;  /* 0x000288400f0f9836 */ /* 0x003fe20000000000 */
[----:B------:R-:W-:Y:S01]  /*2260*/  UMOV UR33, 0x40000040 ;  /* 0x4000004000217882 */ /* 0x000fe20000000000 */
[----:B------:R-:W-:Y:S01]  /*2270*/  UMOV UR35, 0x40000040 ;  /* 0x4000004000237882 */ /* 0x000fe20000000000 */
[----:B------:R-:W-:Y:S01]  /*2280*/  ULOP3.LUT UR4, UR4, 0x3fff, URZ, 0xc0, !UPT ;  /* 0x00003fff04047892 */ /* 0x000fe2000f8ec03f */
[----:B------:R-:W-:Y:S01]  /*2290*/  UMOV UR5, 0x40000040 ;  /* 0x4000004000057882 */ /* 0x000fe20000000000 */
[----:B------:R-:W-:-:S02]  /*22a0*/  UMOV UR7, 0x40000040 ;  /* 0x4000004000077882 */ /* 0x000fc40000000000 */
[----:B------:R-:W-:Y:S01]  /*22b0*/  ULOP3.LUT UR51, UR4, 0x10000, URZ, 0xfc, !UPT ;  /* 0x0001000004337892 */ /* 0x000fe2000f8efc3f */
[----:B------:R-:W-:Y:S01]  /*22c0*/  @!P1 PRMT R15, RZ, 0x654, R15 ;  /* 0x00000654ff0f9816 */ /* 0x000fe2000000000f */
[----:B------:R-:W-:Y:S02]  /*22d0*/  UIADD3 UR4, UR32, 0x2, URZ ;  /* 0x0000000220047890 */ /* 0x000fe4000fffe03f */
[----:B------:R-:W-:Y:S02]  /*22e0*/  ULEA UR34, UR47, UR51, 0xb ;  /* 0x000000332f227291 */ /* 0x000fe4000f8e583f */
[----:B------:R-:W-:Y:S02]  /*22f0*/  UIADD3 UR8, UR32, 0x4, URZ ;  /* 0x0000000420087890 */ /* 0x000fe4000fffe03f */
[----:B------:R-:W-:Y:S02]  /*2300*/  UIADD3 UR6, UR34, 0x2, URZ ;  /* 0x0000000222067890 */ /* 0x000fe4000fffe03f */
[----:B------:R-:W-:Y:S01]  /*2310*/  UIADD3 UR10, UR34, 0x4, URZ ;  /* 0x00000004220a7890 */ /* 0x000fe2000fffe03f */
[----:B------:R-:W-:-:S02]  /*2320*/  UMOV UR9, 0x40000040 ;  /* 0x4000004000097882 */ /* 0x000fc40000000000 */
[----:B------:R-:W-:Y:S01]  /*2330*/  HGMMA.64x128x16.F32 R24, gdesc[UR32], RZ, !UPT, gsb0 ;  /* 0x01e00000201879f0 */ /* 0x000fe2000c0008ff */
[----:B------:R-:W-:Y:S01]  /*2340*/  UMOV UR11, 0x40000040 ;  /* 0x40000040000b7882 */ /* 0x000fe20000000000 */
[----:B------:R-:W-:Y:S02]  /*2350*/  UIADD3 UR12, UR32, 0x6, URZ ;  /* 0x00000006200c7890 */ /* 0x000fe4000fffe03f */
[----:B------:R-:W-:Y:S01]  /*2360*/  UIADD3 UR14, UR34, 0x6, URZ ;  /* 0x00000006220e7890 */ /* 0x000fe2000fffe03f */
[----:B------:R-:W-:Y:S01]  /*2370*/  UMOV UR13, 0x40000040 ;  /* 0x40000040000d7882 */ /* 0x000fe20000000000 */
[----:B------:R-:W-:Y:S01]  /*2380*/  UMOV UR15, 0x40000040 ;  /* 0x40000040000f7882 */ /* 0x000fe20000000000 */
[----:B------:R-:W-:Y:S02]  /*2390*/  UIADD3 UR16, UR32, 0x400, URZ ;  /* 0x0000040020107890 */ /* 0x000fe4000fffe03f */
[----:B------:R-:W-:Y:S01]  /*23a0*/  UIADD3 UR18, UR34, 0x400, URZ ;  /* 0x0000040022127890 */ /* 0x000fe2000fffe03f */
[----:B------:R-:W-:Y:S01]  /*23b0*/  UMOV UR17, 0x40000040 ;  /* 0x4000004000117882 */ /* 0x000fe20000000000 */
[----:B------:R-:W-:Y:S01]  /*23c0*/  UMOV UR19, 0x40000040 ;  /* 0x4000004000137882 */ /* 0x000fe20000000000 */
[----:B------:R-:W-:-:S02]  /*23d0*/  UIADD3 UR20, UR32, 0x402, URZ ;  /* 0x0000040220147890 */ /* 0x000fc4000fffe03f */
[----:B------:R-:W-:Y:S01]  /*23e0*/  UIADD3 UR22, UR34, 0x402, URZ ;  /* 0x0000040222167890 */ /* 0x000fe2000fffe03f */
[----:B------:R-:W-:Y:S01]  /*23f0*/  UMOV UR21, 0x40000040 ;  /* 0x4000004000157882 */ /* 0x000fe20000000000 */
        /* <DEDUP_REMOVED lines=9> */
[----:B------:R-:W-:-:S02]  /*2490*/  ULDC UR54, c[0x0][0x9dc] ;  /* 0x0002770000367ab9 */ /* 0x000fc40000000800 */
[----:B------:R-:W-:Y:S01]  /*24a0*/  ULOP3.LUT UR54, URZ, UR54, URZ, 0x33, !UPT ;  /* 0x000000363f367292 */ /* 0x000fe2000f8e333f */
[----:B------:R-:W-:Y:S02]  /*24b0*/  WARPGROUP.DEPBAR.LE gsb0, 0x0 ;  /* 0x00008000000079c5 */ /* 0x000fe40000010000 */
[----:B------:R-:W-:-:S06]  /*24c0*/  WARPGROUP.ARRIVE ;  /* 0x00000000000079c5 */ /* 0x000fcc0000000000 */
[----:B------:R-:W-:Y:S01]  /*24d0*/  HGMMA.64x128x16.F32 R24, gdesc[UR4], R24, gsb0 ;  /* 0x01e00000041879f0 */ /* 0x000fe20008000818 */
[----:B------:R-:W-:Y:S01]  /*24e0*/  ULDC UR7, c[0x0][0x448] ;  /* 0x0001120000077ab9 */ /* 0x000fe20000000800 */
[----:B------:R-:W-:Y:S01]  /*24f0*/  ULDC UR6, c[0x0][0x9d8] ;  /* 0x0002760000067ab9 */ /* 0x000fe20000000800 */
[----:B------:R-:W-:-:S06]  /*2500*/  UISETP.NE.AND UP0, UPT, UR7, 0x1, UPT ;  /* 0x000000010700788c */ /* 0x000fcc000bf05270 */
[----:B------:R-:W-:Y:S02]  /*2510*/  PLOP3.LUT P2, PT, PT, PT, UP0, 0x80, 0x0 ;  /* 0x000000000000781c */ /* 0x000fe40003f4f008 */
[----:B------:R-:W-:-:S03]  /*2520*/  PLOP3.LUT P3, PT, PT, PT, UP0, 0x80, 0x0 ;  /* 0x000000000000781c */ /* 0x000fc60003f6f008 */
[----:B------:R-:W-:Y:S01]  /*2530*/  @UP0 ULDC UR7, c[0x0][0x44c] ;  /* 0x0001130000070ab9 */ /* 0x000fe20000000800 */
        /* <DEDUP_REMOVED lines=21> */
[----:B------:R-:W-:-:S04]  /*2690*/  @P2 IMAD.HI.U32 R34, R20, UR7, RZ ;  /* 0x0000000714222c27 */ /* 0x000fc8000f8e00ff */
[----:B------:R-:W-:Y:S01]  /*26a0*/  FMUL.FTZ R31, R41, UR6 ;  /* 0x00000006291f7c20 */ /* 0x000fe20008410000 */
[----:B------:R-:W-:Y:S01]  /*26b0*/  FMUL.FTZ R41, R54, UR6 ;  /* 0x0000000636297c20 */ /* 0x000fe20008410000 */
[----:B------:R-:W-:Y:S01]  /*26c0*/  FMUL.FTZ R54, R74, UR6 ;  /* 0x000000064a367c20 */ /* 0x000fe20008410000 */
[----:B------:R-:W-:Y:S01]  /*26d0*/  @UP0 ULDC UR7, c[0x0][0x450] ;  /* 0x0001140000070ab9 */ /* 0x000fe20000000800 */
[----:B------:R-:W-:Y:S01]  /*26e0*/  FMUL.FTZ R57, R57, UR6 ;  /* 0x0000000639397c20 */ /* 0x000fe20008410000 */
[----:B------:R-:W-:Y:S02]  /*26f0*/  IMAD.MOV.U32 R74, RZ, RZ, R20 ;  /* 0x000000ffff4a7224 */ /* 0x000fe400078e0014 */
[----:B------:R-:W-:Y:S01]  /*2700*/  FMUL.FTZ R48, R48, UR6 ;  /* 0x0000000630307c20 */ /* 0x000fe20008410000 */
[----:B------:R-:W-:Y:S01]  /*2710*/  FMUL.FTZ R52, R52, UR6 ;  /* 0x0000000634347c20 */ /* 0x000fe20008410000 */
[----:B------:R-:W-:Y:S01]  /*2720*/  FMUL.FTZ R56, R56, UR6 ;  /* 0x0000000638387c20 */ /* 0x000fe20008410000 */
[----:B------:R-:W-:Y:S01]  /*2730*/  @P3 SHF.R.U32.HI R74, RZ, UR7, R34 ;  /* 0x00000007ff4a3c19 */ /* 0x000fe20008011622 */
        /* <DEDUP_REMOVED lines=20> */
[----:B------:R0:W1:Y:S01]  /*2880*/  MUFU.TANH R39, R48 ;  /* 0x0000003000277308 */ /* 0x0000620000002400 */
[----:B------:R-:W-:Y:S01]  /*2890*/  FMUL.FTZ R38, R50, UR6 ;  /* 0x0000000632267c20 */ /* 0x000fe20008410000 */
[----:B------:R-:W-:Y:S01]  /*28a0*/  FMUL.FTZ R40, R51, UR6 ;  /* 0x0000000633287c20 */ /* 0x000fe20008410000 */
[----:B------:R-:W-:Y:S01]  /*28b0*/  FMUL.FTZ R42, R55, UR6 ;  /* 0x00000006372a7c20 */ /* 0x000fe20008410000 */
[----:B------:R2:W-:Y:S01]  /*28c0*/  @!P1 SYNCS.ARRIVE.TRANS64.RED.A1T0 RZ, [R15+URZ], RZ ;  /* 0x000000ff0fff99a7 */ /* 0x0005e2000810043f */
[----:B------:R-:W-:Y:S01]  /*28d0*/  FMUL.FTZ R7, R35, UR6 ;  /* 0x0000000623077c20 */ /* 0x000fe20008410000 */
[----:B------:R-:W-:Y:S01]  /*28e0*/  FMUL.FTZ R49, R49, UR6 ;  /* 0x0000000631317c20 */ /* 0x000fe20008410000 */
[----:B------:R-:W-:Y:S01]  /*28f0*/  FMUL.FTZ R53, R53, UR6 ;  /* 0x0000000635357c20 */ /* 0x000fe20008410000 */
[----:B------:R3:W4:Y:S01]  /*2900*/  MUFU.TANH R43, R52 ;  /* 0x00000034002b7308 */ /* 0x0007220000002400 */
        /* <DEDUP_REMOVED lines=9> */
[----:B0-----:R-:W-:Y:S01]  /*29a0*/  FMUL.FTZ R48, R66, UR6 ;  /* 0x0000000642307c20 */ /* 0x001fe20008410000 */
[----:B------:R-:W-:Y:S01]  /*29b0*/  FMUL.FTZ R50, R67, UR6 ;  /* 0x0000000643327c20 */ /* 0x000fe20008410000 */
[----:B------:R-:W-:Y:S01]  /*29c0*/  FMUL.FTZ R68, R68, UR6 ;  /* 0x0000000644447c20 */ /* 0x000fe20008410000 */
[----:B------:R-:W-:Y:S01]  /*29d0*/  FMUL.FTZ R69, R69, UR6 ;  /* 0x0000000645457c20 */ /* 0x000fe20008410000 */
[----:B------:R-:W-:Y:S01]  /*29e0*/  FMUL.FTZ R51, R70, UR6 ;  /* 0x0000000646337c20 */ /* 0x000fe20008410000 */
[----:B---3--:R-:W-:Y:S01]  /*29f0*/  FMUL.FTZ R52, R71, UR6 ;  /* 0x0000000647347c20 */ /* 0x008fe20008410000 */
[----:B------:R0:W3:Y:S01]  /*2a00*/  MUFU.TANH R91, R57 ;  /* 0x00000039005b7308 */ /* 0x0000e20000002400 */
[----:B------:R-:W-:Y:S01]  /*2a10*/  FMUL.FTZ R72, R72, UR6 ;  /* 0x0000000648487c20 */ /* 0x000fe20008410000 */
[----:B------:R-:W-:Y:S01]  /*2a20*/  FMUL.FTZ R73, R73, UR6 ;  /* 0x0000000649497c20 */ /* 0x000fe20008410000 */
[----:B------:R-:W-:Y:S01]  /*2a30*/  FMUL.FTZ R55, R75, UR6 ;  /* 0x000000064b377c20 */ /* 0x000fe20008410000 */
[----:B------:R-:W-:Y:S01]  /*2a40*/  FMUL.FTZ R76, R76, UR6 ;  /* 0x000000064c4c7c20 */ /* 0x000fe20008410000 */
[----:B------:R-:W-:Y:S01]  /*2a50*/  FMUL.FTZ R77, R77, UR6 ;  /* 0x000000064d4d7c20 */ /* 0x000fe20008410000 */
        /* <DEDUP_REMOVED lines=8> */
[----:B0-----:R-:W0:Y:S01]  /*2ae0*/  SHFL.IDX PT, R57, R74, RZ, 0x1c1f ;  /* 0x001c1fff4a397589 */ /* 0x001e2200000e0000 */
[----:B------:R-:W-:Y:S01]  /*2af0*/  FMUL.FTZ R20, R86, UR6 ;  /* 0x0000000656147c20 */ /* 0x000fe20008410000 */
[----:B--2---:R-:W-:Y:S01]  /*2b00*/  FMUL.FTZ R15, R87, UR6 ;  /* 0x00000006570f7c20 */ /* 0x004fe20008410000 */
[----:B------:R-:W-:Y:S01]  /*2b10*/  IMAD.MOV.U32 R35, RZ, RZ, -0x80 ;  /* 0xffffff80ff237424 */ /* 0x000fe200078e00ff */
[----:B------:R-:W-:Y:S01]  /*2b20*/  ULDC.64 UR6, c[0x0][0x9e0] ;  /* 0x0002780000067ab9 */ /* 0x000fe20000000a00 */
[----:B------:R-:W2:Y:S01]  /*2b30*/  MUFU.TANH R2, R2 ;  /* 0x0000000200027308 */ /* 0x000ea20000002400 */
[----:B------:R-:W-:Y:S01]  /*2b40*/  UISETP.GE.AND UP1, UPT, UR7, 0x1, UPT ;  /* 0x000000010700788c */ /* 0x000fe2000bf26270 */
[C---:B------:R-:W-:Y:S01]  /*2b50*/  IMAD R79, R90.reuse, R35, 0x80 ;  /* 0x000000805a4f7424 */ /* 0x040fe200078e0223 */
[----:B------:R-:W-:Y:S01]  /*2b60*/  LEA R75, R90, 0xffffff80, 0x7 ;  /* 0xffffff805a4b7811 */ /* 0x000fe200078e38ff */
[----:B------:R-:W-:-:S03]  /*2b70*/  IMAD.U32 R35, RZ, RZ, UR46 ;  /* 0x0000002eff237e24 */ /* 0x000fc6000f8e00ff */
[----:B------:R-:W-:Y:S01]  /*2b80*/  PLOP3.LUT P2, PT, PT, PT, UP1, 0x40, 0x0 ;  /* 0x000000000000781c */ /* 0x000fe20003f4e818 */
[----:B------:R-:W0:Y:S01]  /*2b90*/  MUFU.TANH R21, R21 ;  /* 0x0000001500157308 */ /* 0x000e220000002400 */
[C-C-:B------:R-:W-:Y:S02]  /*2ba0*/  IADD3 R34, -R16.reuse, 0x1, R79.reuse ;  /* 0x0000000110227810 */ /* 0x140fe40007ffe14f */
[----:B------:R-:W-:Y:S02]  /*2bb0*/  IADD3 R78, -R16, UR38, R79 ;  /* 0x00000026104e7c10 */ /* 0x000fe4000fffe14f */
[----:B------:R-:W-:-:S03]  /*2bc0*/  IADD3 R34, -R35, UR38, R34 ;  /* 0x0000002623227c10 */ /* 0x000fc6000fffe122 */
[----:B------:R-:W1:Y:S02]  /*2bd0*/  MUFU.TANH R0, R0 ;  /* 0x0000000000007308 */ /* 0x000e640000002400 */
[C---:B------:R-:W-:Y:S02]  /*2be0*/  VIADD R83, R34.reuse, UR6 ;  /* 0x0000000622537c36 */ /* 0x040fe40008000000 */
[----:B------:R-:W-:-:S04]  /*2bf0*/  VIADD R82, R34, UR54 ;  /* 0x0000003622527c36 */ /* 0x000fc80008000000 */
[----:B------:R-:W1:Y:S01]  /*2c00*/  MUFU.TANH R3, R3 ;  /* 0x0000000300037308 */ /* 0x000e620000002400 */
[----:B0-----:R-:W-:-:S07]  /*2c10*/  IMAD.IADD R70, R82, 0x1, R57 ;  /* 0x0000000152467824 */ /* 0x001fce00078e0239 */
        /* <DEDUP_REMOVED lines=55> */
[----:B------:R5:W0:Y:S02]  /*2f90*/  MUFU.TANH R88, R53 ;  /* 0x0000003500587308 */ /* 0x000a240000002400 */
[----:B-----5:R-:W-:Y:S01]  /*2fa0*/  VIADDMNMX R53, R57, R83, R78, PT ;  /* 0x0000005339357246 */ /* 0x020fe2000380014e */
[----:B-1234-:R-:W-:Y:S06]  /*2fb0*/  @P2 BRA `(.L_x_1189) ;  /* 0x00000000005c2947 */ /* 0x01efec0003800000 */
[----:B------:R-:W-:Y:S01]  /*2fc0*/  IMAD.U32 R34, RZ, RZ, UR46 ;  /* 0x0000002eff227e24 */ /* 0x000fe2000f8e00ff */
[----:B------:R-:W-:Y:S04]  /*2fd0*/  BSSY B0, `(.L_x_1190) ;  /* 0x0000011000007945 */ /* 0x000fe80003800000 */
[----:B------:R-:W-:-:S04]  /*2fe0*/  IADD3 R34, -R34, UR38, R57 ;  /* 0x0000002622227c10 */ /* 0x000fc8000fffe139 */
[----:B------:R-:W-:-:S13]  /*2ff0*/  ISETP.GT.AND P2, PT, R34, -0x1, PT ;  /* 0xffffffff2200780c */ /* 0x000fda0003f44270 */
[----:B------:R-:W-:Y:S05]  /*3000*/  @P2 BRA `(.L_x_1191) ;  /* 0x0000000000202947 */ /* 0x000fea0003800000 */
[----:B------:R-:W-:Y:S01]  /*3010*/  UISETP.NE.AND UP2, UPT, UR7, 0x1, UPT ;  /* 0x000000010700788c */ /* 0x000fe2000bf45270 */
[----:B------:R-:W-:-:S05]  /*3020*/  LOP3.LUT R34, RZ, R34, RZ, 0x33, !PT ;  /* 0x00000022ff227212 */ /* 0x000fca00078e33ff */
[----:B------:R-:W-:-:S05]  /*3030*/  PLOP3.LUT P2, PT, PT, PT, UP2, 0x80, 0x0 ;  /* 0x000000000000781c */ /* 0x000fca0003f4f028 */
[----:B------:R-:W-:-:S08]  /*3040*/  @UP2 ULDC.64 UR10, c[0x0][0x9e8] ;  /* 0x00027a00000a2ab9 */ /* 0x000fd00000000a00 */
[----:B------:R-:W-:-:S05]  /*3050*/  @P2 IMAD.HI.U32 R35, R34, UR10, RZ ;  /* 0x0000000a22232c27 */ /* 0x000fca000f8e00ff */
[----:B------:R-:W-:-:S04]  /*3060*/  @P2 SHF.R.U32.HI R34, RZ, UR11, R35 ;  /* 0x0000000bff222c19 */ /* 0x000fc80008011623 */
[----:B------:R-:W-:Y:S01]  /*3070*/  LOP3.LUT R34, RZ, R34, RZ, 0x33, !PT ;  /* 0x00000022ff227212 */ /* 0x000fe200078e33ff */
[----:B------:R-:W-:Y:S06]  /*3080*/  BRA `(.L_x_1192) ;  /* 0x0000000000147947 */ /* 0x000fec0003800000 */
.L_x_1191:
[----:B------:R-:W-:-:S06]  /*3090*/  UISETP.NE.AND UP2, UPT, UR7, 0x1, UPT ;  /* 0x000000010700788c */ /* 0x000fcc000bf45270 */
[----:B------:R-:W-:-:S05]  /*30a0*/  PLOP3.LUT P2, PT, PT, PT, UP2, 0x80, 0x0 ;  /* 0x000000000000781c */ /* 0x000fca0003f4f028 */
[----:B------:R-:W-:-:S08]  /*30b0*/  @UP2 ULDC.64 UR10, c[0x0][0x9e8] ;  /* 0x00027a00000a2ab9 */ /* 0x000fd00000000a00 */
[----:B------:R-:W-:-:S05]  /*30c0*/  @P2 IMAD.HI.U32 R35, R34, UR10, RZ ;  /* 0x0000000a22232c27 */ /* 0x000fca000f8e00ff */
[----:B------:R-:W-:-:S07]  /*30d0*/  @P2 SHF.R.U32.HI R34, RZ, UR11, R35 ;  /* 0x0000000bff222c19 */ /* 0x000fce0008011623 */
.L_x_1192:
[----:B------:R-:W-:Y:S05]  /*30e0*/  BSYNC B0 ;  /* 0x0000000000007941 */ /* 0x000fea0003800000 */
.L_x_1190:
[----:B------:R-:W-:-:S04]  /*30f0*/  IMAD R35, R34, UR7, -R75 ;  /* 0x0000000722237c24 */ /* 0x000fc8000f8e0a4b */
[----:B------:R-:W-:-:S05]  /*3100*/  IMAD.IADD R35, R35, 0x1, -R16 ;  /* 0x0000000123237824 */ /* 0x000fca00078e0a10 */
[----:B------:R-:W-:Y:S02]  /*3110*/  VIMNMX R70, R70, R35, !PT ;  /* 0x0000002346467248 */ /* 0x000fe40007fe0100 */
[----:B------:R-:W-:-:S07]  /*3120*/  VIADDMNMX R53, R35, UR7, R53, PT ;  /* 0x0000000723357c46 */ /* 0x000fce000b800135 */
.L_x_1189:
[C---:B------:R-:W-:Y:S02]  /*3130*/  ISETP.GE.AND P2, PT, R79.reuse, 0x2, PT ;  /* 0x000000024f00780c */ /* 0x040fe40003f46270 */
[C---:B------:R-:W-:Y:S02]  /*3140*/  ISETP.GE.AND P5, PT, R79.reuse, 0xa, PT ;  /* 0x0000000a4f00780c */ /* 0x040fe40003fa6270 */
[----:B------:R-:W-:Y:S02]  /*3150*/  ISETP.GT.AND P3, PT, R70, 0x1, !P2 ;  /* 0x000000014600780c */ /* 0x000fe40005764270 */
[----:B------:R-:W-:Y:S02]  /*3160*/  ISETP.GE.AND P4, PT, R79, 0x9, PT ;  /* 0x000000094f00780c */ /* 0x000fe40003f86270 */
[----:B------:R-:W-:Y:S02]  /*3170*/  ISETP.LT.OR P3, PT, R53, 0x2, P3 ;  /* 0x000000023500780c */ /* 0x000fe40001f61670 */
[----:B------:R-:W-:-:S02]  /*3180*/  P2R R86, PR, RZ, 0x10 ;  /* 0x00000010ff567803 */ /* 0x000fc40000000000 */
[----:B------:R-:W-:Y:S02]  /*3190*/  FSEL R59, R21, -INF , !P3 ;  /* 0xff800000153b7808 */ /* 0x000fe40005800000 */
[C---:B------:R-:W-:Y:S02]  /*31a0*/  ISETP.GT.AND P3, PT, R70.reuse, 0x9, !P5 ;  /* 0x000000094600780c */ /* 0x040fe40006f64270 */
[----:B------:R-:W-:Y:S02]  /*31b0*/  P2R R87, PR, RZ, 0x20 ;  /* 0x00000020ff577803 */ /* 0x000fe40000000000 */
[----:B------:R-:W-:Y:S02]  /*31c0*/  ISETP.LT.OR P3, PT, R53, 0xa, P3 ;  /* 0x0000000a3500780c */ /* 0x000fe40001f61670 */
[----:B------:R-:W-:Y:S02]  /*31d0*/  ISETP.GT.AND P4, PT, R70, 0x8, !P4 ;  /* 0x000000084600780c */ /* 0x000fe40006784270 */
[----:B------:R-:W-:-:S02]  /*31e0*/  ISETP.GE.AND P5, PT, R79, 0x11, PT ;  /* 0x000000114f00780c */ /* 0x000fc40003fa6270 */
[----:B0-----:R-:W-:Y:S02]  /*31f0*/  FSEL R61, R25, -INF , !P3 ;  /* 0xff800000193d7808 */ /* 0x001fe40005800000 */
[C---:B------:R-:W-:Y:S02]  /*3200*/  ISETP.LT.OR P4, PT, R53.reuse, 0x9, P4 ;  /* 0x000000093500780c */ /* 0x040fe40002781670 */
[----:B------:R-:W-:Y:S02]  /*3210*/  ISETP.GT.AND P3, PT, R70, 0x10, !P5 ;  /* 0x000000104600780c */ /* 0x000fe40006f64270 */
[----:B------:R-:W-:Y:S02]  /*3220*/  FSEL R73, R24, -INF , !P4 ;  /* 0xff80000018497808 */ /* 0x000fe40006000000 */
[----:B------:R-:W-:Y:S02]  /*3230*/  ISETP.LT.OR P3, PT, R53, 0x11, P3 ;  /* 0x000000113500780c */ /* 0x000fe40001f61670 */
[----:B------:R-:W-:-:S02]  /*3240*/  ISETP.GE.AND P4, PT, R79, 0x12, PT ;  /* 0x000000124f00780c */ /* 0x000fc40003f86270 */
        /* <DEDUP_REMOVED lines=13> */
[----:B------:R-:W-:Y:S02]  /*3320*/  ISETP.LT.OR P3, PT, R53, 0x1a, P3 ;  /* 0x0000001a3500780c */ /* 0x000fe40001f61670 */
[----:B------:R-:W-:Y:S02]  /*3330*/  ISETP.GE.AND P4, PT, R79, 0x21, PT ;  /* 0x000000214f00780c */ /* 0x000fe40003f86270 */
[----:B------:R-:W-:Y:S02]  /*3340*/  FSEL R65, R29, -INF , !P3 ;  /* 0xff8000001d417808 */ /* 0x000fe40005800000 */
[----:B------:R-:W-:Y:S02]  /*3350*/  ISETP.GT.AND P3, PT, R70, 0x20, !P4 ;  /* 0x000000204600780c */ /* 0x000fe40006764270 */
[----:B------:R-:W-:-:S02]  /*3360*/  P2R R104, PR, RZ, 0x10 ;  /* 0x00000010ff687803 */ /* 0x000fc40000000000 */
[----:B------:R-:W-:Y:S02]  /*3370*/  ISETP.LT.OR P3, PT, R53, 0x21, P3 ;  /* 0x000000213500780c */ /* 0x000fe40001f61670 */
[----:B------:R-:W-:Y:S02]  /*3380*/  ISETP.GE.AND P4, PT, R79, 0x22, PT ;  /* 0x000000224f00780c */ /* 0x000fe40003f86270 */
[----:B------:R-:W-:Y:S02]  /*3390*/  FSEL R69, R30, -INF , !P3 ;  /* 0xff8000001e457808 */ /* 0x000fe40005800000 */
[----:B------:R-:W-:Y:S02]  /*33a0*/  ISETP.GT.AND P3, PT, R70, 0x21, !P4 ;  /* 0x000000214600780c */ /* 0x000fe40006764270 */
[----:B------:R-:W-:Y:S02]  /*33b0*/  P2R R105, PR, RZ, 0x10 ;  /* 0x00000010ff697803 */ /* 0x000fe40000000000 */
[----:B------:R-:W-:-:S02]  /*33c0*/  ISETP.LT.OR P3, PT, R53, 0x22, P3 ;  /* 0x000000223500780c */ /* 0x000fc40001f61670 */
[----:B------:R-:W-:Y:S02]  /*33d0*/  ISETP.GE.AND P4, PT, R79, 0x29, PT ;  /* 0x000000294f00780c */ /* 0x000fe40003f86270 */
[----:B------:R-:W-:Y:S02]  /*33e0*/  FSEL R67, R31, -INF , !P3 ;  /* 0xff8000001f437808 */ /* 0x000fe40005800000 */
[----:B------:R-:W-:Y:S01]  /*33f0*/  ISETP.GT.AND P3, PT, R70, 0x28, !P4 ;  /* 0x000000284600780c */ /* 0x000fe20006764270 */
[----:B------:R-:W0:Y:S01]  /*3400*/  SHFL.IDX PT, R31, R74, 0x1, 0x1c1f ;  /* 0x003c1f004a1f7f89 */ /* 0x000e2200000e0000 */
[----:B------:R-:W-:Y:S02]  /*3410*/  P2R R106, PR, RZ, 0x10 ;  /* 0x00000010ff6a7803 */ /* 0x000fe40000000000 */
        /* <DEDUP_REMOVED lines=8> */
[C---:B------:R-:W-:Y:S02]  /*34a0*/  ISETP.GT.AND P3, PT, R70.reuse, 0x30, !P4 ;  /* 0x000000304600780c */ /* 0x040fe40006764270 */
        /* <DEDUP_REMOVED lines=19> */
[----:B------:R-:W-:Y:S02]  /*35e0*/  ISETP.GT.AND P3, PT, R70, 0x40, !P4 ;  /* 0x000000404600780c */ /* 0x000fe40006764270 */
        /* <DEDUP_REMOVED lines=57> */
[----:B------:R-:W-:Y:S02]  /*3980*/  P2R R100, PR, RZ, 0x20 ;  /* 0x00000020ff647803 */ /* 0x000fe40000000000 */
[----:B------:R-:W-:Y:S02]  /*3990*/  FSEL R26, R77, -INF , !P3 ;  /* 0xff8000004d1a7808 */ /* 0x000fe40005800000 */
[----:B------:R-:W-:-:S04]  /*39a0*/  ISETP.GE.AND P3, PT, R79, 0x71, PT ;  /* 0x000000714f00780c */ /* 0x000fc80003f66270 */
[----:B------:R-:W-:-:S04]  /*39b0*/  ISETP.GT.AND P4, PT, R70, 0x70, !P3 ;  /* 0x000000704600780c */ /* 0x000fc80005f84270 */
[----:B------:R-:W-:-:S04]  /*39c0*/  ISETP.LT.OR P4, PT, R53, 0x71, P4 ;  /* 0x000000713500780c */ /* 0x000fc80002781670 */
        /* <DEDUP_REMOVED lines=16> */
[----:B------:R-:W-:Y:S01]  /*3ad0*/  ISETP.GT.AND P6, PT, R70, 0x79, !P6 ;  /* 0x000000794600780c */ /* 0x000fe200077c4270 */
[----:B0-----:R-:W-:-:S03]  /*3ae0*/  IMAD.IADD R70, R82, 0x1, R31 ;  /* 0x0000000152467824 */ /* 0x001fc600078e021f */
[----:B------:R-:W-:Y:S02]  /*3af0*/  ISETP.LT.OR P6, PT, R53, 0x7a, P6 ;  /* 0x0000007a3500780c */ /* 0x000fe400037c1670 */
[----:B------:R-:W-:Y:S02]  /*3b00*/  VIADDMNMX R53, R31, R83, R78, PT ;  /* 0x000000531f357246 */ /* 0x000fe4000380014e */
[----:B------:R-:W-:Y:S02]  /*3b10*/  FSEL R2, R85, -INF , !P6 ;  /* 0xff80000055027808 */ /* 0x000fe40007000000 */
[----:B------:R-:W-:-:S13]  /*3b20*/  PLOP3.LUT P6, PT, PT, PT, UP1, 0x40, 0x0 ;  /* 0x000000000000781c */ /* 0x000fda0003fce818 */
[----:B------:R-:W-:Y:S05]  /*3b30*/  @P6 BRA `(.L_x_1193) ;  /* 0x0000000000646947 */ /* 0x000fea0003800000 */
        /* <DEDUP_REMOVED lines=9> */
[----:B------:R-:W-:Y:S01]  /*3bd0*/  @P6 IMAD.HI.U32 R31, R28, UR10, RZ ;  /* 0x0000000a1c1f6c27 */ /* 0x000fe2000f8e00ff */
[----:B------:R-:W-:-:S13]  /*3be0*/  PLOP3.LUT P6, PT, PT, PT, UP2, 0x80, 0x0 ;  /* 0x000000000000781c */ /* 0x000fda0003fcf028 */
[----:B------:R-:W-:-:S04]  /*3bf0*/  @P6 SHF.R.U32.HI R28, RZ, UR11, R31 ;  /* 0x0000000bff1c6c19 */ /* 0x000fc8000801161f */
[----:B------:R-:W-:Y:S01]  /*3c00*/  LOP3.LUT R28, RZ, R28, RZ, 0x33, !PT ;  /* 0x0000001cff1c7212 */ /* 0x000fe200078e33ff */
[----:B------:R-:W-:Y:S06]  /*3c10*/  BRA `(.L_x_1196) ;  /* 0x0000000000187947 */ /* 0x000fec0003800000 */
.L_x_1195:
[----:B------:R-:W-:-:S06]  /*3c20*/  UISETP.NE.AND UP2, UPT, UR7, 0x1, UPT ;  /* 0x000000010700788c */ /* 0x000fcc000bf45270 */
[----:B------:R-:W-:-:S05]  /*3c30*/  PLOP3.LUT P6, PT, PT, PT, UP2, 0x80, 0x0 ;  /* 0x000000000000781c */ /* 0x000fca0003fcf028 */
[----:B------:R-:W-:-:S08]  /*3c40*/  @UP2 ULDC.64 UR10, c[0x0][0x9e8] ;  /* 0x00027a00000a2ab9 */ /* 0x000fd00000000a00 */
[----:B------:R-:W-:Y:S01]  /*3c50*/  @P6 IMAD.HI.U32 R31, R28, UR10, RZ ;  /* 0x0000000a1c1f6c27 */ /* 0x000fe2000f8e00ff */
[----:B------:R-:W-:-:S13]  /*3c60*/  PLOP3.LUT P6, PT, PT, PT, UP2, 0x80, 0x0 ;  /* 0x000000000000781c */ /* 0x000fda0003fcf028 */
[----:B------:R-:W-:-:S07]  /*3c70*/  @P6 SHF.R.U32.HI R28, RZ, UR11, R31 ;  /* 0x0000000bff1c6c19 */ /* 0x000fce000801161f */
.L_x_1196:
[----:B------:R-:W-:Y:S05]  /*3c80*/  BSYNC B0 ;  /* 0x0000000000007941 */ /* 0x000fea0003800000 */
.L_x_1194:
[----:B------:R-:W-:-:S04]  /*3c90*/  IMAD R31, R28, UR7, -R75 ;  /* 0x000000071c1f7c24 */ /* 0x000fc8000f8e0a4b */
[----:B------:R-:W-:-:S05]  /*3ca0*/  IMAD.IADD R31, R31, 0x1, -R16 ;  /* 0x000000011f1f7824 */ /* 0x000fca00078e0a10 */
[----:B------:R-:W-:Y:S02]  /*3cb0*/  VIMNMX R70, R70, R31, !PT ;  /* 0x0000001f46467248 */ /* 0x000fe40007fe0100 */
[----:B------:R-:W-:-:S07]  /*3cc0*/  VIADDMNMX R53, R31, UR7, R53, PT ;  /* 0x000000071f357c46 */ /* 0x000fce000b800135 */
.L_x_1193:
[----:B------:R-:W-:Y:S01]  /*3cd0*/  ISETP.GT.AND P2, PT, R70, 0x1, !P2 ;  /* 0x000000014600780c */ /* 0x000fe20005744270 */
[----:B------:R-:W-:Y:S01]  /*3ce0*/  ULDC UR10, c[0x0][0x988] ;  /* 0x00026200000a7ab9 */ /* 0x000fe20000000800 */
[----:B------:R-:W-:Y:S01]  /*3cf0*/  ISETP.NE.AND P6, PT, R100, RZ, PT ;  /* 0x000000ff6400720c */ /* 0x000fe20003fc5270 */
[----:B------:R-:W-:Y:S01]  /*3d00*/  @UP0 ULDC UR14, c[0x0][0x44c] ;  /* 0x00011300000e0ab9 */ /* 0x000fe20000000800 */
[----:B------:R-:W-:Y:S01]  /*3d10*/  ISETP.LT.OR P2, PT, R53, 0x2, P2 ;  /* 0x000000023500780c */ /* 0x000fe20001741670 */
[----:B------:R-:W-:Y:S01]  /*3d20*/  UIMAD.WIDE.U32 UR14, UR37, UR14, URZ ;  /* 0x0000000e250e72a5 */ /* 0x000fe2000f8e003f */
[----:B------:R-:W-:Y:S01]  /*3d30*/  ISETP.GT.AND P3, PT, R70, 0x70, !P3 ;  /* 0x000000704600780c */ /* 0x000fe20005f64270 */
[----:B------:R-:W-:Y:S01]  /*3d40*/  @UP0 ULDC UR18, c[0x0][0x450] ;  /* 0x0001140000120ab9 */ /* 0x000fe20000000800 */
[----:B------:R-:W-:Y:S01]  /*3d50*/  FSEL R28, R3, -INF , !P2 ;  /* 0xff800000031c7808 */ /* 0x000fe20005000000 */
[----:B------:R-:W-:Y:S01]  /*3d60*/  UMOV UR11, UR37 ;  /* 0x00000025000b7c82 */ /* 0x000fe20008000000 */
[----:B------:R-:W-:Y:S01]  /*3d70*/  ISETP.NE.AND P2, PT, R86, RZ, PT ;  /* 0x000000ff5600720c */ /* 0x000fe20003f45270 */
[----:B------:R-:W-:Y:S01]  /*3d80*/  @UP0 USHF.R.U32.HI UR11, URZ, UR18, UR15 ;  /* 0x000000123f0b0299 */ /* 0x000fe2000801160f */
[----:B------:R-:W-:-:S02]  /*3d90*/  ISETP.GT.AND P4, PT, R70, 0x71, !P4 ;  /* 0x000000714600780c */ /* 0x000fc40006784270 */
[C---:B------:R-:W-:Y:S01]  /*3da0*/  ISETP.GT.AND P2, PT, R70.reuse, 0x8, !P2 ;  /* 0x000000084600780c */ /* 0x040fe20005744270 */
[----:B------:R-:W-:Y:S01]  /*3db0*/  UIADD3 UR55, UR55, UR11, URZ ;  /* 0x0000000b37377290 */ /* 0x000fe2000fffe03f */
[C---:B------:R-:W-:Y:S02]  /*3dc0*/  ISETP.LT.OR P3, PT, R53.reuse, 0x71, P3 ;  /* 0x000000713500780c */ /* 0x040fe40001f61670 */
[----:B------:R-:W-:Y:S01]  /*3dd0*/  ISETP.LT.OR P2, PT, R53, 0x9, P2 ;  /* 0x000000093500780c */ /* 0x000fe20001741670 */
[----:B------:R-:W-:Y:S01]  /*3de0*/  UIADD3 UR6, UR55, UR6, URZ ;  /* 0x0000000637067290 */ /* 0x000fe2000fffe03f */
        /* <DEDUP_REMOVED lines=22> */
[----:B------:R-:W-:Y:S02]  /*3f50*/  ISETP.NE.AND P6, PT, R111, RZ, PT ;  /* 0x000000ff6f00720c */ /* 0x000fe40003fc5270 */
        /* <DEDUP_REMOVED lines=59> */
[C---:B------:R-:W-:Y:S02]  /*4310*/  ISETP.LT.OR P2, PT, R53.reuse, 0x39, P2 ;  /* 0x000000393500780c */ /* 0x040fe40001741670 */
[----:B------:R-:W-:Y:S02]  /*4320*/  ISETP.LT.OR P5, PT, R53, 0x79, P5 ;  /* 0x000000793500780c */ /* 0x000fe40002fa1670 */
[----:B------:R-:W-:Y:S02]  /*4330*/  FSEL R41, R41, -INF , !P2 ;  /* 0xff80000029297808 */ /* 0x000fe40005000000 */
[----:B------:R-:W-:Y:S02]  /*4340*/  ISETP.GT.AND P2, PT, R70, 0x39, !P6 ;  /* 0x000000394600780c */ /* 0x000fe40007744270 */
[----:B------:R-:W-:Y:S02]  /*4350*/  ISETP.NE.AND P6, PT, R99, RZ, PT ;  /* 0x000000ff6300720c */ /* 0x000fe40003fc5270 */
[----:B------:R-:W-:-:S02]  /*4360*/  ISETP.LT.OR P2, PT, R53, 0x3a, P2 ;  /* 0x0000003a3500780c */ /* 0x000fc40001741670 */
[----:B------:R-:W-:Y:S02]  /*4370*/  FSEL R20, R20, -INF , !P5 ;  /* 0xff80000014147808 */ /* 0x000fe40006800000 */
[----:B------:R-:W-:Y:S02]  /*4380*/  FSEL R42, R42, -INF , !P2 ;  /* 0xff8000002a2a7808 */ /* 0x000fe40005000000 */
[----:B------:R-:W-:Y:S02]  /*4390*/  ISETP.NE.AND P2, PT, R88, RZ, PT ;  /* 0x000000ff5800720c */ /* 0x000fe40003f45270 */
[----:B0-----:R-:W-:Y:S02]  /*43a0*/  FMNMX.FTZ R74, R6, R75, !PT ;  /* 0x0000004b064a7209 */ /* 0x001fe40007810000 */
[----:B------:R-:W-:-:S03]  /*43b0*/  ISETP.GT.AND P2, PT, R70, 0x40, !P2 ;  /* 0x000000404600780c */ /* 0x000fc60005744270 */
[----:B------:R-:W0:Y:S01]  /*43c0*/  SHFL.BFLY PT, R75, R74, 0x1, 0x1f ;  /* 0x0c201f004a4b7f89 */ /* 0x000e2200000e0000 */
[----:B------:R-:W-:-:S04]  /*43d0*/  ISETP.LT.OR P2, PT, R53, 0x41, P2 ;  /* 0x000000413500780c */ /* 0x000fc80001741670 */
[----:B------:R-:W-:Y:S02]  /*43e0*/  FSEL R44, R44, -INF , !P2 ;  /* 0xff8000002c2c7808 */ /* 0x000fe40005000000 */
[----:B------:R-:W-:-:S04]  /*43f0*/  ISETP.NE.AND P2, PT, R89, RZ, PT ;  /* 0x000000ff5900720c */ /* 0x000fc80003f45270 */
[----:B------:R-:W-:-:S04]  /*4400*/  ISETP.GT.AND P2, PT, R70, 0x41, !P2 ;  /* 0x000000414600780c */ /* 0x000fc80005744270 */
[----:B------:R-:W-:-:S04]  /*4410*/  ISETP.LT.OR P2, PT, R53, 0x42, P2 ;  /* 0x000000423500780c */ /* 0x000fc80001741670 */
[----:B------:R-:W-:Y:S02]  /*4420*/  FSEL R45, R45, -INF , !P2 ;  /* 0xff8000002d2d7808 */ /* 0x000fe40005000000 */
[----:B------:R-:W-:Y:S02]  /*4430*/  ISETP.NE.AND P2, PT, R91, RZ, PT ;  /* 0x000000ff5b00720c */ /* 0x000fe40003f45270 */
[----:B0-----:R-:W-:Y:S02]  /*4440*/  FMNMX.FTZ R4, R74, R75, !PT ;  /* 0x0000004b4a047209 */ /* 0x001fe40007810000 */
[----:B------:R-:W-:-:S03]  /*4450*/  ISETP.GT.AND P2, PT, R70, 0x48, !P2 ;  /* 0x000000484600780c */ /* 0x000fc60005744270 */
[----:B------:R-:W-:Y:S01]  /*4460*/  FMUL.FTZ R75, R4, UR10 ;  /* 0x0000000a044b7c20 */ /* 0x000fe20008410000 */
        /* <DEDUP_REMOVED lines=38> */
[--C-:B------:R-:W-:Y:S01]  /*46d0*/  FFMA.FTZ R182, R73, UR10, -R76.reuse ;  /* 0x0000000a49b67c23 */ /* 0x100fe2000801084c */
[----:B------:R-:W-:Y:S01]  /*46e0*/  ISETP.LT.OR P2, PT, R53, 0x1, P2 ;  /* 0x000000013500780c */ /* 0x000fe20001741670 */
[--C-:B------:R-:W-:Y:S01]  /*46f0*/  FFMA.FTZ R178, R71, UR10, -R76.reuse ;  /* 0x0000000a47b27c23 */ /* 0x100fe2000801084c */
[--C-:B------:R-:W-:Y:S01]  /*4700*/  FFMA.FTZ R172, R69, UR10, -R76.reuse ;  /* 0x0000000a45ac7c23 */ /* 0x100fe2000801084c */
[--C-:B------:R-:W-:Y:S01]  /*4710*/  FFMA.FTZ R180, R77, UR10, -R76.reuse ;  /* 0x0000000a4db47c23 */ /* 0x100fe2000801084c */
[----:B------:R-:W-:Y:S01]  /*4720*/  FSEL R75, R0, -INF , !P2 ;  /* 0xff800000004b7808 */ /* 0x000fe20005000000 */
[--C-:B------:R-:W-:Y:S01]  /*4730*/  FFMA.FTZ R164, R57, UR10, -R76.reuse ;  /* 0x0000000a39a47c23 */ /* 0x100fe2000801084c */
[----:B------:R-:W-:Y:S01]  /*4740*/  ISETP.NE.AND P2, PT, R112, RZ, PT ;  /* 0x000000ff7000720c */ /* 0x000fe20003f45270 */
[--C-:B------:R-:W-:Y:S01]  /*4750*/  FFMA.FTZ R59, R59, UR10, -R76.reuse ;  /* 0x0000000a3b3b7c23 */ /* 0x100fe2000801084c */
[----:B------:R-:W-:Y:S01]  /*4760*/  FMNMX.FTZ R0, R75, R28, !PT ;  /* 0x0000001c4b007209 */ /* 0x000fe20007810000 */
[----:B------:R-:W-:Y:S01]  /*4770*/  MUFU.EX2 R180, R180 ;  /* 0x000000b400b47308 */ /* 0x000fe20000000800 */
[----:B------:R-:W-:Y:S01]  /*4780*/  ISETP.GT.AND P2, PT, R70, 0x69, !P2 ;  /* 0x000000694600780c */ /* 0x000fe20005744270 */
[--C-:B------:R-:W-:Y:S01]  /*4790*/  FFMA.FTZ R61, R61, UR10, -R76.reuse ;  /* 0x0000000a3d3d7c23 */ /* 0x100fe2000801084c */
[----:B------:R-:W-:Y:S01]  /*47a0*/  FMNMX.FTZ R0, R3, R0, !PT ;  /* 0x0000000003007209 */ /* 0x000fe20007810000 */
[--C-:B------:R-:W-:Y:S01]  /*47b0*/  FFMA.FTZ R176, R72, UR10, -R76.reuse ;  /* 0x0000000a48b07c23 */ /* 0x100fe2000801084c */
[----:B------:R-:W-:Y:S01]  /*47c0*/  ISETP.LT.OR P2, PT, R53, 0x6a, P2 ;  /* 0x0000006a3500780c */ /* 0x000fe20001741670 */
[--C-:B------:R-:W-:Y:S01]  /*47d0*/  FFMA.FTZ R63, R63, UR10, -R76.reuse ;  /* 0x0000000a3f3f7c23 */ /* 0x100fe2000801084c */
[----:B------:R-:W-:Y:S01]  /*47e0*/  FMNMX.FTZ R0, R5, R0, !PT ;  /* 0x0000000005007209 */ /* 0x000fe20007810000 */
[----:B------:R-:W0:Y:S01]  /*47f0*/  MUFU.EX2 R59, R59 ;  /* 0x0000003b003b7308 */ /* 0x000e220000000800 */
[----:B------:R-:W-:Y:S01]  /*4800*/  FSEL R12, R12, -INF , !P2 ;  /* 0xff8000000c0c7808 */ /* 0x000fe20005000000 */
[--C-:B------:R-:W-:Y:S01]  /*4810*/  FFMA.FTZ R65, R65, UR10, -R76.reuse ;  /* 0x0000000a41417c23 */ /* 0x100fe2000801084c */
[----:B------:R-:W-:Y:S01]  /*4820*/  FMNMX.FTZ R0, R31, R0, !PT ;  /* 0x000000001f007209 */ /* 0x000fe20007810000 */
[--C-:B------:R-:W-:Y:S01]  /*4830*/  FFMA.FTZ R154, R21, UR10, -R76.reuse ;  /* 0x0000000a159a7c23 */ /* 0x100fe2000801084c */
[----:B------:R-:W-:Y:S01]  /*4840*/  ISETP.GT.AND P6, PT, R70, 0x79, !P6 ;  /* 0x000000794600780c */ /* 0x000fe200077c4270 */
[--C-:B------:R-:W-:Y:S01]  /*4850*/  FFMA.FTZ R21, R2, UR10, -R76.reuse ;  /* 0x0000000a02157c23 */ /* 0x100fe2000801084c */
[----:B------:R-:W-:Y:S01]  /*4860*/  FMNMX.FTZ R73, R7, R0, !PT ;  /* 0x0000000007497209 */ /* 0x000fe20007810000 */
[----:B------:R-:W1:Y:S01]  /*4870*/  MUFU.EX2 R182, R182 ;  /* 0x000000b600b67308 */ /* 0x000e620000000800 */
[----:B------:R-:W-:Y:S01]  /*4880*/  FSEL R57, R13, -INF , !P4 ;  /* 0xff8000000d397808 */ /* 0x000fe20006000000 */
[--C-:B------:R-:W-:Y:S01]  /*4890*/  FFMA.FTZ R13, R49, UR10, -R76.reuse ;  /* 0x0000000a310d7c23 */ /* 0x100fe2000801084c */
[----:B------:R-:W-:Y:S01]  /*48a0*/  FMNMX.FTZ R0, R8, R73, !PT ;  /* 0x0000004908007209 */ /* 0x000fe20007810000 */
[--C-:B------:R-:W-:Y:S01]  /*48b0*/  FFMA.FTZ R67, R67, UR10, -R76.reuse ;  /* 0x0000000a43437c23 */ /* 0x100fe2000801084c */
[----:B------:R-:W-:Y:S01]  /*48c0*/  ISETP.LT.OR P6, PT, R53, 0x7a, P6 ;  /* 0x0000007a3500780c */ /* 0x000fe200037c1670 */
[--C-:B------:R-:W-:Y:S01]  /*48d0*/  FFMA.FTZ R174, R68, UR10, -R76.reuse ;  /* 0x0000000a44ae7c23 */ /* 0x100fe2000801084c */
[----:B------:R-:W-:Y:S01]  /*48e0*/  FMNMX.FTZ R71, R9, R0, !PT ;  /* 0x0000000009477209 */ /* 0x000fe20007810000 */
[----:B------:R-:W2:Y:S01]  /*48f0*/  MUFU.EX2 R61, R61 ;  /* 0x0000003d003d7308 */ /* 0x000ea20000000800 */
[----:B------:R-:W-:Y:S01]  /*4900*/  FSEL R49, R15, -INF , !P6 ;  /* 0xff8000000f317808 */ /* 0x000fe20007000000 */
[--C-:B------:R-:W-:Y:S01]  /*4910*/  FFMA.FTZ R15, R39, UR10, -R76.reuse ;  /* 0x0000000a270f7c23 */ /* 0x100fe2000801084c */
[----:B------:R-:W-:Y:S01]  /*4920*/  FMNMX.FTZ R0, R10, R71, !PT ;  /* 0x000000470a007209 */ /* 0x000fe20007810000 */
[--C-:B------:R-:W-:Y:S01]  /*4930*/  FFMA.FTZ R66, R66, UR10, -R76.reuse ;  /* 0x0000000a42427c23 */ /* 0x100fe2000801084c */
[--C-:B------:R-:W-:Y:S01]  /*4940*/  FFMA.FTZ R168, R64, UR10, -R76.reuse ;  /* 0x0000000a40a87c23 */ /* 0x100fe2000801084c */
[--C-:B------:R-:W-:Y:S01]  /*4950*/  FFMA.FTZ R152, R25, UR10, -R76.reuse ;  /* 0x0000000a19987c23 */ /* 0x100fe2000801084c */
[----:B------:R-:W-:Y:S01]  /*4960*/  FMNMX.FTZ R71, R11, R0, !PT ;  /* 0x000000000b477209 */ /* 0x000fe20007810000 */
[----:B------:R-:W3:Y:S01]  /*4970*/  MUFU.EX2 R176, R176 ;  /* 0x000000b000b07308 */ /* 0x000ee20000000800 */
[--C-:B------:R-:W-:Y:S01]  /*4980*/  FFMA.FTZ R62, R62, UR10, -R76.reuse ;  /* 0x0000000a3e3e7c23 */ /* 0x100fe2000801084c */
[--C-:B------:R-:W-:Y:S01]  /*4990*/  FFMA.FTZ R25, R24, UR10, -R76.reuse ;  /* 0x0000000a18197c23 */ /* 0x100fe2000801084c */
[----:B------:R-:W-:Y:S01]  /*49a0*/  FMNMX.FTZ R0, R36, R71, !PT ;  /* 0x0000004724007209 */ /* 0x000fe20007810000 */
[--C-:B------:R-:W-:Y:S01]  /*49b0*/  FFMA.FTZ R170, R60, UR10, -R76.reuse ;  /* 0x0000000a3caa7c23 */ /* 0x100fe2000801084c */
[--C-:B------:R-:W-:Y:S01]  /*49c0*/  FFMA.FTZ R158, R27, UR10, -R76.reuse ;  /* 0x0000000a1b9e7c23 */ /* 0x100fe2000801084c */
[--C-:B------:R-:W-:Y:S01]  /*49d0*/  FFMA.FTZ R58, R58, UR10, -R76.reuse ;  /* 0x0000000a3a3a7c23 */ /* 0x100fe2000801084c */
[----:B------:R-:W-:Y:S01]  /*49e0*/  FMNMX.FTZ R69, R37, R0, !PT ;  /* 0x0000000025457209 */ /* 0x000fe20007810000 */
[----:B------:R-:W4:Y:S01]  /*49f0*/  MUFU.EX2 R63, R63 ;  /* 0x0000003f003f7308 */ /* 0x000f220000000800 */
[--C-:B------:R-:W-:Y:S01]  /*4a00*/  FFMA.FTZ R27, R26, UR10, -R76.reuse ;  /* 0x0000000a1a1b7c23 */ /* 0x100fe2000801084c */
[--C-:B------:R-:W-:Y:S01]  /*4a10*/  FFMA.FTZ R166, R43, UR10, -R76.reuse ;  /* 0x0000000a2ba67c23 */ /* 0x100fe2000801084c */
[----:B------:R-:W-:Y:S01]  /*4a20*/  FMNMX.FTZ R69, R38, R69, !PT ;  /* 0x0000004526457209 */ /* 0x000fe20007810000 */
[--C-:B------:R-:W-:Y:S01]  /*4a30*/  FFMA.FTZ R160, R35, UR10, -R76.reuse ;  /* 0x0000000a23a07c23 */ /* 0x100fe2000801084c */
[--C-:B------:R-:W-:Y:S01]  /*4a40*/  FFMA.FTZ R35, R34, UR10, -R76.reuse ;  /* 0x0000000a22237c23 */ /* 0x100fe2000801084c */
[--C-:B------:R-:W-:Y:S01]  /*4a50*/  FFMA.FTZ R162, R33, UR10, -R76.reuse ;  /* 0x0000000a21a27c23 */ /* 0x100fe2000801084c */
[----:B------:R-:W-:Y:S01]  /*4a60*/  FMNMX.FTZ R0, R40, R69, !PT ;  /* 0x0000004528007209 */ /* 0x000fe20007810000 */
[----:B------:R-:W5:Y:S01]  /*4a70*/  MUFU.EX2 R178, R178 ;  /* 0x000000b200b27308 */ /* 0x000f620000000800 */
[--C-:B------:R-:W-:Y:S01]  /*4a80*/  FFMA.FTZ R33, R32, UR10, -R76.reuse ;  /* 0x0000000a20217c23 */ /* 0x100fe2000801084c */
[--C-:B------:R-:W-:Y:S01]  /*4a90*/  FFMA.FTZ R156, R30, UR10, -R76.reuse ;  /* 0x0000000a1e9c7c23 */ /* 0x100fe2000801084c */
[----:B------:R-:W-:Y:S01]  /*4aa0*/  FMNMX.FTZ R69, R41, R0, !PT ;  /* 0x0000000029457209 */ /* 0x000fe20007810000 */
[----:B------:R-:W-:-:S03]  /*4ab0*/  FFMA.FTZ R29, R29, UR10, -R76 ;  /* 0x0000000a1d1d7c23 */ /* 0x000fc6000801084c */
[----:B------:R-:W-:Y:S01]  /*4ac0*/  FMNMX.FTZ R69, R42, R69, !PT ;  /* 0x000000452a457209 */ /* 0x000fe20007810000 */
[----:B------:R-:W5:Y:S03]  /*4ad0*/  MUFU.EX2 R65, R65 ;  /* 0x0000004100417308 */ /* 0x000f660000000800 */
[----:B------:R-:W-:-:S04]  /*4ae0*/  FMNMX.FTZ R0, R44, R69, !PT ;  /* 0x000000452c007209 */ /* 0x000fc80007810000 */
        /* <DEDUP_REMOVED lines=22> */
[----:B------:R-:W-:Y:S04]  /*4c50*/  MUFU.EX2 R73, R58 ;  /* 0x0000003a00497308 */ /* 0x000fe80000000800 */
        /* <DEDUP_REMOVED lines=16> */
[----:B------:R-:W-:Y:S01]  /*4d60*/  FFMA.FTZ R183, R3, UR10, -R39 ;  /* 0x0000000a03b77c23 */ /* 0x000fe20008010827 */
[----:B------:R-:W-:Y:S01]  /*4d70*/  FADD.FTZ R3, R180, R59 ;  /* 0x0000003bb4037221 */ /* 0x000fe20000010000 */
[--C-:B------:R-:W-:Y:S01]  /*4d80*/  FFMA.FTZ R181, R75, UR10, -R39.reuse ;  /* 0x0000000a4bb57c23 */ /* 0x100fe20008010827 */
[--C-:B------:R-:W-:Y:S01]  /*4d90*/  FFMA.FTZ R0, R28, UR10, -R39.reuse ;  /* 0x0000000a1c007c23 */ /* 0x100fe20008010827 */
[----:B------:R-:W-:Y:S01]  /*4da0*/  FFMA.FTZ R5, R5, UR10, -R39 ;  /* 0x0000000a05057c23 */ /* 0x000fe20008010827 */
[----:B-1----:R-:W-:Y:S01]  /*4db0*/  FADD.FTZ R2, R182, R3 ;  /* 0x00000003b6027221 */ /* 0x002fe20000010000 */
[----:B------:R-:W-:Y:S01]  /*4dc0*/  MUFU.EX2 R183, R183 ;  /* 0x000000b700b77308 */ /* 0x000fe20000000800 */
[--C-:B------:R-:W-:Y:S01]  /*4dd0*/  FFMA.FTZ R177, R31, UR10, -R39.reuse ;  /* 0x0000000a1fb17c23 */ /* 0x100fe20008010827 */
[--C-:B------:R-:W-:Y:S01]  /*4de0*/  FFMA.FTZ R7, R7, UR10, -R39.reuse ;  /* 0x0000000a07077c23 */ /* 0x100fe20008010827 */
[----:B--2---:R-:W-:Y:S01]  /*4df0*/  FADD.FTZ R3, R61, R2 ;  /* 0x000000023d037221 */ /* 0x004fe20000010000 */
[--C-:B------:R-:W-:Y:S01]  /*4e00*/  FFMA.FTZ R8, R8, UR10, -R39.reuse ;  /* 0x0000000a08087c23 */ /* 0x100fe20008010827 */
[--C-:B------:R-:W-:Y:S01]  /*4e10*/  FFMA.FTZ R9, R9, UR10, -R39.reuse ;  /* 0x0000000a09097c23 */ /* 0x100fe20008010827 */
[----:B------:R-:W-:Y:S01]  /*4e20*/  FFMA.FTZ R10, R10, UR10, -R39 ;  /* 0x0000000a0a0a7c23 */ /* 0x000fe20008010827 */
[----:B---3--:R-:W-:Y:S01]  /*4e30*/  FADD.FTZ R2, R176, R3 ;  /* 0x00000003b0027221 */ /* 0x008fe20000010000 */
[----:B------:R-:W-:Y:S01]  /*4e40*/  MUFU.EX2 R181, R181 ;  /* 0x000000b500b57308 */ /* 0x000fe20000000800 */
[--C-:B------:R-:W-:Y:S01]  /*4e50*/  FFMA.FTZ R11, R11, UR10, -R39.reuse ;  /* 0x0000000a0b0b7c23 */ /* 0x100fe20008010827 */
[--C-:B------:R-:W-:Y:S01]  /*4e60*/  FFMA.FTZ R36, R36, UR10, -R39.reuse ;  /* 0x0000000a24247c23 */ /* 0x100fe20008010827 */
[----:B----4-:R-:W-:Y:S01]  /*4e70*/  FADD.FTZ R3, R63, R2 ;  /* 0x000000023f037221 */ /* 0x010fe20000010000 */
[--C-:B------:R-:W-:Y:S01]  /*4e80*/  FFMA.FTZ R37, R37, UR10, -R39.reuse ;  /* 0x0000000a25257c23 */ /* 0x100fe20008010827 */
[--C-:B------:R-:W-:Y:S01]  /*4e90*/  FFMA.FTZ R38, R38, UR10, -R39.reuse ;  /* 0x0000000a26267c23 */ /* 0x100fe20008010827 */
[----:B------:R-:W-:Y:S01]  /*4ea0*/  FFMA.FTZ R40, R40, UR10, -R39 ;  /* 0x0000000a28287c23 */ /* 0x000fe20008010827 */
[----:B-----5:R-:W-:Y:S01]  /*4eb0*/  FADD.FTZ R2, R178, R3 ;  /* 0x00000003b2027221 */ /* 0x020fe20000010000 */
[----:B------:R-:W0:Y:S01]  /*4ec0*/  MUFU.EX2 R0, R0 ;  /* 0x0000000000007308 */ /* 0x000e220000000800 */
[--C-:B------:R-:W-:Y:S01]  /*4ed0*/  FFMA.FTZ R41, R41, UR10, -R39.reuse ;  /* 0x0000000a29297c23 */ /* 0x100fe20008010827 */
[--C-:B------:R-:W-:Y:S01]  /*4ee0*/  FFMA.FTZ R42, R42, UR10, -R39.reuse ;  /* 0x0000000a2a2a7c23 */ /* 0x100fe20008010827 */
[----:B------:R-:W-:Y:S01]  /*4ef0*/  FADD.FTZ R3, R65, R2 ;  /* 0x0000000241037221 */ /* 0x000fe20000010000 */
[--C-:B------:R-:W-:Y:S01]  /*4f00*/  FFMA.FTZ R44, R44, UR10, -R39.reuse ;  /* 0x0000000a2c2c7c23 */ /* 0x100fe20008010827 */
[--C-:B------:R-:W-:Y:S01]  /*4f10*/  FFMA.FTZ R45, R45, UR10, -R39.reuse ;  /* 0x0000000a2d2d7c23 */ /* 0x100fe20008010827 */
[----:B------:R-:W-:Y:S01]  /*4f20*/  FFMA.FTZ R46, R46, UR10, -R39 ;  /* 0x0000000a2e2e7c23 */ /* 0x000fe20008010827 */
[----:B------:R-:W-:Y:S01]  /*4f30*/  FADD.FTZ R2, R172, R3 ;  /* 0x00000003ac027221 */ /* 0x000fe20000010000 */
[----:B------:R1:W2:Y:S01]  /*4f40*/  MUFU.EX2 R24, R5 ;  /* 0x0000000500187308 */ /* 0x0002a20000000800 */
[--C-:B------:R-:W-:Y:S01]  /*4f50*/  FFMA.FTZ R47, R47, UR10, -R39.reuse ;  /* 0x0000000a2f2f7c23 */ /* 0x100fe20008010827 */
[--C-:B------:R-:W-:Y:S01]  /*4f60*/  FFMA.FTZ R48, R48, UR10, -R39.reuse ;  /* 0x0000000a30307c23 */ /* 0x100fe20008010827 */
[----:B------:R-:W-:Y:S01]  /*4f70*/  FADD.FTZ R3, R67, R2 ;  /* 0x0000000243037221 */ /* 0x000fe20000010000 */
[--C-:B------:R-:W-:Y:S01]  /*4f80*/  FFMA.FTZ R50, R50, UR10, -R39.reuse ;  /* 0x0000000a32327c23 */ /* 0x100fe20008010827 */
[--C-:B------:R-:W-:Y:S01]  /*4f90*/  FFMA.FTZ R51, R51, UR10, -R39.reuse ;  /* 0x0000000a33337c23 */ /* 0x100fe20008010827 */
[----:B------:R-:W-:Y:S01]  /*4fa0*/  FFMA.FTZ R52, R52, UR10, -R39 ;  /* 0x0000000a34347c23 */ /* 0x000fe20008010827 */
[----:B------:R-:W-:Y:S01]  /*4fb0*/  FADD.FTZ R28, R174, R3 ;  /* 0x00000003ae1c7221 */ /* 0x000fe20000010000 */
[----:B------:R-:W3:Y:S01]  /*4fc0*/  MUFU.EX2 R177, R177 ;  /* 0x000000b100b17308 */ /* 0x000ee20000000800 */
[----:B0-----:R-:W-:Y:S01]  /*4fd0*/  FADD.FTZ R2, R181, R0 ;  /* 0x00000000b5027221 */ /* 0x001fe20000010000 */
[--C-:B------:R-:W-:Y:S01]  /*4fe0*/  FFMA.FTZ R54, R54, UR10, -R39.reuse ;  /* 0x0000000a36367c23 */ /* 0x100fe20008010827 */
[----:B-1----:R-:W-:Y:S01]  /*4ff0*/  FADD.FTZ R5, R69, R28 ;  /* 0x0000001c45057221 */ /* 0x002fe20000010000 */
[--C-:B------:R-:W-:Y:S01]  /*5000*/  FFMA.FTZ R55, R55, UR10, -R39.reuse ;  /* 0x0000000a37377c23 */ /* 0x100fe20008010827 */
[----:B------:R-:W-:Y:S01]  /*5010*/  FADD.FTZ R3, R183, R2 ;  /* 0x00000002b7037221 */ /* 0x000fe20000010000 */
[----:B------:R-:W-:Y:S01]  /*5020*/  FFMA.FTZ R56, R56, UR10, -R39 ;  /* 0x0000000a38387c23 */ /* 0x000fe20008010827 */
[----:B------:R-:W-:Y:S01]  /*5030*/  FADD.FTZ R28, R168, R5 ;  /* 0x00000005a81c7221 */ /* 0x000fe20000010000 */
[----:B------:R-:W0:Y:S01]  /*5040*/  MUFU.EX2 R26, R7 ;  /* 0x00000007001a7308 */ /* 0x000e220000000800 */
[----:B--2---:R-:W-:Y:S01]  /*5050*/  FADD.FTZ R2, R24, R3 ;  /* 0x0000000318027221 */ /* 0x004fe20000010000 */
[--C-:B------:R-:W-:Y:S01]  /*5060*/  FFMA.FTZ R12, R12, UR10, -R39.reuse ;  /* 0x0000000a0c0c7c23 */ /* 0x100fe20008010827 */
[----:B------:R-:W-:Y:S01]  /*5070*/  FADD.FTZ R5, R71, R28 ;  /* 0x0000001c47057221 */ /* 0x000fe20000010000 */
[--C-:B------:R-:W-:Y:S01]  /*5080*/  FFMA.FTZ R14, R14, UR10, -R39.reuse ;  /* 0x0000000a0e0e7c23 */ /* 0x100fe20008010827 */
[--C-:B------:R-:W-:Y:S01]  /*5090*/  FFMA.FTZ R57, R57, UR10, -R39.reuse ;  /* 0x0000000a39397c23 */ /* 0x100fe20008010827 */
[----:B------:R-:W-:Y:S01]  /*50a0*/  F2FP.F16.F32.PACK_AB R181, R0, R181 ;  /* 0x000000b500b5723e */ /* 0x000fe200000000ff */
[----:B------:R-:W-:Y:S01]  /*50b0*/  FFMA.FTZ R20, R20, UR10, -R39 ;  /* 0x0000000a14147c23 */ /* 0x000fe20008010827 */
[----:B------:R-:W1:Y:S01]  /*50c0*/  MUFU.EX2 R8, R8 ;  /* 0x0000000800087308 */ /* 0x000e620000000800 */
[----:B---3--:R-:W-:Y:S01]  /*50d0*/  FADD.FTZ R3, R177, R2 ;  /* 0x00000002b1037221 */ /* 0x008fe20000010000 */
[----:B------:R-:W-:Y:S01]  /*50e0*/  FADD.FTZ R2, R170, R5 ;  /* 0x00000005aa027221 */ /* 0x000fe20000010000 */
[----:B------:R-:W-:Y:S01]  /*50f0*/  FFMA.FTZ R39, R49, UR10, -R39 ;  /* 0x0000000a31277c23 */ /* 0x000fe20008010827 */
[----:B------:R-:W-:-:S02]  /*5100*/  F2FP.F16.F32.PACK_AB R180, R59, R180 ;  /* 0x000000b43bb4723e */ /* 0x000fc400000000ff */
[----:B------:R-:W-:Y:S01]  /*5110*/  FADD.FTZ R5, R73, R2 ;  /* 0x0000000249057221 */ /* 0x000fe20000010000 */
[----:B------:R-:W-:Y:S01]  /*5120*/  F2FP.F16.F32.PACK_AB R182, R61, R182 ;  /* 0x000000b63db6723e */ /* 0x000fe200000000ff */
[----:B------:R-:W2:Y:S01]  /*5130*/  MUFU.EX2 R9, R9 ;  /* 0x0000000900097308 */ /* 0x000ea20000000800 */
[----:B0-----:R-:W-:Y:S01]  /*5140*/  FADD.FTZ R3, R26, R3 ;  /* 0x000000031a037221 */ /* 0x001fe20000010000 */
[----:B------:R-:W-:Y:S01]  /*5150*/  FADD.FTZ R28, R164, R5 ;  /* 0x00000005a41c7221 */ /* 0x000fe20000010000 */
[----:B------:R-:W-:Y:S02]  /*5160*/  F2FP.F16.F32.PACK_AB R176, R63, R176 ;  /* 0x000000b03fb0723e */ /* 0x000fe400000000ff */
[----:B------:R-:W-:Y:S01]  /*5170*/  F2FP.F16.F32.PACK_AB R178, R65, R178 ;  /* 0x000000b241b2723e */ /* 0x000fe200000000ff */
[----:B------:R-:W-:Y:S01]  /*5180*/  FADD.FTZ R5, R13, R28 ;  /* 0x0000001c0d057221 */ /* 0x000fe20000010000 */
[----:B------:R-:W-:Y:S01]  /*5190*/  F2FP.F16.F32.PACK_AB R172, R67, R172 ;  /* 0x000000ac43ac723e */ /* 0x000fe200000000ff */
[----:B------:R-:W0:Y:S01]  /*51a0*/  MUFU.EX2 R10, R10 ;  /* 0x0000000a000a7308 */ /* 0x000e220000000800 */
[----:B-1----:R-:W-:Y:S01]  /*51b0*/  FADD.FTZ R2, R8, R3 ;  /* 0x0000000308027221 */ /* 0x002fe20000010000 */
[----:B------:R-:W-:Y:S01]  /*51c0*/  FADD.FTZ R28, R166, R5 ;  /* 0x00000005a61c7221 */ /* 0x000fe20000010000 */
[----:B------:R-:W-:-:S02]  /*51d0*/  F2FP.F16.F32.PACK_AB R174, R69, R174 ;  /* 0x000000ae45ae723e */ /* 0x000fc400000000ff */
[----:B------:R-:W-:Y:S01]  /*51e0*/  F2FP.F16.F32.PACK_AB R168, R71, R168 ;  /* 0x000000a847a8723e */ /* 0x000fe200000000ff */
[----:B------:R-:W-:Y:S01]  /*51f0*/  FADD.FTZ R5, R15, R28 ;  /* 0x0000001c0f057221 */ /* 0x000fe20000010000 */
[----:B------:R-:W-:Y:S01]  /*5200*/  F2FP.F16.F32.PACK_AB R170, R73, R170 ;  /* 0x000000aa49aa723e */ /* 0x000fe200000000ff */
[----:B------:R-:W1:Y:S01]  /*5210*/  MUFU.EX2 R11, R11 ;  /* 0x0000000b000b7308 */ /* 0x000e620000000800 */
[----:B--2---:R-:W-:Y:S01]  /*5220*/  FADD.FTZ R3, R9, R2 ;  /* 0x0000000209037221 */ /* 0x004fe20000010000 */
[----:B------:R-:W-:Y:S01]  /*5230*/  FADD.FTZ R28, R160, R5 ;  /* 0x00000005a01c7221 */ /* 0x000fe20000010000 */
[----:B------:R-:W-:Y:S02]  /*5240*/  F2FP.F16.F32.PACK_AB R164, R13, R164 ;  /* 0x000000a40da4723e */ /* 0x000fe400000000ff */
[----:B------:R-:W-:Y:S01]  /*5250*/  F2FP.F16.F32.PACK_AB R166, R15, R166 ;  /* 0x000000a60fa6723e */ /* 0x000fe200000000ff */
[C---:B------:R-:W-:Y:S01]  /*5260*/  FADD.FTZ R5, R35.reuse, R28 ;  /* 0x0000001c23057221 */ /* 0x040fe20000010000 */
[----:B------:R-:W-:Y:S01]  /*5270*/  F2FP.F16.F32.PACK_AB R160, R35, R160 ;  /* 0x000000a023a0723e */ /* 0x000fe200000000ff */
[----:B------:R-:W2:Y:S01]  /*5280*/  MUFU.EX2 R36, R36 ;  /* 0x0000002400247308 */ /* 0x000ea20000000800 */
[----:B0-----:R-:W-:Y:S01]  /*5290*/  FADD.FTZ R2, R10, R3 ;  /* 0x000000030a027221 */ /* 0x001fe20000010000 */
[----:B------:R-:W-:Y:S01]  /*52a0*/  FADD.FTZ R28, R162, R5 ;  /* 0x00000005a21c7221 */ /* 0x000fe20000010000 */
[----:B------:R-:W-:-:S02]  /*52b0*/  F2FP.F16.F32.PACK_AB R162, R33, R162 ;  /* 0x000000a221a2723e */ /* 0x000fc400000000ff */
[----:B------:R-:W-:Y:S01]  /*52c0*/  F2FP.F16.F32.PACK_AB R183, R24, R183 ;  /* 0x000000b718b7723e */ /* 0x000fe200000000ff */
[----:B------:R-:W-:Y:S01]  /*52d0*/  FADD.FTZ R5, R33, R28 ;  /* 0x0000001c21057221 */ /* 0x000fe20000010000 */
[----:B------:R-:W-:Y:S01]  /*52e0*/  F2FP.F16.F32.PACK_AB R177, R26, R177 ;  /* 0x000000b11ab1723e */ /* 0x000fe200000000ff */
[----:B------:R-:W0:Y:S01]  /*52f0*/  MUFU.EX2 R37, R37 ;  /* 0x0000002500257308 */ /* 0x000e220000000800 */
[----:B-1----:R-:W-:Y:S01]  /*5300*/  FADD.FTZ R3, R11, R2 ;  /* 0x000000020b037221 */ /* 0x002fe20000010000 */
[----:B------:R-:W-:Y:S02]  /*5310*/  F2FP.F16.F32.PACK_AB R179, R9, R8 ;  /* 0x0000000809b3723e */ /* 0x000fe400000000ff */
[----:B------:R-:W-:-:S04]  /*5320*/  F2FP.F16.F32.PACK_AB R173, R11, R10 ;  /* 0x0000000a0bad723e */ /* 0x000fc800000000ff */
        /* <DEDUP_REMOVED lines=9> */
[----:B------:R-:W-:-:S06]  /*53c0*/  F2FP.F16.F32.PACK_AB R169, R169, R38 ;  /* 0x00000026a9a9723e */ /* 0x000fcc00000000ff */
        /* <DEDUP_REMOVED lines=34> */
[----:B------:R-:W-:-:S06]  /*55f0*/  F2FP.F16.F32.PACK_AB R161, R161, R48 ;  /* 0x00000030a1a1723e */ /* 0x000fcc00000000ff */
        /* <DEDUP_REMOVED lines=23> */
[----:B--2---:R-:W-:Y:S01]  /*5770*/  FADD.FTZ R0, R20, R3 ;  /* 0x0000000314007221 */ /* 0x004fe20000010000 */
[----:B------:R-:W-:Y:S02]  /*5780*/  VIADD R3, R90, 0xfffffffe ;  /* 0xfffffffe5a037836 */ /* 0x000fe40000000000 */
[C---:B0-----:R-:W-:Y:S01]  /*5790*/  FADD.FTZ R2, R21.reuse, R30 ;  /* 0x0000001e15027221 */ /* 0x041fe20000010000 */
[----:B------:R-:W-:Y:S01]  /*57a0*/  F2FP.F16.F32.PACK_AB R154, R21, R154 ;  /* 0x0000009a159a723e */ /* 0x000fe200000000ff */
[C---:B-1----:R-:W-:Y:S01]  /*57b0*/  FADD.FTZ R0, R39.reuse, R0 ;  /* 0x0000000027007221 */ /* 0x042fe20000010000 */
[----:B------:R-:W-:Y:S01]  /*57c0*/  F2FP.F16.F32.PACK_AB R155, R39, R20 ;  /* 0x00000014279b723e */ /* 0x000fe200000000ff */
[----:B------:R-:W-:Y:S06]  /*57d0*/  @P2 BRA `(.L_x_1197) ;  /* 0x0000000000442947 */ /* 0x000fec0003800000 */
        /* <DEDUP_REMOVED lines=10> */
.L_x_1198:
[----:B------:R-:W-:-:S11]  /*5880*/  UISETP.NE.AND UP2, UPT, UR7, 0x1, UPT ;  /* 0x000000010700788c */ /* 0x000fd6000bf45270 */
[----:B------:R-:W-:Y:S02]  /*5890*/  @UP2 ULDC.64 UR14, c[0x0][0x9e8] ;  /* 0x00027a00000e2ab9 */ /* 0x000fe40000000a00 */
[----:B------:R-:W-:-:S04]  /*58a0*/  UIMAD.WIDE.U32 UR18, UR11, UR14, URZ ;  /* 0x0000000e0b1272a5 */ /* 0x000fc8000f8e003f */
[----:B------:R-:W-:-:S12]  /*58b0*/  @UP2 USHF.R.U32.HI UR11, URZ, UR15, UR19 ;  /* 0x0000000f3f0b2299 */ /* 0x000fd80008011613 */
.L_x_1199:
[----:B------:R-:W-:-:S04]  /*58c0*/  UIMAD UR7, UR11, UR7, UR7 ;  /* 0x000000070b0772a4 */ /* 0x000fc8000f8e0207 */
[----:B------:R-:W-:-:S04]  /*58d0*/  UISETP.LT.AND UP2, UPT, UR6, UR7, UPT ;  /* 0x000000070600728c */ /* 0x000fc8000bf41270 */
[----:B------:R-:W-:-:S12]  /*58e0*/  USEL UR6, UR6, UR7, UP2 ;  /* 0x0000000706067287 */ /* 0x000fd80009000000 */
.L_x_1197:
[----:B------:R-:W-:Y:S01]  /*58f0*/  USHF.R.S32.HI UR7, URZ, 0x1f, UR6 ;  /* 0x0000001f3f077899 */ /* 0x000fe20008011406 */
[----:B------:R-:W-:Y:S02]  /*5900*/  CS2R R150, SRZ ;  /* 0x0000000000967805 */ /* 0x000fe4000001ff00 */
[----:B------:R-:W-:Y:S02]  /*5910*/  CS2R R148, SRZ ;  /* 0x0000000000947805 */ /* 0x000fe4000001ff00 */
[----:B------:R-:W-:Y:S01]  /*5920*/  CS2R R146, SRZ ;  /* 0x0000000000927805 */ /* 0x000fe2000001ff00 */
[----:B------:R-:W-:Y:S01]  /*5930*/  ULEA.HI UR7, UR7, UR6, URZ, 0x7 ;  /* 0x0000000607077291 */ /* 0x000fe2000f8f383f */
[----:B------:R-:W-:Y:S02]  /*5940*/  CS2R R144, SRZ ;  /* 0x0000000000907805 */ /* 0x000fe4000001ff00 */
[----:B------:R-:W-:Y:S02]  /*5950*/  CS2R R142, SRZ ;  /* 0x00000000008e7805 */ /* 0x000fe4000001ff00 */
[----:B------:R-:W-:Y:S01]  /*5960*/  CS2R R140, SRZ ;  /* 0x00000000008c7805 */ /* 0x000fe2000001ff00 */
[----:B------:R-:W-:Y:S01]  /*5970*/  USHF.R.S32.HI UR7, URZ, 0x7, UR7 ;  /* 0x000000073f077899 */ /* 0x000fe20008011407 */
[----:B------:R-:W-:-:S02]  /*5980*/  CS2R R138, SRZ ;  /* 0x00000000008a7805 */ /* 0x000fc4000001ff00 */
[----:B------:R-:W-:Y:S02]  /*5990*/  CS2R R136, SRZ ;  /* 0x0000000000887805 */ /* 0x000fe4000001ff00 */
[----:B------:R-:W-:Y:S01]  /*59a0*/  CS2R R134, SRZ ;  /* 0x0000000000867805 */ /* 0x000fe2000001ff00 */
[----:B------:R-:W-:Y:S01]  /*59b0*/  UISETP.LT.AND UP2, UPT, UR40, UR7, UPT ;  /* 0x000000072800728c */ /* 0x000fe2000bf41270 */
[----:B------:R-:W-:Y:S02]  /*59c0*/  CS2R R132, SRZ ;  /* 0x0000000000847805 */ /* 0x000fe4000001ff00 */
[----:B------:R-:W-:Y:S02]  /*59d0*/  CS2R R130, SRZ ;  /* 0x0000000000827805 */ /* 0x000fe4000001ff00 */
[----:B------:R-:W-:Y:S01]  /*59e0*/  CS2R R128, SRZ ;  /* 0x0000000000807805 */ /* 0x000fe2000001ff00 */
[----:B------:R-:W-:Y:S01]  /*59f0*/  USEL UR61, UR40, UR7, !UP2 ;  /* 0x00000007283d7287 */ /* 0x000fe2000d000000 */
[----:B------:R-:W-:-:S02]  /*5a00*/  CS2R R126, SRZ ;  /* 0x00000000007e7805 */ /* 0x000fc4000001ff00 */
[----:B------:R-:W-:Y:S02]  /*5a10*/  CS2R R124, SRZ ;  /* 0x00000000007c7805 */ /* 0x000fe4000001ff00 */
[----:B------:R-:W-:Y:S02]  /*5a20*/  CS2R R122, SRZ ;  /* 0x00000000007a7805 */ /* 0x000fe4000001ff00 */
[----:B------:R-:W-:Y:S02]  /*5a30*/  CS2R R120, SRZ ;  /* 0x0000000000787805 */ /* 0x000fe4000001ff00 */
[----:B------:R-:W-:Y:S02]  /*5a40*/  CS2R R118, SRZ ;  /* 0x0000000000767805 */ /* 0x000fe4000001ff00 */
[----:B------:R-:W-:Y:S02]  /*5a50*/  ISETP.GE.AND P2, PT, R3, UR61, PT ;  /* 0x0000003d03007c0c */ /* 0x000fe4000bf46270 */
        /* <DEDUP_REMOVED lines=14> */
[----:B------:R-:W-:Y:S01]  /*5b40*/  CS2R R88, SRZ ;  /* 0x0000000000587805 */ /* 0x000fe2000001ff00 */
[----:B------:R-:W-:Y:S06]  /*5b50*/  @!P2 BRA `(.L_x_1200) ;  /* 0x000000380048a947 */ /* 0x000fec0003800000 */
[----:B------:R-:W-:Y:S01]  /*5b60*/  IMAD.MOV.U32 R151, RZ, RZ, RZ ;  /* 0x000000ffff977224 */ /* 0x000fe200078e00ff */
[----:B------:R-:W-:Y:S01]  /*5b70*/  ULDC UR56, c[0x0][0x9e4] ;  /* 0x0002790000387ab9 */ /* 0x000fe20000000800 */
[----:B------:R-:W-:Y:S01]  /*5b80*/  ULDC UR58, c[0x0][0x9d8] ;  /* 0x00027600003a7ab9 */ /* 0x000fe20000000800 */
[----:B------:R-:W-:Y:S01]  /*5b90*/  ULDC UR55, c[0x0][0x988] ;  /* 0x0002620000377ab9 */ /* 0x000fe20000000800 */
[----:B------:R-:W-:-:S05]  /*5ba0*/  ULDC UR57, c[0x0][0x9e0] ;  /* 0x0002780000397ab9 */ /* 0x000fca0000000800 */
.L_x_1217:
[----:B------:R-:W-:Y:S01]  /*5bb0*/  UIADD3 UR60, UR47, 0x1, URZ ;  /* 0x000000012f3c7890 */ /* 0x000fe2000fffe03f */
[----:B------:R-:W-:-:S03]  /*5bc0*/  ISETP.NE.AND P3, PT, RZ, UR44, PT ;  /* 0x0000002cff007c0c */ /* 0x000fc6000bf65270 */
[----:B------:R-:W-:-:S04]  /*5bd0*/  UISETP.NE.AND UP2, UPT, UR60, 0x2, UPT ;  /* 0x000000023c00788c */ /* 0x000fc8000bf45270 */
[----:B------:R-:W-:Y:S02]  /*5be0*/  USEL UR59, URZ, 0x1, UP2 ;  /* 0x000000013f3b7887 */ /* 0x000fe40009000000 */
[----:B------:R-:W-:Y:S02]  /*5bf0*/  USEL UR60, UR60, URZ, UP2 ;  /* 0x0000003f3c3c7287 */ /* 0x000fe40009000000 */
[----:B------:R-:W-:Y:S02]  /*5c00*/  ULOP3.LUT UR59, UR50, UR59, URZ, 0x3c, !UPT ;  /* 0x0000003b323b7292 */ /* 0x000fe4000f8e3c3f */
[----:B------:R-:W-:Y:S10]  /*5c10*/  @P3 BRA `(.L_x_1201) ;  /* 0x00000000002c3947 */ /* 0x000ff40003800000 */
[----:B------:R-:W-:Y:S05]  /*5c20*/  @!P0 BRA `(.L_x_1202) ;  /* 0x0000000000048947 */ /* 0x000fea0003800000 */
[----:B------:R-:W-:Y:S01]  /*5c30*/  BPT.TRAP 0x1 ;  /* 0x000000040000795c */ /* 0x000fe20000300000 */
.L_x_1202:
[----:B------:R-:W-:Y:S01]  /*5c40*/  ULEA UR6, UR60, UR41, 0x3 ;  /* 0x000000293c067291 */ /* 0x000fe2000f8e183f */
[----:B------:R-:W-:-:S05]  /*5c50*/  IMAD.U32 R5, RZ, RZ, UR59 ;  /* 0x0000003bff057e24 */ /* 0x000fca000f8e00ff */
[----:B------:R-:W-:-:S04]  /*5c60*/  SHF.L.U32 R5, R5, 0x1f, RZ ;  /* 0x0000001f05057819 */ /* 0x000fc800000006ff */
[----:B------:R0:W1:Y:S01]  /*5c70*/  SYNCS.PHASECHK.TRANS64.TRYWAIT P2, [UR6+0x28830], R5 ;  /* 0x02883005ff0075a7 */ /* 0x0000620008040146 */
[----:B------:R-:W-:Y:S05]  /*5c80*/  @!P0 BRA `(.L_x_1203) ;  /* 0x0000000000048947 */ /* 0x000fea0003800000 */
[----:B------:R-:W-:Y:S01]  /*5c90*/  BPT.TRAP 0x1 ;  /* 0x000000040000795c */ /* 0x000fe20000300000 */
.L_x_1203:
[----:B-1----:R-:W-:Y:S05]  /*5ca0*/  @P2 BRA `(.L_x_1201) ;  /* 0x0000000000082947 */ /* 0x002fea0003800000 */
[----:B------:R-:W1:Y:S02]  /*5cb0*/  SYNCS.PHASECHK.TRANS64.TRYWAIT P2, [UR6+0x28830], R5 ;  /* 0x02883005ff0075a7 */ /* 0x000e640008040146 */
[----:B-1----:R-:W-:Y:S05]  /*5cc0*/  @!P2 BRA `(.L_x_1204) ;  /* 0x000001440050a947 */ /* 0x002fea0003800000 */
.L_x_1201:
[----:B------:R-:W2:Y:S01]  /*5cd0*/  S2R R7, SR_TID.X ;  /* 0x0000000000077919 */ /* 0x000ea20000002100 */
[----:B------:R-:W-:Y:S01]  /*5ce0*/  ULEA UR34, UR60, UR51, 0xb ;  /* 0x000000333c227291 */ /* 0x000fe2000f8e583f */
[----:B------:R-:W-:Y:S01]  /*5cf0*/  UMOV UR35, 0x40000040 ;  /* 0x4000004000237882 */ /* 0x000fe20000000000 */
[----:B------:R-:W-:Y:S02]  /*5d00*/  UMOV UR7, 0x40000040 ;  /* 0x4000004000077882 */ /* 0x000fe40000000000 */
[----:B------:R-:W-:Y:S02]  /*5d10*/  UIADD3 UR6, UR34, 0x2, URZ ;  /* 0x0000000222067890 */ /* 0x000fe4000fffe03f */
        /* <DEDUP_REMOVED lines=12> */
[----:B--2---:R-:W-:-:S05]  /*5de0*/  SHF.R.U32.HI R7, RZ, 0x7, R7 ;  /* 0x00000007ff077819 */ /* 0x004fca0000011607 */
[----:B01----:R-:W-:-:S05]  /*5df0*/  VIADD R5, R7, 0x8 ;  /* 0x0000000807057836 */ /* 0x003fca0000000000 */
[----:B------:R0:W-:Y:S06]  /*5e00*/  BAR.SYNC.DEFER_BLOCKING R5, 0x100 ;  /* 0x000400050000751d */ /* 0x0001ec0000010000 */
        /* <DEDUP_REMOVED lines=27> */
.L_x_1206:
[----:B------:R-:W-:Y:S01]  /*5fc0*/  ULEA UR6, UR47, UR41, 0x3 ;  /* 0x000000292f067291 */ /* 0x000fe2000f8e183f */
[----:B------:R-:W-:-:S05]  /*5fd0*/  IMAD.U32 R5, RZ, RZ, UR50 ;  /* 0x00000032ff057e24 */ /* 0x000fca000f8e00ff */
[----:B------:R-:W-:-:S04]  /*5fe0*/  SHF.L.U32 R5, R5, 0x1f, RZ ;  /* 0x0000001f05057819 */ /* 0x000fc800000006ff */
[----:B------:R0:W1:Y:S01]  /*5ff0*/  SYNCS.PHASECHK.TRANS64.TRYWAIT P2, [UR6+0x28850], R5 ;  /* 0x02885005ff0075a7 */ /* 0x0000620008040146 */
[----:B------:R-:W-:Y:S05]  /*6000*/  @!P0 BRA `(.L_x_1207) ;  /* 0x0000000000048947 */ /* 0x000fea0003800000 */
[----:B------:R-:W-:Y:S01]  /*6010*/  BPT.TRAP 0x1 ;  /* 0x000000040000795c */ /* 0x000fe20000300000 */
.L_x_1207:
[----:B-1----:R-:W-:Y:S05]  /*6020*/  @P2 BRA `(.L_x_1205) ;  /* 0x0000000000082947 */ /* 0x002fea0003800000 */
[----:B------:R-:W1:Y:S02]  /*6030*/  SYNCS.PHASECHK.TRANS64.TRYWAIT P2, [UR6+0x28850], R5 ;  /* 0x02885005ff0075a7 */ /* 0x000e640008040146 */
[----:B-1----:R-:W-:Y:S05]  /*6040*/  @!P2 BRA `(.L_x_1208) ;  /* 0x000001400088a947 */ /* 0x002fea0003800000 */
.L_x_1205:
[----:B------:R-:W-:Y:S01]  /*6050*/  UIADD3 UR6, UR41, 0x400, URZ ;  /* 0x0000040029067890 */ /* 0x000fe2000fffe03f */
[----:B------:R-:W-:Y:S01]  /*6060*/  WARPGROUP.ARRIVE ;  /* 0x00000000000079c5 */ /* 0x000fe20000000000 */
[----:B------:R-:W-:-:S05]  /*6070*/  UMOV UR7, 0x40000040 ;  /* 0x4000004000077882 */ /* 0x000fca0000000000 */
[----:B------:R-:W2:Y:S01]  /*6080*/  S2R R222, SR_TID.X ;  /* 0x0000000000de7919 */ /* 0x000ea20000002100 */
[----:B------:R-:W-:Y:S01]  /*6090*/  USHF.R.U32.HI UR6, URZ, 0x4, UR6 ;  /* 0x000000043f067899 */ /* 0x000fe20008011606 */
[----:B------:R-:W-:Y:S01]  /*60a0*/  PLOP3.LUT P2, PT, PT, PT, UP0, 0x80, 0x0 ;  /* 0x000000000000781c */ /* 0x000fe20003f4f008 */
[----:B------:R-:W-:Y:S01]  /*60b0*/  IMAD.U32 R9, RZ, RZ, UR60 ;  /* 0x0000003cff097e24 */ /* 0x000fe2000f8e00ff */
[----:B------:R-:W-:Y:S01]  /*60c0*/  PLOP3.LUT P3, PT, PT, PT, UP0, 0x80, 0x0 ;  /* 0x000000000000781c */ /* 0x000fe20003f6f008 */
[----:B------:R-:W-:Y:S01]  /*60d0*/  ULOP3.LUT UR6, UR6, 0x3fff, URZ, 0xc0, !UPT ;  /* 0x00003fff06067892 */ /* 0x000fe2000f8ec03f */
[----:B------:R-:W-:Y:S01]  /*60e0*/  FMUL.FTZ R11, R30, UR58 ;  /* 0x0000003a1e0b7c20 */ /* 0x000fe20008410000 */
[----:B------:R-:W-:Y:S01]  /*60f0*/  FMUL.FTZ R30, R51, UR58 ;  /* 0x0000003a331e7c20 */ /* 0x000fe20008410000 */
[----:B------:R-:W-:Y:S01]  /*6100*/  @!P1 LEA R9, R9, UR41, 0x3 ;  /* 0x0000002909099c11 */ /* 0x000fe2000f8e18ff */
[----:B------:R-:W-:Y:S01]  /*6110*/  ULOP3.LUT UR6, UR6, 0x4000000, URZ, 0xfc, !UPT ;  /* 0x0400000006067892 */ /* 0x000fe2000f8efc3f */
[----:B------:R-:W-:Y:S01]  /*6120*/  FMUL.FTZ R13, R31, UR58 ;  /* 0x0000003a1f0d7c20 */ /* 0x000fe20008410000 */
[----:B------:R-:W-:Y:S01]  /*6130*/  FMUL.FTZ R15, R34, UR58 ;  /* 0x0000003a220f7c20 */ /* 0x000fe20008410000 */
[----:B------:R-:W-:Y:S01]  /*6140*/  FMUL.FTZ R51, R52, UR58 ;  /* 0x0000003a34337c20 */ /* 0x000fe20008410000 */
[----:B------:R-:W-:Y:S01]  /*6150*/  ULEA UR10, UR47, UR6, 0xb ;  /* 0x000000062f0a7291 */ /* 0x000fe2000f8e583f */
[----:B------:R-:W-:-:S02]  /*6160*/  @!P1 VIADD R9, R9, 0x28840 ;  /* 0x0002884009099836 */ /* 0x000fc40000000000 */
[----:B------:R-:W-:Y:S01]  /*6170*/  FMUL.FTZ R10, R24, UR58 ;  /* 0x0000003a180a7c20 */ /* 0x000fe20008410000 */
[----:B------:R-:W-:Y:S01]  /*6180*/  FMUL.FTZ R12, R25, UR58 ;  /* 0x0000003a190c7c20 */ /* 0x000fe20008410000 */
[----:B01----:R-:W-:Y:S01]  /*6190*/  FMUL.FTZ R5, R26, UR58 ;  /* 0x0000003a1a057c20 */ /* 0x003fe20008410000 */
[----:B------:R-:W-:Y:S01]  /*61a0*/  FMUL.FTZ R7, R27, UR58 ;  /* 0x0000003a1b077c20 */ /* 0x000fe20008410000 */
[----:B------:R-:W-:Y:S01]  /*61b0*/  FMUL.FTZ R14, R28, UR58 ;  /* 0x0000003a1c0e7c20 */ /* 0x000fe20008410000 */
[----:B------:R-:W-:Y:S01]  /*61c0*/  UMOV UR6, UR10 ;  /* 0x0000000a00067c82 */ /* 0x000fe20008000000 */
[----:B------:R-:W-:Y:S01]  /*61d0*/  FMUL.FTZ R20, R35, UR58 ;  /* 0x0000003a23147c20 */ /* 0x000fe20008410000 */
[----:B------:R-:W-:Y:S01]  /*61e0*/  HGMMA.64x128x16.F32 R88, R180, gdesc[UR4].tnspB, R88, gsb0 ;  /* 0x41e00004b4587df0 */ /* 0x000fe20008000858 */
[----:B------:R-:W-:Y:S01]  /*61f0*/  UIADD3 UR6, UR10, 0x80, URZ ;  /* 0x000000800a067890 */ /* 0x000fe2000fffe03f */
[----:B------:R-:W-:Y:S01]  /*6200*/  FMUL.FTZ R21, R38, UR58 ;  /* 0x0000003a26157c20 */ /* 0x000fe20008410000 */
[----:B------:R-:W-:Y:S01]  /*6210*/  UMOV UR7, 0x40000040 ;  /* 0x4000004000077882 */ /* 0x000fe20000000000 */
[----:B------:R-:W-:Y:S01]  /*6220*/  FMUL.FTZ R31, R54, UR58 ;  /* 0x0000003a361f7c20 */ /* 0x000fe20008410000 */
[----:B------:R-:W-:Y:S01]  /*6230*/  FMUL.FTZ R52, R56, UR58 ;  /* 0x0000003a38347c20 */ /* 0x000fe20008410000 */
[----:B------:R-:W-:Y:S01]  /*6240*/  FMUL.FTZ R34, R59, UR58 ;  /* 0x0000003a3b227c20 */ /* 0x000fe20008410000 */
[----:B------:R-:W-:Y:S01]  /*6250*/  FMUL.FTZ R24, R39, UR58 ;  /* 0x0000003a27187c20 */ /* 0x000fe20008410000 */
[----:B------:R-:W-:Y:S01]  /*6260*/  FMUL.FTZ R25, R42, UR58 ;  /* 0x0000003a2a197c20 */ /* 0x000fe20008410000 */
[----:B------:R-:W-:Y:S01]  /*6270*/  FMUL.FTZ R26, R43, UR58 ;  /* 0x0000003a2b1a7c20 */ /* 0x000fe20008410000 */
[----:B--2---:R-:W-:Y:S01]  /*6280*/  SHF.R.U32.HI R222, RZ, 0x7, R222 ;  /* 0x00000007ffde7819 */ /* 0x004fe200000116de */
        /* <DEDUP_REMOVED lines=17> */
[----:B------:R-:W-:Y:S01]  /*63a0*/  @!P1 PRMT R9, RZ, 0x654, R9 ;  /* 0x00000654ff099816 */ /* 0x000fe20000000009 */
[----:B------:R-:W-:Y:S01]  /*63b0*/  IMAD.SHL.U32 R67, R3, 0x80, RZ ;  /* 0x0000008003437824 */ /* 0x000fe200078e00ff */
[----:B------:R-:W0:Y:S01]  /*63c0*/  MUFU.TANH R10, R10 ;  /* 0x0000000a000a7308 */ /* 0x000e220000002400 */
[----:B------:R-:W-:-:S07]  /*63d0*/  IMAD.U32 R70, RZ, RZ, UR46 ;  /* 0x0000002eff467e24 */ /* 0x000fce000f8e00ff */
        /* <DEDUP_REMOVED lines=43> */
[----:B------:R-:W0:Y:S01]  /*6690*/  MUFU.TANH R47, R47 ;  /* 0x0000002f002f7308 */ /* 0x000e220000002400 */
[----:B------:R-:W-:Y:S02]  /*66a0*/  WARPGROUP.DEPBAR.LE gsb0, 0x0 ;  /* 0x00008000000079c5 */ /* 0x000fe40000010000 */
[----:B------:R-:W-:-:S06]  /*66b0*/  WARPGROUP.ARRIVE ;  /* 0x00000000000079c5 */ /* 0x000fcc0000000000 */
        /* <DEDUP_REMOVED lines=8> */
[----:B------:R-:W-:-:S03]  /*6740*/  FMUL.FTZ R48, R87, UR58 ;  /* 0x0000003a57307c20 */ /* 0x000fc60008410000 */
[----:B------:R-:W-:Y:S01]  /*6750*/  HGMMA.64x128x16.F32 R88, R164, gdesc[UR4].tnspB, R88, gsb0 ;  /* 0x41e00004a4587df0 */ /* 0x000fe20008000858 */
[----:B------:R-:W-:Y:S01]  /*6760*/  UIADD3 UR6, UR10, 0x280, URZ ;  /* 0x000002800a067890 */ /* 0x000fe2000fffe03f */
[----:B------:R-:W0:Y:S01]  /*6770*/  MUFU.TANH R168, R168 ;  /* 0x000000a800a87308 */ /* 0x000e220000002400 */
[----:B------:R-:W-:-:S07]  /*6780*/  UMOV UR7, 0x40000040 ;  /* 0x4000004000077882 */ /* 0x000fce0000000000 */
        /* <DEDUP_REMOVED lines=8> */
[----:B------:R-:W-:Y:S01]  /*6810*/  FMUL.FTZ R164, R29, UR58 ;  /* 0x0000003a1da47c20 */ /* 0x000fe20008410000 */
        /* <DEDUP_REMOVED lines=36> */
[----:B------:R-:W-:Y:S02]  /*6a60*/  VIADD R66, R17, UR37 ;  /* 0x0000002511427c36 */ /* 0x000fe40008000000 */
        /* <DEDUP_REMOVED lines=21> */
[----:B------:R-:W-:Y:S01]  /*6bc0*/  @UP0 ULDC UR6, c[0x0][0x44c] ;  /* 0x0001130000060ab9 */ /* 0x000fe20000000800 */
[----:B------:R-:W-:Y:S01]  /*6bd0*/  @UP0 ULDC UR7, c[0x0][0x450] ;  /* 0x0001140000070ab9 */ /* 0x000fe20000000800 */
[----:B------:R-:W-:Y:S01]  /*6be0*/  @P2 IMAD.HI.U32 R8, R66, UR6, RZ ;  /* 0x0000000642082c27 */ /* 0x000fe2000f8e00ff */
[----:B------:R-:W-:-:S04]  /*6bf0*/  PLOP3.LUT P2, PT, PT, PT, UP1, 0x40, 0x0 ;  /* 0x000000000000781c */ /* 0x000fc80003f4e818 */
[----:B------:R-:W-:Y:S02]  /*6c00*/  @P3 SHF.R.U32.HI R66, RZ, UR7, R8 ;  /* 0x00000007ff423c19 */ /* 0x000fe40008011608 */
[----:B------:R-:W-:-:S03]  /*6c10*/  IADD3 R8, -R222, 0xb, RZ ;  /* 0x0000000bde087810 */ /* 0x000fc60007ffe1ff */
[----:B------:R-:W5:Y:S01]  /*6c20*/  SHFL.IDX PT, R68, R66, RZ, 0x1c1f ;  /* 0x001c1fff42447589 */ /* 0x000f6200000e0000 */
[----:B------:R-:W-:Y:S02]  /*6c30*/  WARPGROUP.DEPBAR.LE gsb0, 0x0 ;  /* 0x00008000000079c5 */ /* 0x000fe40000010000 */
[----:B------:R0:W-:Y:S06]  /*6c40*/  BAR.ARV R8, 0x100 ;  /* 0x000400080000751d */ /* 0x0001ec0000002000 */
[----:B------:R1:W-:Y:S02]  /*6c50*/  @!P1 SYNCS.ARRIVE.TRANS64.RED.A1T0 RZ, [R9+URZ], RZ ;  /* 0x000000ff09ff99a7 */ /* 0x0003e4000810043f */
[----:B-1----:R-:W-:-:S04]  /*6c60*/  IADD3 R9, -R16, 0x1, -R67 ;  /* 0x0000000110097810 */ /* 0x002fc80007ffe943 */
[----:B------:R-:W-:-:S05]  /*6c70*/  IADD3 R9, -R70, UR38, R9 ;  /* 0x0000002646097c10 */ /* 0x000fca000fffe109 */
[C---:B------:R-:W-:Y:S02]  /*6c80*/  VIADD R79, R9.reuse, UR57 ;  /* 0x00000039094f7c36 */ /* 0x040fe40008000000 */
[----:B------:R-:W-:Y:S02]  /*6c90*/  VIADD R81, R9, UR54 ;  /* 0x0000003609517c36 */ /* 0x000fe40008000000 */
[--C-:B-----5:R-:W-:Y:S02]  /*6ca0*/  IMAD.IADD R71, R79, 0x1, R68.reuse ;  /* 0x000000014f477824 */ /* 0x120fe400078e0244 */
[----:B------:R-:W-:Y:S01]  /*6cb0*/  IMAD.IADD R75, R81, 0x1, R68 ;  /* 0x00000001514b7824 */ /* 0x000fe200078e0244 */
[----:B0-234-:R-:W-:Y:S06]  /*6cc0*/  @P2 BRA `(.L_x_1209) ;  /* 0x00000000005c2947 */ /* 0x01dfec0003800000 */
[----:B------:R-:W-:Y:S01]  /*6cd0*/  IMAD.U32 R9, RZ, RZ, UR46 ;  /* 0x0000002eff097e24 */ /* 0x000fe2000f8e00ff */
[----:B------:R-:W-:Y:S04]  /*6ce0*/  BSSY B0, `(.L_x_1210) ;  /* 0x0000011000007945 */ /* 0x000fe80003800000 */
[----:B------:R-:W-:-:S04]  /*6cf0*/  IADD3 R68, -R9, UR38, R68 ;  /* 0x0000002609447c10 */ /* 0x000fc8000fffe144 */
        /* <DEDUP_REMOVED lines=10> */
.L_x_1211:
[----:B------:R-:W-:-:S05]  /*6da0*/  IMAD.U32 R70, RZ, RZ, UR56 ;  /* 0x00000038ff467e24 */ /* 0x000fca000f8e00ff */
[----:B------:R-:W-:-:S13]  /*6db0*/  ISETP.NE.AND P2, PT, R70, 0x1, PT ;  /* 0x000000014600780c */ /* 0x000fda0003f45270 */
[----:B------:R-:W0:Y:S02]  /*6dc0*/  @P2 LDC.64 R8, c[0x0][0x9e8] ;  /* 0x00027a00ff082b82 */ /* 0x000e240000000a00 */
[----:B0-----:R-:W-:-:S05]  /*6dd0*/  @P2 IMAD.HI.U32 R8, R68, R8, RZ ;  /* 0x0000000844082227 */ /* 0x001fca00078e00ff */
[----:B------:R-:W-:-:S07]  /*6de0*/  @P2 SHF.R.U32.HI R68, RZ, R9, R8 ;  /* 0x00000009ff442219 */ /* 0x000fce0000011608 */
.L_x_1212:
[----:B------:R-:W-:Y:S05]  /*6df0*/  BSYNC B0 ;  /* 0x0000000000007941 */ /* 0x000fea0003800000 */
.L_x_1210:
[----:B------:R-:W-:-:S04]  /*6e00*/  IMAD R9, R68, R70, -R67 ;  /* 0x0000004644097224 */ /* 0x000fc800078e0a43 */
[----:B------:R-:W-:-:S05]  /*6e10*/  IMAD.IADD R8, R9, 0x1, -R16 ;  /* 0x0000000109087824 */ /* 0x000fca00078e0a10 */
[----:B------:R-:W-:Y:S02]  /*6e20*/  VIADDMNMX R71, R8, R70, R71, PT ;  /* 0x0000004608477246 */ /* 0x000fe40003800147 */
[----:B------:R-:W-:-:S07]  /*6e30*/  VIMNMX R75, R75, R8, !PT ;  /* 0x000000084b4b7248 */ /* 0x000fce0007fe0100 */
.L_x_1209:
[----:B------:R-:W-:Y:S01]  /*6e40*/  ISETP.GT.AND P2, PT, R3, -0x1, PT ;  /* 0xffffffff0300780c */ /* 0x000fe20003f44270 */
[----:B------:R-:W0:Y:S03]  /*6e50*/  SHFL.IDX PT, R8, R66, 0x1, 0x1c1f ;  /* 0x003c1f0042087f89 */ /* 0x000e2600000e0000 */
[C---:B------:R-:W-:Y:S02]  /*6e60*/  ISETP.GT.AND P5, PT, R75.reuse, RZ, P2 ;  /* 0x000000ff4b00720c */ /* 0x040fe400017a4270 */
[----:B------:R-:W-:Y:S02]  /*6e70*/  ISETP.GT.AND P4, PT, R75, 0x1, P2 ;  /* 0x000000014b00780c */ /* 0x000fe40001784270 */
[C---:B------:R-:W-:Y:S02]  /*6e80*/  ISETP.LT.OR P5, PT, R71.reuse, 0x1, P5 ;  /* 0x000000014700780c */ /* 0x040fe40002fa1670 */
[----:B------:R-:W-:-:S02]  /*6e90*/  ISETP.LT.OR P4, PT, R71, 0x2, P4 ;  /* 0x000000024700780c */ /* 0x000fc40002781670 */
[----:B------:R-:W-:Y:S02]  /*6ea0*/  FSEL R80, R10, -INF , !P5 ;  /* 0xff8000000a507808 */ /* 0x000fe40006800000 */
[C---:B------:R-:W-:Y:S02]  /*6eb0*/  ISETP.GT.AND P5, PT, R75.reuse, 0x10, P2 ;  /* 0x000000104b00780c */ /* 0x040fe400017a4270 */
[----:B------:R-:W-:Y:S02]  /*6ec0*/  ISETP.GT.AND P6, PT, R75, 0x8, P2 ;  /* 0x000000084b00780c */ /* 0x000fe400017c4270 */
[----:B------:R-:W-:Y:S02]  /*6ed0*/  ISETP.LT.OR P5, PT, R71, 0x11, P5 ;  /* 0x000000114700780c */ /* 0x000fe40002fa1670 */
[----:B------:R-:W-:Y:S02]  /*6ee0*/  ISETP.GT.AND P3, PT, R75, 0x9, P2 ;  /* 0x000000094b00780c */ /* 0x000fe40001764270 */
[----:B------:R-:W-:-:S02]  /*6ef0*/  FSEL R78, R12, -INF , !P4 ;  /* 0xff8000000c4e7808 */ /* 0x000fc40006000000 */
[----:B------:R-:W-:Y:S01]  /*6f00*/  ISETP.GT.AND P4, PT, R75, 0x11, P2 ;  /* 0x000000114b00780c */ /* 0x000fe20001784270 */
[----:B0-----:R-:W-:Y:S01]  /*6f10*/  IMAD.IADD R66, R79, 0x1, R8 ;  /* 0x000000014f427824 */ /* 0x001fe200078e0208 */
[----:B------:R-:W-:Y:S02]  /*6f20*/  FSEL R74, R165, -INF , !P5 ;  /* 0xff800000a54a7808 */ /* 0x000fe40006800000 */
[----:B------:R-:W-:Y:S02]  /*6f30*/  ISETP.GT.AND P5, PT, R75, 0x20, P2 ;  /* 0x000000204b00780c */ /* 0x000fe400017a4270 */
[C---:B------:R-:W-:Y:S02]  /*6f40*/  ISETP.LT.OR P6, PT, R71.reuse, 0x9, P6 ;  /* 0x000000094700780c */ /* 0x040fe400037c1670 */
[C---:B------:R-:W-:Y:S02]  /*6f50*/  ISETP.LT.OR P3, PT, R71.reuse, 0xa, P3 ;  /* 0x0000000a4700780c */ /* 0x040fe40001f61670 */
[----:B------:R-:W-:-:S02]  /*6f60*/  ISETP.LT.OR P4, PT, R71, 0x12, P4 ;  /* 0x000000124700780c */ /* 0x000fc40002781670 */
[----:B------:R-:W-:Y:S02]  /*6f70*/  ISETP.LT.OR P5, PT, R71, 0x21, P5 ;  /* 0x000000214700780c */ /* 0x000fe40002fa1670 */
[----:B------:R-:W-:Y:S02]  /*6f80*/  FSEL R76, R14, -INF , !P6 ;  /* 0xff8000000e4c7808 */ /* 0x000fe40007000000 */
[----:B------:R-:W-:Y:S02]  /*6f90*/  FSEL R164, R164, -INF , !P3 ;  /* 0xff800000a4a47808 */ /* 0x000fe40005800000 */
[C---:B------:R-:W-:Y:S02]  /*6fa0*/  ISETP.GT.AND P6, PT, R75.reuse, 0x18, P2 ;  /* 0x000000184b00780c */ /* 0x040fe400017c4270 */
[----:B------:R-:W-:Y:S02]  /*6fb0*/  ISETP.GT.AND P3, PT, R75, 0x19, P2 ;  /* 0x000000194b00780c */ /* 0x000fe40001764270 */
[----:B------:R-:W-:-:S02]  /*6fc0*/  FSEL R166, R166, -INF , !P4 ;  /* 0xff800000a6a67808 */ /* 0x000fc40006000000 */
[C---:B------:R-:W-:Y:S02]  /*6fd0*/  ISETP.GT.AND P4, PT, R75.reuse, 0x21, P2 ;  /* 0x000000214b00780c */ /* 0x040fe40001784270 */
        /* <DEDUP_REMOVED lines=11> */
[----:B------:R-:W-:Y:S02]  /*7090*/  ISETP.GT.AND P4, PT, R75, 0x31, P2 ;  /* 0x000000314b00780c */ /* 0x000fe40001784270 */
        /* <DEDUP_REMOVED lines=47> */
[----:B------:R-:W-:Y:S02]  /*7390*/  FSEL R61, R65, -INF , !P5 ;  /* 0xff800000413d7808 */ /* 0x000fe40006800000 */
[----:B------:R-:W-:Y:S02]  /*73a0*/  PLOP3.LUT P5, PT, PT, PT, UP1, 0x40, 0x0 ;  /* 0x000000000000781c */ /* 0x000fe40003fae818 */
[C---:B------:R-:W-:Y:S02]  /*73b0*/  ISETP.LT.OR P6, PT, R71.reuse, 0x69, P6 ;  /* 0x000000694700780c */ /* 0x040fe400037c1670 */
[----:B------:R-:W-:Y:S02]  /*73c0*/  ISETP.LT.OR P3, PT, R71, 0x6a, P3 ;  /* 0x0000006a4700780c */ /* 0x000fe40001f61670 */
[----:B------:R-:W-:Y:S02]  /*73d0*/  FSEL R59, R62, -INF , !P6 ;  /* 0xff8000003e3b7808 */ /* 0x000fe40007000000 */
[----:B------:R-:W-:-:S02]  /*73e0*/  FSEL R60, R63, -INF , !P3 ;  /* 0xff8000003f3c7808 */ /* 0x000fc40005800000 */
[C---:B------:R-:W-:Y:S02]  /*73f0*/  ISETP.GT.AND P4, PT, R75.reuse, 0x71, P2 ;  /* 0x000000714b00780c */ /* 0x040fe40001784270 */
[C---:B------:R-:W-:Y:S02]  /*7400*/  ISETP.GT.AND P6, PT, R75.reuse, 0x78, P2 ;  /* 0x000000784b00780c */ /* 0x040fe400017c4270 */
[----:B------:R-:W-:Y:S02]  /*7410*/  ISETP.GT.AND P3, PT, R75, 0x79, P2 ;  /* 0x000000794b00780c */ /* 0x000fe40001764270 */
[C---:B------:R-:W-:Y:S02]  /*7420*/  ISETP.LT.OR P4, PT, R71.reuse, 0x72, P4 ;  /* 0x000000724700780c */ /* 0x040fe40002781670 */
[C---:B------:R-:W-:Y:S02]  /*7430*/  ISETP.LT.OR P6, PT, R71.reuse, 0x79, P6 ;  /* 0x000000794700780c */ /* 0x040fe400037c1670 */
[----:B------:R-:W-:Y:S01]  /*7440*/  ISETP.LT.OR P3, PT, R71, 0x7a, P3 ;  /* 0x0000007a4700780c */ /* 0x000fe20001f61670 */
[----:B------:R-:W-:Y:S01]  /*7450*/  IMAD.IADD R71, R81, 0x1, R8 ;  /* 0x0000000151477824 */ /* 0x000fe200078e0208 */
[----:B------:R-:W-:-:S02]  /*7460*/  FSEL R64, R64, -INF , !P4 ;  /* 0xff80000040407808 */ /* 0x000fc40006000000 */
[----:B------:R-:W-:Y:S02]  /*7470*/  FSEL R62, R69, -INF , !P6 ;  /* 0xff800000453e7808 */ /* 0x000fe40007000000 */
[----:B------:R-:W-:Y:S01]  /*7480*/  FSEL R63, R73, -INF , !P3 ;  /* 0xff800000493f7808 */ /* 0x000fe20005800000 */
[----:B------:R-:W-:Y:S06]  /*7490*/  @P5 BRA `(.L_x_1213) ;  /* 0x00000000005c5947 */ /* 0x000fec0003800000 */
        /* <DEDUP_REMOVED lines=13> */
.L_x_1215:
[----:B------:R-:W-:-:S05]  /*7570*/  IMAD.U32 R82, RZ, RZ, UR56 ;  /* 0x00000038ff527e24 */ /* 0x000fca000f8e00ff */
[----:B------:R-:W-:-:S13]  /*7580*/  ISETP.NE.AND P3, PT, R82, 0x1, PT ;  /* 0x000000015200780c */ /* 0x000fda0003f65270 */
[----:B------:R-:W0:Y:S02]  /*7590*/  @P3 LDC.64 R8, c[0x0][0x9e8] ;  /* 0x00027a00ff083b82 */ /* 0x000e240000000a00 */
[----:B0-----:R-:W-:-:S05]  /*75a0*/  @P3 IMAD.HI.U32 R8, R65, R8, RZ ;  /* 0x0000000841083227 */ /* 0x001fca00078e00ff */
[----:B------:R-:W-:-:S07]  /*75b0*/  @P3 SHF.R.U32.HI R65, RZ, R9, R8 ;  /* 0x00000009ff413219 */ /* 0x000fce0000011608 */
.L_x_1216:
[----:B------:R-:W-:Y:S05]  /*75c0*/  BSYNC B0 ;  /* 0x0000000000007941 */ /* 0x000fea0003800000 */
.L_x_1214:
[----:B------:R-:W-:-:S04]  /*75d0*/  IMAD R65, R65, R82, -R67 ;  /* 0x0000005241417224 */ /* 0x000fc800078e0a43 */
[----:B------:R-:W-:-:S05]  /*75e0*/  IMAD.IADD R65, R65, 0x1, -R16 ;  /* 0x0000000141417824 */ /* 0x000fca00078e0a10 */
[----:B------:R-:W-:Y:S02]  /*75f0*/  VIADDMNMX R66, R65, R82, R66, PT ;  /* 0x0000005241427246 */ /* 0x000fe40003800142 */
[----:B------:R-:W-:-:S07]  /*7600*/  VIMNMX R71, R71, R65, !PT ;  /* 0x0000004147477248 */ /* 0x000fce0007fe0100 */
.L_x_1213:
[----:B------:R-:W-:Y:S01]  /*7610*/  FMNMX.FTZ R9, R80, R4, !PT ;  /* 0x0000000450097209 */ /* 0x000fe20007810000 */
[----:B------:R-:W-:Y:S01]  /*7620*/  UMOV UR10, UR55 ;  /* 0x00000037000a7c82 */ /* 0x000fe20008000000 */
[----:B------:R-:W-:Y:S01]  /*7630*/  ISETP.GT.AND P5, PT, R71, 0x8, P2 ;  /* 0x000000084700780c */ /* 0x000fe200017a4270 */
[----:B------:R-:W-:Y:S01]  /*7640*/  UMOV UR50, UR59 ;  /* 0x0000003b00327c82 */ /* 0x000fe20008000000 */
[----:B------:R-:W-:Y:S02]  /*7650*/  FMNMX.FTZ R9, R78, R9, !PT ;  /* 0x000000094e097209 */ /* 0x000fe40007810000 */
[----:B------:R-:W-:Y:S02]  /*7660*/  ISETP.LT.OR P5, PT, R66, 0x9, P5 ;  /* 0x000000094200780c */ /* 0x000fe40002fa1670 */
[----:B------:R-:W-:Y:S02]  /*7670*/  FMNMX.FTZ R9, R76, R9, !PT ;  /* 0x000000094c097209 */ /* 0x000fe40007810000 */
[----:B------:R-:W-:-:S02]  /*7680*/  FSEL R11, R11, -INF , !P5 ;  /* 0xff8000000b0b7808 */ /* 0x000fc40006800000 */
[----:B------:R-:W-:Y:S02]  /*7690*/  FMNMX.FTZ R9, R164, R9, !PT ;  /* 0x00000009a4097209 */ /* 0x000fe40007810000 */
[----:B------:R-:W-:Y:S02]  /*76a0*/  ISETP.GT.AND P5, PT, R71, 0x11, P2 ;  /* 0x000000114700780c */ /* 0x000fe400017a4270 */
[----:B------:R-:W-:Y:S02]  /*76b0*/  FMNMX.FTZ R9, R74, R9, !PT ;  /* 0x000000094a097209 */ /* 0x000fe40007810000 */
[----:B------:R-:W-:Y:S02]  /*76c0*/  ISETP.LT.OR P5, PT, R66, 0x12, P5 ;  /* 0x000000124200780c */ /* 0x000fe40002fa1670 */
[----:B------:R-:W-:Y:S02]  /*76d0*/  FMNMX.FTZ R9, R166, R9, !PT ;  /* 0x00000009a6097209 */ /* 0x000fe40007810000 */
[----:B------:R-:W-:-:S02]  /*76e0*/  FSEL R20, R20, -INF , !P5 ;  /* 0xff80000014147808 */ /* 0x000fc40006800000 */
[----:B------:R-:W-:Y:S02]  /*76f0*/  FMNMX.FTZ R9, R68, R9, !PT ;  /* 0x0000000944097209 */ /* 0x000fe40007810000 */
[C---:B------:R-:W-:Y:S02]  /*7700*/  ISETP.GT.AND P5, PT, R71.reuse, 0x20, P2 ;  /* 0x000000204700780c */ /* 0x040fe400017a4270 */
[----:B------:R-:W-:Y:S02]  /*7710*/  FMNMX.FTZ R9, R160, R9, !PT ;  /* 0x00000009a0097209 */ /* 0x000fe40007810000 */
[----:B------:R-:W-:Y:S02]  /*7720*/  ISETP.LT.OR P5, PT, R66, 0x21, P5 ;  /* 0x000000214200780c */ /* 0x000fe40002fa1670 */
[----:B------:R-:W-:Y:S02]  /*7730*/  FMNMX.FTZ R9, R162, R9, !PT ;  /* 0x00000009a2097209 */ /* 0x000fe40007810000 */
[----:B------:R-:W-:-:S02]  /*7740*/  ISETP.GT.AND P4, PT, R71, 0x1, P2 ;  /* 0x000000014700780c */ /* 0x000fc40001784270 */
[----:B------:R-:W-:Y:S02]  /*7750*/  FMNMX.FTZ R9, R72, R9, !PT ;  /* 0x0000000948097209 */ /* 0x000fe40007810000 */
[----:B------:R-:W-:Y:S02]  /*7760*/  ISETP.GT.AND P3, PT, R71, 0x9, P2 ;  /* 0x000000094700780c */ /* 0x000fe40001764270 */
[----:B------:R-:W-:Y:S02]  /*7770*/  FMNMX.FTZ R9, R168, R9, !PT ;  /* 0x00000009a8097209 */ /* 0x000fe40007810000 */
[----:B------:R-:W-:Y:S02]  /*7780*/  FSEL R25, R25, -INF , !P5 ;  /* 0xff80000019197808 */ /* 0x000fe40006800000 */
[----:B------:R-:W-:Y:S02]  /*7790*/  FMNMX.FTZ R8, R70, R9, !PT ;  /* 0x0000000946087209 */ /* 0x000fe40007810000 */
[----:B------:R-:W-:-:S02]  /*77a0*/  ISETP.GT.AND P5, PT, R71, RZ, P2 ;  /* 0x000000ff4700720c */ /* 0x000fc400017a4270 */
[----:B------:R-:W-:Y:S02]  /*77b0*/  FMNMX.FTZ R8, R169, R8, !PT ;  /* 0x00000008a9087209 */ /* 0x000fe40007810000 */
[C---:B------:R-:W-:Y:S02]  /*77c0*/  ISETP.LT.OR P4, PT, R66.reuse, 0x2, P4 ;  /* 0x000000024200780c */ /* 0x040fe40002781670 */
[----:B------:R-:W-:Y:S02]  /*77d0*/  FMNMX.FTZ R8, R49, R8, !PT ;  /* 0x0000000831087209 */ /* 0x000fe40007810000 */
[C---:B------:R-:W-:Y:S02]  /*77e0*/  ISETP.LT.OR P3, PT, R66.reuse, 0xa, P3 ;  /* 0x0000000a4200780c */ /* 0x040fe40001f61670 */
[----:B------:R-:W-:Y:S02]  /*77f0*/  FMNMX.FTZ R9, R51, R8, !PT ;  /* 0x0000000833097209 */ /* 0x000fe40007810000 */
[----:B------:R-:W-:-:S02]  /*7800*/  ISETP.LT.OR P5, PT, R66, 0x1, P5 ;  /* 0x000000014200780c */ /* 0x000fc40002fa1670 */
[----:B------:R-:W-:Y:S02]  /*7810*/  FMNMX.FTZ R9, R50, R9, !PT ;  /* 0x0000000932097209 */ /* 0x000fe40007810000 */
[----:B------:R-:W-:Y:S02]  /*7820*/  FSEL R7, R7, -INF , !P4 ;  /* 0xff80000007077808 */ /* 0x000fe40006000000 */
[----:B------:R-:W-:Y:S02]  /*7830*/  FMNMX.FTZ R9, R10, R9, !PT ;  /* 0x000000090a097209 */ /* 0x000fe40007810000 */
[----:B------:R-:W-:Y:S02]  /*7840*/  FSEL R13, R13, -INF , !P3 ;  /* 0xff8000000d0d7808 */ /* 0x000fe40005800000 */
[----:B------:R-:W-:Y:S02]  /*7850*/  FMNMX.FTZ R9, R52, R9, !PT ;  /* 0x0000000934097209 */ /* 0x000fe40007810000 */
[----:B------:R-:W-:-:S02]  /*7860*/  ISETP.GT.AND P4, PT, R71, 0x10, P2 ;  /* 0x000000104700780c */ /* 0x000fc40001784270 */
[----:B------:R-:W-:Y:S02]  /*7870*/  FMNMX.FTZ R9, R14, R9, !PT ;  /* 0x000000090e097209 */ /* 0x000fe40007810000 */
[----:B------:R-:W-:Y:S02]  /*7880*/  ISETP.GT.AND P3, PT, R71, 0x18, P2 ;  /* 0x000000184700780c */ /* 0x000fe40001764270 */
[----:B------:R-:W-:Y:S02]  /*7890*/  FMNMX.FTZ R8, R12, R9, !PT ;  /* 0x000000090c087209 */ /* 0x000fe40007810000 */
[----:B------:R-:W-:Y:S02]  /*78a0*/  FSEL R73, R5, -INF , !P5 ;  /* 0xff80000005497808 */ /* 0x000fe40006800000 */
[----:B------:R-:W-:Y:S02]  /*78b0*/  FMNMX.FTZ R9, R53, R8, !PT ;  /* 0x0000000835097209 */ /* 0x000fe40007810000 */
[----:B------:R-:W-:-:S02]  /*78c0*/  ISETP.LT.OR P4, PT, R66, 0x11, P4 ;  /* 0x000000114200780c */ /* 0x000fc40002781670 */
[----:B------:R-:W-:Y:S02]  /*78d0*/  FMNMX.FTZ R8, R54, R9, !PT ;  /* 0x0000000936087209 */ /* 0x000fe40007810000 */
[----:B------:R-:W-:Y:S02]  /*78e0*/  ISETP.LT.OR P3, PT, R66, 0x19, P3 ;  /* 0x000000194200780c */ /* 0x000fe40001f61670 */
[----:B------:R-:W-:Y:S02]  /*78f0*/  FMNMX.FTZ R9, R55, R8, !PT ;  /* 0x0000000837097209 */ /* 0x000fe40007810000 */
[----:B------:R-:W-:Y:S02]  /*7900*/  FSEL R15, R15, -INF , !P4 ;  /* 0xff8000000f0f7808 */ /* 0x000fe40006000000 */
[----:B------:R-:W-:Y:S02]  /*7910*/  FMNMX.FTZ R8, R56, R9, !PT ;  /* 0x0000000938087209 */ /* 0x000fe40007810000 */
[----:B------:R-:W-:-:S02]  /*7920*/  FSEL R21, R21, -INF , !P3 ;  /* 0xff80000015157808 */ /* 0x000fc40005800000 */
        /* <DEDUP_REMOVED lines=13> */
[----:B------:R-:W-:Y:S02]  /*7a00*/  ISETP.GT.AND P4, PT, R71, 0x28, P2 ;  /* 0x000000284700780c */ /* 0x000fe40001784270 */
[----:B------:R-:W-:Y:S02]  /*7a10*/  FMNMX.FTZ R9, R63, R8, !PT ;  /* 0x000000083f097209 */ /* 0x000fe40007810000 */
[----:B------:R-:W-:Y:S02]  /*7a20*/  ISETP.GT.AND P3, PT, R71, 0x29, P2 ;  /* 0x000000294700780c */ /* 0x000fe40001764270 */
[C---:B------:R-:W-:Y:S01]  /*7a30*/  ISETP.LT.OR P4, PT, R66.reuse, 0x29, P4 ;  /* 0x000000294200780c */ /* 0x040fe20002781670 */
[----:B------:R-:W0:Y:S01]  /*7a40*/  SHFL.BFLY PT, R8, R9, 0x2, 0x1f ;  /* 0x0c401f0009087f89 */ /* 0x000e2200000e0000 */
[----:B------:R-:W-:-:S02]  /*7a50*/  ISETP.LT.OR P5, PT, R66, 0x2a, P3 ;  /* 0x0000002a4200780c */ /* 0x000fc40001fa1670 */
[----:B------:R-:W-:Y:S02]  /*7a60*/  ISETP.GT.AND P3, PT, R71, 0x31, P2 ;  /* 0x000000314700780c */ /* 0x000fe40001764270 */
[----:B------:R-:W-:Y:S02]  /*7a70*/  FSEL R27, R27, -INF , !P4 ;  /* 0xff8000001b1b7808 */ /* 0x000fe40006000000 */
[----:B------:R-:W-:Y:S02]  /*7a80*/  ISETP.GT.AND P4, PT, R71, 0x30, P2 ;  /* 0x000000304700780c */ /* 0x000fe40001784270 */
[C---:B------:R-:W-:Y:S02]  /*7a90*/  ISETP.LT.OR P3, PT, R66.reuse, 0x32, P3 ;  /* 0x000000324200780c */ /* 0x040fe40001f61670 */
[----:B------:R-:W-:Y:S02]  /*7aa0*/  ISETP.LT.OR P4, PT, R66, 0x31, P4 ;  /* 0x000000314200780c */ /* 0x000fe40002781670 */
[----:B------:R-:W-:-:S02]  /*7ab0*/  FSEL R30, R30, -INF , !P3 ;  /* 0xff8000001e1e7808 */ /* 0x000fc40005800000 */
[----:B------:R-:W-:Y:S02]  /*7ac0*/  ISETP.GT.AND P3, PT, R71, 0x40, P2 ;  /* 0x000000404700780c */ /* 0x000fe40001764270 */
[----:B------:R-:W-:Y:S02]  /*7ad0*/  FSEL R29, R29, -INF , !P4 ;  /* 0xff8000001d1d7808 */ /* 0x000fe40006000000 */
[----:B------:R-:W-:Y:S02]  /*7ae0*/  ISETP.GT.AND P4, PT, R71, 0x39, P2 ;  /* 0x000000394700780c */ /* 0x000fe40001784270 */
[C---:B------:R-:W-:Y:S02]  /*7af0*/  ISETP.LT.OR P3, PT, R66.reuse, 0x41, P3 ;  /* 0x000000414200780c */ /* 0x040fe40001f61670 */
[----:B------:R-:W-:Y:S02]  /*7b00*/  ISETP.LT.OR P4, PT, R66, 0x3a, P4 ;  /* 0x0000003a4200780c */ /* 0x000fe40002781670 */
[----:B0-----:R-:W-:-:S02]  /*7b10*/  FMNMX.FTZ R65, R9, R8, !PT ;  /* 0x0000000809417209 */ /* 0x001fc40007810000 */
[----:B------:R-:W-:Y:S02]  /*7b20*/  FSEL R28, R28, -INF , !P5 ;  /* 0xff8000001c1c7808 */ /* 0x000fe40006800000 */
[C---:B------:R-:W-:Y:S01]  /*7b30*/  ISETP.GT.AND P5, PT, R71.reuse, 0x38, P2 ;  /* 0x000000384700780c */ /* 0x040fe200017a4270 */
[----:B------:R-:W0:Y:S01]  /*7b40*/  SHFL.BFLY PT, R8, R65, 0x1, 0x1f ;  /* 0x0c201f0041087f89 */ /* 0x000e2200000e0000 */
[----:B------:R-:W-:Y:S02]  /*7b50*/  FSEL R32, R32, -INF , !P4 ;  /* 0xff80000020207808 */ /* 0x000fe40006000000 */
[----:B------:R-:W-:Y:S02]  /*7b60*/  ISETP.GT.AND P4, PT, R71, 0x48, P2 ;  /* 0x000000484700780c */ /* 0x000fe40001784270 */
[C---:B------:R-:W-:Y:S02]  /*7b70*/  ISETP.LT.OR P5, PT, R66.reuse, 0x39, P5 ;  /* 0x000000394200780c */ /* 0x040fe40002fa1670 */
[----:B------:R-:W-:-:S02]  /*7b80*/  ISETP.LT.OR P4, PT, R66, 0x49, P4 ;  /* 0x000000494200780c */ /* 0x000fc40002781670 */
[----:B0-----:R-:W-:-:S04]  /*7b90*/  FMNMX.FTZ R8, R65, R8, !PT ;  /* 0x0000000841087209 */ /* 0x001fc80007810000 */
[C---:B------:R-:W-:Y:S01]  /*7ba0*/  FSETP.NEU.FTZ.AND P6, PT, R8.reuse, -INF , PT ;  /* 0xff8000000800780b */ /* 0x040fe20003fdd000 */
[----:B------:R-:W-:-:S05]  /*7bb0*/  FMUL.FTZ R67, R8, UR10 ;  /* 0x0000000a08437c20 */ /* 0x000fca0008410000 */
[----:B------:R-:W-:-:S05]  /*7bc0*/  FSEL R9, R67, RZ, P6 ;  /* 0x000000ff43097208 */ /* 0x000fca0003000000 */
[--C-:B------:R-:W-:Y:S01]  /*7bd0*/  FFMA.FTZ R176, R74, UR10, -R9.reuse ;  /* 0x0000000a4ab07c23 */ /* 0x100fe20008010809 */
[----:B------:R-:W-:Y:S01]  /*7be0*/  FMNMX.FTZ R74, R73, R6, !PT ;  /* 0x00000006494a7209 */ /* 0x000fe20007810000 */
[--C-:B------:R-:W-:Y:S01]  /*7bf0*/  FFMA.FTZ R178, R68, UR10, -R9.reuse ;  /* 0x0000000a44b27c23 */ /* 0x100fe20008010809 */
[----:B------:R-:W-:Y:S01]  /*7c00*/  FSEL R68, R31, -INF , !P5 ;  /* 0xff8000001f447808 */ /* 0x000fe20006800000 */
[--C-:B------:R-:W-:Y:S01]  /*7c10*/  FFMA.FTZ R182, R76, UR10, -R9.reuse ;  /* 0x0000000a4cb67c23 */ /* 0x100fe20008010809 */
[----:B------:R-:W-:Y:S01]  /*7c20*/  FMNMX.FTZ R74, R7, R74, !PT ;  /* 0x0000004a074a7209 */ /* 0x000fe20007810000 */
[--C-:B------:R-:W-:Y:S01]  /*7c30*/  FFMA.FTZ R76, R70, UR10, -R9.reuse ;  /* 0x0000000a464c7c23 */ /* 0x100fe20008010809 */
[----:B------:R-:W-:Y:S01]  /*7c40*/  ISETP.GT.AND P5, PT, R71, 0x41, P2 ;  /* 0x000000414700780c */ /* 0x000fe200017a4270 */
[--C-:B------:R-:W-:Y:S01]  /*7c50*/  FFMA.FTZ R170, R51, UR10, -R9.reuse ;  /* 0x0000000a33aa7c23 */ /* 0x100fe20008010809 */
[----:B------:R-:W-:Y:S01]  /*7c60*/  FMNMX.FTZ R74, R11, R74, !PT ;  /* 0x0000004a0b4a7209 */ /* 0x000fe20007810000 */
[--C-:B------:R-:W-:Y:S01]  /*7c70*/  FFMA.FTZ R67, R164, UR10, -R9.reuse ;  /* 0x0000000aa4437c23 */ /* 0x100fe20008010809 */
[----:B------:R-:W-:Y:S01]  /*7c80*/  ISETP.LT.OR P5, PT, R66, 0x42, P5 ;  /* 0x000000424200780c */ /* 0x000fe20002fa1670 */
        /* <DEDUP_REMOVED lines=14> */
[----:B------:R0:W-:Y:S01]  /*7d70*/  MUFU.EX2 R31, R160 ;  /* 0x000000a0001f7308 */ /* 0x0001e20000000800 */
[----:B------:R-:W-:Y:S01]  /*7d80*/  FSEL R70, R37, -INF , !P5 ;  /* 0xff80000025467808 */ /* 0x000fe20006800000 */
        /* <DEDUP_REMOVED lines=8> */
[--C-:B0-----:R-:W-:Y:S01]  /*7e10*/  FFMA.FTZ R160, R53, UR10, -R9.reuse ;  /* 0x0000000a35a07c23 */ /* 0x101fe20008010809 */
[----:B------:R-:W-:Y:S01]  /*7e20*/  FMNMX.FTZ R72, R26, R75, !PT ;  /* 0x0000004b1a487209 */ /* 0x000fe20007810000 */
[--C-:B------:R-:W-:Y:S01]  /*7e30*/  FFMA.FTZ R156, R57, UR10, -R9.reuse ;  /* 0x0000000a399c7c23 */ /* 0x100fe20008010809 */
[----:B------:R-:W-:Y:S01]  /*7e40*/  ISETP.LT.OR P3, PT, R66, 0x4a, P3 ;  /* 0x0000004a4200780c */ /* 0x000fe20001f61670 */
[----:B------:R-:W-:Y:S01]  /*7e50*/  MUFU.EX2 R65, R65 ;  /* 0x0000004100417308 */ /* 0x000fe20000000800 */
        /* <DEDUP_REMOVED lines=17> */
[----:B------:R-:W-:Y:S01]  /*7f70*/  FFMA.FTZ R63, R63, UR10, -R9 ;  /* 0x0000000a3f3f7c23 */ /* 0x000fe20008010809 */
[----:B------:R-:W-:Y:S01]  /*7f80*/  ISETP.LT.OR P4, PT, R66, 0x52, P4 ;  /* 0x000000524200780c */ /* 0x000fe20002781670 */
[----:B------:R-:W-:Y:S01]  /*7f90*/  MUFU.EX2 R180, R180 ;  /* 0x000000b400b47308 */ /* 0x000fe20000000800 */
[----:B------:R-:W-:-:S02]  /*7fa0*/  FMNMX.FTZ R74, R32, R75, !PT ;  /* 0x0000004b204a7209 */ /* 0x000fc40007810000 */
[----:B------:R-:W-:Y:S02]  /*7fb0*/  FSEL R38, R38, -INF , !P4 ;  /* 0xff80000026267808 */ /* 0x000fe40006000000 */
[----:B------:R-:W-:Y:S01]  /*7fc0*/  FMNMX.FTZ R37, R69, R74, !PT ;  /* 0x0000004a45257209 */ /* 0x000fe20007810000 */
[----:B------:R-:W-:Y:S01]  /*7fd0*/  FFMA.FTZ R74, R49, UR10, -R9 ;  /* 0x0000000a314a7c23 */ /* 0x000fe20008010809 */
[----:B------:R-:W-:Y:S01]  /*7fe0*/  ISETP.LT.OR P3, PT, R66, 0x59, P3 ;  /* 0x000000594200780c */ /* 0x000fe20001f61670 */
[----:B------:R-:W-:Y:S01]  /*7ff0*/  MUFU.EX2 R182, R182 ;  /* 0x000000b600b67308 */ /* 0x000fe20000000800 */
[----:B------:R-:W-:Y:S02]  /*8000*/  FMNMX.FTZ R75, R34, R37, !PT ;  /* 0x00000025224b7209 */ /* 0x000fe40007810000 */
[----:B------:R-:W-:Y:S02]  /*8010*/  ISETP.GT.AND P4, PT, R71, 0x60, P2 ;  /* 0x000000604700780c */ /* 0x000fe40001784270 */
[----:B------:R-:W-:-:S02]  /*8020*/  FMNMX.FTZ R75, R72, R75, !PT ;  /* 0x0000004b484b7209 */ /* 0x000fc40007810000 */
[----:B------:R-:W-:Y:S01]  /*8030*/  ISETP.GT.AND P5, PT, R71, 0x59, P2 ;  /* 0x000000594700780c */ /* 0x000fe200017a4270 */
[----:B------:R-:W-:Y:S01]  /*8040*/  MUFU.EX2 R67, R67 ;  /* 0x0000004300437308 */ /* 0x000fe20000000800 */
[----:B------:R-:W-:Y:S02]  /*8050*/  FMNMX.FTZ R75, R36, R75, !PT ;  /* 0x0000004b244b7209 */ /* 0x000fe40007810000 */
[----:B------:R-:W-:Y:S01]  /*8060*/  FSEL R49, R39, -INF , !P3 ;  /* 0xff80000027317808 */ /* 0x000fe20005800000 */
[----:B------:R-:W-:Y:S01]  /*8070*/  FFMA.FTZ R39, R50, UR10, -R9 ;  /* 0x0000000a32277c23 */ /* 0x000fe20008010809 */
[----:B------:R-:W-:Y:S02]  /*8080*/  FMNMX.FTZ R75, R70, R75, !PT ;  /* 0x0000004b464b7209 */ /* 0x000fe40007810000 */
[C---:B------:R-:W-:Y:S01]  /*8090*/  ISETP.LT.OR P4, PT, R66.reuse, 0x61, P4 ;  /* 0x000000614200780c */ /* 0x040fe20002781670 */
[----:B------:R-:W-:Y:S01]  /*80a0*/  MUFU.EX2 R176, R176 ;  /* 0x000000b000b07308 */ /* 0x000fe20000000800 */
[----:B------:R-:W-:-:S02]  /*80b0*/  ISETP.LT.OR P5, PT, R66, 0x5a, P5 ;  /* 0x0000005a4200780c */ /* 0x000fc40002fa1670 */
[----:B------:R-:W-:Y:S02]  /*80c0*/  FMNMX.FTZ R50, R38, R75, !PT ;  /* 0x0000004b26327209 */ /* 0x000fe40007810000 */
[----:B------:R-:W-:Y:S02]  /*80d0*/  FSEL R51, R41, -INF , !P4 ;  /* 0xff80000029337808 */ /* 0x000fe40006000000 */
[----:B------:R-:W-:Y:S01]  /*80e0*/  ISETP.GT.AND P3, PT, R71, 0x61, P2 ;  /* 0x000000614700780c */ /* 0x000fe20001764270 */
[----:B------:R-:W-:Y:S01]  /*80f0*/  MUFU.EX2 R5, R5 ;  /* 0x0000000500057308 */ /* 0x000fe20000000800 */
[----:B------:R-:W-:Y:S02]  /*8100*/  FSEL R40, R40, -INF , !P5 ;  /* 0xff80000028287808 */ /* 0x000fe40006800000 */
[----:B------:R-:W-:Y:S02]  /*8110*/  FMNMX.FTZ R41, R49, R50, !PT ;  /* 0x0000003231297209 */ /* 0x000fe40007810000 */
[----:B------:R-:W-:-:S02]  /*8120*/  ISETP.GT.AND P5, PT, R71, 0x68, P2 ;  /* 0x000000684700780c */ /* 0x000fc400017a4270 */
[----:B------:R-:W-:Y:S01]  /*8130*/  ISETP.LT.OR P3, PT, R66, 0x62, P3 ;  /* 0x000000624200780c */ /* 0x000fe20001f61670 */
[----:B------:R-:W-:Y:S01]  /*8140*/  MUFU.EX2 R178, R178 ;  /* 0x000000b200b27308 */ /* 0x000fe20000000800 */
[----:B------:R-:W-:Y:S02]  /*8150*/  FMNMX.FTZ R50, R40, R41, !PT ;  /* 0x0000002928327209 */ /* 0x000fe40007810000 */
[----:B------:R-:W-:Y:S02]  /*8160*/  ISETP.LT.OR P5, PT, R66, 0x69, P5 ;  /* 0x000000694200780c */ /* 0x000fe40002fa1670 */
[----:B------:R-:W-:Y:S02]  /*8170*/  ISETP.GT.AND P4, PT, R71, 0x69, P2 ;  /* 0x000000694700780c */ /* 0x000fe40001784270 */
[----:B------:R-:W-:Y:S01]  /*8180*/  FSEL R42, R42, -INF , !P3 ;  /* 0xff8000002a2a7808 */ /* 0x000fe20005800000 */
[----:B------:R-:W-:Y:S01]  /*8190*/  MUFU.EX2 R172, R172 ;  /* 0x000000ac00ac7308 */ /* 0x000fe20000000800 */
[----:B------:R-:W-:-:S02]  /*81a0*/  FMNMX.FTZ R41, R51, R50, !PT ;  /* 0x0000003233297209 */ /* 0x000fc40007810000 */
[----:B------:R-:W-:Y:S02]  /*81b0*/  FSEL R10, R43, -INF , !P5 ;  /* 0xff8000002b0a7808 */ /* 0x000fe40006800000 */
[C---:B------:R-:W-:Y:S02]  /*81c0*/  ISETP.GT.AND P3, PT, R71.reuse, 0x70, P2 ;  /* 0x000000704700780c */ /* 0x040fe40001764270 */
[----:B------:R-:W-:Y:S01]  /*81d0*/  ISETP.LT.OR P4, PT, R66, 0x6a, P4 ;  /* 0x0000006a4200780c */ /* 0x000fe20002781670 */
[----:B------:R-:W-:Y:S01]  /*81e0*/  MUFU.EX2 R33, R33 ;  /* 0x0000002100217308 */ /* 0x000fe20000000800 */
[----:B------:R-:W-:Y:S02]  /*81f0*/  FMNMX.FTZ R43, R42, R41, !PT ;  /* 0x000000292a2b7209 */ /* 0x000fe40007810000 */
[----:B------:R-:W-:Y:S02]  /*8200*/  ISETP.GT.AND P5, PT, R71, 0x71, P2 ;  /* 0x000000714700780c */ /* 0x000fe400017a4270 */
[----:B------:R-:W-:-:S02]  /*8210*/  FSEL R44, R44, -INF , !P4 ;  /* 0xff8000002c2c7808 */ /* 0x000fc40006000000 */
[----:B------:R-:W-:Y:S01]  /*8220*/  ISETP.LT.OR P3, PT, R66, 0x71, P3 ;  /* 0x000000714200780c */ /* 0x000fe20001f61670 */
[----:B------:R-:W-:Y:S01]  /*8230*/  MUFU.EX2 R174, R174 ;  /* 0x000000ae00ae7308 */ /* 0x000fe20000000800 */
[----:B------:R-:W-:Y:S02]  /*8240*/  FMNMX.FTZ R43, R10, R43, !PT ;  /* 0x0000002b0a2b7209 */ /* 0x000fe40007810000 */
[----:B------:R-:W-:Y:S02]  /*8250*/  ISETP.GT.AND P4, PT, R71, 0x78, P2 ;  /* 0x000000784700780c */ /* 0x000fe40001784270 */
[----:B------:R-:W-:Y:S02]  /*8260*/  ISETP.LT.OR P5, PT, R66, 0x72, P5 ;  /* 0x000000724200780c */ /* 0x000fe40002fa1670 */
[----:B------:R-:W-:Y:S01]  /*8270*/  FSEL R50, R45, -INF , !P3 ;  /* 0xff8000002d327808 */ /* 0x000fe20005800000 */
[----:B------:R-:W-:Y:S01]  /*8280*/  MUFU.EX2 R35, R76 ;  /* 0x0000004c00237308 */ /* 0x000fe20000000800 */
[----:B------:R-:W-:-:S02]  /*8290*/  FMNMX.FTZ R43, R44, R43, !PT ;  /* 0x0000002b2c2b7209 */ /* 0x000fc40007810000 */
[----:B------:R-:W-:Y:S02]  /*82a0*/  ISETP.GT.AND P2, PT, R71, 0x79, P2 ;  /* 0x000000794700780c */ /* 0x000fe40001744270 */
[----:B------:R-:W-:Y:S02]  /*82b0*/  ISETP.LT.OR P4, PT, R66, 0x79, P4 ;  /* 0x000000794200780c */ /* 0x000fe40002781670 */
[----:B------:R-:W-:Y:S01]  /*82c0*/  FSEL R46, R46, -INF , !P5 ;  /* 0xff8000002e2e7808 */ /* 0x000fe20006800000 */
[----:B------:R-:W-:Y:S01]  /*82d0*/  MUFU.EX2 R168, R168 ;  /* 0x000000a800a87308 */ /* 0x000fe20000000800 */
[----:B------:R-:W-:Y:S02]  /*82e0*/  FMNMX.FTZ R43, R50, R43, !PT ;  /* 0x0000002b322b7209 */ /* 0x000fe40007810000 */
[----:B------:R-:W-:Y:S02]  /*82f0*/  ISETP.LT.OR P2, PT, R66, 0x7a, P2 ;  /* 0x0000007a4200780c */ /* 0x000fe40001741670 */
[----:B------:R-:W-:Y:S01]  /*8300*/  FSEL R14, R47, -INF , !P4 ;  /* 0xff8000002f0e7808 */ /* 0x000fe20006000000 */
[----:B------:R-:W-:Y:S01]  /*8310*/  FFMA.FTZ R47, R12, UR10, -R9 ;  /* 0x0000000a0c2f7c23 */ /* 0x000fe20008010809 */
[----:B------:R-:W-:Y:S01]  /*8320*/  FMNMX.FTZ R45, R46, R43, !PT ;  /* 0x0000002b2e2d7209 */ /* 0x000fe20007810000 */
[----:B------:R-:W-:Y:S01]  /*8330*/  MUFU.EX2 R37, R74 ;  /* 0x0000004a00257308 */ /* 0x000fe20000000800 */
[----:B------:R-:W-:-:S02]  /*8340*/  FSEL R48, R48, -INF , !P2 ;  /* 0xff80000030307808 */ /* 0x000fc40005000000 */
[----:B------:R-:W-:Y:S02]  /*8350*/  FMNMX.FTZ R45, R14, R45, !PT ;  /* 0x0000002d0e2d7209 */ /* 0x000fe40007810000 */
[----:B------:R-:W-:Y:S02]  /*8360*/  FSEL R59, R8, RZ, P6 ;  /* 0x000000ff083b7208 */ /* 0x000fe40003000000 */
[----:B------:R-:W-:Y:S01]  /*8370*/  FMNMX.FTZ R12, R48, R45, !PT ;  /* 0x0000002d300c7209 */ /* 0x000fe20007810000 */
[----:B------:R-:W-:Y:S01]  /*8380*/  FFMA.FTZ R45, R54, UR10, -R9 ;  /* 0x0000000a362d7c23 */ /* 0x000fe20008010809 */
[----:B------:R-:W-:Y:S01]  /*8390*/  MUFU.EX2 R170, R170 ;  /* 0x000000aa00aa7308 */ /* 0x000fe20000000800 */
[----:B------:R-:W-:Y:S02]  /*83a0*/  FADD.FTZ R4, -R59, R4 ;  /* 0x000000043b047221 */ /* 0x000fe40000010100 */
[----:B------:R-:W0:Y:S02]  /*83b0*/  SHFL.BFLY PT, R71, R12, 0x2, 0x1f ;  /* 0x0c401f000c477f89 */ /* 0x000e2400000e0000 */
[----:B------:R-:W-:-:S03]  /*83c0*/  FMUL.FTZ R4, R4, UR10 ;  /* 0x0000000a04047c20 */ /* 0x000fc60008410000 */
[----:B------:R-:W-:Y:S08]  /*83d0*/  MUFU.EX2 R39, R39 ;  /* 0x0000002700277308 */ /* 0x000ff00000000800 */
[----:B------:R-:W1:Y:S08]  /*83e0*/  MUFU.EX2 R4, R4 ;  /* 0x0000000400047308 */ /* 0x000e700000000800 */
[----:B------:R-:W2:Y:S01]  /*83f0*/  MUFU.EX2 R164, R164 ;  /* 0x000000a400a47308 */ /* 0x000ea20000000800 */
[----:B0-----:R-:W-:-:S05]  /*8400*/  FMNMX.FTZ R71, R12, R71, !PT ;  /* 0x000000470c477209 */ /* 0x001fca0007810000 */
[----:B------:R-:W0:Y:S02]  /*8410*/  SHFL.BFLY PT, R12, R71, 0x1, 0x1f ;  /* 0x0c201f00470c7f89 */ /* 0x000e2400000e0000 */
[----:B------:R3:W4:Y:S01]  /*8420*/  MUFU.EX2 R41, R52 ;  /* 0x0000003400297308 */ /* 0x0007220000000800 */
[-C--:B-1----:R-:W-:Y:S01]  /*8430*/  FMUL.FTZ R88, R88, R4.reuse ;  /* 0x0000000458587220 */ /* 0x082fe20000410000 */
[-C--:B------:R-:W-:Y:S01]  /*8440*/  FMUL.FTZ R89, R89, R4.reuse ;  /* 0x0000000459597220 */ /* 0x080fe20000410000 */
[-C--:B------:R-:W-:Y:S01]  /*8450*/  FMUL.FTZ R92, R92, R4.reuse ;  /* 0x000000045c5c7220 */ /* 0x080fe20000410000 */
[-C--:B------:R-:W-:Y:S01]  /*8460*/  FMUL.FTZ R93, R93, R4.reuse ;  /* 0x000000045d5d7220 */ /* 0x080fe20000410000 */
[-C--:B------:R-:W-:Y:S01]  /*8470*/  FMUL.FTZ R96, R96, R4.reuse ;  /* 0x0000000460607220 */ /* 0x080fe20000410000 */
[-C--:B------:R-:W-:Y:S01]  /*8480*/  FMUL.FTZ R97, R97, R4.reuse ;  /* 0x0000000461617220 */ /* 0x080fe20000410000 */
[-C--:B------:R-:W-:Y:S01]  /*8490*/  FMUL.FTZ R100, R100, R4.reuse ;  /* 0x0000000464647220 */ /* 0x080fe20000410000 */
[----:B------:R-:W1:Y:S01]  /*84a0*/  MUFU.EX2 R166, R166 ;  /* 0x000000a600a67308 */ /* 0x000e620000000800 */
[-C--:B------:R-:W-:Y:S01]  /*84b0*/  FMUL.FTZ R101, R101, R4.reuse ;  /* 0x0000000465657220 */ /* 0x080fe20000410000 */
[-C--:B------:R-:W-:Y:S01]  /*84c0*/  FMUL.FTZ R104, R104, R4.reuse ;  /* 0x0000000468687220 */ /* 0x080fe20000410000 */
[-C--:B------:R-:W-:Y:S01]  /*84d0*/  FMUL.FTZ R105, R105, R4.reuse ;  /* 0x0000000469697220 */ /* 0x080fe20000410000 */
[-C--:B------:R-:W-:Y:S01]  /*84e0*/  FMUL.FTZ R108, R108, R4.reuse ;  /* 0x000000046c6c7220 */ /* 0x080fe20000410000 */
[-C--:B------:R-:W-:Y:S01]  /*84f0*/  FMUL.FTZ R109, R109, R4.reuse ;  /* 0x000000046d6d7220 */ /* 0x080fe20000410000 */
[-C--:B------:R-:W-:Y:S01]  /*8500*/  FMUL.FTZ R112, R112, R4.reuse ;  /* 0x0000000470707220 */ /* 0x080fe20000410000 */
[-C--:B------:R-:W-:Y:S01]  /*8510*/  FMUL.FTZ R113, R113, R4.reuse ;  /* 0x0000000471717220 */ /* 0x080fe20000410000 */
[----:B------:R-:W5:Y:S01]  /*8520*/  MUFU.EX2 R43, R47 ;  /* 0x0000002f002b7308 */ /* 0x000f620000000800 */
[-C--:B------:R-:W-:Y:S01]  /*8530*/  FMUL.FTZ R116, R116, R4.reuse ;  /* 0x0000000474747220 */ /* 0x080fe20000410000 */
[-C--:B------:R-:W-:Y:S01]  /*8540*/  FMUL.FTZ R117, R117, R4.reuse ;  /* 0x0000000475757220 */ /* 0x080fe20000410000 */
[-C--:B------:R-:W-:Y:S01]  /*8550*/  FMUL.FTZ R120, R120, R4.reuse ;  /* 0x0000000478787220 */ /* 0x080fe20000410000 */
[-C--:B------:R-:W-:Y:S01]  /*8560*/  FMUL.FTZ R121, R121, R4.reuse ;  /* 0x0000000479797220 */ /* 0x080fe20000410000 */
[-C--:B------:R-:W-:Y:S01]  /*8570*/  FMUL.FTZ R124, R124, R4.reuse ;  /* 0x000000047c7c7220 */ /* 0x080fe20000410000 */
[----:B------:R-:W-:Y:S01]  /*8580*/  FMUL.FTZ R125, R125, R4 ;  /* 0x000000047d7d7220 */ /* 0x000fe20000410000 */
[----:B0-----:R-:W-:Y:S01]  /*8590*/  FMNMX.FTZ R9, R71, R12, !PT ;  /* 0x0000000c47097209 */ /* 0x001fe20007810000 */
[----:B------:R-:W-:Y:S01]  /*85a0*/  MUFU.EX2 R160, R160 ;  /* 0x000000a000a07308 */ /* 0x000fe20000000800 */
[-C--:B------:R-:W-:Y:S01]  /*85b0*/  FMUL.FTZ R128, R128, R4.reuse ;  /* 0x0000000480807220 */ /* 0x080fe20000410000 */
[-C--:B------:R-:W-:Y:S01]  /*85c0*/  FMUL.FTZ R129, R129, R4.reuse ;  /* 0x0000000481817220 */ /* 0x080fe20000410000 */
[C---:B------:R-:W-:Y:S01]  /*85d0*/  FSETP.NEU.FTZ.AND P2, PT, R9.reuse, -INF , PT ;  /* 0xff8000000900780b */ /* 0x040fe20003f5d000 */
[----:B------:R-:W-:Y:S01]  /*85e0*/  FMUL.FTZ R61, R9, UR10 ;  /* 0x0000000a093d7c20 */ /* 0x000fe20008410000 */
[-C--:B------:R-:W-:Y:S01]  /*85f0*/  FMUL.FTZ R132, R132, R4.reuse ;  /* 0x0000000484847220 */ /* 0x080fe20000410000 */
[-C--:B------:R-:W-:Y:S01]  /*8600*/  FMUL.FTZ R133, R133, R4.reuse ;  /* 0x0000000485857220 */ /* 0x080fe20000410000 */
[-C--:B------:R-:W-:Y:S01]  /*8610*/  FMUL.FTZ R136, R136, R4.reuse ;  /* 0x0000000488887220 */ /* 0x080fe20000410000 */
[----:B------:R-:W-:Y:S01]  /*8620*/  MUFU.EX2 R45, R45 ;  /* 0x0000002d002d7308 */ /* 0x000fe20000000800 */
[----:B------:R-:W-:Y:S01]  /*8630*/  FSEL R61, R61, RZ, P2 ;  /* 0x000000ff3d3d7208 */ /* 0x000fe20001000000 */
[-C--:B------:R-:W-:Y:S01]  /*8640*/  FMUL.FTZ R137, R137, R4.reuse ;  /* 0x0000000489897220 */ /* 0x080fe20000410000 */
[-C--:B------:R-:W-:Y:S01]  /*8650*/  FMUL.FTZ R140, R140, R4.reuse ;  /* 0x000000048c8c7220 */ /* 0x080fe20000410000 */
[-C--:B------:R-:W-:Y:S01]  /*8660*/  FMUL.FTZ R141, R141, R4.reuse ;  /* 0x000000048d8d7220 */ /* 0x080fe20000410000 */
[----:B------:R-:W-:Y:S01]  /*8670*/  FMUL.FTZ R144, R144, R4 ;  /* 0x0000000490907220 */ /* 0x000fe20000410000 */
[----:B------:R-:W-:Y:S01]  /*8680*/  FFMA.FTZ R12, R7, UR10, -R61 ;  /* 0x0000000a070c7c23 */ /* 0x000fe2000801083d */
[----:B------:R-:W-:Y:S01]  /*8690*/  FFMA.FTZ R7, R4, R2, R65 ;  /* 0x0000000204077223 */ /* 0x000fe20000010041 */
[--C-:B------:R-:W-:Y:S01]  /*86a0*/  FFMA.FTZ R183, R11, UR10, -R61.reuse ;  /* 0x0000000a0bb77c23 */ /* 0x100fe2000801083d */
[--C-:B------:R-:W-:Y:S01]  /*86b0*/  FFMA.FTZ R181, R73, UR10, -R61.reuse ;  /* 0x0000000a49b57c23 */ /* 0x100fe2000801083d */
[----:B---3--:R-:W-:Y:S01]  /*86c0*/  FFMA.FTZ R52, R13, UR10, -R61 ;  /* 0x0000000a0d347c23 */ /* 0x008fe2000801083d */
[----:B------:R-:W-:Y:S01]  /*86d0*/  FADD.FTZ R7, R180, R7 ;  /* 0x00000007b4077221 */ /* 0x000fe20000010000 */
[----:B------:R-:W-:Y:S01]  /*86e0*/  MUFU.EX2 R12, R12 ;  /* 0x0000000c000c7308 */ /* 0x000fe20000000800 */
[--C-:B------:R-:W-:Y:S01]  /*86f0*/  FFMA.FTZ R177, R15, UR10, -R61.reuse ;  /* 0x0000000a0fb17c23 */ /* 0x100fe2000801083d */
[----:B------:R-:W-:Y:S01]  /*8700*/  FFMA.FTZ R20, R20, UR10, -R61 ;  /* 0x0000000a14147c23 */ /* 0x000fe2000801083d */
[----:B------:R-:W-:Y:S01]  /*8710*/  FADD.FTZ R2, R182, R7 ;  /* 0x00000007b6027221 */ /* 0x000fe20000010000 */
[--C-:B------:R-:W-:Y:S01]  /*8720*/  FFMA.FTZ R179, R21, UR10, -R61.reuse ;  /* 0x0000000a15b37c23 */ /* 0x100fe2000801083d */
[--C-:B------:R-:W-:Y:S01]  /*8730*/  FFMA.FTZ R24, R24, UR10, -R61.reuse ;  /* 0x0000000a18187c23 */ /* 0x100fe2000801083d */
[--C-:B------:R-:W-:Y:S01]  /*8740*/  FFMA.FTZ R173, R25, UR10, -R61.reuse ;  /* 0x0000000a19ad7c23 */ /* 0x100fe2000801083d */
[----:B------:R-:W-:Y:S01]  /*8750*/  FADD.FTZ R7, R67, R2 ;  /* 0x0000000243077221 */ /* 0x000fe20000010000 */
[----:B------:R-:W-:Y:S01]  /*8760*/  MUFU.EX2 R181, R181 ;  /* 0x000000b500b57308 */ /* 0x000fe20000000800 */
[--C-:B------:R-:W-:Y:S01]  /*8770*/  FFMA.FTZ R26, R26, UR10, -R61.reuse ;  /* 0x0000000a1a1a7c23 */ /* 0x100fe2000801083d */
[----:B------:R-:W-:Y:S01]  /*8780*/  FFMA.FTZ R175, R27, UR10, -R61 ;  /* 0x0000000a1baf7c23 */ /* 0x000fe2000801083d */
[----:B------:R-:W-:Y:S01]  /*8790*/  FADD.FTZ R2, R176, R7 ;  /* 0x00000007b0027221 */ /* 0x000fe20000010000 */
[----:B------:R-:W-:Y:S01]  /*87a0*/  F2FP.F16.F32.PACK_AB R176, R5, R176 ;  /* 0x000000b005b0723e */ /* 0x000fe200000000ff */
[--C-:B------:R-:W-:Y:S01]  /*87b0*/  FFMA.FTZ R28, R28, UR10, -R61.reuse ;  /* 0x0000000a1c1c7c23 */ /* 0x100fe2000801083d */
[--C-:B------:R-:W-:Y:S01]  /*87c0*/  FFMA.FTZ R169, R29, UR10, -R61.reuse ;  /* 0x0000000a1da97c23 */ /* 0x100fe2000801083d */
        /* <DEDUP_REMOVED lines=21> */
[----:B------:R-:W-:Y:S01]  /*8920*/  FSEL R7, R9, RZ, P2 ;  /* 0x000000ff09077208 */ /* 0x000fe20001000000 */
[--C-:B------:R-:W-:Y:S01]  /*8930*/  FFMA.FTZ R42, R42, UR10, -R61.reuse ;  /* 0x0000000a2a2a7c23 */ /* 0x100fe2000801083d */
[--C-:B------:R-:W-:Y:S01]  /*8940*/  FFMA.FTZ R10, R10, UR10, -R61.reuse ;  /* 0x0000000a0a0a7c23 */ /* 0x100fe2000801083d */
[----:B------:R-:W-:Y:S01]  /*8950*/  FADD.FTZ R11, R35, R2 ;  /* 0x00000002230b7221 */ /* 0x000fe20000010000 */
[----:B------:R-:W-:Y:S01]  /*8960*/  MUFU.EX2 R177, R177 ;  /* 0x000000b100b17308 */ /* 0x000fe20000000800 */
[----:B------:R-:W-:Y:S01]  /*8970*/  FADD.FTZ R7, -R7, R6 ;  /* 0x0000000607077221 */ /* 0x000fe20000010100 */
[----:B------:R-:W-:Y:S01]  /*8980*/  FFMA.FTZ R44, R44, UR10, -R61 ;  /* 0x0000000a2c2c7c23 */ /* 0x000fe2000801083d */
[----:B------:R-:W-:Y:S01]  /*8990*/  FADD.FTZ R2, R168, R11 ;  /* 0x0000000ba8027221 */ /* 0x000fe20000010000 */
[--C-:B------:R-:W-:Y:S01]  /*89a0*/  FFMA.FTZ R50, R50, UR10, -R61.reuse ;  /* 0x0000000a32327c23 */ /* 0x100fe2000801083d */
[----:B------:R-:W-:Y:S01]  /*89b0*/  FMUL.FTZ R6, R7, UR10 ;  /* 0x0000000a07067c20 */ /* 0x000fe20008410000 */
[--C-:B------:R-:W-:Y:S01]  /*89c0*/  FFMA.FTZ R46, R46, UR10, -R61.reuse ;  /* 0x0000000a2e2e7c23 */ /* 0x100fe2000801083d */
[----:B------:R-:W-:Y:S01]  /*89d0*/  FADD.FTZ R7, R37, R2 ;  /* 0x0000000225077221 */ /* 0x000fe20000010000 */
[----:B------:R-:W-:Y:S01]  /*89e0*/  MUFU.EX2 R47, R56 ;  /* 0x00000038002f7308 */ /* 0x000fe20000000800 */
[--C-:B------:R-:W-:Y:S01]  /*89f0*/  FFMA.FTZ R14, R14, UR10, -R61.reuse ;  /* 0x0000000a0e0e7c23 */ /* 0x100fe2000801083d */
[----:B------:R-:W-:Y:S01]  /*8a00*/  FFMA.FTZ R48, R48, UR10, -R61 ;  /* 0x0000000a30307c23 */ /* 0x000fe2000801083d */
[----:B------:R-:W-:Y:S01]  /*8a10*/  FADD.FTZ R2, R170, R7 ;  /* 0x00000007aa027221 */ /* 0x000fe20000010000 */
[----:B------:R-:W-:Y:S01]  /*8a20*/  IMAD.U32 R13, RZ, RZ, UR47 ;  /* 0x0000002fff0d7e24 */ /* 0x000fe2000f8e00ff */
[----:B------:R-:W-:Y:S01]  /*8a30*/  ISETP.GT.AND P2, PT, R3, UR61, PT ;  /* 0x0000003d03007c0c */ /* 0x000fe2000bf44270 */
[----:B------:R-:W-:Y:S01]  /*8a40*/  UMOV UR47, UR60 ;  /* 0x0000003c002f7c82 */ /* 0x000fe20008000000 */
[----:B------:R-:W-:Y:S01]  /*8a50*/  FADD.FTZ R7, R39, R2 ;  /* 0x0000000227077221 */ /* 0x000fe20000010000 */
[----:B------:R-:W0:Y:S01]  /*8a60*/  MUFU.EX2 R6, R6 ;  /* 0x0000000600067308 */ /* 0x000e220000000800 */
[----:B------:R-:W-:Y:S01]  /*8a70*/  @!P1 LEA R13, R13, UR41, 0x3 ;  /* 0x000000290d0d9c11 */ /* 0x000fe2000f8e18ff */
[-C--:B------:R-:W-:Y:S01]  /*8a80*/  FMUL.FTZ R145, R145, R4.reuse ;  /* 0x0000000491917220 */ /* 0x080fe20000410000 */
[----:B--2---:R-:W-:Y:S01]  /*8a90*/  FADD.FTZ R2, R164, R7 ;  /* 0x00000007a4027221 */ /* 0x004fe20000010000 */
[-C--:B------:R-:W-:Y:S01]  /*8aa0*/  FMUL.FTZ R148, R148, R4.reuse ;  /* 0x0000000494947220 */ /* 0x080fe20000410000 */
[----:B------:R-:W-:Y:S01]  /*8ab0*/  FMUL.FTZ R149, R149, R4 ;  /* 0x0000000495957220 */ /* 0x000fe20000410000 */
[----:B------:R-:W-:-:S02]  /*8ac0*/  @!P1 VIADD R13, R13, 0x28860 ;  /* 0x000288600d0d9836 */ /* 0x000fc40000000000 */
[----:B----4-:R-:W-:Y:S01]  /*8ad0*/  FADD.FTZ R7, R41, R2 ;  /* 0x0000000229077221 */ /* 0x010fe20000010000 */
[----:B------:R-:W-:Y:S01]  /*8ae0*/  MUFU.EX2 R20, R20 ;  /* 0x0000001400147308 */ /* 0x000fe20000000800 */
[----:B------:R-:W-:Y:S01]  /*8af0*/  F2FP.F16.F32.PACK_AB R180, R180, R65 ;  /* 0x00000041b4b4723e */ /* 0x000fe200000000ff */
[----:B------:R-:W-:Y:S02]  /*8b00*/  VIADD R3, R3, 0xffffffff ;  /* 0xffffffff03037836 */ /* 0x000fe40000000000 */
[----:B-1----:R-:W-:Y:S01]  /*8b10*/  FADD.FTZ R2, R166, R7 ;  /* 0x00000007a6027221 */ /* 0x002fe20000010000 */
[----:B------:R-:W-:Y:S01]  /*8b20*/  @!P1 PRMT R13, RZ, 0x654, R13 ;  /* 0x00000654ff0d9816 */ /* 0x000fe2000000000d */
[----:B------:R-:W-:Y:S01]  /*8b30*/  IMAD.MOV.U32 R4, RZ, RZ, R8 ;  /* 0x000000ffff047224 */ /* 0x000fe200078e0008 */
[----:B------:R-:W-:Y:S01]  /*8b40*/  F2FP.F16.F32.PACK_AB R182, R67, R182 ;  /* 0x000000b643b6723e */ /* 0x000fe200000000ff */
[----:B-----5:R-:W-:Y:S01]  /*8b50*/  FADD.FTZ R11, R43, R2 ;  /* 0x000000022b0b7221 */ /* 0x020fe20000010000 */
[----:B------:R-:W1:Y:S01]  /*8b60*/  MUFU.EX2 R156, R156 ;  /* 0x0000009c009c7308 */ /* 0x000e620000000800 */
[----:B0-----:R-:W-:Y:S01]  /*8b70*/  FFMA.FTZ R7, R6, R0, R181 ;  /* 0x0000000006077223 */ /* 0x001fe200000100b5 */
[----:B------:R0:W-:Y:S01]  /*8b80*/  @!P1 SYNCS.ARRIVE.TRANS64.RED.A1T0 RZ, [R13+URZ], RZ ;  /* 0x000000ff0dff99a7 */ /* 0x0001e2000810043f */
[----:B------:R-:W-:Y:S01]  /*8b90*/  FADD.FTZ R2, R160, R11 ;  /* 0x0000000ba0027221 */ /* 0x000fe20000010000 */
[-C--:B------:R-:W-:Y:S01]  /*8ba0*/  FMUL.FTZ R90, R90, R6.reuse ;  /* 0x000000065a5a7220 */ /* 0x080fe20000410000 */
[----:B------:R-:W-:Y:S01]  /*8bb0*/  FADD.FTZ R0, R12, R7 ;  /* 0x000000070c007221 */ /* 0x000fe20000010000 */
[-C--:B------:R-:W-:Y:S01]  /*8bc0*/  FMUL.FTZ R91, R91, R6.reuse ;  /* 0x000000065b5b7220 */ /* 0x080fe20000410000 */
[----:B------:R-:W-:Y:S01]  /*8bd0*/  FADD.FTZ R11, R45, R2 ;  /* 0x000000022d0b7221 */ /* 0x000fe20000010000 */
[----:B------:R-:W2:Y:S01]  /*8be0*/  MUFU.EX2 R179, R179 ;  /* 0x000000b300b37308 */ /* 0x000ea20000000800 */
[----:B------:R-:W-:Y:S01]  /*8bf0*/  FADD.FTZ R7, R183, R0 ;  /* 0x00000000b7077221 */ /* 0x000fe20000010000 */
[-C--:B------:R-:W-:Y:S01]  /*8c00*/  FMUL.FTZ R94, R94, R6.reuse ;  /* 0x000000065e5e7220 */ /* 0x080fe20000410000 */
[----:B------:R-:W-:Y:S01]  /*8c10*/  FADD.FTZ R54, R162, R11 ;  /* 0x0000000ba2367221 */ /* 0x000fe20000010000 */
[-C--:B------:R-:W-:Y:S01]  /*8c20*/  FMUL.FTZ R95, R95, R6.reuse ;  /* 0x000000065f5f7220 */ /* 0x080fe20000410000 */
[----:B------:R-:W-:Y:S01]  /*8c30*/  FADD.FTZ R2, R52, R7 ;  /* 0x0000000734027221 */ /* 0x000fe20000010000 */
[-C--:B------:R-:W-:Y:S01]  /*8c40*/  FMUL.FTZ R98, R98, R6.reuse ;  /* 0x0000000662627220 */ /* 0x080fe20000410000 */
[----:B------:R-:W-:Y:S01]  /*8c50*/  FADD.FTZ R7, R47, R54 ;  /* 0x000000362f077221 */ /* 0x000fe20000010000 */
[----:B------:R-:W3:Y:S01]  /*8c60*/  MUFU.EX2 R53, R53 ;  /* 0x0000003500357308 */ /* 0x000ee20000000800 */
[----:B------:R-:W-:Y:S01]  /*8c70*/  FADD.FTZ R5, R177, R2 ;  /* 0x00000002b1057221 */ /* 0x000fe20000010000 */
[-C--:B------:R-:W-:Y:S01]  /*8c80*/  FMUL.FTZ R99, R99, R6.reuse ;  /* 0x0000000663637220 */ /* 0x080fe20000410000 */
[----:B-1----:R-:W-:Y:S01]  /*8c90*/  FADD.FTZ R54, R156, R7 ;  /* 0x000000079c367221 */ /* 0x002fe20000010000 */
[-C--:B------:R-:W-:Y:S01]  /*8ca0*/  FMUL.FTZ R102, R102, R6.reuse ;  /* 0x0000000666667220 */ /* 0x080fe20000410000 */
[----:B------:R-:W-:Y:S01]  /*8cb0*/  FADD.FTZ R2, R20, R5 ;  /* 0x0000000514027221 */ /* 0x000fe20000010000 */
[-C--:B------:R-:W-:Y:S01]  /*8cc0*/  FMUL.FTZ R103, R103, R6.reuse ;  /* 0x0000000667677220 */ /* 0x080fe20000410000 */
[-C--:B------:R-:W-:Y:S01]  /*8cd0*/  FMUL.FTZ R106, R106, R6.reuse ;  /* 0x000000066a6a7220 */ /* 0x080fe20000410000 */
[----:B------:R-:W1:Y:S01]  /*8ce0*/  MUFU.EX2 R24, R24 ;  /* 0x0000001800187308 */ /* 0x000e620000000800 */
[----:B--2---:R-:W-:Y:S01]  /*8cf0*/  FADD.FTZ R5, R179, R2 ;  /* 0x00000002b3057221 */ /* 0x004fe20000010000 */
[-C--:B------:R-:W-:Y:S01]  /*8d00*/  FMUL.FTZ R107, R107, R6.reuse ;  /* 0x000000066b6b7220 */ /* 0x080fe20000410000 */
[-C--:B------:R-:W-:Y:S01]  /*8d10*/  FMUL.FTZ R110, R110, R6.reuse ;  /* 0x000000066e6e7220 */ /* 0x080fe20000410000 */
[-C--:B------:R-:W-:Y:S01]  /*8d20*/  FMUL.FTZ R111, R111, R6.reuse ;  /* 0x000000066f6f7220 */ /* 0x080fe20000410000 */
[-C--:B------:R-:W-:Y:S01]  /*8d30*/  FMUL.FTZ R114, R114, R6.reuse ;  /* 0x0000000672727220 */ /* 0x080fe20000410000 */
[-C--:B------:R-:W-:Y:S01]  /*8d40*/  FMUL.FTZ R115, R115, R6.reuse ;  /* 0x0000000673737220 */ /* 0x080fe20000410000 */
[-C--:B------:R-:W-:Y:S01]  /*8d50*/  FMUL.FTZ R118, R118, R6.reuse ;  /* 0x0000000676767220 */ /* 0x080fe20000410000 */
[----:B------:R-:W-:Y:S01]  /*8d60*/  MUFU.EX2 R158, R158 ;  /* 0x0000009e009e7308 */ /* 0x000fe20000000800 */
[----:B---3--:R-:W-:Y:S01]  /*8d70*/  FADD.FTZ R7, R53, R54 ;  /* 0x0000003635077221 */ /* 0x008fe20000010000 */
[-C--:B------:R-:W-:Y:S01]  /*8d80*/  FMUL.FTZ R119, R119, R6.reuse ;  /* 0x0000000677777220 */ /* 0x080fe20000410000 */
        /* <DEDUP_REMOVED lines=13> */
[----:B------:R-:W-:Y:S01]  /*8e60*/  MUFU.EX2 R55, R55 ;  /* 0x0000003700377308 */ /* 0x000fe20000000800 */
[-C--:B------:R-:W-:Y:S01]  /*8e70*/  FMUL.FTZ R143, R143, R6.reuse ;  /* 0x000000068f8f7220 */ /* 0x080fe20000410000 */
[-C--:B------:R-:W-:Y:S01]  /*8e80*/  FMUL.FTZ R146, R146, R6.reuse ;  /* 0x0000000692927220 */ /* 0x080fe20000410000 */
[-C--:B------:R-:W-:Y:S01]  /*8e90*/  FMUL.FTZ R147, R147, R6.reuse ;  /* 0x0000000693937220 */ /* 0x080fe20000410000 */
[-C--:B------:R-:W-:Y:S01]  /*8ea0*/  FMUL.FTZ R150, R150, R6.reuse ;  /* 0x0000000696967220 */ /* 0x080fe20000410000 */
[----:B------:R-:W-:Y:S01]  /*8eb0*/  FMUL.FTZ R151, R151, R6 ;  /* 0x0000000697977220 */ /* 0x000fe20000410000 */
[----:B------:R-:W-:Y:S01]  /*8ec0*/  F2FP.F16.F32.PACK_AB R178, R31, R178 ;  /* 0x000000b21fb2723e */ /* 0x000fe200000000ff */
[----:B------:R-:W-:Y:S01]  /*8ed0*/  IMAD.MOV.U32 R6, RZ, RZ, R9 ;  /* 0x000000ffff067224 */ /* 0x000fe200078e0009 */
[----:B------:R-:W1:Y:S01]  /*8ee0*/  MUFU.EX2 R26, R26 ;  /* 0x0000001a001a7308 */ /* 0x000e620000000800 */
[----:B--2---:R-:W-:Y:S01]  /*8ef0*/  FADD.FTZ R5, R173, R2 ;  /* 0x00000002ad057221 */ /* 0x004fe20000010000 */
[----:B------:R-:W-:-:S02]  /*8f00*/  F2FP.F16.F32.PACK_AB R172, R33, R172 ;  /* 0x000000ac21ac723e */ /* 0x000fc400000000ff */
[----:B------:R-:W-:Y:S02]  /*8f10*/  F2FP.F16.F32.PACK_AB R174, R35, R174 ;  /* 0x000000ae23ae723e */ /* 0x000fe400000000ff */
[----:B------:R-:W-:Y:S02]  /*8f20*/  F2FP.F16.F32.PACK_AB R168, R37, R168 ;  /* 0x000000a825a8723e */ /* 0x000fe400000000ff */
[----:B------:R-:W-:Y:S01]  /*8f30*/  MUFU.EX2 R152, R152 ;  /* 0x0000009800987308 */ /* 0x000fe20000000800 */
[----:B------:R-:W-:Y:S02]  /*8f40*/  F2FP.F16.F32.PACK_AB R170, R39, R170 ;  /* 0x000000aa27aa723e */ /* 0x000fe400000000ff */
[----:B------:R-:W-:Y:S02]  /*8f50*/  F2FP.F16.F32.PACK_AB R164, R41, R164 ;  /* 0x000000a429a4723e */ /* 0x000fe400000000ff */
[----:B------:R-:W-:Y:S02]  /*8f60*/  F2FP.F16.F32.PACK_AB R166, R43, R166 ;  /* 0x000000a62ba6723e */ /* 0x000fe400000000ff */
[----:B------:R-:W-:Y:S01]  /*8f70*/  F2FP.F16.F32.PACK_AB R160, R45, R160 ;  /* 0x000000a02da0723e */ /* 0x000fe200000000ff */
[----:B------:R-:W2:Y:S01]  /*8f80*/  MUFU.EX2 R175, R175 ;  /* 0x000000af00af7308 */ /* 0x000ea20000000800 */
[----:B-1----:R-:W-:Y:S01]  /*8f90*/  FADD.FTZ R2, R26, R5 ;  /* 0x000000051a027221 */ /* 0x002fe20000010000 */
        /* <DEDUP_REMOVED lines=8> */
[----:B------:R-:W1:Y:S01]  /*9020*/  MUFU.EX2 R28, R28 ;  /* 0x0000001c001c7308 */ /* 0x000e620000000800 */
[----:B--2---:R-:W-:-:S07]  /*9030*/  FADD.FTZ R5, R175, R2 ;  /* 0x00000002af057221 */ /* 0x004fce0000010000 */
[----:B------:R-:W2:Y:S08]  /*9040*/  MUFU.EX2 R154, R154 ;  /* 0x0000009a009a7308 */ /* 0x000eb00000000800 */
[----:B------:R3:W-:Y:S01]  /*9050*/  MUFU.EX2 R0, R36 ;  /* 0x0000002400007308 */ /* 0x0007e20000000800 */
[C---:B-1----:R-:W-:Y:S01]  /*9060*/  FADD.FTZ R2, R28.reuse, R5 ;  /* 0x000000051c027221 */ /* 0x042fe20000010000 */
[----:B------:R-:W-:-:S06]  /*9070*/  F2FP.F16.F32.PACK_AB R175, R28, R175 ;  /* 0x000000af1caf723e */ /* 0x000fcc00000000ff */
[----:B------:R-:W1:Y:S01]  /*9080*/  MUFU.EX2 R169, R169 ;  /* 0x000000a900a97308 */ /* 0x000e620000000800 */
[----:B---3--:R-:W-:Y:S01]  /*9090*/  FADD.FTZ R36, R158, R7 ;  /* 0x000000079e247221 */ /* 0x008fe20000010000 */
[----:B------:R-:W-:-:S03]  /*90a0*/  F2FP.F16.F32.PACK_AB R158, R55, R158 ;  /* 0x0000009e379e723e */ /* 0x000fc600000000ff */
[----:B------:R-:W-:-:S03]  /*90b0*/  FADD.FTZ R7, R55, R36 ;  /* 0x0000002437077221 */ /* 0x000fc60000010000 */
[----:B------:R-:W3:Y:S01]  /*90c0*/  MUFU.EX2 R59, R63 ;  /* 0x0000003f003b7308 */ /* 0x000ee20000000800 */
[----:B------:R-:W-:Y:S01]  /*90d0*/  FADD.FTZ R36, R152, R7 ;  /* 0x0000000798247221 */ /* 0x000fe20000010000 */
[----:B------:R-:W-:-:S03]  /*90e0*/  F2FP.F16.F32.PACK_AB R152, R57, R152 ;  /* 0x000000983998723e */ /* 0x000fc600000000ff */
[----:B------:R-:W-:-:S03]  /*90f0*/  FADD.FTZ R7, R57, R36 ;  /* 0x0000002439077221 */ /* 0x000fc60000010000 */
[----:B------:R-:W4:Y:S01]  /*9100*/  MUFU.EX2 R30, R30 ;  /* 0x0000001e001e7308 */ /* 0x000f220000000800 */
[----:B--2---:R-:W-:Y:S01]  /*9110*/  FADD.FTZ R36, R154, R7 ;  /* 0x000000079a247221 */ /* 0x004fe20000010000 */
[----:B-1----:R-:W-:-:S06]  /*9120*/  FADD.FTZ R5, R169, R2 ;  /* 0x00000002a9057221 */ /* 0x002fcc0000010000 */
[----:B------:R-:W1:Y:S01]  /*9130*/  MUFU.EX2 R171, R171 ;  /* 0x000000ab00ab7308 */ /* 0x000e620000000800 */
[C---:B---3--:R-:W-:Y:S01]  /*9140*/  FADD.FTZ R2, R59.reuse, R36 ;  /* 0x000000243b027221 */ /* 0x048fe20000010000 */
[----:B------:R-:W-:-:S06]  /*9150*/  F2FP.F16.F32.PACK_AB R154, R59, R154 ;  /* 0x0000009a3b9a723e */ /* 0x000fcc00000000ff */
[----:B------:R-:W2:Y:S01]  /*9160*/  MUFU.EX2 R32, R32 ;  /* 0x0000002000207308 */ /* 0x000ea20000000800 */
[C---:B----4-:R-:W-:Y:S01]  /*9170*/  FADD.FTZ R36, R30.reuse, R5 ;  /* 0x000000051e247221 */ /* 0x050fe20000010000 */
[----:B------:R-:W-:-:S06]  /*9180*/  F2FP.F16.F32.PACK_AB R169, R30, R169 ;  /* 0x000000a91ea9723e */ /* 0x000fcc00000000ff */
[----:B------:R-:W3:Y:S01]  /*9190*/  MUFU.EX2 R165, R165 ;  /* 0x000000a500a57308 */ /* 0x000ee20000000800 */
[----:B-1----:R-:W-:-:S07]  /*91a0*/  FADD.FTZ R5, R171, R36 ;  /* 0x00000024ab057221 */ /* 0x002fce0000010000 */
[----:B------:R-:W1:Y:S01]  /*91b0*/  MUFU.EX2 R34, R34 ;  /* 0x0000002200227308 */ /* 0x000e620000000800 */
[C---:B--2---:R-:W-:Y:S01]  /*91c0*/  FADD.FTZ R36, R32.reuse, R5 ;  /* 0x0000000520247221 */ /* 0x044fe20000010000 */
[----:B------:R-:W-:-:S06]  /*91d0*/  F2FP.F16.F32.PACK_AB R171, R32, R171 ;  /* 0x000000ab20ab723e */ /* 0x000fcc00000000ff */
[----:B------:R-:W2:Y:S01]  /*91e0*/  MUFU.EX2 R167, R167 ;  /* 0x000000a700a77308 */ /* 0x000ea20000000800 */
[----:B---3--:R-:W-:-:S07]  /*91f0*/  FADD.FTZ R5, R165, R36 ;  /* 0x00000024a5057221 */ /* 0x008fce0000010000 */
[----:B------:R-:W3:Y:S01]  /*9200*/  MUFU.EX2 R161, R161 ;  /* 0x000000a100a17308 */ /* 0x000ee20000000800 */
[C---:B-1----:R-:W-:Y:S01]  /*9210*/  FADD.FTZ R36, R34.reuse, R5 ;  /* 0x0000000522247221 */ /* 0x042fe20000010000 */
[----:B------:R-:W-:-:S06]  /*9220*/  F2FP.F16.F32.PACK_AB R165, R34, R165 ;  /* 0x000000a522a5723e */ /* 0x000fcc00000000ff */
[----:B------:R-:W1:Y:S01]  /*9230*/  MUFU.EX2 R38, R38 ;  /* 0x0000002600267308 */ /* 0x000e620000000800 */
[----:B--2---:R-:W-:Y:S01]  /*9240*/  FADD.FTZ R5, R167, R36 ;  /* 0x00000024a7057221 */ /* 0x004fe20000010000 */
[----:B------:R-:W-:-:S03]  /*9250*/  F2FP.F16.F32.PACK_AB R167, R0, R167 ;  /* 0x000000a700a7723e */ /* 0x000fc600000000ff */
[----:B------:R-:W-:-:S03]  /*9260*/  FADD.FTZ R36, R0, R5 ;  /* 0x0000000500247221 */ /* 0x000fc60000010000 */
[----:B------:R-:W2:Y:S01]  /*9270*/  MUFU.EX2 R49, R49 ;  /* 0x0000003100317308 */ /* 0x000ea20000000800 */
[----:B---3--:R-:W-:-:S07]  /*9280*/  FADD.FTZ R36, R161, R36 ;  /* 0x00000024a1247221 */ /* 0x008fce0000010000 */
[----:B------:R-:W3:Y:S01]  /*9290*/  MUFU.EX2 R40, R40 ;  /* 0x0000002800287308 */ /* 0x000ee20000000800 */
[C---:B-1----:R-:W-:Y:S01]  /*92a0*/  FADD.FTZ R36, R38.reuse, R36 ;  /* 0x0000002426247221 */ /* 0x042fe20000010000 */
[----:B------:R-:W-:-:S06]  /*92b0*/  F2FP.F16.F32.PACK_AB R161, R38, R161 ;  /* 0x000000a126a1723e */ /* 0x000fcc00000000ff */
[----:B------:R-:W1:Y:S01]  /*92c0*/  MUFU.EX2 R51, R51 ;  /* 0x0000003300337308 */ /* 0x000e620000000800 */
[----:B--2---:R-:W-:-:S07]  /*92d0*/  FADD.FTZ R36, R49, R36 ;  /* 0x0000002431247221 */ /* 0x004fce0000010000 */
[----:B------:R-:W2:Y:S01]  /*92e0*/  MUFU.EX2 R42, R42 ;  /* 0x0000002a002a7308 */ /* 0x000ea20000000800 */
[C---:B---3--:R-:W-:Y:S01]  /*92f0*/  FADD.FTZ R36, R40.reuse, R36 ;  /* 0x0000002428247221 */ /* 0x048fe20000010000 */
        /* <DEDUP_REMOVED lines=15> */
[----:B------:R-:W-:-:S03]  /*93f0*/  F2FP.F16.F32.PACK_AB R153, R46, R153 ;  /* 0x000000992e99723e */ /* 0x000fc600000000ff */
[----:B-1----:R-:W-:-:S04]  /*9400*/  FADD.FTZ R36, R155, R36 ;  /* 0x000000249b247221 */ /* 0x002fc80000010000 */
[C---:B--2---:R-:W-:Y:S01]  /*9410*/  FADD.FTZ R0, R48.reuse, R36 ;  /* 0x0000002430007221 */ /* 0x044fe20000010000 */
[----:B------:R-:W-:Y:S01]  /*9420*/  F2FP.F16.F32.PACK_AB R155, R48, R155 ;  /* 0x0000009b309b723e */ /* 0x000fe200000000ff */
[----:B0-----:R-:W-:Y:S06]  /*9430*/  @P2 BRA `(.L_x_1217) ;  /* 0xffffffc400dc2947 */ /* 0x001fec000383ffff */
[----:B------:R-:W-:Y:S01]  /*9440*/  IMAD.MOV.U32 R6, RZ, RZ, R9 ;  /* 0x000000ffff067224 */ /* 0x000fe200078e0009 */
[----:B------:R-:W-:Y:S01]  /*9450*/  UMOV UR47, UR60 ;  /* 0x0000003c002f7c82 */ /* 0x000fe20008000000 */
[----:B------:R-:W-:Y:S01]  /*9460*/  IMAD.MOV.U32 R4, RZ, RZ, R8 ;  /* 0x000000ffff047224 */ /* 0x000fe200078e0008 */
[----:B------:R-:W-:-:S06]  /*9470*/  UMOV UR50, UR59 ;  /* 0x0000003b00327c82 */ /* 0x000fcc0008000000 */
.L_x_1200:
[----:B------:R-:W-:Y:S01]  /*9480*/  ULDC UR6, c[0x0][0x448] ;  /* 0x0001120000067ab9 */ /* 0x000fe20000000800 */
[----:B------:R-:W-:Y:S01]  /*9490*/  ULDC UR11, c[0x0][0x9e4] ;  /* 0x00027900000b7ab9 */ /* 0x000fe20000000800 */
[----:B------:R-:W-:Y:S02]  /*94a0*/  UISETP.NE.AND UP0, UPT, UR6, 0x1, UPT ;  /* 0x000000010600788c */ /* 0x000fe4000bf05270 */
[----:B------:R-:W-:Y:S02]  /*94b0*/  UISETP.GE.AND UP1, UPT, UR11, 0x1, UPT ;  /* 0x000000010b00788c */ /* 0x000fe4000bf26270 */
[----:B------:R-:W-:Y:S02]  /*94c0*/  UIADD3 UR14, UR37, 0x7f, URZ ;  /* 0x0000007f250e7890 */ /* 0x000fe4000fffe03f */
[----:B------:R-:W-:Y:S02]  /*94d0*/  UIADD3 UR15, UR38, 0x1, -UR46 ;  /* 0x00000001260f7890 */ /* 0x000fe4000fffe82e */
[----:B------:R-:W-:Y:S01]  /*94e0*/  PLOP3.LUT P5, PT, PT, PT, UP1, 0x80, 0x0 ;  /* 0x000000000000781c */ /* 0x000fe20003faf018 */
[----:B------:R-:W-:-:S02]  /*94f0*/  ULDC UR19, c[0x0][0x9dc] ;  /* 0x0002770000137ab9 */ /* 0x000fc40000000800 */
[----:B------:R-:W-:Y:S01]  /*9500*/  @UP0 ULDC UR6, c[0x0][0x44c] ;  /* 0x0001130000060ab9 */ /* 0x000fe20000000800 */
[----:B------:R-:W-:Y:S01]  /*9510*/  @UP0 ULDC UR18, c[0x0][0x450] ;  /* 0x0001140000120ab9 */ /* 0x000fe20000000800 */
[----:B------:R-:W-:-:S04]  /*9520*/  UIMAD.WIDE.U32 UR6, UR14, UR6, URZ ;  /* 0x000000060e0672a5 */ /* 0x000fc8000f8e003f */
[----:B------:R-:W-:-:S04]  /*9530*/  @UP0 USHF.R.U32.HI UR14, URZ, UR18, UR7 ;  /* 0x000000123f0e0299 */ /* 0x000fc80008011607 */
[----:B------:R-:W-:-:S04]  /*9540*/  UIADD3 UR14, UR15, UR14, URZ ;  /* 0x0000000e0f0e7290 */ /* 0x000fc8000fffe03f */
[----:B------:R-:W-:Y:S01]  /*9550*/  UIADD3 UR19, UR14, -UR19, URZ ;  /* 0x800000130e137290 */ /* 0x000fe2000fffe03f */
[----:B------:R-:W-:Y:S11]  /*9560*/  @!P5 BRA `(.L_x_1218) ;  /* 0x000000000048d947 */ /* 0x000ff60003800000 */
[----:B------:R-:W-:Y:S02]  /*9570*/  UMOV UR18, UR14 ;  /* 0x0000000e00127c82 */ /* 0x000fe40008000000 */
        /* <DEDUP_REMOVED lines=10> */
.L_x_1219:
[----:B------:R-:W-:-:S11]  /*9620*/  UISETP.NE.AND UP1, UPT, UR11, 0x1, UPT ;  /* 0x000000010b00788c */ /* 0x000fd6000bf25270 */
[----:B------:R-:W-:Y:S02]  /*9630*/  @UP1 ULDC.64 UR6, c[0x0][0x9e8] ;  /* 0x00027a0000061ab9 */ /* 0x000fe40000000a00 */
[----:B------:R-:W-:-:S04]  /*9640*/  UIMAD.WIDE.U32 UR14, UR18, UR6, URZ ;  /* 0x00000006120e72a5 */ /* 0x000fc8000f8e003f */
[----:B------:R-:W-:-:S12]  /*9650*/  @UP1 USHF.R.U32.HI UR18, URZ, UR7, UR15 ;  /* 0x000000073f121299 */ /* 0x000fd8000801160f */
.L_x_1220:
[----:B------:R-:W-:-:S04]  /*9660*/  UIMAD UR11, UR18, UR11, URZ ;  /* 0x0000000b120b72a4 */ /* 0x000fc8000f8e023f */
[----:B------:R-:W-:-:S04]  /*9670*/  UISETP.LT.AND UP1, UPT, UR19, UR11, UPT ;  /* 0x0000000b1300728c */ /* 0x000fc8000bf21270 */
[----:B------:R-:W-:-:S12]  /*9680*/  USEL UR19, UR19, UR11, !UP1 ;  /* 0x0000000b13137287 */ /* 0x000fd8000c800000 */
.L_x_1218:
[----:B------:R-:W-:-:S04]  /*9690*/  UIADD3 UR19, UR19, 0x7f, URZ ;  /* 0x0000007f13137890 */ /* 0x000fc8000fffe03f */
[----:B------:R-:W-:-:S04]  /*96a0*/  USHF.R.S32.HI UR6, URZ, 0x1f, UR19 ;  /* 0x0000001f3f067899 */ /* 0x000fc80008011413 */
[----:B------:R-:W-:-:S04]  /*96b0*/  ULEA.HI UR6, UR6, UR19, URZ, 0x7 ;  /* 0x0000001306067291 */ /* 0x000fc8000f8f383f */
[----:B------:R-:W-:-:S04]  /*96c0*/  USHF.R.S32.HI UR6, URZ, 0x7, UR6 ;  /* 0x000000073f067899 */ /* 0x000fc80008011406 */
[----:B------:R-:W-:-:S04]  /*96d0*/  UISETP.LT.AND UP1, UPT, UR40, UR6, UPT ;  /* 0x000000062800728c */ /* 0x000fc8000bf21270 */
[----:B------:R-:W-:-:S06]  /*96e0*/  USEL UR57, UR40, UR6, !UP1 ;  /* 0x0000000628397287 */ /* 0x000fcc000c800000 */
[----:B------:R-:W-:-:S13]  /*96f0*/  ISETP.GE.AND P2, PT, R3, UR57, PT ;  /* 0x0000003903007c0c */ /* 0x000fda000bf46270 */
[----:B------:R-:W-:Y:S05]  /*9700*/  @!P2 BRA `(.L_x_1221) ;  /* 0x00000028000ca947 */ /* 0x000fea0003800000 */
[----:B------:R-:W-:Y:S01]  /*9710*/  IMAD.MOV.U32 R5, RZ, RZ, R6 ;  /* 0x000000ffff057224 */ /* 0x000fe200078e0006 */
[----:B------:R-:W-:Y:S01]  /*9720*/  UMOV UR59, UR50 ;  /* 0x00000032003b7c82 */ /* 0x000fe20008000000 */
[----:B------:R-:W-:Y:S01]  /*9730*/  IMAD.MOV.U32 R7, RZ, RZ, R4 ;  /* 0x000000ffff077224 */ /* 0x000fe200078e0004 */
[----:B------:R-:W-:Y:S01]  /*9740*/  UMOV UR58, UR47 ;  /* 0x0000002f003a7c82 */ /* 0x000fe20008000000 */
[----:B------:R-:W-:Y:S01]  /*9750*/  ULDC UR56, c[0x0][0x9d8] ;  /* 0x0002760000387ab9 */ /* 0x000fe20000000800 */
[----:B------:R-:W-:-:S05]  /*9760*/  ULDC UR55, c[0x0][0x988] ;  /* 0x0002620000377ab9 */ /* 0x000fca0000000800 */
.L_x_1230:
        /* <DEDUP_REMOVED lines=9> */
.L_x_1223:
[----:B------:R-:W-:Y:S01]  /*9800*/  ULEA UR6, UR47, UR41, 0x3 ;  /* 0x000000292f067291 */ /* 0x000fe2000f8e183f */
[----:B------:R-:W-:-:S05]  /*9810*/  IMAD.U32 R4, RZ, RZ, UR50 ;  /* 0x00000032ff047e24 */ /* 0x000fca000f8e00ff */
[----:B------:R-:W-:-:S04]  /*9820*/  SHF.L.U32 R4, R4, 0x1f, RZ ;  /* 0x0000001f04047819 */ /* 0x000fc800000006ff */
[----:B------:R0:W1:Y:S01]  /*9830*/  SYNCS.PHASECHK.TRANS64.TRYWAIT P2, [UR6+0x28830], R4 ;  /* 0x02883004ff0075a7 */ /* 0x0000620008040146 */
[----:B------:R-:W-:Y:S05]  /*9840*/  @!P0 BRA `(.L_x_1224) ;  /* 0x0000000000048947 */ /* 0x000fea0003800000 */
[----:B------:R-:W-:Y:S01]  /*9850*/  BPT.TRAP 0x1 ;  /* 0x000000040000795c */ /* 0x000fe20000300000 */
.L_x_1224:
[----:B-1----:R-:W-:Y:S05]  /*9860*/  @P2 BRA `(.L_x_1222) ;  /* 0x0000000000082947 */ /* 0x002fea0003800000 */
[----:B------:R-:W1:Y:S02]  /*9870*/  SYNCS.PHASECHK.TRANS64.TRYWAIT P2, [UR6+0x28830], R4 ;  /* 0x02883004ff0075a7 */ /* 0x000e640008040146 */
[----:B-1----:R-:W-:Y:S05]  /*9880*/  @!P2 BRA `(.L_x_1225) ;  /* 0x000001080090a947 */ /* 0x002fea0003800000 */
.L_x_1222:
        /* <DEDUP_REMOVED lines=47> */
.L_x_1227:
[----:B------:R-:W-:Y:S01]  /*9b80*/  ULEA UR6, UR58, UR41, 0x3 ;  /* 0x000000293a067291 */ /* 0x000fe2000f8e183f */
[----:B------:R-:W-:-:S05]  /*9b90*/  IMAD.U32 R4, RZ, RZ, UR59 ;  /* 0x0000003bff047e24 */ /* 0x000fca000f8e00ff */
[----:B------:R-:W-:-:S04]  /*9ba0*/  SHF.L.U32 R4, R4, 0x1f, RZ ;  /* 0x0000001f04047819 */ /* 0x000fc800000006ff */
[----:B------:R0:W1:Y:S01]  /*9bb0*/  SYNCS.PHASECHK.TRANS64.TRYWAIT P2, [UR6+0x28850], R4 ;  /* 0x02885004ff0075a7 */ /* 0x0000620008040146 */
[----:B------:R-:W-:Y:S05]  /*9bc0*/  @!P0 BRA `(.L_x_1228) ;  /* 0x0000000000048947 */ /* 0x000fea0003800000 */
[----:B------:R-:W-:Y:S01]  /*9bd0*/  BPT.TRAP 0x1 ;  /* 0x000000040000795c */ /* 0x000fe20000300000 */
.L_x_1228:
[----:B-1----:R-:W-:Y:S05]  /*9be0*/  @P2 BRA `(.L_x_1226) ;  /* 0x0000000000082947 */ /* 0x002fea0003800000 */
[----:B------:R-:W1:Y:S02]  /*9bf0*/  SYNCS.PHASECHK.TRANS64.TRYWAIT P2, [UR6+0x28850], R4 ;  /* 0x02885004ff0075a7 */ /* 0x000e640008040146 */
[----:B-1----:R-:W-:Y:S05]  /*9c00*/  @!P2 BRA `(.L_x_1229) ;  /* 0x0000010400c8a947 */ /* 0x002fea0003800000 */
.L_x_1226:
[----:B------:R-:W-:Y:S01]  /*9c10*/  UIADD3 UR6, UR41, 0x400, URZ ;  /* 0x0000040029067890 */ /* 0x000fe2000fffe03f */
[----:B------:R-:W-:Y:S01]  /*9c20*/  WARPGROUP.ARRIVE ;  /* 0x00000000000079c5 */ /* 0x000fe20000000000 */
[----:B------:R-:W-:Y:S01]  /*9c30*/  UMOV UR7, 0x40000040 ;  /* 0x4000004000077882 */ /* 0x000fe20000000000 */
[----:B------:R-:W-:Y:S01]  /*9c40*/  FMUL.FTZ R6, R24, UR56 ;  /* 0x0000003818067c20 */ /* 0x000fe20008410000 */
[----:B------:R-:W-:Y:S01]  /*9c50*/  USHF.R.U32.HI UR6, URZ, 0x4, UR6 ;  /* 0x000000043f067899 */ /* 0x000fe20008011606 */
[----:B------:R-:W-:Y:S01]  /*9c60*/  FMUL.FTZ R8, R25, UR56 ;  /* 0x0000003819087c20 */ /* 0x000fe20008410000 */
[----:B------:R-:W-:Y:S01]  /*9c70*/  FMUL.FTZ R11, R28, UR56 ;  /* 0x000000381c0b7c20 */ /* 0x000fe20008410000 */
[----:B------:R-:W-:Y:S01]  /*9c80*/  FMUL.FTZ R13, R29, UR56 ;  /* 0x000000381d0d7c20 */ /* 0x000fe20008410000 */
[----:B------:R-:W-:Y:S01]  /*9c90*/  ULOP3.LUT UR6, UR6, 0x3fff, URZ, 0xc0, !UPT ;  /* 0x00003fff06067892 */ /* 0x000fe2000f8ec03f */
[----:B------:R-:W2:Y:S01]  /*9ca0*/  MUFU.TANH R6, R6 ;  /* 0x0000000600067308 */ /* 0x000ea20000002400 */
[----:B------:R-:W-:Y:S01]  /*9cb0*/  FMUL.FTZ R15, R32, UR56 ;  /* 0x00000038200f7c20 */ /* 0x000fe20008410000 */
[----:B------:R-:W-:Y:S01]  /*9cc0*/  FMUL.FTZ R14, R31, UR56 ;  /* 0x000000381f0e7c20 */ /* 0x000fe20008410000 */
[----:B------:R-:W-:Y:S01]  /*9cd0*/  ULOP3.LUT UR6, UR6, 0x4000000, URZ, 0xfc, !UPT ;  /* 0x0400000006067892 */ /* 0x000fe2000f8efc3f */
[----:B------:R-:W-:Y:S01]  /*9ce0*/  FMUL.FTZ R21, R33, UR56 ;  /* 0x0000003821157c20 */ /* 0x000fe20008410000 */
[----:B------:R-:W-:Y:S01]  /*9cf0*/  FMUL.FTZ R31, R42, UR56 ;  /* 0x000000382a1f7c20 */ /* 0x000fe20008410000 */
[----:B------:R-:W-:Y:S01]  /*9d00*/  FMUL.FTZ R42, R53, UR56 ;  /* 0x00000038352a7c20 */ /* 0x000fe20008410000 */
[----:B------:R-:W-:Y:S01]  /*9d10*/  ULEA UR11, UR58, UR6, 0xb ;  /* 0x000000063a0b7291 */ /* 0x000fe2000f8e583f */
[----:B------:R-:W0:Y:S01]  /*9d20*/  MUFU.TANH R8, R8 ;  /* 0x0000000800087308 */ /* 0x000e220000002400 */
[----:B------:R-:W-:Y:S01]  /*9d30*/  FMUL.FTZ R25, R36, UR56 ;  /* 0x0000003824197c20 */ /* 0x000fe20008410000 */
[----:B-1----:R-:W-:Y:S01]  /*9d40*/  FMUL.FTZ R9, R27, UR56 ;  /* 0x000000381b097c20 */ /* 0x002fe20008410000 */
[----:B------:R-:W-:Y:S01]  /*9d50*/  FMUL.FTZ R27, R37, UR56 ;  /* 0x00000038251b7c20 */ /* 0x000fe20008410000 */
[----:B------:R-:W-:Y:S01]  /*9d60*/  FMUL.FTZ R29, R40, UR56 ;  /* 0x00000038281d7c20 */ /* 0x000fe20008410000 */
[----:B------:R-:W-:Y:S01]  /*9d70*/  FMUL.FTZ R12, R30, UR56 ;  /* 0x000000381e0c7c20 */ /* 0x000fe20008410000 */
[----:B------:R-:W-:Y:S01]  /*9d80*/  UMOV UR6, UR11 ;  /* 0x0000000b00067c82 */ /* 0x000fe20008000000 */
[----:B------:R-:W-:Y:S01]  /*9d90*/  FMUL.FTZ R30, R41, UR56 ;  /* 0x00000038291e7c20 */ /* 0x000fe20008410000 */
[----:B------:R-:W-:Y:S01]  /*9da0*/  HGMMA.64x128x16.F32 R88, R180, gdesc[UR4].tnspB, R88, gsb0 ;  /* 0x41e00004b4587df0 */ /* 0x000fe20008000858 */
[----:B------:R-:W-:Y:S01]  /*9db0*/  UIADD3 UR6, UR11, 0x80, URZ ;  /* 0x000000800b067890 */ /* 0x000fe2000fffe03f */
[----:B------:R-:W1:Y:S01]  /*9dc0*/  MUFU.TANH R11, R11 ;  /* 0x0000000b000b7308 */ /* 0x000e620000002400 */
[----:B------:R-:W-:Y:S01]  /*9dd0*/  UMOV UR7, 0x40000040 ;  /* 0x4000004000077882 */ /* 0x000fe20000000000 */
[----:B--2---:R-:W-:Y:S01]  /*9de0*/  FMNMX.FTZ R53, R6, R7, !PT ;  /* 0x0000000706357209 */ /* 0x004fe20007810000 */
[----:B------:R-:W-:Y:S01]  /*9df0*/  FMUL.FTZ R33, R44, UR56 ;  /* 0x000000382c217c20 */ /* 0x000fe20008410000 */
[----:B------:R-:W-:Y:S01]  /*9e00*/  FMUL.FTZ R24, R35, UR56 ;  /* 0x0000003823187c20 */ /* 0x000fe20008410000 */
[----:B------:R-:W-:Y:S01]  /*9e10*/  FMUL.FTZ R35, R45, UR56 ;  /* 0x000000382d237c20 */ /* 0x000fe20008410000 */
[----:B------:R-:W-:Y:S01]  /*9e20*/  FMUL.FTZ R37, R48, UR56 ;  /* 0x0000003830257c20 */ /* 0x000fe20008410000 */
[----:B0-----:R-:W-:Y:S01]  /*9e30*/  FMNMX.FTZ R4, R8, R53, !PT ;  /* 0x0000003508047209 */ /* 0x001fe20007810000 */
        /* <DEDUP_REMOVED lines=8> */
[----:B------:R-:W2:Y:S01]  /*9ec0*/  MUFU.TANH R15, R15 ;  /* 0x0000000f000f7308 */ /* 0x000ea20000002400 */
        /* <DEDUP_REMOVED lines=30> */
[----:B------:R-:W-:Y:S01]  /*a0b0*/  UMOV UR10, UR55 ;  /* 0x00000037000a7c82 */ /* 0x000fe20008000000 */
[----:B------:R-:W1:Y:S01]  /*a0c0*/  MUFU.TANH R29, R29 ;  /* 0x0000001d001d7308 */ /* 0x000e620000002400 */
[----:B0-----:R-:W-:Y:S01]  /*a0d0*/  FMNMX.FTZ R4, R25, R4, !PT ;  /* 0x0000000419047209 */ /* 0x001fe20007810000 */
[----:B------:R-:W-:Y:S01]  /*a0e0*/  FMUL.FTZ R71, R78, UR56 ;  /* 0x000000384e477c20 */ /* 0x000fe20008410000 */
[----:B------:R-:W-:Y:S01]  /*a0f0*/  FMUL.FTZ R72, R79, UR56 ;  /* 0x000000384f487c20 */ /* 0x000fe20008410000 */
[----:B------:R-:W-:Y:S01]  /*a100*/  FMUL.FTZ R63, R63, UR56 ;  /* 0x000000383f3f7c20 */ /* 0x000fe20008410000 */
[----:B------:R-:W-:Y:S01]  /*a110*/  FMUL.FTZ R76, R87, UR56 ;  /* 0x00000038574c7c20 */ /* 0x000fe20008410000 */
[----:B------:R-:W0:Y:S01]  /*a120*/  S2R R222, SR_TID.X ;  /* 0x0000000000de7919 */ /* 0x000e220000002100 */
[----:B------:R-:W-:Y:S01]  /*a130*/  ISETP.GT.AND P2, PT, R3, UR57, PT ;  /* 0x0000003903007c0c */ /* 0x000fe2000bf44270 */
[----:B------:R-:W3:Y:S01]  /*a140*/  MUFU.TANH R30, R30 ;  /* 0x0000001e001e7308 */ /* 0x000ee20000002400 */
[----:B--2---:R-:W-:Y:S01]  /*a150*/  FMNMX.FTZ R4, R27, R4, !PT ;  /* 0x000000041b047209 */ /* 0x004fe20007810000 */
[----:B------:R-:W-:Y:S01]  /*a160*/  UMOV UR59, UR50 ;  /* 0x00000032003b7c82 */ /* 0x000fe20008000000 */
[----:B------:R-:W-:-:S05]  /*a170*/  VIADD R3, R3, 0xffffffff ;  /* 0xffffffff03037836 */ /* 0x000fca0000000000 */
[----:B------:R-:W2:Y:S01]  /*a180*/  MUFU.TANH R33, R33 ;  /* 0x0000002100217308 */ /* 0x000ea20000002400 */
[----:B-1----:R-:W-:-:S07]  /*a190*/  FMNMX.FTZ R57, R29, R4, !PT ;  /* 0x000000041d397209 */ /* 0x002fce0007810000 */
[----:B------:R-:W1:Y:S01]  /*a1a0*/  MUFU.TANH R35, R35 ;  /* 0x0000002300237308 */ /* 0x000e620000002400 */
[----:B---3--:R-:W-:Y:S01]  /*a1b0*/  FMNMX.FTZ R4, R30, R57, !PT ;  /* 0x000000391e047209 */ /* 0x008fe20007810000 */
[----:B------:R-:W-:-:S06]  /*a1c0*/  FMUL.FTZ R57, R73, UR56 ;  /* 0x0000003849397c20 */ /* 0x000fcc0008410000 */
[----:B------:R-:W3:Y:S01]  /*a1d0*/  MUFU.TANH R37, R37 ;  /* 0x0000002500257308 */ /* 0x000ee20000002400 */
[----:B--2---:R-:W-:Y:S02]  /*a1e0*/  FMNMX.FTZ R4, R33, R4, !PT ;  /* 0x0000000421047209 */ /* 0x004fe40007810000 */
[----:B0-----:R-:W-:-:S05]  /*a1f0*/  SHF.R.U32.HI R222, RZ, 0x7, R222 ;  /* 0x00000007ffde7819 */ /* 0x001fca00000116de */
[----:B------:R-:W0:Y:S01]  /*a200*/  MUFU.TANH R39, R39 ;  /* 0x0000002700277308 */ /* 0x000e220000002400 */
[----:B-1----:R-:W-:-:S07]  /*a210*/  FMNMX.FTZ R4, R35, R4, !PT ;  /* 0x0000000423047209 */ /* 0x002fce0007810000 */
[----:B------:R-:W1:Y:S01]  /*a220*/  MUFU.TANH R41, R41 ;  /* 0x0000002900297308 */ /* 0x000e620000002400 */
[----:B---3--:R-:W-:-:S07]  /*a230*/  FMNMX.FTZ R4, R37, R4, !PT ;  /* 0x0000000425047209 */ /* 0x008fce0007810000 */
        /* <DEDUP_REMOVED lines=10> */
[----:B-1----:R-:W-:Y:S01]  /*a2e0*/  FMNMX.FTZ R4, R46, R61, !PT ;  /* 0x0000003d2e047209 */ /* 0x002fe20007810000 */
[----:B------:R-:W-:Y:S02]  /*a2f0*/  WARPGROUP.DEPBAR.LE gsb0, 0x0 ;  /* 0x00008000000079c5 */ /* 0x000fe40000010000 */
[----:B------:R-:W-:-:S04]  /*a300*/  WARPGROUP.ARRIVE ;  /* 0x00000000000079c5 */ /* 0x000fc80000000000 */
[----:B------:R-:W1:Y:S01]  /*a310*/  MUFU.TANH R52, R52 ;  /* 0x0000003400347308 */ /* 0x000e620000002400 */
[----:B--2---:R-:W-:Y:S01]  /*a320*/  FMNMX.FTZ R4, R49, R4, !PT ;  /* 0x0000000431047209 */ /* 0x004fe20007810000 */
[----:B------:R-:W-:Y:S01]  /*a330*/  HGMMA.64x128x16.F32 R88, R176, gdesc[UR4].tnspB, R88, gsb0 ;  /* 0x41e00004b0587df0 */ /* 0x000fe20008000858 */
[----:B------:R-:W-:Y:S01]  /*a340*/  UIADD3 UR6, UR11, 0x100, URZ ;  /* 0x000001000b067890 */ /* 0x000fe2000fffe03f */
        /* <DEDUP_REMOVED lines=22> */
[----:B------:R-:W-:Y:S01]  /*a4b0*/  FMUL.FTZ R65, R66, UR56 ;  /* 0x0000003842417c20 */ /* 0x000fe20008410000 */
[----:B------:R-:W-:Y:S01]  /*a4c0*/  FMUL.FTZ R66, R67, UR56 ;  /* 0x0000003843427c20 */ /* 0x000fe20008410000 */
[----:B------:R-:W-:Y:S01]  /*a4d0*/  FMUL.FTZ R67, R70, UR56 ;  /* 0x0000003846437c20 */ /* 0x000fe20008410000 */
[----:B------:R-:W-:Y:S01]  /*a4e0*/  FMUL.FTZ R70, R75, UR56 ;  /* 0x000000384b467c20 */ /* 0x000fe20008410000 */
[----:B------:R-:W-:Y:S02]  /*a4f0*/  FMUL.FTZ R75, R86, UR56 ;  /* 0x00000038564b7c20 */ /* 0x000fe40008410000 */
[----:B------:R-:W0:Y:S01]  /*a500*/  MUFU.TANH R62, R62 ;  /* 0x0000003e003e7308 */ /* 0x000e220000002400 */
[----:B-1----:R-:W-:-:S07]  /*a510*/  FMNMX.FTZ R69, R61, R4, !PT ;  /* 0x000000043d457209 */ /* 0x002fce0007810000 */
[----:B------:R-:W1:Y:S01]  /*a520*/  MUFU.TANH R10, R10 ;  /* 0x0000000a000a7308 */ /* 0x000e620000002400 */
[----:B--2---:R-:W-:-:S07]  /*a530*/  FMNMX.FTZ R69, R64, R69, !PT ;  /* 0x0000004540457209 */ /* 0x004fce0007810000 */
[----:B------:R-:W2:Y:S01]  /*a540*/  MUFU.TANH R9, R9 ;  /* 0x0000000900097308 */ /* 0x000ea20000002400 */
[----:B0-----:R-:W-:Y:S01]  /*a550*/  FMNMX.FTZ R4, R62, R69, !PT ;  /* 0x000000453e047209 */ /* 0x001fe20007810000 */
[----:B------:R-:W-:Y:S01]  /*a560*/  FMUL.FTZ R69, R74, UR56 ;  /* 0x000000384a457c20 */ /* 0x000fe20008410000 */
[----:B------:R-:W-:-:S03]  /*a570*/  FMUL.FTZ R74, R83, UR56 ;  /* 0x00000038534a7c20 */ /* 0x000fc60008410000 */
[----:B------:R-:W0:Y:S02]  /*a580*/  SHFL.BFLY PT, R73, R4, 0x2, 0x1f ;  /* 0x0c401f0004497f89 */ /* 0x000e2400000e0000 */
[----:B------:R-:W3:Y:S08]  /*a590*/  MUFU.TANH R12, R12 ;  /* 0x0000000c000c7308 */ /* 0x000ef00000002400 */
[----:B------:R-:W4:Y:S08]  /*a5a0*/  MUFU.TANH R14, R14 ;  /* 0x0000000e000e7308 */ /* 0x000f300000002400 */
[----:B------:R-:W5:Y:S01]  /*a5b0*/  MUFU.TANH R20, R20 ;  /* 0x0000001400147308 */ /* 0x000f620000002400 */
[----:B0-----:R-:W-:Y:S01]  /*a5c0*/  FMNMX.FTZ R77, R4, R73, !PT ;  /* 0x00000049044d7209 */ /* 0x001fe20007810000 */
[----:B------:R-:W-:-:S06]  /*a5d0*/  FMUL.FTZ R73, R82, UR56 ;  /* 0x0000003852497c20 */ /* 0x000fcc0008410000 */
[----:B------:R-:W0:Y:S01]  /*a5e0*/  MUFU.TANH R24, R24 ;  /* 0x0000001800187308 */ /* 0x000e220000002400 */
[----:B------:R-:W1:Y:S07]  /*a5f0*/  SHFL.BFLY PT, R4, R77, 0x1, 0x1f ;  /* 0x0c201f004d047f89 */ /* 0x000e6e00000e0000 */
[----:B------:R-:W0:Y:S01]  /*a600*/  MUFU.TANH R26, R26 ;  /* 0x0000001a001a7308 */ /* 0x000e220000002400 */
[----:B------:R-:W-:Y:S02]  /*a610*/  WARPGROUP.DEPBAR.LE gsb0, 0x0 ;  /* 0x00008000000079c5 */ /* 0x000fe40000010000 */
[----:B------:R-:W-:-:S05]  /*a620*/  WARPGROUP.ARRIVE ;  /* 0x00000000000079c5 */ /* 0x000fca0000000000 */
[----:B------:R-:W0:Y:S01]  /*a630*/  MUFU.TANH R28, R28 ;  /* 0x0000001c001c7308 */ /* 0x000e220000002400 */
[----:B------:R-:W-:Y:S01]  /*a640*/  HGMMA.64x128x16.F32 R88, R172, gdesc[UR4].tnspB, R88, gsb0 ;  /* 0x41e00004ac587df0 */ /* 0x000fe20008000858 */
[----:B------:R-:W-:Y:S01]  /*a650*/  UIADD3 UR6, UR11, 0x180, URZ ;  /* 0x000001800b067890 */ /* 0x000fe2000fffe03f */
[----:B------:R-:W-:-:S05]  /*a660*/  UMOV UR7, 0x40000040 ;  /* 0x4000004000077882 */ /* 0x000fca0000000000 */
[----:B------:R-:W0:Y:S01]  /*a670*/  MUFU.TANH R31, R31 ;  /* 0x0000001f001f7308 */ /* 0x000e220000002400 */
[----:B-1----:R-:W-:-:S05]  /*a680*/  FMNMX.FTZ R4, R77, R4, !PT ;  /* 0x000000044d047209 */ /* 0x002fca0007810000 */
[C---:B------:R-:W-:Y:S02]  /*a690*/  FMUL.FTZ R78, R4.reuse, UR10 ;  /* 0x0000000a044e7c20 */ /* 0x040fe40008410000 */
[----:B------:R-:W1:Y:S01]  /*a6a0*/  MUFU.TANH R32, R32 ;  /* 0x0000002000207308 */ /* 0x000e620000002400 */
[----:B------:R-:W-:Y:S01]  /*a6b0*/  FADD.FTZ R7, -R4, R7 ;  /* 0x0000000704077221 */ /* 0x000fe20000010100 */
[--C-:B------:R-:W-:Y:S01]  /*a6c0*/  FFMA.FTZ R180, R6, UR10, -R78.reuse ;  /* 0x0000000a06b47c23 */ /* 0x100fe2000801084e */
[----:B------:R-:W-:Y:S01]  /*a6d0*/  FMNMX.FTZ R6, R10, R5, !PT ;  /* 0x000000050a067209 */ /* 0x000fe20007810000 */
[--C-:B------:R-:W-:Y:S01]  /*a6e0*/  FFMA.FTZ R182, R11, UR10, -R78.reuse ;  /* 0x0000000a0bb67c23 */ /* 0x100fe2000801084e */
[--C-:B------:R-:W-:Y:S01]  /*a6f0*/  FFMA.FTZ R79, R13, UR10, -R78.reuse ;  /* 0x0000000a0d4f7c23 */ /* 0x100fe2000801084e */
[--C-:B------:R-:W-:Y:S01]  /*a700*/  FFMA.FTZ R178, R25, UR10, -R78.reuse ;  /* 0x0000000a19b27c23 */ /* 0x100fe2000801084e */
[----:B--2---:R-:W-:Y:S01]  /*a710*/  FMNMX.FTZ R11, R9, R6, !PT ;  /* 0x00000006090b7209 */ /* 0x004fe20007810000 */
[----:B------:R-:W2:Y:S01]  /*a720*/  MUFU.TANH R34, R34 ;  /* 0x0000002200227308 */ /* 0x000ea20000002400 */
[--C-:B------:R-:W-:Y:S01]  /*a730*/  FFMA.FTZ R176, R15, UR10, -R78.reuse ;  /* 0x0000000a0fb07c23 */ /* 0x100fe2000801084e */
[--C-:B------:R-:W-:Y:S01]  /*a740*/  FFMA.FTZ R15, R27, UR10, -R78.reuse ;  /* 0x0000000a1b0f7c23 */ /* 0x100fe2000801084e */
[----:B---3--:R-:W-:Y:S01]  /*a750*/  FMNMX.FTZ R11, R12, R11, !PT ;  /* 0x0000000b0c0b7209 */ /* 0x008fe20007810000 */
[--C-:B------:R-:W-:Y:S01]  /*a760*/  FFMA.FTZ R46, R46, UR10, -R78.reuse ;  /* 0x0000000a2e2e7c23 */ /* 0x100fe2000801084e */
[--C-:B------:R-:W-:Y:S01]  /*a770*/  FFMA.FTZ R51, R51, UR10, -R78.reuse ;  /* 0x0000000a33337c23 */ /* 0x100fe2000801084e */
[----:B------:R-:W-:Y:S01]  /*a780*/  FMUL.FTZ R7, R7, UR10 ;  /* 0x0000000a07077c20 */ /* 0x000fe20008410000 */
[----:B----4-:R-:W-:Y:S01]  /*a790*/  FMNMX.FTZ R13, R14, R11, !PT ;  /* 0x0000000b0e0d7209 */ /* 0x010fe20007810000 */
[----:B------:R-:W3:Y:S01]  /*a7a0*/  MUFU.TANH R36, R36 ;  /* 0x0000002400247308 */ /* 0x000ee20000002400 */
[--C-:B------:R-:W-:Y:S01]  /*a7b0*/  FFMA.FTZ R77, R8, UR10, -R78.reuse ;  /* 0x0000000a084d7c23 */ /* 0x100fe2000801084e */
[--C-:B------:R-:W-:Y:S01]  /*a7c0*/  FFMA.FTZ R21, R21, UR10, -R78.reuse ;  /* 0x0000000a15157c23 */ /* 0x100fe2000801084e */
[----:B-----5:R-:W-:Y:S01]  /*a7d0*/  FMNMX.FTZ R13, R20, R13, !PT ;  /* 0x0000000d140d7209 */ /* 0x020fe20007810000 */
[--C-:B------:R-:W-:Y:S01]  /*a7e0*/  FFMA.FTZ R35, R35, UR10, -R78.reuse ;  /* 0x0000000a23237c23 */ /* 0x100fe2000801084e */
[--C-:B------:R-:W-:Y:S01]  /*a7f0*/  FFMA.FTZ R8, R56, UR10, -R78.reuse ;  /* 0x0000000a38087c23 */ /* 0x100fe2000801084e */
[--C-:B------:R-:W-:Y:S01]  /*a800*/  FFMA.FTZ R64, R64, UR10, -R78.reuse ;  /* 0x0000000a40407c23 */ /* 0x100fe2000801084e */
[----:B0-----:R-:W-:Y:S01]  /*a810*/  FMNMX.FTZ R13, R24, R13, !PT ;  /* 0x0000000d180d7209 */ /* 0x001fe20007810000 */
[----:B------:R-:W0:Y:S01]  /*a820*/  MUFU.TANH R38, R38 ;  /* 0x0000002600267308 */ /* 0x000e220000002400 */
[----:B------:R-:W-:-:S02]  /*a830*/  FFMA.FTZ R62, R62, UR10, -R78 ;  /* 0x0000000a3e3e7c23 */ /* 0x000fc4000801084e */
[----:B------:R-:W-:-:S04]  /*a840*/  FMNMX.FTZ R13, R26, R13, !PT ;  /* 0x0000000d1a0d7209 */ /* 0x000fc80007810000 */
[----:B------:R-:W-:Y:S01]  /*a850*/  FMNMX.FTZ R6, R28, R13, !PT ;  /* 0x0000000d1c067209 */ /* 0x000fe20007810000 */
[----:B------:R-:W4:Y:S03]  /*a860*/  MUFU.TANH R40, R40 ;  /* 0x0000002800287308 */ /* 0x000f260000002400 */
[----:B------:R-:W-:-:S04]  /*a870*/  FMNMX.FTZ R13, R31, R6, !PT ;  /* 0x000000061f0d7209 */ /* 0x000fc80007810000 */
[----:B-1----:R-:W-:Y:S01]  /*a880*/  FMNMX.FTZ R13, R32, R13, !PT ;  /* 0x0000000d200d7209 */ /* 0x002fe20007810000 */
[----:B------:R-:W1:Y:S03]  /*a890*/  MUFU.TANH R43, R43 ;  /* 0x0000002b002b7308 */ /* 0x000e660000002400 */
[----:B--2---:R-:W-:-:S04]  /*a8a0*/  FMNMX.FTZ R13, R34, R13, !PT ;  /* 0x0000000d220d7209 */ /* 0x004fc80007810000 */
[----:B---3--:R-:W-:Y:S01]  /*a8b0*/  FMNMX.FTZ R13, R36, R13, !PT ;  /* 0x0000000d240d7209 */ /* 0x008fe20007810000 */
[----:B------:R-:W2:Y:S03]  /*a8c0*/  MUFU.TANH R44, R44 ;  /* 0x0000002c002c7308 */ /* 0x000ea60000002400 */
[----:B0-----:R-:W-:-:S04]  /*a8d0*/  FMNMX.FTZ R13, R38, R13, !PT ;  /* 0x0000000d260d7209 */ /* 0x001fc80007810000 */
[----:B----4-:R-:W-:Y:S01]  /*a8e0*/  FMNMX.FTZ R6, R40, R13, !PT ;  /* 0x0000000d28067209 */ /* 0x010fe20007810000 */
[----:B------:R-:W0:Y:S03]  /*a8f0*/  MUFU.TANH R47, R47 ;  /* 0x0000002f002f7308 */ /* 0x000e260000002400 */
[----:B-1----:R-:W-:-:S05]  /*a900*/  FMNMX.FTZ R13, R43, R6, !PT ;  /* 0x000000062b0d7209 */ /* 0x002fca0007810000 */
        /* <DEDUP_REMOVED lines=8> */
[--C-:B------:R-:W-:Y:S01]  /*a990*/  FFMA.FTZ R25, R39, UR10, -R78.reuse ;  /* 0x0000000a27197c23 */ /* 0x100fe2000801084e */
[----:B------:R-:W-:-:S05]  /*a9a0*/  FFMA.FTZ R39, R55, UR10, -R78 ;  /* 0x0000000a37277c23 */ /* 0x000fca000801084e */
        /* <DEDUP_REMOVED lines=17> */
[----:B------:R-:W-:Y:S01]  /*aac0*/  FFMA.FTZ R42, R60, UR10, -R78 ;  /* 0x0000000a3c2a7c23 */ /* 0x000fe2000801084e */
[----:B------:R-:W-:Y:S01]  /*aad0*/  UMOV UR7, 0x40000040 ;  /* 0x4000004000077882 */ /* 0x000fe20000000000 */
        /* <DEDUP_REMOVED lines=12> */
[----:B------:R-:W-:Y:S01]  /*aba0*/  MUFU.EX2 R27, R46 ;  /* 0x0000002e001b7308 */ /* 0x000fe20000000800 */
[----:B--2---:R-:W-:-:S07]  /*abb0*/  FMNMX.FTZ R33, R75, R6, !PT ;  /* 0x000000064b217209 */ /* 0x004fce0007810000 */
[----:B------:R-:W-:Y:S01]  /*abc0*/  MUFU.EX2 R7, R7 ;  /* 0x0000000700077308 */ /* 0x000fe20000000800 */
[----:B0-----:R-:W-:-:S07]  /*abd0*/  FMNMX.FTZ R6, R76, R33, !PT ;  /* 0x000000214c067209 */ /* 0x001fce0007810000 */
        /* <DEDUP_REMOVED lines=8> */
[----:B------:R0:W-:Y:S08]  /*ac60*/  MUFU.EX2 R11, R21 ;  /* 0x00000015000b7308 */ /* 0x0001f00000000800 */
[----:B------:R-:W-:Y:S01]  /*ac70*/  MUFU.EX2 R178, R178 ;  /* 0x000000b200b27308 */ /* 0x000fe20000000800 */
[--C-:B0-----:R-:W-:Y:S01]  /*ac80*/  FFMA.FTZ R21, R30, UR10, -R78.reuse ;  /* 0x0000000a1e157c23 */ /* 0x101fe2000801084e */
[----:B------:R-:W-:-:S06]  /*ac90*/  FFMA.FTZ R30, R58, UR10, -R78 ;  /* 0x0000000a3a1e7c23 */ /* 0x000fcc000801084e */
[----:B------:R-:W-:Y:S08]  /*aca0*/  MUFU.EX2 R15, R15 ;  /* 0x0000000f000f7308 */ /* 0x000ff00000000800 */
[----:B------:R-:W-:Y:S01]  /*acb0*/  MUFU.EX2 R172, R172 ;  /* 0x000000ac00ac7308 */ /* 0x000fe20000000800 */
[----:B------:R-:W-:Y:S02]  /*acc0*/  WARPGROUP.DEPBAR.LE gsb0, 0x0 ;  /* 0x00008000000079c5 */ /* 0x000fe40000010000 */
[----:B------:R-:W-:Y:S01]  /*acd0*/  WARPGROUP.ARRIVE ;  /* 0x00000000000079c5 */ /* 0x000fe20000000000 */
[--C-:B------:R-:W-:Y:S01]  /*ace0*/  FFMA.FTZ R168, R37, UR10, -R78.reuse ;  /* 0x0000000a25a87c23 */ /* 0x100fe2000801084e */
[--C-:B------:R-:W-:Y:S01]  /*acf0*/  FFMA.FTZ R170, R41, UR10, -R78.reuse ;  /* 0x0000000a29aa7c23 */ /* 0x100fe2000801084e */
[----:B------:R-:W0:Y:S02]  /*ad00*/  SHFL.BFLY PT, R37, R6, 0x2, 0x1f ;  /* 0x0c401f0006257f89 */ /* 0x000e2400000e0000 */
[----:B------:R-:W-:Y:S01]  /*ad10*/  MUFU.EX2 R21, R21 ;  /* 0x0000001500157308 */ /* 0x000fe20000000800 */
[----:B------:R-:W-:Y:S01]  /*ad20*/  FFMA.FTZ R41, R59, UR10, -R78 ;  /* 0x0000000a3b297c23 */ /* 0x000fe2000801084e */
[----:B------:R-:W-:Y:S01]  /*ad30*/  HGMMA.64x128x16.F32 R88, R164, gdesc[UR4].tnspB, R88, gsb0 ;  /* 0x41e00004a4587df0 */ /* 0x000fe20008000858 */
[----:B------:R-:W-:Y:S01]  /*ad40*/  UIADD3 UR6, UR11, 0x280, URZ ;  /* 0x000002800b067890 */ /* 0x000fe2000fffe03f */
[----:B------:R-:W-:-:S04]  /*ad50*/  UMOV UR7, 0x40000040 ;  /* 0x4000004000077882 */ /* 0x000fc80000000000 */
[----:B------:R-:W-:Y:S08]  /*ad60*/  MUFU.EX2 R174, R174 ;  /* 0x000000ae00ae7308 */ /* 0x000ff00000000800 */
[----:B------:R1:W-:Y:S01]  /*ad70*/  MUFU.EX2 R13, R35 ;  /* 0x00000023000d7308 */ /* 0x0003e20000000800 */
[----:B0-----:R-:W-:-:S07]  /*ad80*/  FMNMX.FTZ R46, R6, R37, !PT ;  /* 0x00000025062e7209 */ /* 0x001fce0007810000 */
[----:B------:R-:W-:Y:S01]  /*ad90*/  MUFU.EX2 R168, R168 ;  /* 0x000000a800a87308 */ /* 0x000fe20000000800 */
[--C-:B-1----:R-:W-:Y:S01]  /*ada0*/  FFMA.FTZ R35, R53, UR10, -R78.reuse ;  /* 0x0000000a35237c23 */ /* 0x102fe2000801084e */
[----:B------:R-:W-:-:S06]  /*adb0*/  FFMA.FTZ R37, R57, UR10, -R78 ;  /* 0x0000000a39257c23 */ /* 0x000fcc000801084e */
        /* <DEDUP_REMOVED lines=14> */
[----:B------:R-:W0:Y:S01]  /*aea0*/  SHFL.BFLY PT, R49, R46, 0x1, 0x1f ;  /* 0x0c201f002e317f89 */ /* 0x000e2200000e0000 */
[----:B------:R-:W-:Y:S02]  /*aeb0*/  FFMA.FTZ R45, R61, UR10, -R78 ;  /* 0x0000000a3d2d7c23 */ /* 0x000fe4000801084e */
[----:B------:R-:W-:Y:S01]  /*aec0*/  HGMMA.64x128x16.F32 R88, R160, gdesc[UR4].tnspB, R88, gsb0 ;  /* 0x41e00004a0587df0 */ /* 0x000fe20008000858 */
[----:B------:R-:W-:Y:S01]  /*aed0*/  UIADD3 UR6, UR11, 0x300, URZ ;  /* 0x000003000b067890 */ /* 0x000fe2000fffe03f */
[----:B------:R-:W-:Y:S01]  /*aee0*/  MUFU.EX2 R164, R164 ;  /* 0x000000a400a47308 */ /* 0x000fe20000000800 */
[----:B------:R-:W-:-:S07]  /*aef0*/  UMOV UR7, 0x40000040 ;  /* 0x4000004000077882 */ /* 0x000fce0000000000 */
[----:B------:R-:W-:Y:S08]  /*af00*/  MUFU.EX2 R166, R166 ;  /* 0x000000a600a67308 */ /* 0x000ff00000000800 */
[----:B------:R-:W-:Y:S01]  /*af10*/  MUFU.EX2 R45, R45 ;  /* 0x0000002d002d7308 */ /* 0x000fe20000000800 */
[----:B0-----:R-:W-:-:S05]  /*af20*/  FMNMX.FTZ R6, R46, R49, !PT ;  /* 0x000000312e067209 */ /* 0x001fca0007810000 */
[C---:B------:R-:W-:Y:S01]  /*af30*/  FADD.FTZ R49, -R6.reuse, R5 ;  /* 0x0000000506317221 */ /* 0x040fe20000010100 */
[----:B------:R-:W-:Y:S01]  /*af40*/  FMUL.FTZ R51, R6, UR10 ;  /* 0x0000000a06337c20 */ /* 0x000fe20008410000 */
[----:B------:R-:W-:Y:S02]  /*af50*/  MUFU.EX2 R46, R64 ;  /* 0x00000040002e7308 */ /* 0x000fe40000000800 */
[----:B------:R-:W-:Y:S01]  /*af60*/  FMUL.FTZ R49, R49, UR10 ;  /* 0x0000000a31317c20 */ /* 0x000fe20008410000 */
[--C-:B------:R-:W-:Y:S01]  /*af70*/  FFMA.FTZ R10, R10, UR10, -R51.reuse ;  /* 0x0000000a0a0a7c23 */ /* 0x100fe20008010833 */
[--C-:B------:R-:W-:Y:S01]  /*af80*/  FFMA.FTZ R181, R9, UR10, -R51.reuse ;  /* 0x0000000a09b57c23 */ /* 0x100fe20008010833 */
[----:B------:R-:W-:Y:S02]  /*af90*/  IMAD.U32 R9, RZ, RZ, UR47 ;  /* 0x0000002fff097e24 */ /* 0x000fe4000f8e00ff */
[--C-:B------:R-:W-:Y:S01]  /*afa0*/  FFMA.FTZ R183, R12, UR10, -R51.reuse ;  /* 0x0000000a0cb77c23 */ /* 0x100fe20008010833 */
[--C-:B------:R-:W-:Y:S01]  /*afb0*/  FFMA.FTZ R12, R14, UR10, -R51.reuse ;  /* 0x0000000a0e0c7c23 */ /* 0x100fe20008010833 */
[----:B------:R-:W-:Y:S01]  /*afc0*/  MUFU.EX2 R49, R49 ;  /* 0x0000003100317308 */ /* 0x000fe20000000800 */
[--C-:B------:R-:W-:Y:S01]  /*afd0*/  FFMA.FTZ R177, R20, UR10, -R51.reuse ;  /* 0x0000000a14b17c23 */ /* 0x100fe20008010833 */
[----:B------:R-:W-:Y:S01]  /*afe0*/  @!P1 LEA R9, R9, UR41, 0x3 ;  /* 0x0000002909099c11 */ /* 0x000fe2000f8e18ff */
[--C-:B------:R-:W-:Y:S01]  /*aff0*/  FFMA.FTZ R179, R26, UR10, -R51.reuse ;  /* 0x0000000a1ab37c23 */ /* 0x100fe20008010833 */
[--C-:B------:R-:W-:Y:S01]  /*b000*/  FFMA.FTZ R26, R36, UR10, -R51.reuse ;  /* 0x0000000a241a7c23 */ /* 0x100fe20008010833 */
[----:B------:R-:W-:Y:S01]  /*b010*/  FFMA.FTZ R173, R31, UR10, -R51 ;  /* 0x0000000a1fad7c23 */ /* 0x000fe20008010833 */
[----:B------:R-:W-:Y:S01]  /*b020*/  IMAD.U32 R36, RZ, RZ, UR58 ;  /* 0x0000003aff247e24 */ /* 0x000fe2000f8e00ff */
[----:B------:R-:W-:Y:S01]  /*b030*/  IADD3 R31, -R222, 0xb, RZ ;  /* 0x0000000bde1f7810 */ /* 0x000fe20007ffe1ff */
[----:B------:R-:W0:Y:S01]  /*b040*/  MUFU.EX2 R10, R10 ;  /* 0x0000000a000a7308 */ /* 0x000e220000000800 */
[----:B------:R-:W-:-:S02]  /*b050*/  @!P1 VIADD R9, R9, 0x28840 ;  /* 0x0002884009099836 */ /* 0x000fc40000000000 */
[--C-:B------:R-:W-:Y:S01]  /*b060*/  FFMA.FTZ R14, R24, UR10, -R51.reuse ;  /* 0x0000000a180e7c23 */ /* 0x100fe20008010833 */
[----:B------:R-:W-:Y:S01]  /*b070*/  @!P1 LEA R36, R36, UR41, 0x3 ;  /* 0x0000002924249c11 */ /* 0x000fe2000f8e18ff */
[--C-:B------:R-:W-:Y:S01]  /*b080*/  FFMA.FTZ R20, R28, UR10, -R51.reuse ;  /* 0x0000000a1c147c23 */ /* 0x100fe20008010833 */
[----:B------:R-:W-:Y:S01]  /*b090*/  FFMA.FTZ R169, R38, UR10, -R51 ;  /* 0x0000000a26a97c23 */ /* 0x000fe20008010833 */
[----:B------:R-:W-:Y:S01]  /*b0a0*/  @!P1 PRMT R9, RZ, 0x654, R9 ;  /* 0x00000654ff099816 */ /* 0x000fe20000000009 */
[--C-:B------:R-:W-:Y:S01]  /*b0b0*/  FFMA.FTZ R24, R32, UR10, -R51.reuse ;  /* 0x0000000a20187c23 */ /* 0x100fe20008010833 */
[----:B------:R-:W-:Y:S01]  /*b0c0*/  MUFU.EX2 R181, R181 ;  /* 0x000000b500b57308 */ /* 0x000fe20000000800 */
[--C-:B------:R-:W-:Y:S01]  /*b0d0*/  FFMA.FTZ R175, R34, UR10, -R51.reuse ;  /* 0x0000000a22af7c23 */ /* 0x100fe20008010833 */
[--C-:B------:R-:W-:Y:S01]  /*b0e0*/  FFMA.FTZ R28, R40, UR10, -R51.reuse ;  /* 0x0000000a281c7c23 */ /* 0x100fe20008010833 */
[--C-:B------:R-:W-:Y:S01]  /*b0f0*/  FFMA.FTZ R171, R43, UR10, -R51.reuse ;  /* 0x0000000a2bab7c23 */ /* 0x100fe20008010833 */
[--C-:B------:R-:W-:Y:S01]  /*b100*/  FFMA.FTZ R32, R44, UR10, -R51.reuse ;  /* 0x0000000a2c207c23 */ /* 0x100fe20008010833 */
[--C-:B------:R-:W-:Y:S01]  /*b110*/  FFMA.FTZ R165, R47, UR10, -R51.reuse ;  /* 0x0000000a2fa57c23 */ /* 0x100fe20008010833 */
[--C-:B------:R-:W-:Y:S01]  /*b120*/  FFMA.FTZ R34, R48, UR10, -R51.reuse ;  /* 0x0000000a30227c23 */ /* 0x100fe20008010833 */
[--C-:B------:R-:W-:Y:S01]  /*b130*/  FFMA.FTZ R167, R50, UR10, -R51.reuse ;  /* 0x0000000a32a77c23 */ /* 0x100fe20008010833 */
[----:B------:R-:W-:Y:S01]  /*b140*/  MUFU.EX2 R183, R183 ;  /* 0x000000b700b77308 */ /* 0x000fe20000000800 */
[----:B0-----:R-:W-:Y:S01]  /*b150*/  FFMA.FTZ R0, R49, R0, R10 ;  /* 0x0000000031007223 */ /* 0x001fe2000001000a */
[--C-:B------:R-:W-:Y:S01]  /*b160*/  FFMA.FTZ R70, R70, UR10, -R51.reuse ;  /* 0x0000000a46467c23 */ /* 0x100fe20008010833 */
[--C-:B------:R-:W-:Y:S01]  /*b170*/  FFMA.FTZ R71, R71, UR10, -R51.reuse ;  /* 0x0000000a47477c23 */ /* 0x100fe20008010833 */
[--C-:B------:R-:W-:Y:S01]  /*b180*/  FFMA.FTZ R72, R72, UR10, -R51.reuse ;  /* 0x0000000a48487c23 */ /* 0x100fe20008010833 */
[--C-:B------:R-:W-:Y:S01]  /*b190*/  FFMA.FTZ R73, R73, UR10, -R51.reuse ;  /* 0x0000000a49497c23 */ /* 0x100fe20008010833 */
[--C-:B------:R-:W-:Y:S01]  /*b1a0*/  FFMA.FTZ R74, R74, UR10, -R51.reuse ;  /* 0x0000000a4a4a7c23 */ /* 0x100fe20008010833 */
[----:B------:R-:W-:Y:S01]  /*b1b0*/  FFMA.FTZ R75, R75, UR10, -R51 ;  /* 0x0000000a4b4b7c23 */ /* 0x000fe20008010833 */
[----:B------:R-:W-:Y:S01]  /*b1c0*/  MUFU.EX2 R12, R12 ;  /* 0x0000000c000c7308 */ /* 0x000fe20000000800 */
[----:B------:R-:W-:-:S07]  /*b1d0*/  UMOV UR58, UR47 ;  /* 0x0000002f003a7c82 */ /* 0x000fce0008000000 */
        /* <DEDUP_REMOVED lines=13> */
[----:B------:R-:W-:Y:S02]  /*b2b0*/  FFMA.FTZ R162, R54, UR10, -R78 ;  /* 0x0000000a36a27c23 */ /* 0x000fe4000801084e */
[----:B------:R-:W-:Y:S01]  /*b2c0*/  MUFU.EX2 R28, R28 ;  /* 0x0000001c001c7308 */ /* 0x000fe20000000800 */
[----:B------:R-:W-:Y:S01]  /*b2d0*/  FFMA.FTZ R163, R67, UR10, -R51 ;  /* 0x0000000a43a37c23 */ /* 0x000fe20008010833 */
[----:B------:R-:W-:Y:S01]  /*b2e0*/  HGMMA.64x128x16.F32 R88, R156, gdesc[UR4].tnspB, R88, gsb0 ;  /* 0x41e000049c587df0 */ /* 0x000fe20008000858 */
[----:B------:R-:W-:Y:S01]  /*b2f0*/  UIADD3 UR6, UR11, 0x380, URZ ;  /* 0x000003800b067890 */ /* 0x000fe2000fffe03f */
[----:B------:R-:W-:-:S04]  /*b300*/  UMOV UR7, 0x40000040 ;  /* 0x4000004000077882 */ /* 0x000fc80000000000 */
        /* <DEDUP_REMOVED lines=13> */
[----:B------:R-:W-:Y:S08]  /*b3e0*/  MUFU.EX2 R74, R74 ;  /* 0x0000004a004a7308 */ /* 0x000ff00000000800 */
[----:B------:R-:W-:Y:S08]  /*b3f0*/  MUFU.EX2 R75, R75 ;  /* 0x0000004b004b7308 */ /* 0x000ff00000000800 */
[----:B------:R-:W1:Y:S01]  /*b400*/  MUFU.EX2 R5, R62 ;  /* 0x0000003e00057308 */ /* 0x000e620000000800 */
[----:B------:R-:W-:-:S02]  /*b410*/  WARPGROUP.DEPBAR.LE gsb0, 0x0 ;  /* 0x00008000000079c5 */ /* 0x000fc40000010000 */
[----:B------:R-:W-:Y:S01]  /*b420*/  WARPGROUP.ARRIVE ;  /* 0x00000000000079c5 */ /* 0x000fe20000000000 */
[----:B------:R-:W-:Y:S01]  /*b430*/  FFMA.FTZ R157, R69, UR10, -R51 ;  /* 0x0000000a459d7c23 */ /* 0x000fe20008010833 */
[----:B------:R-:W-:Y:S02]  /*b440*/  F2FP.F16.F32.PACK_AB R156, R37, R8 ;  /* 0x00000008259c723e */ /* 0x000fe400000000ff */
[----:B------:R-:W-:Y:S02]  /*b450*/  F2FP.F16.F32.PACK_AB R158, R41, R30 ;  /* 0x0000001e299e723e */ /* 0x000fe400000000ff */
[----:B------:R-:W-:Y:S01]  /*b460*/  HGMMA.64x128x16.F32 R88, R152, gdesc[UR4].tnspB, R88, gsb0 ;  /* 0x41e0000498587df0 */ /* 0x000fe20008000858 */
[----:B------:R-:W-:Y:S01]  /*b470*/  MUFU.EX2 R157, R157 ;  /* 0x0000009d009d7308 */ /* 0x000fe20000000800 */
[----:B0-----:R-:W-:Y:S01]  /*b480*/  F2FP.F16.F32.PACK_AB R159, R72, R71 ;  /* 0x00000047489f723e */ /* 0x001fe200000000ff */
[----:B------:R-:W-:Y:S02]  /*b490*/  WARPGROUP.DEPBAR.LE gsb0, 0x0 ;  /* 0x00008000000079c5 */ /* 0x000fe40000010000 */
[----:B------:R0:W-:Y:S06]  /*b4a0*/  BAR.ARV R31, 0x100 ;  /* 0x0004001f0000751d */ /* 0x0001ec0000002000 */
[----:B------:R2:W-:Y:S01]  /*b4b0*/  @!P1 SYNCS.ARRIVE.TRANS64.RED.A1T0 RZ, [R9+URZ], RZ ;  /* 0x000000ff09ff99a7 */ /* 0x0005e2000810043f */
[----:B-1----:R-:W-:Y:S01]  /*b4c0*/  F2FP.F16.F32.PACK_AB R154, R5, R46 ;  /* 0x0000002e059a723e */ /* 0x002fe200000000ff */
[----:B0-----:R-:W-:-:S02]  /*b4d0*/  @!P1 VIADD R31, R36, 0x28860 ;  /* 0x00028860241f9836 */ /* 0x001fc40000000000 */
[-C--:B------:R-:W-:Y:S01]  /*b4e0*/  FMUL.FTZ R88, R88, R7.reuse ;  /* 0x0000000758587220 */ /* 0x080fe20000410000 */
[-C--:B------:R-:W-:Y:S01]  /*b4f0*/  FMUL.FTZ R89, R89, R7.reuse ;  /* 0x0000000759597220 */ /* 0x080fe20000410000 */
[-C--:B------:R-:W-:Y:S01]  /*b500*/  FMUL.FTZ R92, R92, R7.reuse ;  /* 0x000000075c5c7220 */ /* 0x080fe20000410000 */
[-C--:B------:R-:W-:Y:S01]  /*b510*/  FMUL.FTZ R93, R93, R7.reuse ;  /* 0x000000075d5d7220 */ /* 0x080fe20000410000 */
[----:B------:R-:W-:Y:S01]  /*b520*/  @!P1 PRMT R38, RZ, 0x654, R31 ;  /* 0x00000654ff269816 */ /* 0x000fe2000000001f */
[----:B--2---:R-:W-:Y:S01]  /*b530*/  FADD.FTZ R9, R77, R2 ;  /* 0x000000024d097221 */ /* 0x004fe20000010000 */
[----:B------:R-:W-:Y:S01]  /*b540*/  FADD.FTZ R2, R181, R0 ;  /* 0x00000000b5027221 */ /* 0x000fe20000010000 */
[----:B------:R-:W-:Y:S01]  /*b550*/  FFMA.FTZ R0, R63, UR10, -R51 ;  /* 0x0000000a3f007c23 */ /* 0x000fe20008010833 */
[----:B------:R0:W-:Y:S01]  /*b560*/  @!P1 SYNCS.ARRIVE.TRANS64.RED.A1T0 RZ, [R38+URZ], RZ ;  /* 0x000000ff26ff99a7 */ /* 0x0001e2000810043f */
[----:B------:R-:W-:Y:S01]  /*b570*/  FADD.FTZ R36, R182, R9 ;  /* 0x00000009b6247221 */ /* 0x000fe20000010000 */
[----:B------:R-:W-:Y:S01]  /*b580*/  FADD.FTZ R9, R183, R2 ;  /* 0x00000002b7097221 */ /* 0x000fe20000010000 */
[----:B------:R-:W-:Y:S01]  /*b590*/  F2FP.F16.F32.PACK_AB R181, R181, R10 ;  /* 0x0000000ab5b5723e */ /* 0x000fe200000000ff */
[----:B------:R-:W-:Y:S01]  /*b5a0*/  FMUL.FTZ R96, R96, R7 ;  /* 0x0000000760607220 */ /* 0x000fe20000410000 */
[----:B------:R-:W-:Y:S01]  /*b5b0*/  FADD.FTZ R31, R79, R36 ;  /* 0x000000244f1f7221 */ /* 0x000fe20000010000 */
[C---:B------:R-:W-:Y:S01]  /*b5c0*/  FADD.FTZ R2, R12.reuse, R9 ;  /* 0x000000090c027221 */ /* 0x040fe20000010000 */
[----:B------:R-:W1:Y:S01]  /*b5d0*/  MUFU.EX2 R0, R0 ;  /* 0x0000000000007308 */ /* 0x000e620000000800 */
[----:B------:R-:W-:Y:S01]  /*b5e0*/  F2FP.F16.F32.PACK_AB R183, R12, R183 ;  /* 0x000000b70cb7723e */ /* 0x000fe200000000ff */
[----:B------:R-:W-:Y:S01]  /*b5f0*/  FADD.FTZ R36, R176, R31 ;  /* 0x0000001fb0247221 */ /* 0x000fe20000010000 */
[----:B------:R-:W-:Y:S01]  /*b600*/  FADD.FTZ R9, R177, R2 ;  /* 0x00000002b1097221 */ /* 0x000fe20000010000 */
[C---:B------:R-:W-:Y:S01]  /*b610*/  F2FP.F16.F32.PACK_AB R176, R11.reuse, R176 ;  /* 0x000000b00bb0723e */ /* 0x040fe200000000ff */
[----:B------:R-:W-:Y:S01]  /*b620*/  FFMA.FTZ R2, R66, UR10, -R51 ;  /* 0x0000000a42027c23 */ /* 0x000fe20008010833 */
[----:B------:R-:W-:Y:S01]  /*b630*/  FADD.FTZ R31, R11, R36 ;  /* 0x000000240b1f7221 */ /* 0x000fe20000010000 */
[----:B0-----:R-:W-:Y:S01]  /*b640*/  FADD.FTZ R38, R14, R9 ;  /* 0x000000090e267221 */ /* 0x001fe20000010000 */
[--C-:B------:R-:W-:Y:S01]  /*b650*/  FFMA.FTZ R36, R68, UR10, -R51.reuse ;  /* 0x0000000a44247c23 */ /* 0x100fe20008010833 */
[----:B------:R-:W-:Y:S01]  /*b660*/  FFMA.FTZ R51, R76, UR10, -R51 ;  /* 0x0000000a4c337c23 */ /* 0x000fe20008010833 */
[----:B------:R-:W-:Y:S01]  /*b670*/  FADD.FTZ R40, R178, R31 ;  /* 0x0000001fb2287221 */ /* 0x000fe20000010000 */
[----:B------:R-:W-:Y:S01]  /*b680*/  FADD.FTZ R9, R179, R38 ;  /* 0x00000026b3097221 */ /* 0x000fe20000010000 */
[----:B------:R-:W0:Y:S01]  /*b690*/  MUFU.EX2 R2, R2 ;  /* 0x0000000200027308 */ /* 0x000e220000000800 */
[-C--:B------:R-:W-:Y:S01]  /*b6a0*/  FMUL.FTZ R97, R97, R7.reuse ;  /* 0x0000000761617220 */ /* 0x080fe20000410000 */
[----:B------:R-:W-:Y:S01]  /*b6b0*/  FADD.FTZ R31, R15, R40 ;  /* 0x000000280f1f7221 */ /* 0x000fe20000010000 */
[----:B------:R-:W-:Y:S01]  /*b6c0*/  FADD.FTZ R38, R20, R9 ;  /* 0x0000000914267221 */ /* 0x000fe20000010000 */
[-C--:B------:R-:W-:Y:S01]  /*b6d0*/  FMUL.FTZ R100, R100, R7.reuse ;  /* 0x0000000764647220 */ /* 0x080fe20000410000 */
[-C--:B------:R-:W-:Y:S01]  /*b6e0*/  FMUL.FTZ R101, R101, R7.reuse ;  /* 0x0000000765657220 */ /* 0x080fe20000410000 */
[----:B------:R-:W-:Y:S01]  /*b6f0*/  FADD.FTZ R40, R172, R31 ;  /* 0x0000001fac287221 */ /* 0x000fe20000010000 */
[----:B------:R-:W-:Y:S01]  /*b700*/  FADD.FTZ R9, R173, R38 ;  /* 0x00000026ad097221 */ /* 0x000fe20000010000 */
[----:B------:R-:W2:Y:S01]  /*b710*/  MUFU.EX2 R36, R36 ;  /* 0x0000002400247308 */ /* 0x000ea20000000800 */
[-C--:B------:R-:W-:Y:S01]  /*b720*/  FMUL.FTZ R104, R104, R7.reuse ;  /* 0x0000000768687220 */ /* 0x080fe20000410000 */
[----:B------:R-:W-:Y:S01]  /*b730*/  FADD.FTZ R31, R21, R40 ;  /* 0x00000028151f7221 */ /* 0x000fe20000010000 */
[----:B------:R-:W-:Y:S01]  /*b740*/  FADD.FTZ R38, R24, R9 ;  /* 0x0000000918267221 */ /* 0x000fe20000010000 */
[-C--:B------:R-:W-:Y:S01]  /*b750*/  FMUL.FTZ R105, R105, R7.reuse ;  /* 0x0000000769697220 */ /* 0x080fe20000410000 */
[-C--:B------:R-:W-:Y:S01]  /*b760*/  FMUL.FTZ R108, R108, R7.reuse ;  /* 0x000000076c6c7220 */ /* 0x080fe20000410000 */
[----:B------:R-:W-:Y:S01]  /*b770*/  FADD.FTZ R40, R174, R31 ;  /* 0x0000001fae287221 */ /* 0x000fe20000010000 */
[----:B------:R-:W-:Y:S01]  /*b780*/  FADD.FTZ R9, R175, R38 ;  /* 0x00000026af097221 */ /* 0x000fe20000010000 */
[----:B------:R-:W3:Y:S01]  /*b790*/  MUFU.EX2 R51, R51 ;  /* 0x0000003300337308 */ /* 0x000ee20000000800 */
[-C--:B------:R-:W-:Y:S01]  /*b7a0*/  FMUL.FTZ R109, R109, R7.reuse ;  /* 0x000000076d6d7220 */ /* 0x080fe20000410000 */
[----:B------:R-:W-:Y:S01]  /*b7b0*/  FADD.FTZ R31, R13, R40 ;  /* 0x000000280d1f7221 */ /* 0x000fe20000010000 */
[----:B------:R-:W-:Y:S01]  /*b7c0*/  FADD.FTZ R38, R26, R9 ;  /* 0x000000091a267221 */ /* 0x000fe20000010000 */
[-C--:B------:R-:W-:Y:S01]  /*b7d0*/  FMUL.FTZ R112, R112, R7.reuse ;  /* 0x0000000770707220 */ /* 0x080fe20000410000 */
        /* <DEDUP_REMOVED lines=27> */
[----:B-1----:R-:W-:Y:S01]  /*b990*/  F2FP.F16.F32.PACK_AB R167, R0, R167 ;  /* 0x000000a700a7723e */ /* 0x002fe200000000ff */
[-C--:B------:R-:W-:Y:S01]  /*b9a0*/  FMUL.FTZ R140, R140, R7.reuse ;  /* 0x000000078c8c7220 */ /* 0x080fe20000410000 */
[----:B------:R-:W-:Y:S01]  /*b9b0*/  FADD.FTZ R11, R33, R12 ;  /* 0x0000000c210b7221 */ /* 0x000fe20000010000 */
[----:B------:R-:W-:Y:S01]  /*b9c0*/  FADD.FTZ R10, R0, R9 ;  /* 0x00000009000a7221 */ /* 0x000fe20000010000 */
[-C--:B------:R-:W-:Y:S01]  /*b9d0*/  FMUL.FTZ R141, R141, R7.reuse ;  /* 0x000000078d8d7220 */ /* 0x080fe20000410000 */
[----:B------:R-:W-:Y:S01]  /*b9e0*/  FMUL.FTZ R144, R144, R7 ;  /* 0x0000000790907220 */ /* 0x000fe20000410000 */
[----:B------:R-:W-:Y:S01]  /*b9f0*/  FADD.FTZ R12, R160, R11 ;  /* 0x0000000ba00c7221 */ /* 0x000fe20000010000 */
[----:B------:R-:W-:Y:S01]  /*ba00*/  FADD.FTZ R9, R161, R10 ;  /* 0x0000000aa1097221 */ /* 0x000fe20000010000 */
[C---:B0-----:R-:W-:Y:S01]  /*ba10*/  F2FP.F16.F32.PACK_AB R161, R2.reuse, R161 ;  /* 0x000000a102a1723e */ /* 0x041fe200000000ff */
        /* <DEDUP_REMOVED lines=10> */
[----:B--2---:R-:W-:Y:S01]  /*bac0*/  FADD.FTZ R10, R36, R9 ;  /* 0x00000009240a7221 */ /* 0x004fe20000010000 */
        /* <DEDUP_REMOVED lines=31> */
[----:B------:R-:W-:Y:S01]  /*bcc0*/  F2FP.F16.F32.PACK_AB R169, R28, R169 ;  /* 0x000000a91ca9723e */ /* 0x000fe200000000ff */
[----:B---3--:R-:W-:Y:S01]  /*bcd0*/  FADD.FTZ R0, R51, R10 ;  /* 0x0000000a33007221 */ /* 0x008fe20000010000 */
        /* <DEDUP_REMOVED lines=9> */
[-C--:B------:R-:W-:Y:S01]  /*bd70*/  FMUL.FTZ R115, R115, R49.reuse ;  /* 0x0000003173737220 */ /* 0x080fe20000410000 */
        /* <DEDUP_REMOVED lines=28> */
.L_x_1221:
[----:B------:R-:W-:-:S13]  /*bf40*/  ISETP.GE.AND P2, PT, R3, UR40, PT ;  /* 0x0000002803007c0c */ /* 0x000fda000bf46270 */
[----:B------:R-:W-:Y:S05]  /*bf50*/  @!P2 BRA `(.L_x_1231) ;  /* 0x000000380038a947 */ /* 0x000fea0003800000 */
[----:B------:R-:W-:Y:S01]  /*bf60*/  IMAD.MOV.U32 R7, RZ, RZ, R6 ;  /* 0x000000ffff077224 */ /* 0x000fe200078e0006 */
[----:B------:R-:W-:Y:S01]  /*bf70*/  UMOV UR60, UR50 ;  /* 0x00000032003c7c82 */ /* 0x000fe20008000000 */
[----:B------:R-:W-:Y:S01]  /*bf80*/  IMAD.MOV.U32 R5, RZ, RZ, R4 ;  /* 0x000000ffff057224 */ /* 0x000fe200078e0004 */
[----:B------:R-:W-:Y:S01]  /*bf90*/  UMOV UR59, UR47 ;  /* 0x0000002f003b7c82 */ /* 0x000fe20008000000 */
[----:B------:R-:W-:Y:S01]  /*bfa0*/  ULDC UR56, c[0x0][0x9e4] ;  /* 0x0002790000387ab9 */ /* 0x000fe20000000800 */
[----:B------:R-:W-:Y:S01]  /*bfb0*/  ULDC UR58, c[0x0][0x9d8] ;  /* 0x00027600003a7ab9 */ /* 0x000fe20000000800 */
[----:B------:R-:W-:Y:S01]  /*bfc0*/  ULDC UR55, c[0x0][0x988] ;  /* 0x0002620000377ab9 */ /* 0x000fe20000000800 */
[----:B------:R-:W-:-:S05]  /*bfd0*/  ULDC UR57, c[0x0][0x9e0] ;  /* 0x0002780000397ab9 */ /* 0x000fca0000000800 */
.L_x_1248:
        /* <DEDUP_REMOVED lines=9> */
.L_x_1233:
[----:B------:R-:W-:Y:S01]  /*c070*/  ULEA UR6, UR47, UR41, 0x3 ;  /* 0x000000292f067291 */ /* 0x000fe2000f8e183f */
[----:B------:R-:W-:-:S05]  /*c080*/  IMAD.U32 R4, RZ, RZ, UR50 ;  /* 0x00000032ff047e24 */ /* 0x000fca000f8e00ff */
[----:B------:R-:W-:-:S04]  /*c090*/  SHF.L.U32 R4, R4, 0x1f, RZ ;  /* 0x0000001f04047819 */ /* 0x000fc800000006ff */
[----:B------:R0:W1:Y:S01]  /*c0a0*/  SYNCS.PHASECHK.TRANS64.TRYWAIT P2, [UR6+0x28830], R4 ;  /* 0x02883004ff0075a7 */ /* 0x0000620008040146 */
[----:B------:R-:W-:Y:S05]  /*c0b0*/  @!P0 BRA `(.L_x_1234) ;  /* 0x0000000000048947 */ /* 0x000fea0003800000 */
[----:B------:R-:W-:Y:S01]  /*c0c0*/  BPT.TRAP 0x1 ;  /* 0x000000040000795c */ /* 0x000fe20000300000 */
.L_x_1234:
[----:B-1----:R-:W-:Y:S05]  /*c0d0*/  @P2 BRA `(.L_x_1232) ;  /* 0x0000000000082947 */ /* 0x002fea0003800000 */
[----:B------:R-:W1:Y:S02]  /*c0e0*/  SYNCS.PHASECHK.TRANS64.TRYWAIT P2, [UR6+0x28830], R4 ;  /* 0x02883004ff0075a7 */ /* 0x000e640008040146 */
[----:B-1----:R-:W-:Y:S05]  /*c0f0*/  @!P2 BRA `(.L_x_1235) ;  /* 0x000000e000a4a947 */ /* 0x002fea0003800000 */
.L_x_1232:
        /* <DEDUP_REMOVED lines=47> */
.L_x_1237:
[----:B------:R-:W-:Y:S01]  /*c3f0*/  ULEA UR6, UR59, UR41, 0x3 ;  /* 0x000000293b067291 */ /* 0x000fe2000f8e183f */
[----:B------:R-:W-:-:S05]  /*c400*/  IMAD.U32 R4, RZ, RZ, UR60 ;  /* 0x0000003cff047e24 */ /* 0x000fca000f8e00ff */
[----:B------:R-:W-:-:S04]  /*c410*/  SHF.L.U32 R4, R4, 0x1f, RZ ;  /* 0x0000001f04047819 */ /* 0x000fc800000006ff */
[----:B------:R0:W1:Y:S01]  /*c420*/  SYNCS.PHASECHK.TRANS64.TRYWAIT P2, [UR6+0x28850], R4 ;  /* 0x02885004ff0075a7 */ /* 0x0000620008040146 */
[----:B------:R-:W-:Y:S05]  /*c430*/  @!P0 BRA `(.L_x_1238) ;  /* 0x0000000000048947 */ /* 0x000fea0003800000 */
[----:B------:R-:W-:Y:S01]  /*c440*/  BPT.TRAP 0x1 ;  /* 0x000000040000795c */ /* 0x000fe20000300000 */
.L_x_1238:
[----:B-1----:R-:W-:Y:S05]  /*c450*/  @P2 BRA `(.L_x_1236) ;  /* 0x0000000000082947 */ /* 0x002fea0003800000 */
[----:B------:R-:W1:Y:S02]  /*c460*/  SYNCS.PHASECHK.TRANS64.TRYWAIT P2, [UR6+0x28850], R4 ;  /* 0x02885004ff0075a7 */ /* 0x000e640008040146 */
[----:B-1----:R-:W-:Y:S05]  /*c470*/  @!P2 BRA `(.L_x_1239) ;  /* 0x000000dc00dca947 */ /* 0x002fea0003800000 */
.L_x_1236:
[----:B------:R-:W-:Y:S01]  /*c480*/  UIADD3 UR6, UR41, 0x400, URZ ;  /* 0x0000040029067890 */ /* 0x000fe2000fffe03f */
[----:B------:R-:W-:Y:S01]  /*c490*/  WARPGROUP.ARRIVE ;  /* 0x00000000000079c5 */ /* 0x000fe20000000000 */
[----:B------:R-:W-:-:S05]  /*c4a0*/  UMOV UR7, 0x40000040 ;  /* 0x4000004000077882 */ /* 0x000fca0000000000 */
[----:B------:R-:W2:Y:S01]  /*c4b0*/  S2R R222, SR_TID.X ;  /* 0x0000000000de7919 */ /* 0x000ea20000002100 */
[----:B------:R-:W-:Y:S01]  /*c4c0*/  USHF.R.U32.HI UR6, URZ, 0x4, UR6 ;  /* 0x000000043f067899 */ /* 0x000fe20008011606 */
[----:B------:R-:W-:Y:S01]  /*c4d0*/  PLOP3.LUT P2, PT, PT, PT, UP0, 0x80, 0x0 ;  /* 0x000000000000781c */ /* 0x000fe20003f4f008 */
[----:B------:R-:W-:Y:S02]  /*c4e0*/  IMAD.U32 R8, RZ, RZ, UR47 ;  /* 0x0000002fff087e24 */ /* 0x000fe4000f8e00ff */
[----:B------:R-:W-:Y:S01]  /*c4f0*/  FMUL.FTZ R11, R30, UR58 ;  /* 0x0000003a1e0b7c20 */ /* 0x000fe20008410000 */
[----:B------:R-:W-:Y:S01]  /*c500*/  ULOP3.LUT UR6, UR6, 0x3fff, URZ, 0xc0, !UPT ;  /* 0x00003fff06067892 */ /* 0x000fe2000f8ec03f */
[----:B------:R-:W-:Y:S01]  /*c510*/  FMUL.FTZ R30, R51, UR58 ;  /* 0x0000003a331e7c20 */ /* 0x000fe20008410000 */
[----:B------:R-:W-:Y:S01]  /*c520*/  FMUL.FTZ R13, R31, UR58 ;  /* 0x0000003a1f0d7c20 */ /* 0x000fe20008410000 */
[----:B------:R-:W-:Y:S01]  /*c530*/  @!P1 LEA R8, R8, UR41, 0x3 ;  /* 0x0000002908089c11 */ /* 0x000fe2000f8e18ff */
[----:B------:R-:W-:Y:S01]  /*c540*/  ULOP3.LUT UR6, UR6, 0x4000000, URZ, 0xfc, !UPT ;  /* 0x0400000006067892 */ /* 0x000fe2000f8efc3f */
[----:B------:R-:W-:Y:S01]  /*c550*/  FMUL.FTZ R15, R34, UR58 ;  /* 0x0000003a220f7c20 */ /* 0x000fe20008410000 */
[----:B------:R-:W-:Y:S01]  /*c560*/  FMUL.FTZ R51, R52, UR58 ;  /* 0x0000003a34337c20 */ /* 0x000fe20008410000 */
[----:B01----:R-:W-:Y:S01]  /*c570*/  FMUL.FTZ R4, R24, UR58 ;  /* 0x0000003a18047c20 */ /* 0x003fe20008410000 */
[----:B------:R-:W-:Y:S01]  /*c580*/  ULEA UR10, UR59, UR6, 0xb ;  /* 0x000000063b0a7291 */ /* 0x000fe2000f8e583f */
[----:B------:R-:W-:-:S02]  /*c590*/  @!P1 VIADD R8, R8, 0x28840 ;  /* 0x0002884008089836 */ /* 0x000fc40000000000 */
[----:B------:R-:W-:Y:S01]  /*c5a0*/  FMUL.FTZ R12, R25, UR58 ;  /* 0x0000003a190c7c20 */ /* 0x000fe20008410000 */
        /* <DEDUP_REMOVED lines=35> */
[----:B------:R-:W0:Y:S08]  /*c7e0*/  MUFU.TANH R4, R4 ;  /* 0x0000000400047308 */ /* 0x000e300000002400 */
        /* <DEDUP_REMOVED lines=83> */
[----:B------:R-:W-:Y:S01]  /*cd20*/  IMAD.U32 R73, RZ, RZ, UR46 ;  /* 0x0000002eff497e24 */ /* 0x000fe2000f8e00ff */
        /* <DEDUP_REMOVED lines=45> */
[----:B------:R-:W-:-:S05]  /*d000*/  @P2 IMAD.HI.U32 R9, R66, UR6, RZ ;  /* 0x0000000642092c27 */ /* 0x000fca000f8e00ff */
        /* <DEDUP_REMOVED lines=12> */
[----:B0-234-:R-:W-:Y:S06]  /*d0d0*/  @!P5 BRA `(.L_x_1240) ;  /* 0x00000000005cd947 */ /* 0x01dfec0003800000 */
        /* <DEDUP_REMOVED lines=13> */
.L_x_1242:
[----:B------:R-:W-:-:S05]  /*d1b0*/  IMAD.U32 R70, RZ, RZ, UR56 ;  /* 0x00000038ff467e24 */ /* 0x000fca000f8e00ff */
[----:B------:R-:W-:-:S13]  /*d1c0*/  ISETP.NE.AND P2, PT, R70, 0x1, PT ;  /* 0x000000014600780c */ /* 0x000fda0003f45270 */
[----:B------:R-:W0:Y:S02]  /*d1d0*/  @P2 LDC.64 R8, c[0x0][0x9e8] ;  /* 0x00027a00ff082b82 */ /* 0x000e240000000a00 */
[----:B0-----:R-:W-:-:S05]  /*d1e0*/  @P2 IMAD.HI.U32 R8, R68, R8, RZ ;  /* 0x0000000844082227 */ /* 0x001fca00078e00ff */
[----:B------:R-:W-:-:S07]  /*d1f0*/  @P2 SHF.R.U32.HI R68, RZ, R9, R8 ;  /* 0x00000009ff442219 */ /* 0x000fce0000011608 */
.L_x_1243:
[----:B------:R-:W-:Y:S05]  /*d200*/  BSYNC B0 ;  /* 0x0000000000007941 */ /* 0x000fea0003800000 */
.L_x_1241:
[----:B------:R-:W-:-:S04]  /*d210*/  IMAD R9, R68, R70, -R67 ;  /* 0x0000004644097224 */ /* 0x000fc800078e0a43 */
[----:B------:R-:W-:-:S05]  /*d220*/  IMAD.IADD R8, R9, 0x1, -R16 ;  /* 0x0000000109087824 */ /* 0x000fca00078e0a10 */
[----:B------:R-:W-:Y:S02]  /*d230*/  VIADDMNMX R73, R8, R70, R73, PT ;  /* 0x0000004608497246 */ /* 0x000fe40003800149 */
[----:B------:R-:W-:-:S07]  /*d240*/  VIMNMX R75, R75, R8, !PT ;  /* 0x000000084b4b7248 */ /* 0x000fce0007fe0100 */
.L_x_1240:
[----:B------:R-:W-:-:S04]  /*d250*/  ISETP.GT.AND P2, PT, R3, -0x1, PT ;  /* 0xffffffff0300780c */ /* 0x000fc80003f44270 */
[C---:B------:R-:W-:Y:S02]  /*d260*/  ISETP.GT.AND P4, PT, R75.reuse, RZ, P2 ;  /* 0x000000ff4b00720c */ /* 0x040fe40001784270 */
[----:B------:R-:W-:Y:S02]  /*d270*/  ISETP.GT.AND P6, PT, R75, 0x1, P2 ;  /* 0x000000014b00780c */ /* 0x000fe400017c4270 */
[C---:B------:R-:W-:Y:S02]  /*d280*/  ISETP.LT.OR P4, PT, R73.reuse, 0x1, P4 ;  /* 0x000000014900780c */ /* 0x040fe40002781670 */
[----:B------:R-:W-:Y:S02]  /*d290*/  ISETP.LT.OR P6, PT, R73, 0x2, P6 ;  /* 0x000000024900780c */ /* 0x000fe400037c1670 */
[----:B------:R-:W-:Y:S02]  /*d2a0*/  ISETP.GT.AND P3, PT, R75, 0x8, P2 ;  /* 0x000000084b00780c */ /* 0x000fe40001764270 */
[----:B------:R-:W-:-:S02]  /*d2b0*/  FSEL R82, R4, -INF , !P4 ;  /* 0xff80000004527808 */ /* 0x000fc40006000000 */
[----:B------:R-:W-:Y:S01]  /*d2c0*/  FSEL R80, R12, -INF , !P6 ;  /* 0xff8000000c507808 */ /* 0x000fe20007000000 */
[----:B------:R-:W0:Y:S01]  /*d2d0*/  SHFL.IDX PT, R4, R66, 0x1, 0x1c1f ;  /* 0x003c1f0042047f89 */ /* 0x000e2200000e0000 */
[C---:B------:R-:W-:Y:S02]  /*d2e0*/  ISETP.GT.AND P4, PT, R75.reuse, 0x9, P2 ;  /* 0x000000094b00780c */ /* 0x040fe40001784270 */
[----:B------:R-:W-:Y:S02]  /*d2f0*/  ISETP.GT.AND P6, PT, R75, 0x10, P2 ;  /* 0x000000104b00780c */ /* 0x000fe400017c4270 */
[C---:B------:R-:W-:Y:S02]  /*d300*/  ISETP.LT.OR P3, PT, R73.reuse, 0x9, P3 ;  /* 0x000000094900780c */ /* 0x040fe40001f61670 */
[C---:B------:R-:W-:Y:S02]  /*d310*/  ISETP.LT.OR P4, PT, R73.reuse, 0xa, P4 ;  /* 0x0000000a4900780c */ /* 0x040fe40002781670 */
[----:B------:R-:W-:-:S02]  /*d320*/  ISETP.LT.OR P6, PT, R73, 0x11, P6 ;  /* 0x000000114900780c */ /* 0x000fc400037c1670 */
[----:B------:R-:W-:Y:S02]  /*d330*/  FSEL R78, R14, -INF , !P3 ;  /* 0xff8000000e4e7808 */ /* 0x000fe40005800000 */
[----:B------:R-:W-:Y:S02]  /*d340*/  ISETP.GT.AND P3, PT, R75, 0x11, P2 ;  /* 0x000000114b00780c */ /* 0x000fe40001764270 */
[----:B------:R-:W-:Y:S02]  /*d350*/  FSEL R164, R164, -INF , !P4 ;  /* 0xff800000a4a47808 */ /* 0x000fe40006000000 */
[----:B------:R-:W-:Y:S02]  /*d360*/  FSEL R68, R165, -INF , !P6 ;  /* 0xff800000a5447808 */ /* 0x000fe40007000000 */
[C---:B------:R-:W-:Y:S02]  /*d370*/  ISETP.GT.AND P4, PT, R75.reuse, 0x18, P2 ;  /* 0x000000184b00780c */ /* 0x040fe40001784270 */
[----:B------:R-:W-:-:S02]  /*d380*/  ISETP.GT.AND P6, PT, R75, 0x19, P2 ;  /* 0x000000194b00780c */ /* 0x000fc400017c4270 */
[----:B------:R-:W-:Y:S01]  /*d390*/  ISETP.LT.OR P3, PT, R73, 0x12, P3 ;  /* 0x000000124900780c */ /* 0x000fe20001f61670 */
[----:B0-----:R-:W-:Y:S01]  /*d3a0*/  IMAD.IADD R66, R79, 0x1, R4 ;  /* 0x000000014f427824 */ /* 0x001fe200078e0204 */
[C---:B------:R-:W-:Y:S02]  /*d3b0*/  ISETP.LT.OR P4, PT, R73.reuse, 0x19, P4 ;  /* 0x000000194900780c */ /* 0x040fe40002781670 */
[----:B------:R-:W-:Y:S02]  /*d3c0*/  ISETP.LT.OR P6, PT, R73, 0x1a, P6 ;  /* 0x0000001a4900780c */ /* 0x000fe400037c1670 */
[----:B------:R-:W-:Y:S02]  /*d3d0*/  FSEL R166, R166, -INF , !P3 ;  /* 0xff800000a6a67808 */ /* 0x000fe40005800000 */
[----:B------:R-:W-:Y:S02]  /*d3e0*/  ISETP.GT.AND P3, PT, R75, 0x20, P2 ;  /* 0x000000204b00780c */ /* 0x000fe40001764270 */
[----:B------:R-:W-:-:S02]  /*d3f0*/  FSEL R70, R167, -INF , !P4 ;  /* 0xff800000a7467808 */ /* 0x000fc40006000000 */
[----:B------:R-:W-:Y:S02]  /*d400*/  FSEL R160, R160, -INF , !P6 ;  /* 0xff800000a0a07808 */ /* 0x000fe40007000000 */
        /* <DEDUP_REMOVED lines=11> */
[C---:B------:R-:W-:Y:S02]  /*d4c0*/  ISETP.LT.OR P3, PT, R73.reuse, 0x2a, P3 ;  /* 0x0000002a4900780c */ /* 0x040fe40001f61670 */
        /* <DEDUP_REMOVED lines=12> */
[C---:B------:R-:W-:Y:S02]  /*d590*/  ISETP.GT.AND P3, PT, R75.reuse, 0x41, P2 ;  /* 0x000000414b00780c */ /* 0x040fe40001764270 */
        /* <DEDUP_REMOVED lines=35> */
[----:B------:R-:W-:Y:S02]  /*d7d0*/  FSEL R61, R63, -INF , !P4 ;  /* 0xff8000003f3d7808 */ /* 0x000fe40006000000 */
[----:B------:R-:W-:Y:S02]  /*d7e0*/  FSEL R62, R64, -INF , !P6 ;  /* 0xff800000403e7808 */ /* 0x000fe40007000000 */
[C---:B------:R-:W-:Y:S02]  /*d7f0*/  ISETP.GT.AND P3, PT, R75.reuse, 0x71, P2 ;  /* 0x000000714b00780c */ /* 0x040fe40001764270 */
[C---:B------:R-:W-:Y:S02]  /*d800*/  ISETP.GT.AND P4, PT, R75.reuse, 0x78, P2 ;  /* 0x000000784b00780c */ /* 0x040fe40001784270 */
[----:B------:R-:W-:-:S02]  /*d810*/  ISETP.GT.AND P6, PT, R75, 0x79, P2 ;  /* 0x000000794b00780c */ /* 0x000fc400017c4270 */
[C---:B------:R-:W-:Y:S02]  /*d820*/  ISETP.LT.OR P3, PT, R73.reuse, 0x72, P3 ;  /* 0x000000724900780c */ /* 0x040fe40001f61670 */
[C---:B------:R-:W-:Y:S02]  /*d830*/  ISETP.LT.OR P4, PT, R73.reuse, 0x79, P4 ;  /* 0x000000794900780c */ /* 0x040fe40002781670 */
[----:B------:R-:W-:Y:S01]  /*d840*/  ISETP.LT.OR P6, PT, R73, 0x7a, P6 ;  /* 0x0000007a4900780c */ /* 0x000fe200037c1670 */
[----:B------:R-:W-:Y:S01]  /*d850*/  IMAD.IADD R73, R81, 0x1, R4 ;  /* 0x0000000151497824 */ /* 0x000fe200078e0204 */
[----:B------:R-:W-:Y:S02]  /*d860*/  FSEL R65, R65, -INF , !P3 ;  /* 0xff80000041417808 */ /* 0x000fe40005800000 */
[----:B------:R-:W-:Y:S02]  /*d870*/  FSEL R63, R69, -INF , !P4 ;  /* 0xff800000453f7808 */ /* 0x000fe40006000000 */
[----:B------:R-:W-:Y:S01]  /*d880*/  FSEL R64, R71, -INF , !P6 ;  /* 0xff80000047407808 */ /* 0x000fe20007000000 */
[----:B------:R-:W-:Y:S06]  /*d890*/  @!P5 BRA `(.L_x_1244) ;  /* 0x00000000005cd947 */ /* 0x000fec0003800000 */
        /* <DEDUP_REMOVED lines=13> */
.L_x_1246:
[----:B------:R-:W-:-:S05]  /*d970*/  IMAD.U32 R71, RZ, RZ, UR56 ;  /* 0x00000038ff477e24 */ /* 0x000fca000f8e00ff */
[----:B------:R-:W-:-:S13]  /*d980*/  ISETP.NE.AND P3, PT, R71, 0x1, PT ;  /* 0x000000014700780c */ /* 0x000fda0003f65270 */
[----:B------:R-:W0:Y:S02]  /*d990*/  @P3 LDC.64 R8, c[0x0][0x9e8] ;  /* 0x00027a00ff083b82 */ /* 0x000e240000000a00 */
[----:B0-----:R-:W-:-:S05]  /*d9a0*/  @P3 IMAD.HI.U32 R8, R4, R8, RZ ;  /* 0x0000000804083227 */ /* 0x001fca00078e00ff */
[----:B------:R-:W-:-:S07]  /*d9b0*/  @P3 SHF.R.U32.HI R4, RZ, R9, R8 ;  /* 0x00000009ff043219 */ /* 0x000fce0000011608 */
.L_x_1247:
[----:B------:R-:W-:Y:S05]  /*d9c0*/  BSYNC B0 ;  /* 0x0000000000007941 */ /* 0x000fea0003800000 */
.L_x_1245:
[----:B------:R-:W-:-:S04]  /*d9d0*/  IMAD R67, R4, R71, -R67 ;  /* 0x0000004704437224 */ /* 0x000fc800078e0a43 */
[----:B------:R-:W-:-:S05]  /*d9e0*/  IMAD.IADD R67, R67, 0x1, -R16 ;  /* 0x0000000143437824 */ /* 0x000fca00078e0a10 */
[----:B------:R-:W-:Y:S02]  /*d9f0*/  VIADDMNMX R66, R67, R71, R66, PT ;  /* 0x0000004743427246 */ /* 0x000fe40003800142 */
[----:B------:R-:W-:-:S07]  /*da00*/  VIMNMX R73, R73, R67, !PT ;  /* 0x0000004349497248 */ /* 0x000fce0007fe0100 */
.L_x_1244:
        /* <DEDUP_REMOVED lines=21> */
[----:B------:R-:W-:Y:S02]  /*db60*/  ISETP.GT.AND P6, PT, R73, 0x8, P2 ;  /* 0x000000084900780c */ /* 0x000fe400017c4270 */
        /* <DEDUP_REMOVED lines=17> */
[----:B------:R-:W-:Y:S02]  /*dc80*/  ISETP.LT.OR P4, PT, R66, 0x11, P4 ;  /* 0x000000114200780c */ /* 0x000fe40002781670 */
[----:B------:R-:W-:Y:S02]  /*dc90*/  FMNMX.FTZ R9, R14, R9, !PT ;  /* 0x000000090e097209 */ /* 0x000fe40007810000 */
[----:B------:R-:W-:Y:S02]  /*dca0*/  FSEL R26, R26, -INF , !P3 ;  /* 0xff8000001a1a7808 */ /* 0x000fe40005800000 */
[----:B------:R-:W-:Y:S02]  /*dcb0*/  FMNMX.FTZ R4, R54, R9, !PT ;  /* 0x0000000936047209 */ /* 0x000fe40007810000 */
[----:B------:R-:W-:-:S02]  /*dcc0*/  ISETP.GT.AND P3, PT, R73, RZ, P2 ;  /* 0x000000ff4900720c */ /* 0x000fc40001764270 */
        /* <DEDUP_REMOVED lines=20> */
[----:B------:R-:W-:-:S05]  /*de10*/  FMNMX.FTZ R9, R64, R9, !PT ;  /* 0x0000000940097209 */ /* 0x000fca0007810000 */
[----:B------:R-:W0:Y:S02]  /*de20*/  SHFL.BFLY PT, R4, R9, 0x2, 0x1f ;  /* 0x0c401f0009047f89 */ /* 0x000e2400000e0000 */
[----:B0-----:R-:W-:-:S05]  /*de30*/  FMNMX.FTZ R8, R9, R4, !PT ;  /* 0x0000000409087209 */ /* 0x001fca0007810000 */
[----:B------:R-:W0:Y:S02]  /*de40*/  SHFL.BFLY PT, R67, R8, 0x1, 0x1f ;  /* 0x0c201f0008437f89 */ /* 0x000e2400000e0000 */
[----:B0-----:R-:W-:Y:S02]  /*de50*/  FMNMX.FTZ R4, R8, R67, !PT ;  /* 0x0000004308047209 */ /* 0x001fe40007810000 */
[----:B------:R-:W-:Y:S02]  /*de60*/  FSEL R8, R27, -INF , !P4 ;  /* 0xff8000001b087808 */ /* 0x000fe40006000000 */
[C---:B------:R-:W-:Y:S01]  /*de70*/  FSETP.NEU.FTZ.AND P6, PT, R4.reuse, -INF , PT ;  /* 0xff8000000400780b */ /* 0x040fe20003fdd000 */
[----:B------:R-:W-:Y:S01]  /*de80*/  FMUL.FTZ R9, R4, UR10 ;  /* 0x0000000a04097c20 */ /* 0x000fe20008410000 */
[----:B------:R-:W-:-:S04]  /*de90*/  ISETP.GT.AND P4, PT, R73, 0x29, P2 ;  /* 0x000000294900780c */ /* 0x000fc80001784270 */
[----:B------:R-:W-:Y:S02]  /*dea0*/  FSEL R9, R9, RZ, P6 ;  /* 0x000000ff09097208 */ /* 0x000fe40003000000 */
[----:B------:R-:W-:-:S03]  /*deb0*/  ISETP.LT.OR P4, PT, R66, 0x2a, P4 ;  /* 0x0000002a4200780c */ /* 0x000fc60002781670 */
[--C-:B------:R-:W-:Y:S01]  /*dec0*/  FFMA.FTZ R182, R78, UR10, -R9.reuse ;  /* 0x0000000a4eb67c23 */ /* 0x100fe20008010809 */
[----:B------:R-:W-:Y:S01]  /*ded0*/  FSEL R78, R6, -INF , !P3 ;  /* 0xff800000064e7808 */ /* 0x000fe20005800000 */
        /* <DEDUP_REMOVED lines=12> */
[----:B------:R0:W-:Y:S01]  /*dfa0*/  MUFU.EX2 R27, R164 ;  /* 0x000000a4001b7308 */ /* 0x0001e20000000800 */
        /* <DEDUP_REMOVED lines=9> */
[--C-:B0-----:R-:W-:Y:S01]  /*e040*/  FFMA.FTZ R164, R12, UR10, -R9.reuse ;  /* 0x0000000a0ca47c23 */ /* 0x101fe20008010809 */
[----:B------:R-:W-:Y:S01]  /*e050*/  FMNMX.FTZ R6, R20, R71, !PT ;  /* 0x0000004714067209 */ /* 0x000fe20007810000 */
[--C-:B------:R-:W-:Y:S01]  /*e060*/  FFMA.FTZ R31, R160, UR10, -R9.reuse ;  /* 0x0000000aa01f7c23 */ /* 0x100fe20008010809 */
[----:B------:R-:W-:Y:S01]  /*e070*/  ISETP.GT.AND P3, PT, R73, 0x40, P2 ;  /* 0x000000404900780c */ /* 0x000fe20001764270 */
[--C-:B------:R-:W-:Y:S01]  /*e080*/  FFMA.FTZ R160, R54, UR10, -R9.reuse ;  /* 0x0000000a36a07c23 */ /* 0x100fe20008010809 */
[----:B------:R-:W-:Y:S01]  /*e090*/  FMNMX.FTZ R71, R21, R6, !PT ;  /* 0x0000000615477209 */ /* 0x000fe20007810000 */
[--C-:B------:R-:W-:Y:S01]  /*e0a0*/  FFMA.FTZ R67, R82, UR10, -R9.reuse ;  /* 0x0000000a52437c23 */ /* 0x100fe20008010809 */
[----:B------:R-:W-:Y:S01]  /*e0b0*/  FSEL R28, R28, -INF , !P4 ;  /* 0xff8000001c1c7808 */ /* 0x000fe20006000000 */
[--C-:B-1----:R-:W-:Y:S01]  /*e0c0*/  FFMA.FTZ R166, R53, UR10, -R9.reuse ;  /* 0x0000000a35a67c23 */ /* 0x102fe20008010809 */
[----:B------:R-:W-:Y:S01]  /*e0d0*/  ISETP.LT.OR P3, PT, R66, 0x41, P3 ;  /* 0x000000414200780c */ /* 0x000fe20001f61670 */
[--C-:B------:R-:W-:Y:S01]  /*e0e0*/  FFMA.FTZ R180, R80, UR10, -R9.reuse ;  /* 0x0000000a50b47c23 */ /* 0x100fe20008010809 */
[----:B------:R-:W-:Y:S01]  /*e0f0*/  ISETP.GT.AND P4, PT, R73, 0x31, P2 ;  /* 0x000000314900780c */ /* 0x000fe20001784270 */
[----:B------:R-:W-:Y:S01]  /*e100*/  MUFU.EX2 R67, R67 ;  /* 0x0000004300437308 */ /* 0x000fe20000000800 */
[----:B------:R-:W-:Y:S01]  /*e110*/  FMNMX.FTZ R6, R24, R71, !PT ;  /* 0x0000004718067209 */ /* 0x000fe20007810000 */
[--C-:B------:R-:W-:Y:S01]  /*e120*/  FFMA.FTZ R172, R162, UR10, -R9.reuse ;  /* 0x0000000aa2ac7c23 */ /* 0x100fe20008010809 */
[----:B------:R-:W-:Y:S01]  /*e130*/  FSEL R70, R33, -INF , !P3 ;  /* 0xff80000021467808 */ /* 0x000fe20005800000 */
[--C-:B------:R-:W-:Y:S01]  /*e140*/  FFMA.FTZ R170, R51, UR10, -R9.reuse ;  /* 0x0000000a33aa7c23 */ /* 0x100fe20008010809 */
[----:B------:R-:W-:Y:S01]  /*e150*/  ISETP.LT.OR P4, PT, R66, 0x32, P4 ;  /* 0x000000324200780c */ /* 0x000fe20002781670 */
[--C-:B------:R-:W-:Y:S01]  /*e160*/  FFMA.FTZ R76, R76, UR10, -R9.reuse ;  /* 0x0000000a4c4c7c23 */ /* 0x100fe20008010809 */
[----:B------:R-:W-:Y:S01]  /*e170*/  FMNMX.FTZ R33, R25, R6, !PT ;  /* 0x0000000619217209 */ /* 0x000fe20007810000 */
[----:B------:R-:W-:Y:S01]  /*e180*/  MUFU.EX2 R180, R180 ;  /* 0x000000b400b47308 */ /* 0x000fe20000000800 */
[----:B------:R-:W-:Y:S01]  /*e190*/  FSEL R30, R30, -INF , !P4 ;  /* 0xff8000001e1e7808 */ /* 0x000fe20006000000 */
[--C-:B------:R-:W-:Y:S01]  /*e1a0*/  FFMA.FTZ R162, R56, UR10, -R9.reuse ;  /* 0x0000000a38a27c23 */ /* 0x100fe20008010809 */
[----:B------:R-:W-:Y:S01]  /*e1b0*/  FMNMX.FTZ R71, R26, R33, !PT ;  /* 0x000000211a477209 */ /* 0x000fe20007810000 */
[--C-:B------:R-:W-:Y:S01]  /*e1c0*/  FFMA.FTZ R156, R58, UR10, -R9.reuse ;  /* 0x0000000a3a9c7c23 */ /* 0x100fe20008010809 */
[----:B------:R-:W-:Y:S01]  /*e1d0*/  ISETP.GT.AND P4, PT, R73, 0x39, P2 ;  /* 0x000000394900780c */ /* 0x000fe20001784270 */
[--C-:B------:R-:W-:Y:S01]  /*e1e0*/  FFMA.FTZ R51, R59, UR10, -R9.reuse ;  /* 0x0000000a3b337c23 */ /* 0x100fe20008010809 */
[----:B------:R-:W-:Y:S01]  /*e1f0*/  ISETP.GT.AND P3, PT, R73, 0x48, P2 ;  /* 0x000000484900780c */ /* 0x000fe20001764270 */
[--C-:B------:R-:W-:Y:S01]  /*e200*/  FFMA.FTZ R158, R60, UR10, -R9.reuse ;  /* 0x0000000a3c9e7c23 */ /* 0x100fe20008010809 */
[----:B------:R-:W-:Y:S01]  /*e210*/  FMNMX.FTZ R75, R8, R71, !PT ;  /* 0x00000047084b7209 */ /* 0x000fe20007810000 */
[--C-:B------:R-:W-:Y:S01]  /*e220*/  FFMA.FTZ R152, R62, UR10, -R9.reuse ;  /* 0x0000000a3e987c23 */ /* 0x100fe20008010809 */
[C---:B------:R-:W-:Y:S01]  /*e230*/  ISETP.LT.OR P4, PT, R66.reuse, 0x3a, P4 ;  /* 0x0000003a4200780c */ /* 0x040fe20002781670 */
[--C-:B------:R-:W-:Y:S01]  /*e240*/  FFMA.FTZ R154, R63, UR10, -R9.reuse ;  /* 0x0000000a3f9a7c23 */ /* 0x100fe20008010809 */
[----:B------:R-:W-:Y:S01]  /*e250*/  ISETP.LT.OR P3, PT, R66, 0x49, P3 ;  /* 0x000000494200780c */ /* 0x000fe20001f61670 */
[----:B------:R-:W-:Y:S01]  /*e260*/  FFMA.FTZ R64, R64, UR10, -R9 ;  /* 0x0000000a40407c23 */ /* 0x000fe20008010809 */
[----:B------:R-:W-:Y:S01]  /*e270*/  FMNMX.FTZ R75, R28, R75, !PT ;  /* 0x0000004b1c4b7209 */ /* 0x000fe20007810000 */
[----:B------:R-:W-:Y:S01]  /*e280*/  MUFU.EX2 R182, R182 ;  /* 0x000000b600b67308 */ /* 0x000fe20000000800 */
[----:B------:R-:W-:-:S02]  /*e290*/  FSEL R32, R32, -INF , !P4 ;  /* 0xff80000020207808 */ /* 0x000fc40006000000 */
[----:B------:R-:W-:Y:S02]  /*e2a0*/  ISETP.GT.AND P4, PT, R73, 0x41, P2 ;  /* 0x000000414900780c */ /* 0x000fe40001784270 */
[----:B------:R-:W-:Y:S01]  /*e2b0*/  FSEL R71, R35, -INF , !P3 ;  /* 0xff80000023477808 */ /* 0x000fe20005800000 */
[----:B------:R-:W-:Y:S01]  /*e2c0*/  FFMA.FTZ R35, R74, UR10, -R9 ;  /* 0x0000000a4a237c23 */ /* 0x000fe20008010809 */
[----:B------:R-:W-:Y:S01]  /*e2d0*/  ISETP.GT.AND P3, PT, R73, 0x50, P2 ;  /* 0x000000504900780c */ /* 0x000fe20001764270 */
[----:B------:R-:W-:Y:S01]  /*e2e0*/  MUFU.EX2 R176, R176 ;  /* 0x000000b000b07308 */ /* 0x000fe20000000800 */
[----:B------:R-:W-:Y:S02]  /*e2f0*/  FMNMX.FTZ R75, R68, R75, !PT ;  /* 0x0000004b444b7209 */ /* 0x000fe40007810000 */
[C---:B------:R-:W-:Y:S02]  /*e300*/  ISETP.LT.OR P4, PT, R66.reuse, 0x42, P4 ;  /* 0x000000424200780c */ /* 0x040fe40002781670 */
[----:B------:R-:W-:-:S02]  /*e310*/  ISETP.LT.OR P3, PT, R66, 0x51, P3 ;  /* 0x000000514200780c */ /* 0x000fc40001f61670 */
[----:B------:R-:W-:Y:S01]  /*e320*/  FMNMX.FTZ R6, R30, R75, !PT ;  /* 0x0000004b1e067209 */ /* 0x000fe20007810000 */
[----:B------:R-:W-:Y:S01]  /*e330*/  FFMA.FTZ R75, R49, UR10, -R9 ;  /* 0x0000000a314b7c23 */ /* 0x000fe20008010809 */
[----:B------:R-:W-:Y:S01]  /*e340*/  FSEL R34, R34, -INF , !P4 ;  /* 0xff80000022227808 */ /* 0x000fe20006000000 */
[----:B------:R-:W-:Y:S01]  /*e350*/  MUFU.EX2 R178, R178 ;  /* 0x000000b200b27308 */ /* 0x000fe20000000800 */
[----:B------:R-:W-:Y:S02]  /*e360*/  ISETP.GT.AND P4, PT, R73, 0x49, P2 ;  /* 0x000000494900780c */ /* 0x000fe40001784270 */
[----:B------:R-:W-:Y:S02]  /*e370*/  FSEL R74, R37, -INF , !P3 ;  /* 0xff800000254a7808 */ /* 0x000fe40005800000 */
[----:B------:R-:W-:Y:S02]  /*e380*/  FMNMX.FTZ R37, R69, R6, !PT ;  /* 0x0000000645257209 */ /* 0x000fe40007810000 */
[----:B------:R-:W-:Y:S01]  /*e390*/  ISETP.LT.OR P4, PT, R66, 0x4a, P4 ;  /* 0x0000004a4200780c */ /* 0x000fe20002781670 */
[----:B------:R-:W-:Y:S01]  /*e3a0*/  MUFU.EX2 R31, R31 ;  /* 0x0000001f001f7308 */ /* 0x000fe20000000800 */
[----:B------:R-:W-:-:S02]  /*e3b0*/  FMNMX.FTZ R37, R32, R37, !PT ;  /* 0x0000002520257209 */ /* 0x000fc40007810000 */
[----:B------:R-:W-:Y:S02]  /*e3c0*/  FSEL R36, R36, -INF , !P4 ;  /* 0xff80000024247808 */ /* 0x000fe40006000000 */
[C---:B------:R-:W-:Y:S02]  /*e3d0*/  ISETP.GT.AND P3, PT, R73.reuse, 0x58, P2 ;  /* 0x000000584900780c */ /* 0x040fe40001764270 */
[----:B------:R-:W-:Y:S01]  /*e3e0*/  ISETP.GT.AND P4, PT, R73, 0x51, P2 ;  /* 0x000000514900780c */ /* 0x000fe20001784270 */
[----:B------:R-:W-:Y:S01]  /*e3f0*/  MUFU.EX2 R172, R172 ;  /* 0x000000ac00ac7308 */ /* 0x000fe20000000800 */
[----:B------:R-:W-:Y:S02]  /*e400*/  FMNMX.FTZ R37, R70, R37, !PT ;  /* 0x0000002546257209 */ /* 0x000fe40007810000 */
[C---:B------:R-:W-:Y:S02]  /*e410*/  ISETP.LT.OR P3, PT, R66.reuse, 0x59, P3 ;  /* 0x000000594200780c */ /* 0x040fe40001f61670 */
[----:B------:R-:W-:-:S02]  /*e420*/  ISETP.LT.OR P4, PT, R66, 0x52, P4 ;  /* 0x000000524200780c */ /* 0x000fc40002781670 */
[----:B------:R-:W-:Y:S01]  /*e430*/  FMNMX.FTZ R6, R34, R37, !PT ;  /* 0x0000002522067209 */ /* 0x000fe20007810000 */
[----:B------:R-:W-:Y:S01]  /*e440*/  MUFU.EX2 R33, R76 ;  /* 0x0000004c00217308 */ /* 0x000fe20000000800 */
[----:B------:R-:W-:Y:S02]  /*e450*/  FSEL R72, R39, -INF , !P3 ;  /* 0xff80000027487808 */ /* 0x000fe40005800000 */
[----:B------:R-:W-:Y:S02]  /*e460*/  FSEL R38, R38, -INF , !P4 ;  /* 0xff80000026267808 */ /* 0x000fe40006000000 */
[----:B------:R-:W-:Y:S02]  /*e470*/  FMNMX.FTZ R39, R71, R6, !PT ;  /* 0x0000000647277209 */ /* 0x000fe40007810000 */
[C---:B------:R-:W-:Y:S01]  /*e480*/  ISETP.GT.AND P4, PT, R73.reuse, 0x59, P2 ;  /* 0x000000594900780c */ /* 0x040fe20001784270 */
[----:B------:R-:W-:Y:S01]  /*e490*/  MUFU.EX2 R174, R174 ;  /* 0x000000ae00ae7308 */ /* 0x000fe20000000800 */
[----:B------:R-:W-:-:S02]  /*e4a0*/  ISETP.GT.AND P3, PT, R73, 0x60, P2 ;  /* 0x000000604900780c */ /* 0x000fc40001764270 */
[----:B------:R-:W-:Y:S02]  /*e4b0*/  FMNMX.FTZ R39, R36, R39, !PT ;  /* 0x0000002724277209 */ /* 0x000fe40007810000 */
[C---:B------:R-:W-:Y:S02]  /*e4c0*/  ISETP.LT.OR P4, PT, R66.reuse, 0x5a, P4 ;  /* 0x0000005a4200780c */ /* 0x040fe40002781670 */
[----:B------:R-:W-:Y:S01]  /*e4d0*/  ISETP.LT.OR P3, PT, R66, 0x61, P3 ;  /* 0x000000614200780c */ /* 0x000fe20001f61670 */
[----:B------:R-:W-:Y:S01]  /*e4e0*/  MUFU.EX2 R35, R35 ;  /* 0x0000002300237308 */ /* 0x000fe20000000800 */
[----:B------:R-:W-:Y:S02]  /*e4f0*/  FMNMX.FTZ R39, R74, R39, !PT ;  /* 0x000000274a277209 */ /* 0x000fe40007810000 */
[----:B------:R-:W-:Y:S02]  /*e500*/  FSEL R40, R40, -INF , !P4 ;  /* 0xff80000028287808 */ /* 0x000fe40006000000 */
[----:B------:R-:W-:-:S02]  /*e510*/  ISETP.GT.AND P4, PT, R73, 0x61, P2 ;  /* 0x000000614900780c */ /* 0x000fc40001784270 */
[----:B------:R-:W-:Y:S01]  /*e520*/  FSEL R49, R41, -INF , !P3 ;  /* 0xff80000029317808 */ /* 0x000fe20005800000 */
[----:B------:R-:W-:Y:S01]  /*e530*/  MUFU.EX2 R168, R168 ;  /* 0x000000a800a87308 */ /* 0x000fe20000000800 */
[----:B------:R-:W-:Y:S02]  /*e540*/  FMNMX.FTZ R41, R38, R39, !PT ;  /* 0x0000002726297209 */ /* 0x000fe40007810000 */
[----:B------:R-:W-:Y:S02]  /*e550*/  ISETP.LT.OR P4, PT, R66, 0x62, P4 ;  /* 0x000000624200780c */ /* 0x000fe40002781670 */
[----:B------:R-:W-:Y:S02]  /*e560*/  FMNMX.FTZ R41, R72, R41, !PT ;  /* 0x0000002948297209 */ /* 0x000fe40007810000 */
[----:B------:R-:W-:Y:S01]  /*e570*/  ISETP.GT.AND P3, PT, R73, 0x68, P2 ;  /* 0x000000684900780c */ /* 0x000fe20001764270 */
[----:B------:R0:W-:Y:S01]  /*e580*/  MUFU.EX2 R39, R50 ;  /* 0x0000003200277308 */ /* 0x0001e20000000800 */
[----:B------:R-:W-:-:S02]  /*e590*/  FSEL R42, R42, -INF , !P4 ;  /* 0xff8000002a2a7808 */ /* 0x000fc40006000000 */
[----:B------:R-:W-:Y:S02]  /*e5a0*/  ISETP.GT.AND P4, PT, R73, 0x69, P2 ;  /* 0x000000694900780c */ /* 0x000fe40001784270 */
[----:B------:R-:W-:Y:S02]  /*e5b0*/  FMNMX.FTZ R6, R40, R41, !PT ;  /* 0x0000002928067209 */ /* 0x000fe40007810000 */
[C---:B------:R-:W-:Y:S01]  /*e5c0*/  ISETP.LT.OR P3, PT, R66.reuse, 0x69, P3 ;  /* 0x000000694200780c */ /* 0x040fe20001f61670 */
[----:B------:R-:W-:Y:S01]  /*e5d0*/  MUFU.EX2 R37, R75 ;  /* 0x0000004b00257308 */ /* 0x000fe20000000800 */
[----:B------:R-:W-:Y:S02]  /*e5e0*/  ISETP.LT.OR P4, PT, R66, 0x6a, P4 ;  /* 0x0000006a4200780c */ /* 0x000fe40002781670 */
[----:B------:R-:W-:Y:S02]  /*e5f0*/  FMNMX.FTZ R41, R49, R6, !PT ;  /* 0x0000000631297209 */ /* 0x000fe40007810000 */
[----:B------:R-:W-:-:S02]  /*e600*/  FSEL R44, R44, -INF , !P3 ;  /* 0xff8000002c2c7808 */ /* 0x000fc40005800000 */
[----:B------:R-:W-:Y:S01]  /*e610*/  ISETP.GT.AND P3, PT, R73, 0x70, P2 ;  /* 0x000000704900780c */ /* 0x000fe20001764270 */
[----:B------:R-:W-:Y:S01]  /*e620*/  MUFU.EX2 R170, R170 ;  /* 0x000000aa00aa7308 */ /* 0x000fe20000000800 */
[----:B------:R-:W-:Y:S02]  /*e630*/  FSEL R12, R43, -INF , !P4 ;  /* 0xff8000002b0c7808 */ /* 0x000fe40006000000 */
[----:B------:R-:W-:Y:S02]  /*e640*/  FMNMX.FTZ R43, R42, R41, !PT ;  /* 0x000000292a2b7209 */ /* 0x000fe40007810000 */
[----:B------:R-:W-:Y:S02]  /*e650*/  ISETP.LT.OR P3, PT, R66, 0x71, P3 ;  /* 0x000000714200780c */ /* 0x000fe40001f61670 */
[----:B------:R-:W-:Y:S01]  /*e660*/  ISETP.GT.AND P4, PT, R73, 0x71, P2 ;  /* 0x000000714900780c */ /* 0x000fe20001784270 */
[----:B------:R1:W-:Y:S01]  /*e670*/  MUFU.EX2 R41, R52 ;  /* 0x0000003400297308 */ /* 0x0003e20000000800 */
[----:B------:R-:W-:-:S02]  /*e680*/  FMNMX.FTZ R43, R44, R43, !PT ;  /* 0x0000002b2c2b7209 */ /* 0x000fc40007810000 */
[----:B0-----:R-:W-:Y:S02]  /*e690*/  FSEL R50, R45, -INF , !P3 ;  /* 0xff8000002d327808 */ /* 0x001fe40005800000 */
[C---:B------:R-:W-:Y:S02]  /*e6a0*/  ISETP.GT.AND P3, PT, R73.reuse, 0x78, P2 ;  /* 0x000000784900780c */ /* 0x040fe40001764270 */
[----:B------:R-:W-:Y:S01]  /*e6b0*/  ISETP.LT.OR P4, PT, R66, 0x72, P4 ;  /* 0x000000724200780c */ /* 0x000fe20002781670 */
[----:B------:R-:W-:Y:S01]  /*e6c0*/  MUFU.EX2 R164, R164 ;  /* 0x000000a400a47308 */ /* 0x000fe20000000800 */
[----:B------:R-:W-:Y:S02]  /*e6d0*/  FMNMX.FTZ R43, R12, R43, !PT ;  /* 0x0000002b0c2b7209 */ /* 0x000fe40007810000 */
[----:B------:R-:W-:Y:S02]  /*e6e0*/  ISETP.GT.AND P2, PT, R73, 0x79, P2 ;  /* 0x000000794900780c */ /* 0x000fe40001744270 */
[----:B------:R-:W-:-:S02]  /*e6f0*/  ISETP.LT.OR P3, PT, R66, 0x79, P3 ;  /* 0x000000794200780c */ /* 0x000fc40001f61670 */
[----:B------:R-:W-:Y:S01]  /*e700*/  FSEL R46, R46, -INF , !P4 ;  /* 0xff8000002e2e7808 */ /* 0x000fe20006000000 */
[----:B------:R-:W-:Y:S01]  /*e710*/  MUFU.EX2 R166, R166 ;  /* 0x000000a600a67308 */ /* 0x000fe20000000800 */
[----:B------:R-:W-:Y:S02]  /*e720*/  FMNMX.FTZ R43, R50, R43, !PT ;  /* 0x0000002b322b7209 */ /* 0x000fe40007810000 */
[----:B------:R-:W-:Y:S02]  /*e730*/  ISETP.LT.OR P2, PT, R66, 0x7a, P2 ;  /* 0x0000007a4200780c */ /* 0x000fe40001741670 */
[----:B-1----:R-:W-:Y:S01]  /*e740*/  FSEL R52, R47, -INF , !P3 ;  /* 0xff8000002f347808 */ /* 0x002fe20005800000 */
[----:B------:R-:W-:Y:S01]  /*e750*/  FFMA.FTZ R47, R57, UR10, -R9 ;  /* 0x0000000a392f7c23 */ /* 0x000fe20008010809 */
[----:B------:R-:W-:Y:S01]  /*e760*/  FMNMX.FTZ R45, R46, R43, !PT ;  /* 0x0000002b2e2d7209 */ /* 0x000fe20007810000 */
[----:B------:R-:W-:Y:S01]  /*e770*/  MUFU.EX2 R160, R160 ;  /* 0x000000a000a07308 */ /* 0x000fe20000000800 */
[----:B------:R-:W-:-:S02]  /*e780*/  FSEL R48, R48, -INF , !P2 ;  /* 0xff80000030307808 */ /* 0x000fc40005000000 */
[----:B------:R-:W-:Y:S02]  /*e790*/  FMNMX.FTZ R45, R52, R45, !PT ;  /* 0x0000002d342d7209 */ /* 0x000fe40007810000 */
[----:B------:R-:W-:Y:S02]  /*e7a0*/  FSEL R54, R4, RZ, P6 ;  /* 0x000000ff04367208 */ /* 0x000fe40003000000 */
[----:B------:R-:W-:Y:S01]  /*e7b0*/  FMNMX.FTZ R6, R48, R45, !PT ;  /* 0x0000002d30067209 */ /* 0x000fe20007810000 */
[----:B------:R0:W-:Y:S01]  /*e7c0*/  MUFU.EX2 R43, R14 ;  /* 0x0000000e002b7308 */ /* 0x0001e20000000800 */
[----:B------:R-:W-:Y:S01]  /*e7d0*/  FFMA.FTZ R45, R55, UR10, -R9 ;  /* 0x0000000a372d7c23 */ /* 0x000fe20008010809 */
[----:B------:R-:W-:Y:S01]  /*e7e0*/  FADD.FTZ R54, -R54, R5 ;  /* 0x0000000536367221 */ /* 0x000fe20000010100 */
[--C-:B------:R-:W-:Y:S01]  /*e7f0*/  FFMA.FTZ R55, R65, UR10, -R9.reuse ;  /* 0x0000000a41377c23 */ /* 0x100fe20008010809 */
[----:B------:R-:W0:Y:S04]  /*e800*/  SHFL.BFLY PT, R53, R6, 0x2, 0x1f ;  /* 0x0c401f0006357f89 */ /* 0x000e2800000e0000 */
[----:B------:R-:W-:Y:S08]  /*e810*/  MUFU.EX2 R45, R45 ;  /* 0x0000002d002d7308 */ /* 0x000ff00000000800 */
[----:B------:R-:W-:Y:S08]  /*e820*/  MUFU.EX2 R162, R162 ;  /* 0x000000a200a27308 */ /* 0x000ff00000000800 */
[----:B------:R-:W-:Y:S01]  /*e830*/  MUFU.EX2 R47, R47 ;  /* 0x0000002f002f7308 */ /* 0x000fe20000000800 */
[----:B0-----:R-:W-:Y:S01]  /*e840*/  FMNMX.FTZ R14, R6, R53, !PT ;  /* 0x00000035060e7209 */ /* 0x001fe20007810000 */
[----:B------:R-:W-:-:S06]  /*e850*/  FFMA.FTZ R53, R61, UR10, -R9 ;  /* 0x0000000a3d357c23 */ /* 0x000fcc0008010809 */
[----:B------:R-:W-:Y:S01]  /*e860*/  MUFU.EX2 R156, R156 ;  /* 0x0000009c009c7308 */ /* 0x000fe20000000800 */
[----:B------:R-:W0:Y:S07]  /*e870*/  SHFL.BFLY PT, R57, R14, 0x1, 0x1f ;  /* 0x0c201f000e397f89 */ /* 0x000e2e00000e0000 */
[----:B------:R-:W-:Y:S08]  /*e880*/  MUFU.EX2 R51, R51 ;  /* 0x0000003300337308 */ /* 0x000ff00000000800 */
[----:B------:R-:W-:Y:S08]  /*e890*/  MUFU.EX2 R158, R158 ;  /* 0x0000009e009e7308 */ /* 0x000ff00000000800 */
[----:B------:R-:W-:Y:S01]  /*e8a0*/  MUFU.EX2 R53, R53 ;  /* 0x0000003500357308 */ /* 0x000fe20000000800 */
[----:B0-----:R-:W-:Y:S01]  /*e8b0*/  FMNMX.FTZ R6, R14, R57, !PT ;  /* 0x000000390e067209 */ /* 0x001fe20007810000 */
[----:B------:R-:W-:-:S03]  /*e8c0*/  FMUL.FTZ R14, R54, UR10 ;  /* 0x0000000a360e7c20 */ /* 0x000fc60008410000 */
[C---:B------:R-:W-:Y:S01]  /*e8d0*/  FSETP.NEU.FTZ.AND P2, PT, R6.reuse, -INF , PT ;  /* 0xff8000000600780b */ /* 0x040fe20003f5d000 */
[----:B------:R-:W-:Y:S02]  /*e8e0*/  FMUL.FTZ R9, R6, UR10 ;  /* 0x0000000a06097c20 */ /* 0x000fe40008410000 */
[----:B------:R-:W0:Y:S03]  /*e8f0*/  MUFU.EX2 R14, R14 ;  /* 0x0000000e000e7308 */ /* 0x000e260000000800 */
[----:B------:R-:W-:-:S05]  /*e900*/  FSEL R9, R9, RZ, P2 ;  /* 0x000000ff09097208 */ /* 0x000fca0001000000 */
[--C-:B------:R-:W-:Y:S01]  /*e910*/  FFMA.FTZ R183, R11, UR10, -R9.reuse ;  /* 0x0000000a0bb77c23 */ /* 0x100fe20008010809 */
[--C-:B------:R-:W-:Y:S01]  /*e920*/  FFMA.FTZ R175, R8, UR10, -R9.reuse ;  /* 0x0000000a08af7c23 */ /* 0x100fe20008010809 */
[--C-:B------:R-:W-:Y:S01]  /*e930*/  FFMA.FTZ R8, R28, UR10, -R9.reuse ;  /* 0x0000000a1c087c23 */ /* 0x100fe20008010809 */
[--C-:B------:R-:W-:Y:S01]  /*e940*/  FFMA.FTZ R181, R78, UR10, -R9.reuse ;  /* 0x0000000a4eb57c23 */ /* 0x100fe20008010809 */
[--C-:B------:R-:W-:Y:S01]  /*e950*/  FFMA.FTZ R10, R10, UR10, -R9.reuse ;  /* 0x0000000a0a0a7c23 */ /* 0x100fe20008010809 */
[--C-:B------:R-:W-:Y:S01]  /*e960*/  FFMA.FTZ R54, R13, UR10, -R9.reuse ;  /* 0x0000000a0d367c23 */ /* 0x100fe20008010809 */
[----:B------:R-:W-:Y:S01]  /*e970*/  MUFU.EX2 R183, R183 ;  /* 0x000000b700b77308 */ /* 0x000fe20000000800 */
[--C-:B------:R-:W-:Y:S01]  /*e980*/  FFMA.FTZ R177, R15, UR10, -R9.reuse ;  /* 0x0000000a0fb17c23 */ /* 0x100fe20008010809 */
[----:B------:R-:W-:Y:S01]  /*e990*/  FFMA.FTZ R20, R20, UR10, -R9 ;  /* 0x0000000a14147c23 */ /* 0x000fe20008010809 */
[----:B0-----:R-:W-:Y:S01]  /*e9a0*/  FFMA.FTZ R11, R14, R2, R67 ;  /* 0x000000020e0b7223 */ /* 0x001fe20000010043 */
[--C-:B------:R-:W-:Y:S01]  /*e9b0*/  FFMA.FTZ R179, R21, UR10, -R9.reuse ;  /* 0x0000000a15b37c23 */ /* 0x100fe20008010809 */
[--C-:B------:R-:W-:Y:S01]  /*e9c0*/  FFMA.FTZ R24, R24, UR10, -R9.reuse ;  /* 0x0000000a18187c23 */ /* 0x100fe20008010809 */
[----:B------:R-:W-:Y:S01]  /*e9d0*/  FFMA.FTZ R173, R25, UR10, -R9 ;  /* 0x0000000a19ad7c23 */ /* 0x000fe20008010809 */
        /* <DEDUP_REMOVED lines=33> */
[----:B------:R-:W-:Y:S01]  /*ebf0*/  FSEL R2, R6, RZ, P2 ;  /* 0x000000ff06027208 */ /* 0x000fe20001000000 */
[----:B------:R-:W-:Y:S01]  /*ec00*/  MUFU.EX2 R20, R20 ;  /* 0x0000001400147308 */ /* 0x000fe20000000800 */
[----:B------:R-:W-:Y:S01]  /*ec10*/  FFMA.FTZ R9, R48, UR10, -R9 ;  /* 0x0000000a30097c23 */ /* 0x000fe20008010809 */
[----:B------:R-:W-:Y:S01]  /*ec20*/  FADD.FTZ R28, R174, R11 ;  /* 0x0000000bae1c7221 */ /* 0x000fe20000010000 */
[----:B------:R-:W-:-:S02]  /*ec30*/  IMAD.U32 R13, RZ, RZ, UR59 ;  /* 0x0000003bff0d7e24 */ /* 0x000fc4000f8e00ff */
[----:B------:R-:W-:Y:S01]  /*ec40*/  FADD.FTZ R2, -R2, R7 ;  /* 0x0000000702027221 */ /* 0x000fe20000010100 */
[----:B------:R-:W-:Y:S01]  /*ec50*/  ISETP.GT.AND P2, PT, R3, UR40, PT ;  /* 0x0000002803007c0c */ /* 0x000fe2000bf44270 */
[----:B------:R-:W-:Y:S01]  /*ec60*/  FADD.FTZ R11, R35, R28 ;  /* 0x0000001c230b7221 */ /* 0x000fe20000010000 */
[----:B------:R-:W-:Y:S01]  /*ec70*/  UMOV UR59, UR47 ;  /* 0x0000002f003b7c82 */ /* 0x000fe20008000000 */
[----:B------:R-:W-:Y:S01]  /*ec80*/  FMUL.FTZ R2, R2, UR10 ;  /* 0x0000000a02027c20 */ /* 0x000fe20008410000 */
[----:B------:R-:W-:Y:S01]  /*ec90*/  MUFU.EX2 R179, R179 ;  /* 0x000000b300b37308 */ /* 0x000fe20000000800 */
[----:B------:R-:W-:Y:S01]  /*eca0*/  FADD.FTZ R28, R168, R11 ;  /* 0x0000000ba81c7221 */ /* 0x000fe20000010000 */
[----:B------:R-:W-:Y:S01]  /*ecb0*/  @!P1 LEA R13, R13, UR41, 0x3 ;  /* 0x000000290d0d9c11 */ /* 0x000fe2000f8e18ff */
[----:B------:R-:W-:Y:S01]  /*ecc0*/  FMUL.FTZ R88, R88, R14 ;  /* 0x0000000e58587220 */ /* 0x000fe20000410000 */
[----:B------:R-:W-:Y:S01]  /*ecd0*/  F2FP.F16.F32.PACK_AB R180, R180, R67 ;  /* 0x00000043b4b4723e */ /* 0x000fe200000000ff */
[----:B------:R-:W-:Y:S01]  /*ece0*/  FADD.FTZ R7, R37, R28 ;  /* 0x0000001c25077221 */ /* 0x000fe20000010000 */
[----:B------:R-:W-:Y:S01]  /*ecf0*/  F2FP.F16.F32.PACK_AB R182, R27, R182 ;  /* 0x000000b61bb6723e */ /* 0x000fe200000000ff */
[----:B------:R-:W-:Y:S01]  /*ed00*/  @!P1 VIADD R13, R13, 0x28860 ;  /* 0x000288600d0d9836 */ /* 0x000fe20000000000 */
[----:B------:R0:W1:Y:S01]  /*ed10*/  MUFU.EX2 R28, R2 ;  /* 0x00000002001c7308 */ /* 0x0000620000000800 */
[----:B------:R-:W-:Y:S01]  /*ed20*/  FADD.FTZ R56, R170, R7 ;  /* 0x00000007aa387221 */ /* 0x000fe20000010000 */
[----:B------:R-:W-:Y:S01]  /*ed30*/  F2FP.F16.F32.PACK_AB R176, R29, R176 ;  /* 0x000000b01db0723e */ /* 0x000fe200000000ff */
[----:B------:R-:W-:Y:S01]  /*ed40*/  FMUL.FTZ R89, R89, R14 ;  /* 0x0000000e59597220 */ /* 0x000fe20000410000 */
[----:B------:R-:W-:Y:S01]  /*ed50*/  @!P1 PRMT R13, RZ, 0x654, R13 ;  /* 0x00000654ff0d9816 */ /* 0x000fe2000000000d */
[----:B------:R-:W-:Y:S01]  /*ed60*/  FADD.FTZ R7, R39, R56 ;  /* 0x0000003827077221 */ /* 0x000fe20000010000 */
[----:B------:R-:W-:Y:S01]  /*ed70*/  F2FP.F16.F32.PACK_AB R178, R31, R178 ;  /* 0x000000b21fb2723e */ /* 0x000fe200000000ff */
[----:B------:R-:W-:Y:S01]  /*ed80*/  FMUL.FTZ R92, R92, R14 ;  /* 0x0000000e5c5c7220 */ /* 0x000fe20000410000 */
[----:B------:R-:W2:Y:S01]  /*ed90*/  MUFU.EX2 R24, R24 ;  /* 0x0000001800187308 */ /* 0x000ea20000000800 */
[----:B------:R-:W-:Y:S01]  /*eda0*/  FADD.FTZ R56, R164, R7 ;  /* 0x00000007a4387221 */ /* 0x000fe20000010000 */
[----:B------:R3:W-:Y:S01]  /*edb0*/  @!P1 SYNCS.ARRIVE.TRANS64.RED.A1T0 RZ, [R13+URZ], RZ ;  /* 0x000000ff0dff99a7 */ /* 0x0007e2000810043f */
[----:B------:R-:W-:Y:S01]  /*edc0*/  F2FP.F16.F32.PACK_AB R172, R33, R172 ;  /* 0x000000ac21ac723e */ /* 0x000fe200000000ff */
[----:B------:R-:W-:Y:S01]  /*edd0*/  FMUL.FTZ R93, R93, R14 ;  /* 0x0000000e5d5d7220 */ /* 0x000fe20000410000 */
[----:B------:R-:W-:Y:S01]  /*ede0*/  FADD.FTZ R7, R41, R56 ;  /* 0x0000003829077221 */ /* 0x000fe20000010000 */
[----:B------:R-:W-:Y:S01]  /*edf0*/  F2FP.F16.F32.PACK_AB R174, R35, R174 ;  /* 0x000000ae23ae723e */ /* 0x000fe200000000ff */
[----:B------:R-:W-:Y:S01]  /*ee00*/  FMUL.FTZ R96, R96, R14 ;  /* 0x0000000e60607220 */ /* 0x000fe20000410000 */
[----:B------:R-:W4:Y:S01]  /*ee10*/  MUFU.EX2 R173, R173 ;  /* 0x000000ad00ad7308 */ /* 0x000f220000000800 */
[----:B0-----:R-:W-:Y:S01]  /*ee20*/  FADD.FTZ R2, R166, R7 ;  /* 0x00000007a6027221 */ /* 0x001fe20000010000 */
[----:B-1----:R-:W-:Y:S01]  /*ee30*/  FFMA.FTZ R7, R28, R0, R181 ;  /* 0x000000001c077223 */ /* 0x002fe200000100b5 */
        /* <DEDUP_REMOVED lines=13> */
[----:B------:R-:W-:Y:S01]  /*ef10*/  MUFU.EX2 R152, R152 ;  /* 0x0000009800987308 */ /* 0x000fe20000000800 */
[----:B------:R-:W-:Y:S01]  /*ef20*/  FADD.FTZ R48, R162, R11 ;  /* 0x0000000ba2307221 */ /* 0x000fe20000010000 */
[----:B------:R-:W-:Y:S01]  /*ef30*/  FADD.FTZ R7, R177, R2 ;  /* 0x00000002b1077221 */ /* 0x000fe20000010000 */
[----:B------:R-:W-:Y:S01]  /*ef40*/  F2FP.F16.F32.PACK_AB R160, R45, R160 ;  /* 0x000000a02da0723e */ /* 0x000fe200000000ff */
[----:B------:R-:W-:Y:S01]  /*ef50*/  FMUL.FTZ R101, R101, R14 ;  /* 0x0000000e65657220 */ /* 0x000fe20000410000 */
[C---:B------:R-:W-:Y:S01]  /*ef60*/  FADD.FTZ R11, R47.reuse, R48 ;  /* 0x000000302f0b7221 */ /* 0x040fe20000010000 */
[----:B------:R-:W-:Y:S01]  /*ef70*/  FADD.FTZ R2, R20, R7 ;  /* 0x0000000714027221 */ /* 0x000fe20000010000 */
[----:B------:R-:W-:Y:S01]  /*ef80*/  F2FP.F16.F32.PACK_AB R162, R47, R162 ;  /* 0x000000a22fa2723e */ /* 0x000fe200000000ff */
[----:B------:R-:W1:Y:S01]  /*ef90*/  MUFU.EX2 R175, R175 ;  /* 0x000000af00af7308 */ /* 0x000e620000000800 */
[----:B------:R-:W-:Y:S01]  /*efa0*/  FADD.FTZ R48, R156, R11 ;  /* 0x0000000b9c307221 */ /* 0x000fe20000010000 */
[----:B------:R-:W-:Y:S01]  /*efb0*/  FADD.FTZ R7, R179, R2 ;  /* 0x00000002b3077221 */ /* 0x000fe20000010000 */
[C---:B------:R-:W-:Y:S01]  /*efc0*/  F2FP.F16.F32.PACK_AB R156, R51.reuse, R156 ;  /* 0x0000009c339c723e */ /* 0x040fe200000000ff */
[-C--:B------:R-:W-:Y:S01]  /*efd0*/  FMUL.FTZ R104, R104, R14.reuse ;  /* 0x0000000e68687220 */ /* 0x080fe20000410000 */
[----:B------:R-:W-:Y:S01]  /*efe0*/  FADD.FTZ R11, R51, R48 ;  /* 0x00000030330b7221 */ /* 0x000fe20000010000 */
[----:B--2---:R-:W-:Y:S01]  /*eff0*/  FADD.FTZ R2, R24, R7 ;  /* 0x0000000718027221 */ /* 0x004fe20000010000 */
[-C--:B------:R-:W-:Y:S01]  /*f000*/  FMUL.FTZ R105, R105, R14.reuse ;  /* 0x0000000e69697220 */ /* 0x080fe20000410000 */
[----:B------:R-:W-:Y:S01]  /*f010*/  MUFU.EX2 R55, R55 ;  /* 0x0000003700377308 */ /* 0x000fe20000000800 */
[-C--:B------:R-:W-:Y:S01]  /*f020*/  FMUL.FTZ R108, R108, R14.reuse ;  /* 0x0000000e6c6c7220 */ /* 0x080fe20000410000 */
[----:B----4-:R-:W-:Y:S01]  /*f030*/  FADD.FTZ R7, R173, R2 ;  /* 0x00000002ad077221 */ /* 0x010fe20000010000 */
[-C--:B------:R-:W-:Y:S01]  /*f040*/  FMUL.FTZ R109, R109, R14.reuse ;  /* 0x0000000e6d6d7220 */ /* 0x080fe20000410000 */
[-C--:B------:R-:W-:Y:S01]  /*f050*/  FMUL.FTZ R112, R112, R14.reuse ;  /* 0x0000000e70707220 */ /* 0x080fe20000410000 */
[-C--:B------:R-:W-:Y:S01]  /*f060*/  FMUL.FTZ R113, R113, R14.reuse ;  /* 0x0000000e71717220 */ /* 0x080fe20000410000 */
[----:B0-----:R-:W-:Y:S01]  /*f070*/  FADD.FTZ R2, R26, R7 ;  /* 0x000000071a027221 */ /* 0x001fe20000010000 */
[-C--:B------:R-:W-:Y:S01]  /*f080*/  FMUL.FTZ R116, R116, R14.reuse ;  /* 0x0000000e74747220 */ /* 0x080fe20000410000 */
[----:B------:R-:W0:Y:S01]  /*f090*/  MUFU.EX2 R8, R8 ;  /* 0x0000000800087308 */ /* 0x000e220000000800 */
[-C--:B------:R-:W-:Y:S01]  /*f0a0*/  FMUL.FTZ R117, R117, R14.reuse ;  /* 0x0000000e75757220 */ /* 0x080fe20000410000 */
[----:B-1----:R-:W-:Y:S01]  /*f0b0*/  FADD.FTZ R7, R175, R2 ;  /* 0x00000002af077221 */ /* 0x002fe20000010000 */
        /* <DEDUP_REMOVED lines=13> */
[----:B------:R2:W-:Y:S01]  /*f190*/  MUFU.EX2 R0, R36 ;  /* 0x0000002400007308 */ /* 0x0005e20000000800 */
[----:B0-----:R-:W-:Y:S01]  /*f1a0*/  FADD.FTZ R2, R8, R7 ;  /* 0x0000000708027221 */ /* 0x001fe20000010000 */
[-C--:B------:R-:W-:Y:S01]  /*f1b0*/  FMUL.FTZ R144, R144, R14.reuse ;  /* 0x0000000e90907220 */ /* 0x080fe20000410000 */
[-C--:B------:R-:W-:Y:S01]  /*f1c0*/  FMUL.FTZ R145, R145, R14.reuse ;  /* 0x0000000e91917220 */ /* 0x080fe20000410000 */
[-C--:B------:R-:W-:Y:S01]  /*f1d0*/  FMUL.FTZ R148, R148, R14.reuse ;  /* 0x0000000e94947220 */ /* 0x080fe20000410000 */
[----:B------:R-:W-:Y:S01]  /*f1e0*/  FMUL.FTZ R149, R149, R14 ;  /* 0x0000000e95957220 */ /* 0x000fe20000410000 */
[----:B------:R-:W-:Y:S01]  /*f1f0*/  F2FP.F16.F32.PACK_AB R181, R10, R181 ;  /* 0x000000b50ab5723e */ /* 0x000fe200000000ff */
[----:B------:R-:W-:Y:S01]  /*f200*/  VIADD R3, R3, 0xffffffff ;  /* 0xffffffff03037836 */ /* 0x000fe20000000000 */
[----:B------:R-:W0:Y:S01]  /*f210*/  MUFU.EX2 R169, R169 ;  /* 0x000000a900a97308 */ /* 0x000e220000000800 */
[----:B--2---:R-:W-:Y:S01]  /*f220*/  FADD.FTZ R36, R158, R11 ;  /* 0x0000000b9e247221 */ /* 0x004fe20000010000 */
[C---:B------:R-:W-:Y:S01]  /*f230*/  F2FP.F16.F32.PACK_AB R158, R53.reuse, R158 ;  /* 0x0000009e359e723e */ /* 0x040fe200000000ff */
[-C--:B------:R-:W-:Y:S01]  /*f240*/  FMUL.FTZ R90, R90, R28.reuse ;  /* 0x0000001c5a5a7220 */ /* 0x080fe20000410000 */
[----:B------:R-:W-:Y:S01]  /*f250*/  F2FP.F16.F32.PACK_AB R183, R54, R183 ;  /* 0x000000b736b7723e */ /* 0x000fe200000000ff */
[----:B------:R-:W-:Y:S01]  /*f260*/  FADD.FTZ R11, R53, R36 ;  /* 0x00000024350b7221 */ /* 0x000fe20000010000 */
[----:B------:R-:W-:Y:S01]  /*f270*/  F2FP.F16.F32.PACK_AB R177, R20, R177 ;  /* 0x000000b114b1723e */ /* 0x000fe200000000ff */
[----:B------:R-:W-:Y:S01]  /*f280*/  FMUL.FTZ R91, R91, R28 ;  /* 0x0000001c5b5b7220 */ /* 0x000fe20000410000 */
[----:B------:R-:W2:Y:S01]  /*f290*/  MUFU.EX2 R5, R64 ;  /* 0x0000004000057308 */ /* 0x000ea20000000800 */
[----:B------:R-:W-:Y:S01]  /*f2a0*/  FADD.FTZ R36, R152, R11 ;  /* 0x0000000b98247221 */ /* 0x000fe20000010000 */
[C---:B------:R-:W-:Y:S01]  /*f2b0*/  F2FP.F16.F32.PACK_AB R152, R55.reuse, R152 ;  /* 0x000000983798723e */ /* 0x040fe200000000ff */
[-C--:B------:R-:W-:Y:S01]  /*f2c0*/  FMUL.FTZ R94, R94, R28.reuse ;  /* 0x0000001c5e5e7220 */ /* 0x080fe20000410000 */
[----:B------:R-:W-:Y:S01]  /*f2d0*/  F2FP.F16.F32.PACK_AB R179, R24, R179 ;  /* 0x000000b318b3723e */ /* 0x000fe200000000ff */
[----:B------:R-:W-:Y:S01]  /*f2e0*/  FADD.FTZ R11, R55, R36 ;  /* 0x00000024370b7221 */ /* 0x000fe20000010000 */
[----:B------:R-:W-:Y:S01]  /*f2f0*/  F2FP.F16.F32.PACK_AB R173, R26, R173 ;  /* 0x000000ad1aad723e */ /* 0x000fe200000000ff */
[-C--:B------:R-:W-:Y:S01]  /*f300*/  FMUL.FTZ R95, R95, R28.reuse ;  /* 0x0000001c5f5f7220 */ /* 0x080fe20000410000 */
[----:B------:R-:W4:Y:S01]  /*f310*/  MUFU.EX2 R30, R30 ;  /* 0x0000001e001e7308 */ /* 0x000f220000000800 */
[----:B-1----:R-:W-:Y:S01]  /*f320*/  FADD.FTZ R36, R154, R11 ;  /* 0x0000000b9a247221 */ /* 0x002fe20000010000 */
[----:B0-----:R-:W-:Y:S01]  /*f330*/  FADD.FTZ R7, R169, R2 ;  /* 0x00000002a9077221 */ /* 0x001fe20000010000 */
[----:B------:R-:W-:Y:S01]  /*f340*/  F2FP.F16.F32.PACK_AB R175, R8, R175 ;  /* 0x000000af08af723e */ /* 0x000fe200000000ff */
        /* <DEDUP_REMOVED lines=12> */
[----:B------:R-:W1:Y:S01]  /*f410*/  MUFU.EX2 R32, R32 ;  /* 0x0000002000207308 */ /* 0x000e620000000800 */
[C---:B----4-:R-:W-:Y:S01]  /*f420*/  FADD.FTZ R36, R30.reuse, R7 ;  /* 0x000000071e247221 */ /* 0x050fe20000010000 */
[----:B------:R-:W-:Y:S01]  /*f430*/  F2FP.F16.F32.PACK_AB R169, R30, R169 ;  /* 0x000000a91ea9723e */ /* 0x000fe200000000ff */
[-C--:B------:R-:W-:Y:S01]  /*f440*/  FMUL.FTZ R115, R115, R28.reuse ;  /* 0x0000001c73737220 */ /* 0x080fe20000410000 */
[-C--:B------:R-:W-:Y:S01]  /*f450*/  FMUL.FTZ R118, R118, R28.reuse ;  /* 0x0000001c76767220 */ /* 0x080fe20000410000 */
[-C--:B------:R-:W-:Y:S01]  /*f460*/  FMUL.FTZ R119, R119, R28.reuse ;  /* 0x0000001c77777220 */ /* 0x080fe20000410000 */
[-C--:B------:R-:W-:Y:S01]  /*f470*/  FMUL.FTZ R122, R122, R28.reuse ;  /* 0x0000001c7a7a7220 */ /* 0x080fe20000410000 */
[-C--:B------:R-:W-:Y:S01]  /*f480*/  FMUL.FTZ R123, R123, R28.reuse ;  /* 0x0000001c7b7b7220 */ /* 0x080fe20000410000 */
[----:B------:R-:W2:Y:S01]  /*f490*/  MUFU.EX2 R165, R165 ;  /* 0x000000a500a57308 */ /* 0x000ea20000000800 */
        /* <DEDUP_REMOVED lines=8> */
[C---:B-1----:R-:W-:Y:S01]  /*f520*/  FADD.FTZ R36, R32.reuse, R5 ;  /* 0x0000000520247221 */ /* 0x042fe20000010000 */
[----:B------:R-:W-:Y:S01]  /*f530*/  F2FP.F16.F32.PACK_AB R171, R32, R171 ;  /* 0x000000ab20ab723e */ /* 0x000fe200000000ff */
[-C--:B------:R-:W-:Y:S01]  /*f540*/  FMUL.FTZ R138, R138, R28.reuse ;  /* 0x0000001c8a8a7220 */ /* 0x080fe20000410000 */
[-C--:B------:R-:W-:Y:S01]  /*f550*/  FMUL.FTZ R139, R139, R28.reuse ;  /* 0x0000001c8b8b7220 */ /* 0x080fe20000410000 */
[-C--:B------:R-:W-:Y:S01]  /*f560*/  FMUL.FTZ R142, R142, R28.reuse ;  /* 0x0000001c8e8e7220 */ /* 0x080fe20000410000 */
[-C--:B------:R-:W-:Y:S01]  /*f570*/  FMUL.FTZ R143, R143, R28.reuse ;  /* 0x0000001c8f8f7220 */ /* 0x080fe20000410000 */
[-C--:B------:R-:W-:Y:S01]  /*f580*/  FMUL.FTZ R146, R146, R28.reuse ;  /* 0x0000001c92927220 */ /* 0x080fe20000410000 */
[----:B------:R-:W1:Y:S01]  /*f590*/  MUFU.EX2 R167, R167 ;  /* 0x000000a700a77308 */ /* 0x000e620000000800 */
[----:B--2---:R-:W-:Y:S01]  /*f5a0*/  FADD.FTZ R5, R165, R36 ;  /* 0x00000024a5057221 */ /* 0x004fe20000010000 */
[-C--:B------:R-:W-:Y:S01]  /*f5b0*/  FMUL.FTZ R147, R147, R28.reuse ;  /* 0x0000001c93937220 */ /* 0x080fe20000410000 */
[-C--:B------:R-:W-:Y:S01]  /*f5c0*/  FMUL.FTZ R150, R150, R28.reuse ;  /* 0x0000001c96967220 */ /* 0x080fe20000410000 */
[----:B------:R-:W-:Y:S01]  /*f5d0*/  FMUL.FTZ R151, R151, R28 ;  /* 0x0000001c97977220 */ /* 0x000fe20000410000 */
[----:B------:R-:W-:-:S03]  /*f5e0*/  IMAD.MOV.U32 R7, RZ, RZ, R6 ;  /* 0x000000ffff077224 */ /* 0x000fc600078e0006 */
[----:B------:R-:W2:Y:S01]  /*f5f0*/  MUFU.EX2 R161, R161 ;  /* 0x000000a100a17308 */ /* 0x000ea20000000800 */
[C---:B0-----:R-:W-:Y:S01]  /*f600*/  FADD.FTZ R36, R34.reuse, R5 ;  /* 0x0000000522247221 */ /* 0x041fe20000010000 */
[----:B------:R-:W-:-:S06]  /*f610*/  F2FP.F16.F32.PACK_AB R165, R34, R165 ;  /* 0x000000a522a5723e */ /* 0x000fcc00000000ff */
[----:B------:R-:W0:Y:S01]  /*f620*/  MUFU.EX2 R38, R38 ;  /* 0x0000002600267308 */ /* 0x000e220000000800 */
[----:B-1----:R-:W-:Y:S01]  /*f630*/  FADD.FTZ R5, R167, R36 ;  /* 0x00000024a7057221 */ /* 0x002fe20000010000 */
[----:B------:R-:W-:-:S03]  /*f640*/  F2FP.F16.F32.PACK_AB R167, R0, R167 ;  /* 0x000000a700a7723e */ /* 0x000fc600000000ff */
[----:B------:R-:W-:Y:S01]  /*f650*/  FADD.FTZ R36, R0, R5 ;  /* 0x0000000500247221 */ /* 0x000fe20000010000 */
[----:B------:R-:W-:Y:S02]  /*f660*/  IMAD.MOV.U32 R5, RZ, RZ, R4 ;  /* 0x000000ffff057224 */ /* 0x000fe400078e0004 */
        /* <DEDUP_REMOVED lines=28> */
[----:B---3--:R-:W-:Y:S06]  /*f830*/  @P2 BRA `(.L_x_1248) ;  /* 0xffffffc400e82947 */ /* 0x008fec000383ffff */
.L_x_1231:
[----:B------:R-:W-:Y:S06]  /*f840*/  BAR.ARV 0x8, 0x180 ;  /* 0x0206000000007b1d */ /* 0x000fec0000002000 */
[----:B------:R-:W-:Y:S05]  /*f850*/  @!P0 BRA `(.L_x_1249) ;  /* 0x0000000000048947 */ /* 0x000fea0003800000 */
[----:B------:R-:W-:Y:S01]  /*f860*/  BPT.TRAP 0x1 ;  /* 0x000000040000795c */ /* 0x000fe20000300000 */
.L_x_1249:
[----:B------:R-:W-:Y:S01]  /*f870*/  ULEA UR5, UR47, UR41, 0x3 ;  /* 0x000000292f057291 */ /* 0x000fe2000f8e183f */
[----:B------:R-:W-:-:S05]  /*f880*/  IMAD.U32 R3, RZ, RZ, UR50 ;  /* 0x00000032ff037e24 */ /* 0x000fca000f8e00ff */
[----:B------:R-:W-:-:S04]  /*f890*/  SHF.L.U32 R3, R3, 0x1f, RZ ;  /* 0x0000001f03037819 */ /* 0x000fc800000006ff */
[----:B------:R0:W1:Y:S01]  /*f8a0*/  SYNCS.PHASECHK.TRANS64.TRYWAIT P2, [UR5+0x28850], R3 ;  /* 0x02885003ff0075a7 */ /* 0x0000620008040145 */
[----:B------:R-:W-:Y:S05]  /*f8b0*/  @!P0 BRA `(.L_x_1250) ;  /* 0x0000000000048947 */ /* 0x000fea0003800000 */
[----:B------:R-:W-:Y:S01]  /*f8c0*/  BPT.TRAP 0x1 ;  /* 0x000000040000795c */ /* 0x000fe20000300000 */
.L_x_1250:
[----:B-1----:R-:W-:Y:S05]  /*f8d0*/  @P2 BRA `(.L_x_1251) ;  /* 0x0000000000082947 */ /* 0x002fea0003800000 */
[----:B------:R-:W1:Y:S02]  /*f8e0*/  SYNCS.PHASECHK.TRANS64.TRYWAIT P0, [UR5+0x28850], R3 ;  /* 0x02885003ff0075a7 */ /* 0x000e640008000145 */
[----:B-1----:R-:W-:Y:S05]  /*f8f0*/  @!P0 BRA `(.L_x_1252) ;  /* 0x000000a800d48947 */ /* 0x002fea0003800000 */
.L_x_1251:
[----:B------:R-:W-:Y:S01]  /*f900*/  UIADD3 UR41, UR41, 0x400, URZ ;  /* 0x0000040029297890 */ /* 0x000fe2000fffe03f */
[----:B------:R-:W-:Y:S01]  /*f910*/  WARPGROUP.ARRIVE ;  /* 0x00000000000079c5 */ /* 0x000fe20000000000 */
[----:B------:R-:W-:Y:S01]  /*f920*/  UMOV UR7, 0x40000040 ;  /* 0x4000004000077882 */ /* 0x000fe20000000000 */
[----:B01----:R-:W0:Y:S01]  /*f930*/  SHFL.BFLY PT, R3, R2, 0x2, 0x1f ;  /* 0x0c401f0002037f89 */ /* 0x003e2200000e0000 */
[----:B------:R-:W-:Y:S01]  /*f940*/  USHF.R.U32.HI UR41, URZ, 0x4, UR41 ;  /* 0x000000043f297899 */ /* 0x000fe20008011629 */
[----:B------:R-:W-:Y:S01]  /*f950*/  IMAD.U32 R11, RZ, RZ, UR5 ;  /* 0x00000005ff0b7e24 */ /* 0x000fe2000f8e00ff */
[----:B------:R-:W-:Y:S01]  /*f960*/  UIADD3 UR48, UR48, 0x1, URZ ;  /* 0x0000000130307890 */ /* 0x000fe2000fffe03f */
[----:B------:R-:W1:Y:S01]  /*f970*/  SHFL.BFLY PT, R5, R0, 0x2, 0x1f ;  /* 0x0c401f0000057f89 */ /* 0x000e6200000e0000 */
[----:B------:R-:W-:Y:S01]  /*f980*/  ULOP3.LUT UR41, UR41, 0x3fff, URZ, 0xc0, !UPT ;  /* 0x00003fff29297892 */ /* 0x000fe2000f8ec03f */
[----:B------:R-:W-:Y:S02]  /*f990*/  @!P1 VIADD R11, R11, 0x28860 ;  /* 0x000288600b0b9836 */ /* 0x000fe40000000000 */
[----:B------:R-:W-:Y:S01]  /*f9a0*/  IMAD.MOV.U32 R9, RZ, RZ, RZ ;  /* 0x000000ffff097224 */ /* 0x000fe200078e00ff */
[----:B------:R-:W-:Y:S01]  /*f9b0*/  ULOP3.LUT UR4, UR41, 0x4000000, URZ, 0xfc, !UPT ;  /* 0x0400000029047892 */ /* 0x000fe2000f8efc3f */
[----:B------:R-:W-:Y:S01]  /*f9c0*/  IMAD.U32 R14, RZ, RZ, UR10 ;  /* 0x0000000aff0e7e24 */ /* 0x000fe2000f8e00ff */
[----:B------:R-:W-:Y:S01]  /*f9d0*/  @!P1 PRMT R11, RZ, 0x654, R11 ;  /* 0x00000654ff0b9816 */ /* 0x000fe2000000000b */
[----:B------:R-:W-:Y:S01]  /*f9e0*/  IMAD.MOV.U32 R20, RZ, RZ, -0x800000 ;  /* 0xff800000ff147424 */ /* 0x000fe200078e00ff */
[----:B------:R-:W-:-:S02]  /*f9f0*/  ULEA UR4, UR47, UR4, 0xb ;  /* 0x000000042f047291 */ /* 0x000fc4000f8e583f */
[----:B------:R-:W-:-:S04]  /*fa00*/  UIADD3 UR47, UR47, 0x1, URZ ;  /* 0x000000012f2f7890 */ /* 0x000fc8000fffe03f */
[----:B------:R-:W-:Y:S01]  /*fa10*/  UISETP.NE.AND UP0, UPT, UR47, 0x2, UPT ;  /* 0x000000022f00788c */ /* 0x000fe2000bf05270 */
[----:B------:R-:W-:Y:S02]  /*fa20*/  UMOV UR6, UR4 ;  /* 0x0000000400067c82 */ /* 0x000fe40008000000 */
[----:B------:R-:W-:Y:S01]  /*fa30*/  HGMMA.64x128x16.F32 R88, R180, gdesc[UR4].tnspB, R88, gsb0 ;  /* 0x41e00004b4587df0 */ /* 0x000fe20008000858 */
[----:B------:R-:W-:Y:S01]  /*fa40*/  UIADD3 UR6, UR4, 0x80, URZ ;  /* 0x0000008004067890 */ /* 0x000fe2000fffe03f */
[----:B0-----:R-:W-:Y:S01]  /*fa50*/  FADD.FTZ R3, R3, R2 ;  /* 0x0000000203037221 */ /* 0x001fe20000010000 */
[----:B------:R-:W-:Y:S01]  /*fa60*/  UMOV UR7, 0x40000040 ;  /* 0x4000004000077882 */ /* 0x000fe20000000000 */
[----:B------:R-:W-:Y:S02]  /*fa70*/  IMAD.MOV.U32 R2, RZ, RZ, RZ ;  /* 0x000000ffff027224 */ /* 0x000fe400078e00ff */
[----:B-1----:R-:W-:Y:S01]  /*fa80*/  FADD.FTZ R5, R5, R0 ;  /* 0x0000000005057221 */ /* 0x002fe20000010000 */
[----:B------:R-:W-:Y:S01]  /*fa90*/  IMAD.MOV.U32 R0, RZ, RZ, -0x800000 ;  /* 0xff800000ff007424 */ /* 0x000fe200078e00ff */
[----:B------:R-:W0:Y:S01]  /*faa0*/  SHFL.BFLY PT, R8, R3, 0x1, 0x1f ;  /* 0x0c201f0003087f89 */ /* 0x000e2200000e0000 */
[----:B------:R-:W-:-:S03]  /*fab0*/  USEL UR47, UR47, URZ, UP0 ;  /* 0x0000003f2f2f7287 */ /* 0x000fc60008000000 */
[----:B------:R-:W1:Y:S01]  /*fac0*/  SHFL.BFLY PT, R10, R5, 0x1, 0x1f ;  /* 0x0c201f00050a7f89 */ /* 0x000e6200000e0000 */
[----:B0-----:R-:W-:Y:S01]  /*fad0*/  FADD.FTZ R8, R3, R8 ;  /* 0x0000000803087221 */ /* 0x001fe20000010000 */
[----:B------:R-:W-:Y:S02]  /*fae0*/  IMAD.U32 R3, RZ, RZ, UR10 ;  /* 0x0000000aff037e24 */ /* 0x000fe4000f8e00ff */
[----:B-1----:R-:W-:Y:S02]  /*faf0*/  FADD.FTZ R12, R5, R10 ;  /* 0x0000000a050c7221 */ /* 0x002fe40000010000 */
[----:B------:R-:W-:-:S03]  /*fb00*/  FSETP.NE.FTZ.AND P0, PT, R8, RZ, PT ;  /* 0x000000ff0800720b */ /* 0x000fc60003f15000 */
[----:B------:R-:W-:-:S10]  /*fb10*/  FSETP.NE.FTZ.AND P2, PT, R12, RZ, PT ;  /* 0x000000ff0c00720b */ /* 0x000fd40003f55000 */
[----:B------:R-:W0:Y:S01]  /*fb20*/  @P0 MUFU.LG2 R7, R8 ;  /* 0x0000000800070308 */ /* 0x000e220000000c00 */
[----:B------:R-:W-:Y:S02]  /*fb30*/  @P0 FMUL.FTZ R3, R3, 0.69314718246459960938 ;  /* 0x3f31721803030820 */ /* 0x000fe40000410000 */
[----:B------:R-:W-:-:S05]  /*fb40*/  @P2 FMUL.FTZ R14, R14, 0.69314718246459960938 ;  /* 0x3f3172180e0e2820 */ /* 0x000fca0000410000 */
[----:B------:R-:W1:Y:S08]  /*fb50*/  @P2 MUFU.LG2 R10, R12 ;  /* 0x0000000c000a2308 */ /* 0x000e700000000c00 */
[----:B------:R0:W2:Y:S08]  /*fb60*/  @P0 MUFU.RCP R2, R8 ;  /* 0x0000000800020308 */ /* 0x0000b00000001000 */
[----:B------:R-:W3:Y:S01]  /*fb70*/  @P2 MUFU.RCP R9, R12 ;  /* 0x0000000c00092308 */ /* 0x000ee20000001000 */
[----:B0-----:R-:W-:Y:S01]  /*fb80*/  @P0 FMUL.FTZ R8, R7, 0.69314718246459960938 ;  /* 0x3f31721807080820 */ /* 0x001fe20000410000 */
[----:B-1----:R-:W-:-:S03]  /*fb90*/  @P2 FMUL.FTZ R5, R10, 0.69314718246459960938 ;  /* 0x3f3172180a052820 */ /* 0x002fc60000410000 */
[----:B------:R-:W-:Y:S01]  /*fba0*/  @P0 FFMA.FTZ R20, R3, R4, R8 ;  /* 0x0000000403140223 */ /* 0x000fe20000010008 */
[----:B------:R-:W-:Y:S01]  /*fbb0*/  @P2 FFMA.FTZ R0, R14, R6, R5 ;  /* 0x000000060e002223 */ /* 0x000fe20000010005 */
[----:B------:R-:W-:Y:S01]  /*fbc0*/  PLOP3.LUT P0, PT, PT, PT, PT, 0x8, 0x0 ;  /* 0x000000000000781c */ /* 0x000fe20003f0e170 */
        /* <DEDUP_REMOVED lines=31> */
[----:B------:R-:W-:-:S04]  /*fdc0*/  USEL UR4, URZ, 0x1, UP0 ;  /* 0x000000013f047887 */ /* 0x000fc80008000000 */
[----:B------:R-:W-:Y:S01]  /*fdd0*/  ULOP3.LUT UR50, UR50, UR4, URZ, 0x3c, !UPT ;  /* 0x0000000432327292 */ /* 0x000fe2000f8e3c3f */
        /* <DEDUP_REMOVED lines=37> */
[-C--:B---3--:R-:W-:Y:S01]  /*10030*/  FMUL.FTZ R2, R90, R9.reuse ;  /* 0x000000095a027220 */ /* 0x088fe20000410000 */
        /* <DEDUP_REMOVED lines=30> */
[----:B0-----:R-:W-:-:S07]  /*10220*/  FMUL.FTZ R151, R151, R9 ;  /* 0x0000000997977220 */ /* 0x001fce0000410000 */
.L_x_1182:
[----:B------:R-:W0:Y:S01]  /*10230*/  S2R R4, SR_CgaCtaId ;  /* 0x0000000000047919 */ /* 0x000e220000008800 */
[----:B------:R-:W-:Y:S01]  /*10240*/  MOV R21, 0x400 ;  /* 0x0000040000157802 */ /* 0x000fe20000000f00 */
[----:B------:R-:W-:Y:S01]  /*10250*/  BSSY B0, `(.L_x_1253) ;  /* 0x00002e8000007945 */ /* 0x000fe20003800000 */
[----:B------:R-:W-:Y:S02]  /*10260*/  BAR.SYNC.DEFER_BLOCKING 0x5, 0x180 ;  /* 0x0146000000007b1d */ /* 0x000fe40000010000 */
[----:B0-----:R-:W-:-:S05]  /*10270*/  LEA R21, R4, R21, 0x18 ;  /* 0x0000001504157211 */ /* 0x001fca00078ec0ff */
[----:B------:R-:W0:Y:S02]  /*10280*/  LDS.128 R4, [R21+0x288d0] ;  /* 0x0288d00015047984 */ /* 0x000e240000000c00 */
[----:B0-----:R-:W-:Y:S02]  /*10290*/  R2UR UR5, R5 ;  /* 0x00000000050572ca */ /* 0x001fe400000e0000 */
[----:B------:R-:W-:Y:S02]  /*102a0*/  R2UR UR7, R6 ;  /* 0x00000000060772ca */ /* 0x000fe400000e0000 */
[----:B------:R-:W-:Y:S01]  /*102b0*/  R2UR UR6, R7 ;  /* 0x00000000070672ca */ /* 0x000fe200000e0000 */
[----:B------:R-:W-:Y:S06]  /*102c0*/  BAR.ARV 0x4, 0x180 ;  /* 0x0106000000007b1d */ /* 0x000fec0000002000 */
[----:B------:R-:W-:Y:S08]  /*102d0*/  @P0 BRA `(.L_x_1254) ;  /* 0x0000002000640947 */ /* 0x000ff00003800000 */
[----:B------:R-:W0:Y:S01]  /*102e0*/  S2R R4, SR_SWINHI ;  /* 0x0000000000047919 */ /* 0x000e220000002f00 */
[----:B------:R-:W-:Y:S01]  /*102f0*/  ULDC.64 UR10, c[0x0][0xc00] ;  /* 0x00030000000a7ab9 */ /* 0x000fe20000000a00 */
[----:B------:R-:W-:Y:S01]  /*10300*/  ULDC.64 UR8, c[0x0][0xc00] ;  /* 0x0003000000087ab9 */ /* 0x000fe20000000a00 */
[----:B------:R-:W1:Y:S01]  /*10310*/  LDC R45, c[0x0][0xbe8] ;  /* 0x0002fa00ff2d7b82 */ /* 0x000e620000000800 */
[----:B------:R-:W-:Y:S01]  /*10320*/  UIMAD.WIDE UR8, UR43, 0x4, UR8 ;  /* 0x000000042b0878a5 */ /* 0x000fe2000f8e0208 */
[----:B------:R-:W-:Y:S02]  /*10330*/  MOV R32, R21 ;  /* 0x0000001500207202 */ /* 0x000fe40000000f00 */
[----:B0-----:R-:W-:-:S03]  /*10340*/  MOV R33, R4 ;  /* 0x0000000400217202 */ /* 0x001fc60000000f00 */
[----:B------:R-:W-:-:S03]  /*10350*/  IMAD.WIDE R4, R218, 0x2, R32 ;  /* 0x00000002da047825 */ /* 0x000fc600078e0220 */
[C---:B------:R-:W-:Y:S02]  /*10360*/  LOP3.LUT R7, R4.reuse, 0x380, RZ, 0xc0, !PT ;  /* 0x0000038004077812 */ /* 0x040fe400078ec0ff */
[C---:B------:R-:W-:Y:S02]  /*10370*/  IADD3 R8, P5, R4.reuse, 0x40, RZ ;  /* 0x0000004004087810 */ /* 0x040fe40007fbe0ff */
[----:B------:R-:W-:Y:S02]  /*10380*/  SHF.R.U64 R7, R7, 0x3, RZ ;  /* 0x0000000307077819 */ /* 0x000fe400000012ff */
[C---:B------:R-:W-:Y:S01]  /*10390*/  IADD3 R31, P6, R4.reuse, 0x20, RZ ;  /* 0x00000020041f7810 */ /* 0x040fe20007fde0ff */
[--C-:B------:R-:W-:Y:S01]  /*103a0*/  IMAD.X R27, RZ, RZ, R5.reuse, P5 ;  /* 0x000000ffff1b7224 */ /* 0x100fe200028e0605 */
[C---:B------:R-:W-:Y:S02]  /*103b0*/  IADD3 R35, P4, R4.reuse, 0x60, RZ ;  /* 0x0000006004237810 */ /* 0x040fe40007f9e0ff */
[C---:B------:R-:W-:Y:S01]  /*103c0*/  IADD3 R37, P3, R4.reuse, 0x4000, RZ ;  /* 0x0000400004257810 */ /* 0x040fe20007f7e0ff */
[--C-:B------:R-:W-:Y:S01]  /*103d0*/  IMAD.X R29, RZ, RZ, R5.reuse, P6 ;  /* 0x000000ffff1d7224 */ /* 0x100fe200030e0605 */
[C---:B------:R-:W-:Y:S01]  /*103e0*/  IADD3 R39, P2, R4.reuse, 0x4020, RZ ;  /* 0x0000402004277810 */ /* 0x040fe20007f5e0ff */
[--C-:B------:R-:W-:Y:S01]  /*103f0*/  IMAD.X R25, RZ, RZ, R5.reuse, P4 ;  /* 0x000000ffff197224 */ /* 0x100fe200020e0605 */
[C---:B------:R-:W-:Y:S01]  /*10400*/  IADD3 R41, P1, R4.reuse, 0x4040, RZ ;  /* 0x0000404004297810 */ /* 0x040fe20007f3e0ff */
[--C-:B------:R-:W-:Y:S01]  /*10410*/  IMAD.X R15, RZ, RZ, R5.reuse, P3 ;  /* 0x000000ffff0f7224 */ /* 0x100fe200018e0605 */
[----:B------:R-:W-:Y:S01]  /*10420*/  IADD3 R34, P0, R4, 0x4060, RZ ;  /* 0x0000406004227810 */ /* 0x000fe20007f1e0ff */
[--C-:B------:R-:W-:Y:S01]  /*10430*/  IMAD.X R13, RZ, RZ, R5.reuse, P2 ;  /* 0x000000ffff0d7224 */ /* 0x100fe200010e0605 */
[----:B------:R-:W-:Y:S01]  /*10440*/  LOP3.LUT R4, R7, R4, RZ, 0x3c, !PT ;  /* 0x0000000407047212 */ /* 0x000fe200078e3cff */
[--C-:B------:R-:W-:Y:S01]  /*10450*/  IMAD.X R11, RZ, RZ, R5.reuse, P1 ;  /* 0x000000ffff0b7224 */ /* 0x100fe200008e0605 */
[----:B------:R-:W-:Y:S01]  /*10460*/  LOP3.LUT R7, R8, 0x380, RZ, 0xc0, !PT ;  /* 0x0000038008077812 */ /* 0x000fe200078ec0ff */
[----:B------:R-:W-:Y:S01]  /*10470*/  IMAD.X R9, RZ, RZ, R5, P0 ;  /* 0x000000ffff097224 */ /* 0x000fe200000e0605 */
[----:B------:R-:W-:-:S02]  /*10480*/  LOP3.LUT R6, R31, 0x380, RZ, 0xc0, !PT ;  /* 0x000003801f067812 */ /* 0x000fc400078ec0ff */
[----:B------:R-:W-:Y:S02]  /*10490*/  SHF.R.U64 R7, R7, 0x3, RZ ;  /* 0x0000000307077819 */ /* 0x000fe400000012ff */
[----:B------:R-:W-:Y:S02]  /*104a0*/  LOP3.LUT R10, R35, 0x380, RZ, 0xc0, !PT ;  /* 0x00000380230a7812 */ /* 0x000fe400078ec0ff */
[----:B------:R-:W-:Y:S02]  /*104b0*/  LOP3.LUT R12, R37, 0x380, RZ, 0xc0, !PT ;  /* 0x00000380250c7812 */ /* 0x000fe400078ec0ff */
[----:B------:R-:W-:Y:S02]  /*104c0*/  LOP3.LUT R26, R7, R8, RZ, 0x3c, !PT ;  /* 0x00000008071a7212 */ /* 0x000fe400078e3cff */
[----:B------:R-:W-:Y:S02]  /*104d0*/  SHF.R.U64 R6, R6, 0x3, RZ ;  /* 0x0000000306067819 */ /* 0x000fe400000012ff */
[----:B------:R-:W-:-:S02]  /*104e0*/  SHF.R.U64 R10, R10, 0x3, RZ ;  /* 0x000000030a0a7819 */ /* 0x000fc400000012ff */
[----:B------:R-:W-:Y:S02]  /*104f0*/  LOP3.LUT R8, R39, 0x380, RZ, 0xc0, !PT ;  /* 0x0000038027087812 */ /* 0x000fe400078ec0ff */
[----:B------:R-:W-:Y:S02]  /*10500*/  SHF.R.U64 R12, R12, 0x3, RZ ;  /* 0x000000030c0c7819 */ /* 0x000fe400000012ff */
[----:B------:R-:W-:Y:S02]  /*10510*/  LOP3.LUT R28, R6, R31, RZ, 0x3c, !PT ;  /* 0x0000001f061c7212 */ /* 0x000fe400078e3cff */
[----:B------:R-:W-:Y:S02]  /*10520*/  LOP3.LUT R24, R10, R35, RZ, 0x3c, !PT ;  /* 0x000000230a187212 */ /* 0x000fe400078e3cff */
[----:B------:R-:W-:Y:S02]  /*10530*/  SHF.R.U64 R8, R8, 0x3, RZ ;  /* 0x0000000308087819 */ /* 0x000fe400000012ff */
[----:B------:R-:W-:-:S02]  /*10540*/  LOP3.LUT R10, R41, 0x380, RZ, 0xc0, !PT ;  /* 0x00000380290a7812 */ /* 0x000fc400078ec0ff */
[----:B------:R-:W-:Y:S02]  /*10550*/  LOP3.LUT R31, R34, 0x380, RZ, 0xc0, !PT ;  /* 0x00000380221f7812 */ /* 0x000fe400078ec0ff */
[----:B------:R-:W-:Y:S02]  /*10560*/  LOP3.LUT R14, R12, R37, RZ, 0x3c, !PT ;  /* 0x000000250c0e7212 */ /* 0x000fe400078e3cff */
[----:B------:R-:W-:Y:S02]  /*10570*/  LOP3.LUT R12, R8, R39, RZ, 0x3c, !PT ;  /* 0x00000027080c7212 */ /* 0x000fe400078e3cff */
[----:B------:R-:W-:Y:S02]  /*10580*/  MOV R30, R4 ;  /* 0x00000004001e7202 */ /* 0x000fe40000000f00 */
[----:B------:R-:W-:Y:S02]  /*10590*/  SHF.R.U64 R10, R10, 0x3, RZ ;  /* 0x000000030a0a7819 */ /* 0x000fe400000012ff */
[----:B------:R-:W-:-:S02]  /*105a0*/  SHF.R.U64 R31, R31, 0x3, RZ ;  /* 0x000000031f1f7819 */ /* 0x000fc400000012ff */
[----:B------:R-:W-:Y:S02]  /*105b0*/  F2FP.F16.F32.PACK_AB R4, R89, R88 ;  /* 0x000000585904723e */ /* 0x000fe400000000ff */
[----:B------:R-:W-:Y:S02]  /*105c0*/  F2FP.F16.F32.PACK_AB R5, R3, R2 ;  /* 0x000000020305723e */ /* 0x000fe400000000ff */
[----:B------:R-:W-:Y:S02]  /*105d0*/  F2FP.F16.F32.PACK_AB R6, R93, R92 ;  /* 0x0000005c5d06723e */ /* 0x000fe400000000ff */
[----:B------:R-:W-:Y:S01]  /*105e0*/  F2FP.F16.F32.PACK_AB R7, R95, R94 ;  /* 0x0000005e5f07723e */ /* 0x000fe200000000ff */
[----:B------:R-:W-:Y:S01]  /*105f0*/  BAR.SYNC.DEFER_BLOCKING 0x1, 0x100 ;  /* 0x0044000000007b1d */ /* 0x000fe20000010000 */
[----:B------:R-:W-:Y:S02]  /*10600*/  MOV R37, R14 ;  /* 0x0000000e00257202 */ /* 0x000fe40000000f00 */
[----:B------:R-:W-:-:S02]  /*10610*/  MOV R36, R12 ;  /* 0x0000000c00247202 */ /* 0x000fc40000000f00 */
[----:B------:R-:W-:Y:S02]  /*10620*/  LOP3.LUT R10, R10, R41, RZ, 0x3c, !PT ;  /* 0x000000290a0a7212 */ /* 0x000fe400078e3cff */
[----:B------:R-:W-:Y:S02]  /*10630*/  LOP3.LUT R8, R31, R34, RZ, 0x3c, !PT ;  /* 0x000000221f087212 */ /* 0x000fe400078e3cff */
[----:B------:R-:W-:Y:S02]  /*10640*/  MOV R40, R28 ;  /* 0x0000001c00287202 */ /* 0x000fe40000000f00 */
[----:B------:R-:W-:Y:S02]  /*10650*/  MOV R39, R26 ;  /* 0x0000001a00277202 */ /* 0x000fe40000000f00 */
[----:B------:R-:W-:Y:S02]  /*10660*/  MOV R38, R24 ;  /* 0x0000001800267202 */ /* 0x000fe40000000f00 */
[----:B------:R-:W-:-:S02]  /*10670*/  F2FP.F16.F32.PACK_AB R12, R97, R96 ;  /* 0x00000060610c723e */ /* 0x000fc400000000ff */
[----:B------:R-:W-:Y:S02]  /*10680*/  F2FP.F16.F32.PACK_AB R13, R99, R98 ;  /* 0x00000062630d723e */ /* 0x000fe400000000ff */
[----:B------:R-:W-:Y:S02]  /*10690*/  F2FP.F16.F32.PACK_AB R14, R101, R100 ;  /* 0x00000064650e723e */ /* 0x000fe400000000ff */
[----:B------:R-:W-:Y:S02]  /*106a0*/  F2FP.F16.F32.PACK_AB R15, R103, R102 ;  /* 0x00000066670f723e */ /* 0x000fe400000000ff */
[----:B------:R-:W-:Y:S01]  /*106b0*/  F2FP.F16.F32.PACK_AB R24, R105, R104 ;  /* 0x000000686918723e */ /* 0x000fe200000000ff */
[----:B------:R0:W-:Y:S01]  /*106c0*/  STSM.16.M88.4 [R30], R4 ;  /* 0x000000041e007844 */ /* 0x0001e20000000200 */
[----:B------:R-:W-:Y:S02]  /*106d0*/  F2FP.F16.F32.PACK_AB R25, R107, R106 ;  /* 0x0000006a6b19723e */ /* 0x000fe400000000ff */
[----:B------:R-:W-:Y:S01]  /*106e0*/  F2FP.F16.F32.PACK_AB R26, R109, R108 ;  /* 0x0000006c6d1a723e */ /* 0x000fe200000000ff */
[----:B------:R2:W-:Y:S01]  /*106f0*/  STSM.16.M88.4 [R40], R12 ;  /* 0x0000000c28007844 */ /* 0x0005e20000000200 */
[----:B------:R-:W-:-:S02]  /*10700*/  F2FP.F16.F32.PACK_AB R27, R111, R110 ;  /* 0x0000006e6f1b723e */ /* 0x000fc400000000ff */
[----:B------:R-:W-:Y:S02]  /*10710*/  F2FP.F16.F32.PACK_AB R28, R113, R112 ;  /* 0x00000070711c723e */ /* 0x000fe400000000ff */
[----:B------:R-:W-:Y:S01]  /*10720*/  F2FP.F16.F32.PACK_AB R29, R115, R114 ;  /* 0x00000072731d723e */ /* 0x000fe200000000ff */
[----:B------:R-:W-:Y:S01]  /*10730*/  STSM.16.M88.4 [R39], R24 ;  /* 0x0000001827007844 */ /* 0x000fe20000000200 */
[----:B------:R-:W-:Y:S02]  /*10740*/  F2FP.F16.F32.PACK_AB R31, R119, R118 ;  /* 0x00000076771f723e */ /* 0x000fe400000000ff */
[----:B------:R-:W-:Y:S02]  /*10750*/  MOV R35, R10 ;  /* 0x0000000a00237202 */ /* 0x000fe40000000f00 */
[----:B------:R-:W-:Y:S02]  /*10760*/  MOV R34, R8 ;  /* 0x0000000800227202 */ /* 0x000fe40000000f00 */
[----:B0-----:R-:W-:-:S02]  /*10770*/  F2FP.F16.F32.PACK_AB R30, R117, R116 ;  /* 0x00000074751e723e */ /* 0x001fc400000000ff */
[----:B------:R-:W-:Y:S02]  /*10780*/  F2FP.F16.F32.PACK_AB R4, R121, R120 ;  /* 0x000000787904723e */ /* 0x000fe400000000ff */
[----:B------:R-:W-:Y:S01]  /*10790*/  F2FP.F16.F32.PACK_AB R5, R123, R122 ;  /* 0x0000007a7b05723e */ /* 0x000fe200000000ff */
[----:B------:R0:W-:Y:S01]  /*107a0*/  STSM.16.M88.4 [R38], R28 ;  /* 0x0000001c26007844 */ /* 0x0001e20000000200 */
[----:B------:R-:W-:Y:S02]  /*107b0*/  F2FP.F16.F32.PACK_AB R6, R125, R124 ;  /* 0x0000007c7d06723e */ /* 0x000fe400000000ff */
[----:B------:R-:W-:Y:S02]  /*107c0*/  F2FP.F16.F32.PACK_AB R7, R127, R126 ;  /* 0x0000007e7f07723e */ /* 0x000fe400000000ff */
[----:B------:R-:W-:Y:S02]  /*107d0*/  F2FP.F16.F32.PACK_AB R8, R129, R128 ;  /* 0x000000808108723e */ /* 0x000fe400000000ff */
[----:B------:R-:W-:Y:S01]  /*107e0*/  F2FP.F16.F32.PACK_AB R9, R131, R130 ;  /* 0x000000828309723e */ /* 0x000fe200000000ff */
[----:B------:R3:W-:Y:S01]  /*107f0*/  STSM.16.M88.4 [R37], R4 ;  /* 0x0000000425007844 */ /* 0x0007e20000000200 */
[----:B------:R-:W-:-:S02]  /*10800*/  F2FP.F16.F32.PACK_AB R10, R133, R132 ;  /* 0x00000084850a723e */ /* 0x000fc400000000ff */
[----:B------:R-:W-:Y:S02]  /*10810*/  F2FP.F16.F32.PACK_AB R11, R135, R134 ;  /* 0x00000086870b723e */ /* 0x000fe400000000ff */
[----:B--2---:R-:W-:Y:S02]  /*10820*/  F2FP.F16.F32.PACK_AB R12, R137, R136 ;  /* 0x00000088890c723e */ /* 0x004fe400000000ff */
[----:B------:R-:W-:Y:S01]  /*10830*/  F2FP.F16.F32.PACK_AB R13, R139, R138 ;  /* 0x0000008a8b0d723e */ /* 0x000fe200000000ff */
[----:B------:R2:W-:Y:S01]  /*10840*/  STSM.16.M88.4 [R36], R8 ;  /* 0x0000000824007844 */ /* 0x0005e20000000200 */
[----:B------:R-:W-:Y:S01]  /*10850*/  F2FP.F16.F32.PACK_AB R14, R141, R140 ;  /* 0x0000008c8d0e723e */ /* 0x000fe200000000ff */
[----:B0-----:R-:W-:Y:S01]  /*10860*/  IMAD.U32 R28, RZ, RZ, UR8 ;  /* 0x00000008ff1c7e24 */ /* 0x001fe2000f8e00ff */
[----:B------:R-:W-:Y:S01]  /*10870*/  F2FP.F16.F32.PACK_AB R15, R143, R142 ;  /* 0x0000008e8f0f723e */ /* 0x000fe200000000ff */
[----:B------:R-:W-:Y:S01]  /*10880*/  IMAD.U32 R29, RZ, RZ, UR9 ;  /* 0x00000009ff1d7e24 */ /* 0x000fe2000f8e00ff */
[----:B------:R-:W-:Y:S01]  /*10890*/  F2FP.F16.F32.PACK_AB R24, R145, R144 ;  /* 0x000000909118723e */ /* 0x000fe200000000ff */
[----:B------:R-:W-:Y:S01]  /*108a0*/  ULDC.64 UR8, c[0x0][0xc08] ;  /* 0x0003020000087ab9 */ /* 0x000fe20000000a00 */
[----:B------:R-:W-:Y:S01]  /*108b0*/  F2FP.F16.F32.PACK_AB R25, R147, R146 ;  /* 0x000000929319723e */ /* 0x000fe200000000ff */
[----:B------:R0:W-:Y:S01]  /*108c0*/  STSM.16.M88.4 [R35], R12 ;  /* 0x0000000c23007844 */ /* 0x0001e20000000200 */
[----:B------:R-:W-:-:S02]  /*108d0*/  F2FP.F16.F32.PACK_AB R26, R149, R148 ;  /* 0x00000094951a723e */ /* 0x000fc400000000ff */
[----:B------:R-:W-:Y:S02]  /*108e0*/  F2FP.F16.F32.PACK_AB R27, R151, R150 ;  /* 0x00000096971b723e */ /* 0x000fe400000000ff */
[----:B------:R-:W-:-:S03]  /*108f0*/  ISETP.NE.U32.AND P0, PT, RZ, UR10, PT ;  /* 0x0000000aff007c0c */ /* 0x000fc6000bf05070 */
[----:B------:R4:W-:Y:S01]  /*10900*/  STSM.16.M88.4 [R34], R24 ;  /* 0x0000001822007844 */ /* 0x0009e20000000200 */
[----:B------:R-:W-:Y:S01]  /*10910*/  BAR.SYNC.DEFER_BLOCKING 0x1, 0x100 ;  /* 0x0044000000007b1d */ /* 0x000fe20000010000 */
[----:B------:R-:W-:-:S13]  /*10920*/  ISETP.NE.AND.EX P0, PT, RZ, UR11, PT, P0 ;  /* 0x0000000bff007c0c */ /* 0x000fda000bf05300 */
[----:B------:R-:W4:Y:S01]  /*10930*/  @P0 LDG.E R30, desc[UR52][R28.64] ;  /* 0x000000341c1e0981 */ /* 0x000f22000c1e1900 */
[----:B------:R-:W-:Y:S01]  /*10940*/  UISETP.NE.U32.AND UP0, UPT, UR8, URZ, UPT ;  /* 0x0000003f0800728c */ /* 0x000fe2000bf05070 */
[----:B-1----:R-:W-:Y:S01]  /*10950*/  ISETP.NE.AND P1, PT, R45, 0x1, PT ;  /* 0x000000012d00780c */ /* 0x002fe20003f25270 */
[----:B------:R-:W-:Y:S02]  /*10960*/  ULDC UR4, c[0x0][0xa88] ;  /* 0x0002a20000047ab9 */ /* 0x000fe40000000800 */
[----:B------:R-:W-:Y:S01]  /*10970*/  UISETP.NE.AND.EX UP0, UPT, UR9, URZ, UPT, UP0 ;  /* 0x0000003f0900728c */ /* 0x000fe2000bf05300 */
[----:B------:R-:W-:Y:S01]  /*10980*/  IMAD.U32 R44, RZ, RZ, UR4 ;  /* 0x00000004ff2c7e24 */ /* 0x000fe2000f8e00ff */
[----:B------:R-:W-:-:S04]  /*10990*/  ULDC UR4, c[0x0][0xad4] ;  /* 0x0002b50000047ab9 */ /* 0x000fc80000000800 */
[----:B------:R-:W-:-:S04]  /*109a0*/  PLOP3.LUT P4, PT, PT, PT, UP0, 0x80, 0x0 ;  /* 0x000000000000781c */ /* 0x000fc80003f8f008 */
[----:B---3--:R-:W1:Y:S01]  /*109b0*/  @P1 LDC R6, c[0x0][0xbec] ;  /* 0x0002fb00ff061b82 */ /* 0x008e620000000800 */
[----:B------:R-:W-:Y:S02]  /*109c0*/  @UP0 ULDC.64 UR8, c[0x0][0xc08] ;  /* 0x0003020000080ab9 */ /* 0x000fe40000000a00 */
[----:B------:R-:W-:Y:S02]  /*109d0*/  @UP0 UIMAD.WIDE UR8, UR43, 0x4, UR8 ;  /* 0x000000042b0808a5 */ /* 0x000fe4000f8e0208 */
[----:B------:R-:W-:-:S03]  /*109e0*/  UISETP.NE.AND UP0, UPT, UR45, URZ, UPT ;  /* 0x0000003f2d00728c */ /* 0x000fc6000bf05270 */
[----:B--2---:R-:W2:Y:S01]  /*109f0*/  @P1 LDC R9, c[0x0][0xbf0] ;  /* 0x0002fc00ff091b82 */ /* 0x004ea20000000800 */
[----:B------:R-:W-:Y:S01]  /*10a00*/  USEL UR4, UR45, UR4, UP0 ;  /* 0x000000042d047287 */ /* 0x000fe20008000000 */
[----:B------:R-:W-:Y:S01]  /*10a10*/  IMAD.U32 R4, RZ, RZ, UR8 ;  /* 0x00000008ff047e24 */ /* 0x000fe2000f8e00ff */
[----:B------:R-:W-:Y:S01]  /*10a20*/  UMOV UR19, 0x9b8 ;  /* 0x000009b800137882 */ /* 0x000fe20000000000 */
[----:B------:R-:W-:Y:S01]  /*10a30*/  IMAD.U32 R5, RZ, RZ, UR9 ;  /* 0x00000009ff057e24 */ /* 0x000fe2000f8e00ff */
[----:B------:R-:W-:Y:S02]  /*10a40*/  UISETP.GT.AND UP1, UPT, UR4, 0x1, UPT ;  /* 0x000000010400788c */ /* 0x000fe4000bf24270 */
[----:B------:R-:W-:Y:S02]  /*10a50*/  UISETP.NE.U32.AND UP0, UPT, UR10, URZ, UPT ;  /* 0x0000003f0a00728c */ /* 0x000fe4000bf05070 */
[----:B------:R-:W-:Y:S01]  /*10a60*/  USEL UR19, UR19, 0x978, UP1 ;  /* 0x0000097813137887 */ /* 0x000fe20008800000 */
[----:B0-----:R-:W-:Y:S01]  /*10a70*/  VIADD R13, R17, UR37 ;  /* 0x00000025110d7c36 */ /* 0x001fe20008000000 */
[----:B------:R-:W-:Y:S01]  /*10a80*/  UISETP.NE.AND.EX UP0, UPT, UR11, URZ, UPT, UP0 ;  /* 0x0000003f0b00728c */ /* 0x000fe2000bf05300 */
[----:B------:R1:W5:Y:S01]  /*10a90*/  @P4 LDG.E R44, desc[UR52][R4.64] ;  /* 0x00000034042c4981 */ /* 0x000362000c1e1900 */
[----:B------:R-:W-:Y:S01]  /*10aa0*/  UMOV UR4, URZ ;  /* 0x0000003f00047c82 */ /* 0x000fe20008000000 */
[----:B------:R-:W-:Y:S01]  /*10ab0*/  USHF.R.S32.HI UR10, URZ, 0x1f, UR43 ;  /* 0x0000001f3f0a7899 */ /* 0x000fe2000801142b */
[----:B------:R-:W-:Y:S01]  /*10ac0*/  IMAD.MOV.U32 R7, RZ, RZ, R13 ;  /* 0x000000ffff077224 */ /* 0x000fe200078e000d */
[----:B------:R-:W-:-:S02]  /*10ad0*/  USEL UR8, UR43, URZ, !UP0 ;  /* 0x0000003f2b087287 */ /* 0x000fc4000c000000 */
[----:B------:R-:W-:Y:S02]  /*10ae0*/  USEL UR9, UR39, URZ, UP1 ;  /* 0x0000003f27097287 */ /* 0x000fe40008800000 */
[----:B------:R-:W-:Y:S01]  /*10af0*/  USEL UR18, UR10, URZ, !UP0 ;  /* 0x0000003f0a127287 */ /* 0x000fe2000c000000 */
[----:B------:R-:W-:Y:S02]  /*10b00*/  ULDC.64 UR12, c[0x0][UR19+0x220] ;  /* 0x00008800130c7abb */ /* 0x000fe40008000a00 */
[----:B------:R-:W-:Y:S01]  /*10b10*/  ULDC.64 UR10, c[0x0][UR19+0x218] ;  /* 0x00008600130a7abb */ /* 0x000fe20008000a00 */
[----:B-1----:R-:W-:Y:S01]  /*10b20*/  @P1 IMAD.HI.U32 R4, R13, R6, RZ ;  /* 0x000000060d041227 */ /* 0x002fe200078e00ff */
[----:B------:R-:W-:Y:S01]  /*10b30*/  ULDC.64 UR14, c[0x0][UR19+0x228] ;  /* 0x00008a00130e7abb */ /* 0x000fe20008000a00 */
[----:B------:R-:W-:Y:S02]  /*10b40*/  UIMAD UR13, UR13, UR8, URZ ;  /* 0x000000080d0d72a4 */ /* 0x000fe4000f8e023f */
[----:B------:R-:W-:Y:S01]  /*10b50*/  UIMAD.WIDE.U32 UR16, UR10, UR42, URZ ;  /* 0x0000002a0a1072a5 */ /* 0x000fe2000f8e003f */
[----:B--2---:R-:W-:Y:S01]  /*10b60*/  @P1 SHF.R.U32.HI R7, RZ, R9, R4 ;  /* 0x00000009ff071219 */ /* 0x004fe20000011604 */
[----:B------:R-:W-:-:S02]  /*10b70*/  UIMAD UR20, UR11, UR42, URZ ;  /* 0x0000002a0b1472a4 */ /* 0x000fc4000f8e023f */
[----:B------:R-:W-:Y:S02]  /*10b80*/  UIMAD.WIDE.U32 UR10, UR12, UR8, URZ ;  /* 0x000000080c0a72a5 */ /* 0x000fe4000f8e003f */
[----:B------:R-:W-:Y:S01]  /*10b90*/  UIMAD.WIDE.U32 UR22, UR14, UR9, URZ ;  /* 0x000000090e1672a5 */ /* 0x000fe2000f8e003f */
[----:B------:R-:W-:Y:S01]  /*10ba0*/  IMAD.MOV R6, RZ, RZ, -R7 ;  /* 0x000000ffff067224 */ /* 0x000fe200078e0a07 */
[----:B------:R-:W-:Y:S02]  /*10bb0*/  UIMAD UR9, UR15, UR9, URZ ;  /* 0x000000090f0972a4 */ /* 0x000fe4000f8e023f */
[----:B------:R-:W-:Y:S01]  /*10bc0*/  UIMAD UR13, UR12, UR18, UR13 ;  /* 0x000000120c0d72a4 */ /* 0x000fe2000f8e020d */
[----:B------:R-:W-:Y:S01]  /*10bd0*/  IMAD R9, R45, R6, R13 ;  /* 0x000000062d097224 */ /* 0x000fe200078e020d */
[----:B------:R-:W-:Y:S01]  /*10be0*/  UIADD3 UR20, UR17, UR20, URZ ;  /* 0x0000001411147290 */ /* 0x000fe2000fffe03f */
[----:B------:R-:W-:Y:S02]  /*10bf0*/  IMAD.U32 R4, RZ, RZ, UR22 ;  /* 0x00000016ff047e24 */ /* 0x000fe4000f8e00ff */
[----:B------:R-:W-:Y:S01]  /*10c00*/  IMAD.U32 R5, RZ, RZ, UR23 ;  /* 0x00000017ff057e24 */ /* 0x000fe2000f8e00ff */
[----:B------:R-:W-:-:S02]  /*10c10*/  SHF.R.S32.HI R5, RZ, 0x1f, R7 ;  /* 0x0000001fff057819 */ /* 0x000fc40000011407 */
[----:B------:R-:W-:Y:S02]  /*10c20*/  SHF.R.S32.HI R6, RZ, 0x1f, R9 ;  /* 0x0000001fff067819 */ /* 0x000fe40000011409 */
[----:B----4-:R-:W-:-:S13]  /*10c30*/  @P0 R2UR UR4, R30 ;  /* 0x000000001e0402ca */ /* 0x010fda00000e0000 */
[----:B------:R-:W-:Y:S02]  /*10c40*/  UIADD3 UR16, UP0, UP2, UR10, UR16, UR4 ;  /* 0x000000100a107290 */ /* 0x000fe4000fa1e004 */
[----:B------:R-:W-:Y:S02]  /*10c50*/  UIADD3 UR10, UR23, UR9, URZ ;  /* 0x00000009170a7290 */ /* 0x000fe4000fffe03f */
[----:B------:R-:W-:Y:S02]  /*10c60*/  UIADD3 UR9, UR11, UR13, URZ ;  /* 0x0000000d0b097290 */ /* 0x000fe4000fffe03f */
[----:B------:R-:W-:Y:S01]  /*10c70*/  USHF.R.S32.HI UR14, URZ, 0x1f, UR4 ;  /* 0x0000001f3f0e7899 */ /* 0x000fe20008011404 */
[----:B------:R-:W-:Y:S01]  /*10c80*/  IADD3 R4, P2, P3, R7, UR16, R4 ;  /* 0x0000001007047c10 */ /* 0x000fe2000fb5e004 */
[----:B------:R-:W-:Y:S01]  /*10c90*/  IMAD.U32 R8, RZ, RZ, UR10 ;  /* 0x0000000aff087e24 */ /* 0x000fe2000f8e00ff */
[----:B------:R-:W-:Y:S01]  /*10ca0*/  ULDC.64 UR10, c[0x0][UR19+0x210] ;  /* 0x00008400130a7abb */ /* 0x000fe20008000a00 */
[----:B------:R-:W-:Y:S01]  /*10cb0*/  UIADD3.X UR9, UR9, UR20, UR14, UP0, UP2 ;  /* 0x0000001409097290 */ /* 0x000fe200087e440e */
[----:B------:R-:W-:Y:S01]  /*10cc0*/  IMAD R7, R9, UR11, RZ ;  /* 0x0000000b09077c24 */ /* 0x000fe2000f8e02ff */
[----:B------:R-:W-:Y:S01]  /*10cd0*/  ULDC.64 UR12, c[0x0][0xba8] ;  /* 0x0002ea00000c7ab9 */ /* 0x000fe20000000a00 */
[----:B------:R-:W-:Y:S01]  /*10ce0*/  @!UP1 ULDC UR12, c[0x0][0xb50] ;  /* 0x0002d400000c9ab9 */ /* 0x000fe20000000800 */
[----:B------:R-:W-:Y:S01]  /*10cf0*/  @!UP1 ULDC UR13, c[0x0][0xb54] ;  /* 0x0002d500000d9ab9 */ /* 0x000fe20000000800 */
[----:B------:R-:W-:Y:S01]  /*10d00*/  IMAD R7, R6, UR10, R7 ;  /* 0x0000000a06077c24 */ /* 0x000fe2000f8e0207 */
[----:B------:R-:W-:-:S03]  /*10d10*/  IADD3.X R5, R5, UR9, R8, P2, P3 ;  /* 0x0000000905057c10 */ /* 0x000fc600097e6408 */
[----:B------:R-:W-:-:S04]  /*10d20*/  IMAD.WIDE.U32 R4, R9, UR10, R4 ;  /* 0x0000000a09047c25 */ /* 0x000fc8000f8e0004 */
[----:B------:R-:W-:Y:S01]  /*10d30*/  IMAD.IADD R5, R5, 0x1, R7 ;  /* 0x0000000105057824 */ /* 0x000fe200078e0207 */
[----:B------:R-:W-:-:S04]  /*10d40*/  LEA R8, P2, R4, UR12, 0x2 ;  /* 0x0000000c04087c11 */ /* 0x000fc8000f8410ff */
[----:B------:R-:W-:Y:S01]  /*10d50*/  LEA.HI.X R9, R4, UR13, R5, 0x2, P2 ;  /* 0x0000000d04097c11 */ /* 0x000fe200090f1405 */
[----:B------:R-:W-:Y:S08]  /*10d60*/  @P4 BRA `(.L_x_1255) ;  /* 0x0000000000104947 */ /* 0x000ff00003800000 */
[----:B------:R-:W-:Y:S05]  /*10d70*/  @!P0 BRA `(.L_x_1255) ;  /* 0x00000000000c8947 */ /* 0x000fea0003800000 */
[----:B------:R-:W2:Y:S04]  /*10d80*/  LDG.E R5, desc[UR52][R28.64] ;  /* 0x000000341c057981 */ /* 0x000ea8000c1e1900 */
[----:B-----5:R-:W2:Y:S02]  /*10d90*/  LDG.E R44, desc[UR52][R28.64+0x4] ;  /* 0x000004341c2c7981 */ /* 0x020ea4000c1e1900 */
[----:B--2---:R-:W-:-:S07]  /*10da0*/  IMAD.IADD R44, R44, 0x1, -R5 ;  /* 0x000000012c2c7824 */ /* 0x004fce00078e0a05 */
.L_x_1255:
[----:B------:R-:W-:Y:S01]  /*10db0*/  SHFL.IDX PT, R4, R8, RZ, 0x1c1f ;  /* 0x001c1fff08047589 */ /* 0x000fe200000e0000 */
[----:B------:R-:W-:Y:S01]  /*10dc0*/  VIADD R11, R217, UR37 ;  /* 0x00000025d90b7c36 */ /* 0x000fe20008000000 */
[----:B------:R-:W-:Y:S01]  /*10dd0*/  LOP3.LUT P0, RZ, R199, 0x3, RZ, 0xc0, !PT ;  /* 0x00000003c7ff7812 */ /* 0x000fe2000780c0ff */
[----:B-----5:R-:W-:Y:S01]  /*10de0*/  IMAD R44, R44, R45, RZ ;  /* 0x0000002d2c2c7224 */ /* 0x020fe200078e02ff */
[----:B------:R-:W0:Y:S01]  /*10df0*/  SHFL.IDX PT, R5, R9, RZ, 0x1c1f ;  /* 0x001c1fff09057589 */ /* 0x000e2200000e0000 */
[----:B------:R-:W-:-:S03]  /*10e00*/  VIADD R25, R11, 0x8 ;  /* 0x000000080b197836 */ /* 0x000fc60000000000 */
[----:B------:R-:W-:Y:S01]  /*10e10*/  SHFL.IDX PT, R6, R8, 0x1, 0x1c1f ;  /* 0x003c1f0008067f89 */ /* 0x000fe200000e0000 */
[-C--:B------:R-:W-:Y:S02]  /*10e20*/  ISETP.GE.OR P2, PT, R11, R44.reuse, P0 ;  /* 0x0000002c0b00720c */ /* 0x080fe40000746670 */
[----:B------:R-:W-:Y:S01]  /*10e30*/  ISETP.GE.OR P0, PT, R25, R44, P0 ;  /* 0x0000002c1900720c */ /* 0x000fe20000706670 */
[----:B------:R-:W1:Y:S10]  /*10e40*/  SHFL.IDX PT, R7, R9, 0x1, 0x1c1f ;  /* 0x003c1f0009077f89 */ /* 0x000e7400000e0000 */
[----:B0-----:R0:W-:Y:S04]  /*10e50*/  @!P2 ST.E desc[UR52][R4.64], R20 ;  /* 0x000000140400a985 */ /* 0x0011e8000c101934 */
[----:B-1----:R0:W-:Y:S01]  /*10e60*/  @!P0 ST.E desc[UR52][R6.64], R0 ;  /* 0x0000000006008985 */ /* 0x0021e2000c101934 */
[----:B------:R-:W-:-:S13]  /*10e70*/  PLOP3.LUT P0, PT, PT, PT, UP1, 0x80, 0x0 ;  /* 0x000000000000781c */ /* 0x000fda0003f0f018 */
[----:B0-----:R-:W-:Y:S05]  /*10e80*/  @P0 BRA `(.L_x_1256) ;  /* 0x00000008008c0947 */ /* 0x001fea0003800000 */
[----:B------:R-:W-:Y:S01]  /*10e90*/  IMAD R3, R198, 0x40, R18 ;  /* 0x00000040c6037824 */ /* 0x000fe200078e0212 */
[----:B------:R-:W-:Y:S01]  /*10ea0*/  ULDC.64 UR12, c[0x0][0xaa0] ;  /* 0x0002a800000c7ab9 */ /* 0x000fe20000000a00 */
[----:B------:R-:W0:Y:S02]  /*10eb0*/  @P1 LDC R49, c[0x0][0xbf0] ;  /* 0x0002fc00ff311b82 */ /* 0x000e240000000800 */
[----:B------:R-:W-:-:S03]  /*10ec0*/  IMAD.WIDE R32, R3, 0x2, R32 ;  /* 0x0000000203207825 */ /* 0x000fc600078e0220 */
[C---:B------:R-:W-:Y:S01]  /*10ed0*/  IADD3 R9, P6, R32.reuse, 0x1000, RZ ;  /* 0x0000100020097810 */ /* 0x040fe20007fde0ff */
[----:B------:R-:W-:Y:S01]  /*10ee0*/  UIMAD UR9, UR14, UR12, URZ ;  /* 0x0000000c0e0972a4 */ /* 0x000fe2000f8e023f */
[C---:B------:R-:W-:Y:S02]  /*10ef0*/  IADD3 R13, P5, R32.reuse, 0x2000, RZ ;  /* 0x00002000200d7810 */ /* 0x040fe40007fbe0ff */
[----:B------:R-:W-:Y:S01]  /*10f00*/  LOP3.LUT R8, R9, 0x380, RZ, 0xc0, !PT ;  /* 0x0000038009087812 */ /* 0x000fe200078ec0ff */
[----:B------:R-:W-:Y:S01]  /*10f10*/  UIMAD.WIDE.U32 UR10, UR4, UR12, URZ ;  /* 0x0000000c040a72a5 */ /* 0x000fe2000f8e003f */
[----:B------:R-:W-:Y:S02]  /*10f20*/  IADD3 R25, P4, R32, 0x3000, RZ ;  /* 0x0000300020197810 */ /* 0x000fe40007f9e0ff */
[----:B------:R-:W-:Y:S01]  /*10f30*/  SHF.R.U64 R8, R8, 0x3, RZ ;  /* 0x0000000308087819 */ /* 0x000fe200000012ff */
[----:B------:R-:W-:Y:S01]  /*10f40*/  UIMAD UR9, UR4, UR13, UR9 ;  /* 0x0000000d040972a4 */ /* 0x000fe2000f8e0209 */
[----:B------:R-:W-:-:S02]  /*10f50*/  IADD3 R29, P3, R32, 0x4000, RZ ;  /* 0x00004000201d7810 */ /* 0x000fc40007f7e0ff */
[----:B------:R-:W-:Y:S01]  /*10f60*/  LOP3.LUT R8, R8, R9, RZ, 0x3c, !PT ;  /* 0x0000000908087212 */ /* 0x000fe200078e3cff */
[--C-:B------:R-:W-:Y:S01]  /*10f70*/  IMAD.X R9, RZ, RZ, R33.reuse, P6 ;  /* 0x000000ffff097224 */ /* 0x100fe200030e0621 */
[C---:B------:R-:W-:Y:S01]  /*10f80*/  IADD3 R3, P6, R32.reuse, 0x7000, RZ ;  /* 0x0000700020037810 */ /* 0x040fe20007fde0ff */
[----:B------:R-:W-:Y:S01]  /*10f90*/  UIADD3 UR11, UR11, UR9, URZ ;  /* 0x000000090b0b7290 */ /* 0x000fe2000fffe03f */
[C---:B------:R-:W-:Y:S01]  /*10fa0*/  IADD3 R35, P2, R32.reuse, 0x5000, RZ ;  /* 0x0000500020237810 */ /* 0x040fe20007f5e0ff */
[----:B------:R-:W-:Y:S01]  /*10fb0*/  ULDC.64 UR12, c[0x0][0xae8] ;  /* 0x0002ba00000c7ab9 */ /* 0x000fe20000000a00 */
[----:B------:R-:W-:Y:S01]  /*10fc0*/  LOP3.LUT R0, R3, 0x380, RZ, 0xc0, !PT ;  /* 0x0000038003007812 */ /* 0x000fe200078ec0ff */
[----:B------:R-:W-:Y:S01]  /*10fd0*/  USHF.R.S32.HI UR4, URZ, 0x1f, UR8 ;  /* 0x0000001f3f047899 */ /* 0x000fe20008011408 */
[----:B------:R-:W-:Y:S01]  /*10fe0*/  IADD3 R37, P0, R32, 0x6000, RZ ;  /* 0x0000600020257810 */ /* 0x000fe20007f1e0ff */
[----:B------:R-:W-:Y:S01]  /*10ff0*/  IMAD.X R41, RZ, RZ, R33, P6 ;  /* 0x000000ffff297224 */ /* 0x000fe200030e0621 */
[----:B------:R-:W-:Y:S01]  /*11000*/  SHF.R.U64 R0, R0, 0x3, RZ ;  /* 0x0000000300007819 */ /* 0x000fe200000012ff */
[----:B------:R-:W-:Y:S01]  /*11010*/  UIMAD.WIDE.U32 UR10, UR42, UR12, UR10 ;  /* 0x0000000c2a0a72a5 */ /* 0x000fe2000f8e000a */
[----:B------:R-:W-:Y:S01]  /*11020*/  LOP3.LUT R12, R13, 0x380, RZ, 0xc0, !PT ;  /* 0x000003800d0c7812 */ /* 0x000fe200078ec0ff */
[----:B------:R-:W5:Y:S01]  /*11030*/  LD.E.128 R8, desc[UR52][R8.64] ;  /* 0x0000003408087980 */ /* 0x000f62000c101d00 */
[----:B------:R-:W-:-:S02]  /*11040*/  LOP3.LUT R40, R0, R3, RZ, 0x3c, !PT ;  /* 0x0000000300287212 */ /* 0x000fc400078e3cff */
[----:B------:R-:W1:Y:S01]  /*11050*/  @P1 LDC R3, c[0x0][0xbec] ;  /* 0x0002fb00ff031b82 */ /* 0x000e620000000800 */
[----:B------:R-:W-:Y:S01]  /*11060*/  IMAD R0, R22, 0x20, R198 ;  /* 0x0000002016007824 */ /* 0x000fe200078e02c6 */
[----:B------:R-:W-:Y:S01]  /*11070*/  UIMAD UR11, UR42, UR13, UR11 ;  /* 0x0000000d2a0b72a4 */ /* 0x000fe2000f8e020b */
[----:B------:R-:W-:Y:S01]  /*11080*/  LOP3.LUT R24, R25, 0x380, RZ, 0xc0, !PT ;  /* 0x0000038019187812 */ /* 0x000fe200078ec0ff */
[----:B------:R-:W5:Y:S01]  /*11090*/  LD.E.128 R40, desc[UR52][R40.64] ;  /* 0x0000003428287980 */ /* 0x000f62000c101d00 */
[----:B------:R-:W-:Y:S01]  /*110a0*/  VIADD R46, R0, UR37 ;  /* 0x00000025002e7c36 */ /* 0x000fe20008000000 */
[----:B------:R-:W-:Y:S01]  /*110b0*/  ULDC.64 UR12, c[0x0][0xaf0] ;  /* 0x0002bc00000c7ab9 */ /* 0x000fe20000000a00 */
[----:B------:R-:W-:Y:S01]  /*110c0*/  LOP3.LUT R28, R29, 0x380, RZ, 0xc0, !PT ;  /* 0x000003801d1c7812 */ /* 0x000fe200078ec0ff */
[----:B------:R-:W-:Y:S01]  /*110d0*/  UIMAD UR4, UR4, UR12, URZ ;  /* 0x0000000c040472a4 */ /* 0x000fe2000f8e023f */
[----:B------:R-:W-:Y:S02]  /*110e0*/  LOP3.LUT R34, R35, 0x380, RZ, 0xc0, !PT ;  /* 0x0000038023227812 */ /* 0x000fe400078ec0ff */
[----:B------:R-:W-:-:S02]  /*110f0*/  LOP3.LUT R36, R37, 0x380, RZ, 0xc0, !PT ;  /* 0x0000038025247812 */ /* 0x000fc400078ec0ff */
[----:B------:R-:W-:Y:S01]  /*11100*/  LOP3.LUT R5, R32, 0x380, RZ, 0xc0, !PT ;  /* 0x0000038020057812 */ /* 0x000fe200078ec0ff */
[----:B------:R-:W-:Y:S01]  /*11110*/  IMAD.MOV.U32 R47, RZ, RZ, R46 ;  /* 0x000000ffff2f7224 */ /* 0x000fe200078e002e */
[----:B------:R-:W-:Y:S01]  /*11120*/  SHF.R.U64 R12, R12, 0x3, RZ ;  /* 0x000000030c0c7819 */ /* 0x000fe200000012ff */
[----:B------:R-:W-:Y:S01]  /*11130*/  UIMAD UR4, UR8, UR13, UR4 ;  /* 0x0000000d080472a4 */ /* 0x000fe2000f8e0204 */
[----:B------:R-:W-:Y:S01]  /*11140*/  SHF.R.U64 R24, R24, 0x3, RZ ;  /* 0x0000000318187819 */ /* 0x000fe200000012ff */
[----:B------:R-:W-:Y:S01]  /*11150*/  UIMAD.WIDE.U32 UR8, UR8, UR12, UR10 ;  /* 0x0000000c080872a5 */ /* 0x000fe2000f8e000a */
[----:B------:R-:W-:Y:S02]  /*11160*/  SHF.R.U64 R28, R28, 0x3, RZ ;  /* 0x000000031c1c7819 */ /* 0x000fe400000012ff */
[----:B------:R-:W-:Y:S02]  /*11170*/  SHF.R.U64 R34, R34, 0x3, RZ ;  /* 0x0000000322227819 */ /* 0x000fe400000012ff */
[----:B------:R-:W-:Y:S01]  /*11180*/  SHF.R.U64 R36, R36, 0x3, RZ ;  /* 0x0000000324247819 */ /* 0x000fe200000012ff */
[----:B-1----:R-:W-:Y:S01]  /*11190*/  @P1 IMAD.HI.U32 R0, R46, R3, RZ ;  /* 0x000000032e001227 */ /* 0x002fe200078e00ff */
[----:B------:R-:W-:Y:S01]  /*111a0*/  SHF.R.U64 R5, R5, 0x3, RZ ;  /* 0x0000000305057819 */ /* 0x000fe200000012ff */
[----:B------:R-:W-:Y:S01]  /*111b0*/  UIADD3 UR4, UR9, UR4, URZ ;  /* 0x0000000409047290 */ /* 0x000fe2000fffe03f */
[----:B------:R-:W-:Y:S01]  /*111c0*/  LOP3.LUT R12, R12, R13, RZ, 0x3c, !PT ;  /* 0x0000000d0c0c7212 */ /* 0x000fe200078e3cff */
[--C-:B------:R-:W-:Y:S01]  /*111d0*/  IMAD.X R13, RZ, RZ, R33.reuse, P5 ;  /* 0x000000ffff0d7224 */ /* 0x100fe200028e0621 */
[----:B0-----:R-:W-:Y:S01]  /*111e0*/  @P1 SHF.R.U32.HI R47, RZ, R49, R0 ;  /* 0x00000031ff2f1219 */ /* 0x001fe20000011600 */
[----:B------:R-:W-:Y:S01]  /*111f0*/  ULDC.64 UR10, c[0x0][0xae0] ;  /* 0x0002b800000a7ab9 */ /* 0x000fe20000000a00 */
        /* <DEDUP_REMOVED lines=9> */
[----:B------:R-:W-:Y:S01]  /*11290*/  IMAD.MOV.U32 R5, RZ, RZ, R33 ;  /* 0x000000ffff057224 */ /* 0x000fe200078e0021 */
[--C-:B------:R-:W-:Y:S01]  /*112a0*/  SHF.R.S32.HI R0, RZ, 0x1f, R47.reuse ;  /* 0x0000001fff007819 */ /* 0x100fe2000001142f */
[----:B------:R-:W-:Y:S01]  /*112b0*/  IMAD.MOV R20, RZ, RZ, -R47 ;  /* 0x000000ffff147224 */ /* 0x000fe200078e0a2f */
[----:B------:R-:W5:Y:S01]  /*112c0*/  LD.E.128 R12, desc[UR52][R12.64] ;  /* 0x000000340c0c7980 */ /* 0x000f62000c101d00 */
[----:B------:R-:W-:-:S02]  /*112d0*/  IMAD.U32 R3, RZ, RZ, UR9 ;  /* 0x00000009ff037e24 */ /* 0x000fc4000f8e00ff */
[----:B------:R-:W-:Y:S01]  /*112e0*/  IMAD R0, R0, UR10, RZ ;  /* 0x0000000a00007c24 */ /* 0x000fe2000f8e02ff */
[----:B------:R-:W5:Y:S01]  /*112f0*/  LD.E.128 R4, desc[UR52][R4.64] ;  /* 0x0000003404047980 */ /* 0x000f62000c101d00 */
[----:B------:R-:W-:Y:S02]  /*11300*/  IMAD R45, R45, R20, R46 ;  /* 0x000000142d2d7224 */ /* 0x000fe400078e022e */
[----:B------:R-:W-:Y:S01]  /*11310*/  IMAD.U32 R2, RZ, RZ, UR8 ;  /* 0x00000008ff027e24 */ /* 0x000fe2000f8e00ff */
[----:B------:R-:W5:Y:S01]  /*11320*/  LD.E.128 R24, desc[UR52][R24.64] ;  /* 0x0000003418187980 */ /* 0x000f62000c101d00 */
[----:B------:R-:W-:Y:S01]  /*11330*/  IMAD.U32 R3, RZ, RZ, UR4 ;  /* 0x00000004ff037e24 */ /* 0x000fe2000f8e00ff */
[----:B------:R-:W-:Y:S02]  /*11340*/  ULDC.64 UR8, c[0x0][0xad8] ;  /* 0x0002b60000087ab9 */ /* 0x000fe40000000a00 */
[----:B------:R-:W5:Y:S01]  /*11350*/  LD.E.128 R28, desc[UR52][R28.64] ;  /* 0x000000341c1c7980 */ /* 0x000f62000c101d00 */
[----:B------:R-:W-:-:S03]  /*11360*/  IMAD R49, R47, UR11, R0 ;  /* 0x0000000b2f317c24 */ /* 0x000fc6000f8e0200 */
[----:B------:R-:W5:Y:S01]  /*11370*/  LD.E.128 R32, desc[UR52][R34.64] ;  /* 0x0000003422207980 */ /* 0x000f62000c101d00 */
[----:B------:R-:W-:-:S03]  /*11380*/  SHF.R.S32.HI R0, RZ, 0x1f, R45 ;  /* 0x0000001fff007819 */ /* 0x000fc6000001142d */
[----:B------:R-:W5:Y:S01]  /*11390*/  LD.E.128 R36, desc[UR52][R36.64] ;  /* 0x0000003424247980 */ /* 0x000f62000c101d00 */
[----:B------:R-:W-:Y:S01]  /*113a0*/  IMAD.WIDE.U32 R2, R47, UR10, R2 ;  /* 0x0000000a2f027c25 */ /* 0x000fe2000f8e0002 */
[----:B------:R-:W-:Y:S01]  /*113b0*/  @!PT LDS RZ, [RZ] ;  /* 0x00000000fffff984 */ /* 0x000fe20000000800 */
[----:B------:R-:W-:Y:S01]  /*113c0*/  @!PT LDS RZ, [RZ] ;  /* 0x00000000fffff984 */ /* 0x000fe20000000800 */
[----:B------:R-:W-:Y:S01]  /*113d0*/  @!PT LDS RZ, [RZ] ;  /* 0x00000000fffff984 */ /* 0x000fe20000000800 */
[----:B------:R-:W-:Y:S01]  /*113e0*/  @!PT LDS RZ, [RZ] ;  /* 0x00000000fffff984 */ /* 0x000fe20000000800 */
[----:B------:R0:W-:Y:S06]  /*113f0*/  MEMBAR.ALL.CTA ;  /* 0x0000000000007992 */ /* 0x0001ec0000008000 */
[----:B0-----:R-:W0:Y:S01]  /*11400*/  FENCE.VIEW.ASYNC.S ;  /* 0x00000000000073c6 */ /* 0x001e220000000000 */
[----:B------:R-:W-:Y:S02]  /*11410*/  IMAD.IADD R3, R3, 0x1, R49 ;  /* 0x0000000103037824 */ /* 0x000fe400078e0231 */
[----:B------:R-:W-:-:S02]  /*11420*/  IMAD R0, R0, UR8, RZ ;  /* 0x0000000800007c24 */ /* 0x000fc4000f8e02ff */
[----:B------:R-:W-:Y:S02]  /*11430*/  VIADD R51, R198, UR37 ;  /* 0x00000025c6337c36 */ /* 0x000fe40008000000 */
[C---:B------:R-:W-:Y:S02]  /*11440*/  IMAD R49, R45.reuse, UR9, R0 ;  /* 0x000000092d317c24 */ /* 0x040fe4000f8e0200 */
[----:B------:R-:W-:Y:S01]  /*11450*/  IMAD.WIDE.U32 R2, R45, UR8, R2 ;  /* 0x000000082d027c25 */ /* 0x000fe2000f8e0002 */
[----:B------:R-:W-:Y:S01]  /*11460*/  ISETP.GE.AND P2, PT, R51, R44, PT ;  /* 0x0000002c3300720c */ /* 0x000fe20003f46270 */
[----:B------:R-:W-:Y:S02]  /*11470*/  ULDC.64 UR8, c[0x0][0xa80] ;  /* 0x0002a00000087ab9 */ /* 0x000fe40000000a00 */
[----:B------:R-:W-:Y:S02]  /*11480*/  VIADD R21, R21, 0x28820 ;  /* 0x0002882015157836 */ /* 0x000fe40000000000 */
[----:B------:R-:W-:Y:S01]  /*11490*/  VIADD R45, R51, 0x40 ;  /* 0x00000040332d7836 */ /* 0x000fe20000000000 */
[----:B------:R-:W-:Y:S01]  /*114a0*/  LEA R0, P3, R2, UR8, 0x1 ;  /* 0x0000000802007c11 */ /* 0x000fe2000f8608ff */
[----:B------:R-:W-:Y:S01]  /*114b0*/  IMAD.IADD R3, R3, 0x1, R49 ;  /* 0x0000000103037824 */ /* 0x000fe200078e0231 */
[----:B------:R-:W-:-:S02]  /*114c0*/  PRMT R21, RZ, 0x654, R21 ;  /* 0x00000654ff157816 */ /* 0x000fc40000000015 */
[-C--:B------:R-:W-:Y:S02]  /*114d0*/  ISETP.GE.AND P1, PT, R45, R44.reuse, PT ;  /* 0x0000002c2d00720c */ /* 0x080fe40003f26270 */
[----:B------:R-:W-:Y:S01]  /*114e0*/  LEA.HI.X R45, R2, UR9, R3, 0x1, P3 ;  /* 0x00000009022d7c11 */ /* 0x000fe200098f0c03 */
[----:B------:R-:W-:Y:S01]  /*114f0*/  VIADD R47, R51, 0x20 ;  /* 0x00000020332f7836 */ /* 0x000fe20000000000 */
[----:B0-----:R0:W-:Y:S01]  /*11500*/  SYNCS.ARRIVE.TRANS64.RED.A1T0 RZ, [R21+URZ], RZ ;  /* 0x000000ff15ff79a7 */ /* 0x0011e2000810043f */
[----:B------:R1:W2:Y:S01]  /*11510*/  SHFL.IDX PT, R20, R0, RZ, 0x181f ;  /* 0x00181fff00147589 */ /* 0x0002a200000e0000 */
[----:B------:R-:W-:Y:S02]  /*11520*/  BSSY B1, `(.L_x_1257) ;  /* 0x000000d000017945 */ /* 0x000fe40003800000 */
[----:B------:R-:W-:Y:S01]  /*11530*/  ISETP.GE.AND P0, PT, R47, R44, PT ;  /* 0x0000002c2f00720c */ /* 0x000fe20003f06270 */
[----:B0-----:R1:W0:Y:S01]  /*11540*/  SHFL.IDX PT, R21, R45, RZ, 0x181f ;  /* 0x00181fff2d157589 */ /* 0x00122200000e0000 */
[----:B------:R-:W-:Y:S11]  /*11550*/  @P2 BRA `(.L_x_1258) ;  /* 0x0000000000242947 */ /* 0x000ff60003800000 */
[----:B------:R-:W-:Y:S02]  /*11560*/  ULDC UR4, c[0x0][0xac8] ;  /* 0x0002b20000047ab9 */ /* 0x000fe40000000800 */
[----:B------:R-:W-:Y:S02]  /*11570*/  ISETP.GE.AND P2, PT, R18, UR4, PT ;  /* 0x0000000412007c0c */ /* 0x000fe4000bf46270 */
[----:B------:R-:W-:-:S11]  /*11580*/  ISETP.GE.AND P3, PT, R19, UR4, PT ;  /* 0x0000000413007c0c */ /* 0x000fd6000bf66270 */
[CC--:B--2---:R-:W-:Y:S02]  /*11590*/  @!P2 LEA R2, P4, R18.reuse, R20.reuse, 0x1 ;  /* 0x000000141202a211 */ /* 0x0c4fe400078808ff */
[C---:B------:R-:W-:Y:S02]  /*115a0*/  @!P3 LEA R20, P5, R19.reuse, R20, 0x1 ;  /* 0x000000141314b211 */ /* 0x040fe400078a08ff */
[-C--:B0-----:R-:W-:Y:S02]  /*115b0*/  @!P2 LEA.HI.X R3, R18, R21.reuse, R220, 0x1, P4 ;  /* 0x000000151203a211 */ /* 0x081fe400020f0cdc */
[----:B------:R-:W-:-:S03]  /*115c0*/  @!P3 LEA.HI.X R21, R19, R21, R219, 0x1, P5 ;  /* 0x000000151315b211 */ /* 0x000fc600028f0cdb */
[----:B-----5:R3:W-:Y:S04]  /*115d0*/  @!P2 ST.E.128 desc[UR52][R2.64], R4 ;  /* 0x000000040200a985 */ /* 0x0207e8000c101d34 */
[----:B------:R3:W-:Y:S02]  /*115e0*/  @!P3 ST.E.128 desc[UR52][R20.64], R28 ;  /* 0x0000001c1400b985 */ /* 0x0007e4000c101d34 */
.L_x_1258:
[----:B------:R-:W-:Y:S05]  /*115f0*/  BSYNC B1 ;  /* 0x0000000000017941 */ /* 0x000fea0003800000 */
.L_x_1257:
[----:B---3-5:R3:W4:Y:S01]  /*11600*/  SHFL.IDX PT, R5, R45, 0x1, 0x181f ;  /* 0x00381f002d057f89 */ /* 0x02872200000e0000 */
[----:B------:R-:W-:Y:S03]  /*11610*/  BSSY B1, `(.L_x_1259) ;  /* 0x000000c000017945 */ /* 0x000fe60003800000 */
[----:B------:R3:W0:Y:S01]  /*11620*/  SHFL.IDX PT, R4, R0, 0x1, 0x181f ;  /* 0x00381f0000047f89 */ /* 0x00062200000e0000 */
[----:B------:R-:W-:Y:S05]  /*11630*/  @P0 BRA `(.L_x_1260) ;  /* 0x0000000000240947 */ /* 0x000fea0003800000 */
[----:B------:R-:W-:Y:S02]  /*11640*/  ULDC UR4, c[0x0][0xac8] ;  /* 0x0002b20000047ab9 */ /* 0x000fe40000000800 */
[----:B------:R-:W-:Y:S02]  /*11650*/  ISETP.GE.AND P3, PT, R18, UR4, PT ;  /* 0x0000000412007c0c */ /* 0x000fe4000bf66270 */
[----:B------:R-:W-:-:S11]  /*11660*/  ISETP.GE.AND P4, PT, R19, UR4, PT ;  /* 0x0000000413007c0c */ /* 0x000fd6000bf86270 */
[CC--:B0-----:R-:W-:Y:S02]  /*11670*/  @!P3 LEA R2, P0, R18.reuse, R4.reuse, 0x1 ;  /* 0x000000041202b211 */ /* 0x0c1fe400078008ff */
[C---:B------:R-:W-:Y:S02]  /*11680*/  @!P4 LEA R4, P2, R19.reuse, R4, 0x1 ;  /* 0x000000041304c211 */ /* 0x040fe400078408ff */
[-C--:B----4-:R-:W-:Y:S02]  /*11690*/  @!P3 LEA.HI.X R3, R18, R5.reuse, R220, 0x1, P0 ;  /* 0x000000051203b211 */ /* 0x090fe400000f0cdc */
[----:B------:R-:W-:-:S03]  /*116a0*/  @!P4 LEA.HI.X R5, R19, R5, R219, 0x1, P2 ;  /* 0x000000051305c211 */ /* 0x000fc600010f0cdb */
[----:B------:R0:W-:Y:S04]  /*116b0*/  @!P3 ST.E.128 desc[UR52][R2.64], R8 ;  /* 0x000000080200b985 */ /* 0x0001e8000c101d34 */
[----:B------:R0:W-:Y:S02]  /*116c0*/  @!P4 ST.E.128 desc[UR52][R4.64], R32 ;  /* 0x000000200400c985 */ /* 0x0001e4000c101d34 */
.L_x_1260:
[----:B------:R-:W-:Y:S05]  /*116d0*/  BSYNC B1 ;  /* 0x0000000000017941 */ /* 0x000fea0003800000 */
.L_x_1259:
[----:B0---4-:R0:W4:Y:S01]  /*116e0*/  SHFL.IDX PT, R5, R45, 0x2, 0x181f ;  /* 0x00581f002d057f89 */ /* 0x01112200000e0000 */
        /* <DEDUP_REMOVED lines=12> */
.L_x_1262:
[----:B------:R-:W-:Y:S05]  /*117b0*/  BSYNC B1 ;  /* 0x0000000000017941 */ /* 0x000fea0003800000 */
.L_x_1261:
[----:B0-----:R-:W-:Y:S01]  /*117c0*/  VIADD R3, R51, 0x60 ;  /* 0x0000006033037836 */ /* 0x001fe20000000000 */
[----:B-1-3--:R-:W0:Y:S04]  /*117d0*/  SHFL.IDX PT, R45, R45, 0x3, 0x181f ;  /* 0x00781f002d2d7f89 */ /* 0x00ae2800000e0000 */
[----:B------:R-:W-:Y:S01]  /*117e0*/  ISETP.GE.AND P0, PT, R3, R44, PT ;  /* 0x0000002c0300720c */ /* 0x000fe20003f06270 */
[----:B------:R-:W1:-:S12]  /*117f0*/  SHFL.IDX PT, R0, R0, 0x3, 0x181f ;  /* 0x00781f0000007f89 */ /* 0x000e5800000e0000 */
[----:B------:R-:W-:Y:S05]  /*11800*/  @P0 BRA `(.L_x_1263) ;  /* 0x0000001800300947 */ /* 0x000fea0003800000 */
[----:B------:R-:W-:Y:S02]  /*11810*/  ULDC UR4, c[0x0][0xac8] ;  /* 0x0002b20000047ab9 */ /* 0x000fe40000000800 */
[----:B------:R-:W-:-:S13]  /*11820*/  ISETP.GE.AND P1, PT, R18, UR4, PT ;  /* 0x0000000412007c0c */ /* 0x000fda000bf26270 */
[----:B-1----:R-:W-:-:S04]  /*11830*/  @!P1 LEA R2, P0, R18, R0, 0x1 ;  /* 0x0000000012029211 */ /* 0x002fc800078008ff */
[----:B0-----:R-:W-:Y:S02]  /*11840*/  @!P1 LEA.HI.X R3, R18, R45, R220, 0x1, P0 ;  /* 0x0000002d12039211 */ /* 0x001fe400000f0cdc */
[----:B------:R-:W-:-:S03]  /*11850*/  ISETP.GE.AND P0, PT, R19, UR4, PT ;  /* 0x0000000413007c0c */ /* 0x000fc6000bf06270 */
[----:B------:R0:W-:Y:S10]  /*11860*/  @!P1 ST.E.128 desc[UR52][R2.64], R24 ;  /* 0x0000001802009985 */ /* 0x0001f4000c101d34 */
[----:B------:R-:W-:Y:S05]  /*11870*/  @P0 BRA `(.L_x_1263) ;  /* 0x0000001800140947 */ /* 0x000fea0003800000 */
[----:B0-----:R-:W-:-:S04]  /*11880*/  LEA R2, P0, R19, R0, 0x1 ;  /* 0x0000000013027211 */ /* 0x001fc800078008ff */
[----:B------:R-:W-:-:S05]  /*11890*/  LEA.HI.X R3, R19, R45, R219, 0x1, P0 ;  /* 0x0000002d13037211 */ /* 0x000fca00000f0cdb */
[----:B------:R0:W-:Y:S01]  /*118a0*/  ST.E.128 desc[UR52][R2.64], R40 ;  /* 0x0000002802007985 */ /* 0x0001e2000c101d34 */
[----:B------:R-:W-:Y:S05]  /*118b0*/  BRA `(.L_x_1263) ;  /* 0x0000001800047947 */ /* 0x000fea0003800000 */
.L_x_1256:
[----:B------:R-:W-:Y:S01]  /*118c0*/  ULDC.64 UR12, c[0x0][0xb08] ;  /* 0x0002c200000c7ab9 */ /* 0x000fe20000000a00 */
[----:B------:R-:W0:Y:S01]  /*118d0*/  @P1 LDC R0, c[0x0][0xbec] ;  /* 0x0002fb00ff001b82 */ /* 0x000e220000000800 */
[----:B------:R-:W-:Y:S01]  /*118e0*/  UIMAD UR9, UR14, UR12, URZ ;  /* 0x0000000c0e0972a4 */ /* 0x000fe2000f8e023f */
[----:B------:R-:W-:Y:S01]  /*118f0*/  IMAD.MOV.U32 R7, RZ, RZ, R13 ;  /* 0x000000ffff077224 */ /* 0x000fe200078e000d */
[----:B------:R-:W-:Y:S01]  /*11900*/  UIMAD.WIDE.U32 UR10, UR4, UR12, URZ ;  /* 0x0000000c040a72a5 */ /* 0x000fe2000f8e003f */
[----:B------:R-:W-:Y:S01]  /*11910*/  ISETP.GE.AND P0, PT, R11, R44, PT ;  /* 0x0000002c0b00720c */ /* 0x000fe20003f06270 */
[----:B------:R-:W-:Y:S01]  /*11920*/  UIMAD UR9, UR4, UR13, UR9 ;  /* 0x0000000d040972a4 */ /* 0x000fe2000f8e0209 */
[----:B------:R-:W-:Y:S01]  /*11930*/  VIADD R21, R21, 0x28820 ;  /* 0x0002882015157836 */ /* 0x000fe20000000000 */
[----:B------:R-:W-:Y:S01]  /*11940*/  USHF.R.S32.HI UR4, URZ, 0x1f, UR8 ;  /* 0x0000001f3f047899 */ /* 0x000fe20008011408 */
[----:B------:R-:W1:Y:S01]  /*11950*/  @P1 LDC R5, c[0x0][0xbf0] ;  /* 0x0002fc00ff051b82 */ /* 0x000e620000000800 */
[----:B------:R-:W-:Y:S01]  /*11960*/  UIADD3 UR11, UR11, UR9, URZ ;  /* 0x000000090b0b7290 */ /* 0x000fe2000fffe03f */
[----:B------:R-:W-:Y:S01]  /*11970*/  BSSY B1, `(.L_x_1264) ;  /* 0x0000068000017945 */ /* 0x000fe20003800000 */
[----:B------:R-:W-:Y:S01]  /*11980*/  ULDC.64 UR12, c[0x0][0xb38] ;  /* 0x0002ce00000c7ab9 */ /* 0x000fe20000000a00 */
[----:B------:R-:W-:Y:S01]  /*11990*/  PRMT R21, RZ, 0x654, R21 ;  /* 0x00000654ff157816 */ /* 0x000fe20000000015 */
[----:B------:R-:W-:-:S03]  /*119a0*/  UIMAD.WIDE.U32 UR10, UR42, UR12, UR10 ;  /* 0x0000000c2a0a72a5 */ /* 0x000fc6000f8e000a */
[----:B------:R2:W-:Y:S01]  /*119b0*/  SYNCS.ARRIVE.TRANS64.RED.A1T0 RZ, [R21+URZ], RZ ;  /* 0x000000ff15ff79a7 */ /* 0x0005e2000810043f */
[----:B------:R-:W-:-:S03]  /*119c0*/  UIMAD UR11, UR42, UR13, UR11 ;  /* 0x0000000d2a0b72a4 */ /* 0x000fc6000f8e020b */
[----:B------:R-:W-:Y:S02]  /*119d0*/  ULDC.64 UR12, c[0x0][0xb40] ;  /* 0x0002d000000c7ab9 */ /* 0x000fe40000000a00 */
[----:B------:R-:W-:Y:S01]  /*119e0*/  UIMAD UR4, UR4, UR12, URZ ;  /* 0x0000000c040472a4 */ /* 0x000fe2000f8e023f */
[----:B0-----:R-:W-:-:S03]  /*119f0*/  @P1 IMAD.HI.U32 R0, R13, R0, RZ ;  /* 0x000000000d001227 */ /* 0x001fc600078e00ff */
[----:B------:R-:W-:Y:S02]  /*11a00*/  UIMAD UR4, UR8, UR13, UR4 ;  /* 0x0000000d080472a4 */ /* 0x000fe4000f8e0204 */
[----:B------:R-:W-:-:S03]  /*11a10*/  UIMAD.WIDE.U32 UR8, UR8, UR12, UR10 ;  /* 0x0000000c080872a5 */ /* 0x000fc6000f8e000a */
[----:B------:R-:W-:Y:S01]  /*11a20*/  ULDC.64 UR10, c[0x0][0xb48] ;  /* 0x0002d200000a7ab9 */ /* 0x000fe20000000a00 */
[----:B------:R-:W-:Y:S01]  /*11a30*/  UIADD3 UR9, UR9, UR4, URZ ;  /* 0x0000000409097290 */ /* 0x000fe2000fffe03f */
[----:B-1----:R-:W-:-:S03]  /*11a40*/  @P1 SHF.R.U32.HI R7, RZ, R5, R0 ;  /* 0x00000005ff071219 */ /* 0x002fc60000011600 */
[----:B------:R-:W-:Y:S01]  /*11a50*/  UIMAD.WIDE.U32 UR8, UR39, UR10, UR8 ;  /* 0x0000000a270872a5 */ /* 0x000fe2000f8e0008 */
[--C-:B------:R-:W-:Y:S01]  /*11a60*/  SHF.R.S32.HI R0, RZ, 0x1f, R7.reuse ;  /* 0x0000001fff007819 */ /* 0x100fe20000011407 */
[----:B------:R-:W-:Y:S02]  /*11a70*/  IMAD.MOV R4, RZ, RZ, -R7 ;  /* 0x000000ffff047224 */ /* 0x000fe400078e0a07 */
[----:B------:R-:W-:Y:S02]  /*11a80*/  UIMAD UR39, UR39, UR11, UR9 ;  /* 0x0000000b272772a4 */ /* 0x000fe4000f8e0209 */
[----:B------:R-:W-:Y:S01]  /*11a90*/  IMAD R45, R45, R4, R13 ;  /* 0x000000042d2d7224 */ /* 0x000fe200078e020d */
[----:B------:R-:W-:Y:S01]  /*11aa0*/  ULDC.64 UR10, c[0x0][0xb30] ;  /* 0x0002cc00000a7ab9 */ /* 0x000fe20000000a00 */
[----:B------:R-:W-:Y:S02]  /*11ab0*/  IMAD.U32 R5, RZ, RZ, UR9 ;  /* 0x00000009ff057e24 */ /* 0x000fe4000f8e00ff */
[----:B------:R-:W-:-:S02]  /*11ac0*/  IMAD R0, R0, UR10, RZ ;  /* 0x0000000a00007c24 */ /* 0x000fc4000f8e02ff */
[----:B------:R-:W-:Y:S01]  /*11ad0*/  IMAD.U32 R4, RZ, RZ, UR8 ;  /* 0x00000008ff047e24 */ /* 0x000fe2000f8e00ff */
[----:B------:R-:W-:Y:S01]  /*11ae0*/  ULDC.64 UR8, c[0x0][0xb28] ;  /* 0x0002ca0000087ab9 */ /* 0x000fe20000000a00 */
[----:B------:R-:W-:Y:S02]  /*11af0*/  IMAD.U32 R5, RZ, RZ, UR39 ;  /* 0x00000027ff057e24 */ /* 0x000fe4000f8e00ff */
[C---:B------:R-:W-:Y:S01]  /*11b00*/  IMAD R9, R7.reuse, UR11, R0 ;  /* 0x0000000b07097c24 */ /* 0x040fe2000f8e0200 */
[----:B------:R-:W-:Y:S01]  /*11b10*/  SHF.R.S32.HI R0, RZ, 0x1f, R45 ;  /* 0x0000001fff007819 */ /* 0x000fe2000001142d */
[----:B------:R-:W-:-:S04]  /*11b20*/  IMAD.WIDE.U32 R4, R7, UR10, R4 ;  /* 0x0000000a07047c25 */ /* 0x000fc8000f8e0004 */
[----:B------:R-:W-:Y:S02]  /*11b30*/  IMAD R0, R0, UR8, RZ ;  /* 0x0000000800007c24 */ /* 0x000fe4000f8e02ff */
[----:B------:R-:W-:Y:S02]  /*11b40*/  IMAD.IADD R5, R5, 0x1, R9 ;  /* 0x0000000105057824 */ /* 0x000fe400078e0209 */
[C---:B------:R-:W-:Y:S02]  /*11b50*/  IMAD R7, R45.reuse, UR9, R0 ;  /* 0x000000092d077c24 */ /* 0x040fe4000f8e0200 */
[----:B------:R-:W-:Y:S01]  /*11b60*/  IMAD.WIDE.U32 R4, R45, UR8, R4 ;  /* 0x000000082d047c25 */ /* 0x000fe2000f8e0004 */
[----:B------:R-:W-:-:S03]  /*11b70*/  ULDC.64 UR8, c[0x0][0xb00] ;  /* 0x0002c00000087ab9 */ /* 0x000fc60000000a00 */
[----:B------:R-:W-:Y:S01]  /*11b80*/  IMAD.IADD R5, R5, 0x1, R7 ;  /* 0x0000000105057824 */ /* 0x000fe200078e0207 */
[----:B------:R-:W-:-:S04]  /*11b90*/  LEA R0, P1, R4, UR8, 0x2 ;  /* 0x0000000804007c11 */ /* 0x000fc8000f8210ff */
[----:B------:R-:W-:Y:S01]  /*11ba0*/  LEA.HI.X R20, R4, UR9, R5, 0x2, P1 ;  /* 0x0000000904147c11 */ /* 0x000fe200088f1405 */
[----:B------:R0:W1:Y:S04]  /*11bb0*/  SHFL.IDX PT, R24, R0, RZ, 0x1c1f ;  /* 0x001c1fff00187589 */ /* 0x00006800000e0000 */
[----:B--2---:R0:W2:Y:S01]  /*11bc0*/  SHFL.IDX PT, R21, R20, RZ, 0x1c1f ;  /* 0x001c1fff14157589 */ /* 0x0040a200000e0000 */
[----:B------:R-:W-:Y:S05]  /*11bd0*/  @P0 BRA `(.L_x_1265) ;  /* 0x0000000400040947 */ /* 0x000fea0003800000 */
[----:B------:R-:W-:Y:S02]  /*11be0*/  ULDC UR4, c[0x0][0xac8] ;  /* 0x0002b20000047ab9 */ /* 0x000fe40000000800 */
[----:B------:R-:W-:Y:S02]  /*11bf0*/  ISETP.GE.AND P3, PT, R16, UR4, PT ;  /* 0x0000000410007c0c */ /* 0x000fe4000bf66270 */
[----:B------:R-:W-:Y:S02]  /*11c00*/  ISETP.GE.AND P2, PT, R197, UR4, PT ;  /* 0x00000004c5007c0c */ /* 0x000fe4000bf46270 */
[----:B------:R-:W-:Y:S02]  /*11c10*/  ISETP.GE.AND P1, PT, R196, UR4, PT ;  /* 0x00000004c4007c0c */ /* 0x000fe4000bf26270 */
[----:B------:R-:W-:-:S07]  /*11c20*/  ISETP.GE.AND P0, PT, R195, UR4, PT ;  /* 0x00000004c3007c0c */ /* 0x000fce000bf06270 */
[CC--:B-1----:R-:W-:Y:S02]  /*11c30*/  @!P3 LEA R4, P4, R16.reuse, R24.reuse, 0x2 ;  /* 0x000000181004b211 */ /* 0x0c2fe400078810ff */
[-C--:B------:R-:W-:Y:S02]  /*11c40*/  @!P2 LEA R6, P6, R197, R24.reuse, 0x2 ;  /* 0x00000018c506a211 */ /* 0x080fe400078c10ff */
[----:B--2---:R-:W-:Y:S02]  /*11c50*/  @!P3 LEA.HI.X R5, R16, R21, R215, 0x2, P4 ;  /* 0x000000151005b211 */ /* 0x004fe400020f14d7 */
[----:B------:R-:W-:Y:S02]  /*11c60*/  ISETP.GE.AND P4, PT, R193, UR4, PT ;  /* 0x00000004c1007c0c */ /* 0x000fe4000bf86270 */
[----:B------:R-:W-:Y:S01]  /*11c70*/  @!P1 LEA R8, P5, R196, R24, 0x2 ;  /* 0x00000018c4089211 */ /* 0x000fe200078a10ff */
[----:B------:R1:W-:Y:S01]  /*11c80*/  @!P3 ST.E.64 desc[UR52][R4.64], R88 ;  /* 0x000000580400b985 */ /* 0x0003e2000c101b34 */
[----:B------:R-:W-:-:S02]  /*11c90*/  ISETP.GE.AND P3, PT, R194, UR4, PT ;  /* 0x00000004c2007c0c */ /* 0x000fc4000bf66270 */
[-C--:B------:R-:W-:Y:S02]  /*11ca0*/  @!P2 LEA.HI.X R7, R197, R21.reuse, R214, 0x2, P6 ;  /* 0x00000015c507a211 */ /* 0x080fe400030f14d6 */
[C---:B------:R-:W-:Y:S02]  /*11cb0*/  @!P0 LEA R10, P6, R195.reuse, R24, 0x2 ;  /* 0x00000018c30a8211 */ /* 0x040fe400078c10ff */
[-C--:B------:R-:W-:Y:S01]  /*11cc0*/  @!P1 LEA.HI.X R9, R196, R21.reuse, R213, 0x2, P5 ;  /* 0x00000015c4099211 */ /* 0x080fe200028f14d5 */
[----:B------:R2:W-:Y:S01]  /*11cd0*/  @!P2 ST.E.64 desc[UR52][R6.64], R92 ;  /* 0x0000005c0600a985 */ /* 0x0005e2000c101b34 */
[----:B------:R-:W-:Y:S02]  /*11ce0*/  ISETP.GE.AND P5, PT, R192, UR4, PT ;  /* 0x00000004c0007c0c */ /* 0x000fe4000bfa6270 */
[----:B------:R-:W-:Y:S01]  /*11cf0*/  @!P0 LEA.HI.X R11, R195, R21, R212, 0x2, P6 ;  /* 0x00000015c30b8211 */ /* 0x000fe200030f14d4 */
[----:B------:R3:W-:Y:S01]  /*11d00*/  @!P1 ST.E.64 desc[UR52][R8.64], R96 ;  /* 0x0000006008009985 */ /* 0x0007e2000c101b34 */
[----:B------:R-:W-:-:S02]  /*11d10*/  ISETP.GE.AND P2, PT, R191, UR4, PT ;  /* 0x00000004bf007c0c */ /* 0x000fc4000bf46270 */
[-C--:B-1----:R-:W-:Y:S01]  /*11d20*/  @!P3 LEA R4, P6, R194, R24.reuse, 0x2 ;  /* 0x00000018c204b211 */ /* 0x082fe200078c10ff */
[----:B------:R1:W-:Y:S01]  /*11d30*/  @!P0 ST.E.64 desc[UR52][R10.64], R100 ;  /* 0x000000640a008985 */ /* 0x0003e2000c101b34 */
[C---:B------:R-:W-:Y:S02]  /*11d40*/  @!P4 LEA R12, P0, R193.reuse, R24, 0x2 ;  /* 0x00000018c10cc211 */ /* 0x040fe400078010ff */
[----:B------:R-:W-:Y:S02]  /*11d50*/  ISETP.GE.AND P1, PT, R190, UR4, PT ;  /* 0x00000004be007c0c */ /* 0x000fe4000bf26270 */
[-C--:B------:R-:W-:Y:S02]  /*11d60*/  @!P4 LEA.HI.X R13, R193, R21.reuse, R210, 0x2, P0 ;  /* 0x00000015c10dc211 */ /* 0x080fe400000f14d2 */
[----:B------:R-:W-:Y:S02]  /*11d70*/  @!P3 LEA.HI.X R5, R194, R21, R211, 0x2, P6 ;  /* 0x00000015c205b211 */ /* 0x000fe400030f14d3 */
[----:B------:R-:W-:-:S02]  /*11d80*/  ISETP.GE.AND P0, PT, R189, UR4, PT ;  /* 0x00000004bd007c0c */ /* 0x000fc4000bf06270 */
[-C--:B------:R-:W-:Y:S01]  /*11d90*/  @!P5 LEA R14, P6, R192, R24.reuse, 0x2 ;  /* 0x00000018c00ed211 */ /* 0x080fe200078c10ff */
[----:B------:R4:W-:Y:S01]  /*11da0*/  @!P3 ST.E.64 desc[UR52][R4.64], R104 ;  /* 0x000000680400b985 */ /* 0x0009e2000c101b34 */
[----:B------:R-:W-:Y:S02]  /*11db0*/  ISETP.GE.AND P3, PT, R188, UR4, PT ;  /* 0x00000004bc007c0c */ /* 0x000fe4000bf66270 */
        /* <DEDUP_REMOVED lines=13> */
[----:B----4-:R-:W-:Y:S02]  /*11e90*/  @!P3 LEA R4, P5, R188, R24, 0x2 ;  /* 0x00000018bc04b211 */ /* 0x010fe400078a10ff */
[----:B------:R-:W-:Y:S01]  /*11ea0*/  ISETP.GE.AND P1, PT, R185, UR4, PT ;  /* 0x00000004b9007c0c */ /* 0x000fe2000bf26270 */
[----:B------:R3:W-:Y:S01]  /*11eb0*/  @!P0 ST.E.64 desc[UR52][R10.64], R124 ;  /* 0x0000007c0a008985 */ /* 0x0007e2000c101b34 */
[----:B------:R-:W-:Y:S02]  /*11ec0*/  ISETP.GE.AND P0, PT, R184, UR4, PT ;  /* 0x00000004b8007c0c */ /* 0x000fe4000bf06270 */
[----:B------:R-:W-:Y:S02]  /*11ed0*/  @!P3 LEA.HI.X R5, R188, R21, R205, 0x2, P5 ;  /* 0x00000015bc05b211 */ /* 0x000fe400028f14cd */
[----:B------:R-:W-:-:S02]  /*11ee0*/  ISETP.GE.AND P5, PT, R23, UR4, PT ;  /* 0x0000000417007c0c */ /* 0x000fc4000bfa6270 */
[CC--:B-----5:R-:W-:Y:S01]  /*11ef0*/  @!P4 LEA R12, P6, R187.reuse, R24.reuse, 0x2 ;  /* 0x00000018bb0cc211 */ /* 0x0e0fe200078c10ff */
[----:B------:R4:W-:Y:S01]  /*11f00*/  @!P3 ST.E.64 desc[UR52][R4.64], R128 ;  /* 0x000000800400b985 */ /* 0x0009e2000c101b34 */
[CC--:B-1----:R-:W-:Y:S02]  /*11f10*/  @!P2 LEA R6, P3, R186.reuse, R24.reuse, 0x2 ;  /* 0x00000018ba06a211 */ /* 0x0c2fe400078610ff */
[-C--:B------:R-:W-:Y:S02]  /*11f20*/  @!P4 LEA.HI.X R13, R187, R21.reuse, R204, 0x2, P6 ;  /* 0x00000015bb0dc211 */ /* 0x080fe400030f14cc */
[-C--:B--2---:R-:W-:Y:S02]  /*11f30*/  @!P1 LEA R8, P6, R185, R24.reuse, 0x2 ;  /* 0x00000018b9089211 */ /* 0x084fe400078c10ff */
[----:B------:R-:W-:Y:S01]  /*11f40*/  @!P2 LEA.HI.X R7, R186, R21, R203, 0x2, P3 ;  /* 0x00000015ba07a211 */ /* 0x000fe200018f14cb */
[----:B------:R4:W-:Y:S01]  /*11f50*/  @!P4 ST.E.64 desc[UR52][R12.64], R132 ;  /* 0x000000840c00c985 */ /* 0x0009e2000c101b34 */
[----:B---3--:R-:W-:-:S02]  /*11f60*/  @!P0 LEA R10, P4, R184, R24, 0x2 ;  /* 0x00000018b80a8211 */ /* 0x008fc400078810ff */
        /* <DEDUP_REMOVED lines=8> */
.L_x_1265:
[----:B------:R-:W-:Y:S05]  /*11ff0*/  BSYNC B1 ;  /* 0x0000000000017941 */ /* 0x000fea0003800000 */
.L_x_1264:
[----:B------:R-:W-:Y:S01]  /*12000*/  ISETP.GE.AND P0, PT, R25, R44, PT ;  /* 0x0000002c1900720c */ /* 0x000fe20003f06270 */
[----:B0-----:R-:W0:Y:S04]  /*12010*/  SHFL.IDX PT, R20, R20, 0x1, 0x1c1f ;  /* 0x003c1f0014147f89 */ /* 0x001e2800000e0000 */
[----:B------:R-:W3:Y:S08]  /*12020*/  SHFL.IDX PT, R0, R0, 0x1, 0x1c1f ;  /* 0x003c1f0000007f89 */ /* 0x000ef000000e0000 */
[----:B------:R-:W-:Y:S05]  /*12030*/  @P0 BRA `(.L_x_1263) ;  /* 0x0000001000240947 */ /* 0x000fea0003800000 */
[----:B------:R-:W-:Y:S02]  /*12040*/  ULDC UR4, c[0x0][0xac8] ;  /* 0x0002b20000047ab9 */ /* 0x000fe40000000800 */
[----:B------:R-:W-:Y:S02]  /*12050*/  ISETP.GE.AND P2, PT, R16, UR4, PT ;  /* 0x0000000410007c0c */ /* 0x000fe4000bf46270 */
[----:B------:R-:W-:Y:S02]  /*12060*/  ISETP.GE.AND P1, PT, R197, UR4, PT ;  /* 0x00000004c5007c0c */ /* 0x000fe4000bf26270 */
[----:B------:R-:W-:Y:S02]  /*12070*/  ISETP.GE.AND P0, PT, R196, UR4, PT ;  /* 0x00000004c4007c0c */ /* 0x000fe4000bf06270 */
[----:B------:R-:W-:Y:S02]  /*12080*/  ISETP.GE.AND P4, PT, R194, UR4, PT ;  /* 0x00000004c2007c0c */ /* 0x000fe4000bf86270 */
[----:B------:R-:W-:-:S05]  /*12090*/  ISETP.GE.AND P3, PT, R195, UR4, PT ;  /* 0x00000004c3007c0c */ /* 0x000fca000bf66270 */
[CC--:B---34-:R-:W-:Y:S02]  /*120a0*/  @!P2 LEA R4, P6, R16.reuse, R0.reuse, 0x2 ;  /* 0x000000001004a211 */ /* 0x0d8fe400078c10ff */
[C---:B------:R-:W-:Y:S02]  /*120b0*/  @!P1 LEA R6, P5, R197.reuse, R0, 0x2 ;  /* 0x00000000c5069211 */ /* 0x040fe400078a10ff */
[----:B0-----:R-:W-:Y:S02]  /*120c0*/  @!P2 LEA.HI.X R5, R16, R20, R215, 0x2, P6 ;  /* 0x000000141005a211 */ /* 0x001fe400030f14d7 */
[----:B------:R-:W-:Y:S02]  /*120d0*/  @!P0 LEA R8, P6, R196, R0, 0x2 ;  /* 0x00000000c4088211 */ /* 0x000fe400078c10ff */
[----:B------:R-:W-:Y:S01]  /*120e0*/  @!P1 LEA.HI.X R7, R197, R20, R214, 0x2, P5 ;  /* 0x00000014c5079211 */ /* 0x000fe200028f14d6 */
[----:B------:R0:W-:Y:S01]  /*120f0*/  @!P2 ST.E.64 desc[UR52][R4.64], R2 ;  /* 0x000000020400a985 */ /* 0x0001e2000c101b34 */
[----:B------:R-:W-:-:S02]  /*12100*/  ISETP.GE.AND P5, PT, R193, UR4, PT ;  /* 0x00000004c1007c0c */ /* 0x000fc4000bfa6270 */
[----:B------:R-:W-:Y:S01]  /*12110*/  @!P0 LEA.HI.X R9, R196, R20, R213, 0x2, P6 ;  /* 0x00000014c4098211 */ /* 0x000fe200030f14d5 */
[----:B------:R3:W-:Y:S01]  /*12120*/  @!P1 ST.E.64 desc[UR52][R6.64], R94 ;  /* 0x0000005e06009985 */ /* 0x0007e2000c101b34 */
[----:B------:R-:W-:Y:S02]  /*12130*/  ISETP.GE.AND P2, PT, R192, UR4, PT ;  /* 0x00000004c0007c0c */ /* 0x000fe4000bf46270 */
[-C--:B------:R-:W-:Y:S01]  /*12140*/  @!P3 LEA R10, P6, R195, R0.reuse, 0x2 ;  /* 0x00000000c30ab211 */ /* 0x080fe200078c10ff */
[----:B------:R4:W-:Y:S01]  /*12150*/  @!P0 ST.E.64 desc[UR52][R8.64], R98 ;  /* 0x0000006208008985 */ /* 0x0009e2000c101b34 */
[C---:B------:R-:W-:Y:S02]  /*12160*/  @!P4 LEA R12, P0, R194.reuse, R0, 0x2 ;  /* 0x00000000c20cc211 */ /* 0x040fe400078010ff */
[----:B------:R-:W-:Y:S02]  /*12170*/  ISETP.GE.AND P1, PT, R191, UR4, PT ;  /* 0x00000004bf007c0c */ /* 0x000fe4000bf26270 */
[----:B------:R-:W-:-:S02]  /*12180*/  @!P4 LEA.HI.X R13, R194, R20, R211, 0x2, P0 ;  /* 0x00000014c20dc211 */ /* 0x000fc400000f14d3 */
[----:B------:R-:W-:Y:S02]  /*12190*/  @!P3 LEA.HI.X R11, R195, R20, R212, 0x2, P6 ;  /* 0x00000014c30bb211 */ /* 0x000fe400030f14d4 */
[----:B------:R-:W-:Y:S02]  /*121a0*/  ISETP.GE.AND P0, PT, R190, UR4, PT ;  /* 0x00000004be007c0c */ /* 0x000fe4000bf06270 */
[----:B------:R-:W-:Y:S01]  /*121b0*/  @!P5 LEA R14, P6, R193, R0, 0x2 ;  /* 0x00000000c10ed211 */ /* 0x000fe200078c10ff */
[----:B------:R5:W-:Y:S01]  /*121c0*/  @!P3 ST.E.64 desc[UR52][R10.64], R102 ;  /* 0x000000660a00b985 */ /* 0x000be2000c101b34 */
[----:B------:R-:W-:Y:S02]  /*121d0*/  ISETP.GE.AND P3, PT, R189, UR4, PT ;  /* 0x00000004bd007c0c */ /* 0x000fe4000bf66270 */
[----:B------:R-:W-:Y:S01]  /*121e0*/  @!P5 LEA.HI.X R15, R193, R20, R210, 0x2, P6 ;  /* 0x00000014c10fd211 */ /* 0x000fe200030f14d2 */
[----:B------:R-:W-:Y:S01]  /*121f0*/  @!P4 ST.E.64 desc[UR52][R12.64], R106 ;  /* 0x0000006a0c00c985 */ /* 0x000fe2000c101b34 */
[----:B0-----:R-:W-:-:S03]  /*12200*/  @!P2 LEA R2, P4, R192, R0, 0x2 ;  /* 0x00000000c002a211 */ /* 0x001fc600078810ff */
[----:B------:R-:W-:Y:S01]  /*12210*/  @!P5 ST.E.64 desc[UR52][R14.64], R110 ;  /* 0x0000006e0e00d985 */ /* 0x000fe2000c101b34 */
[C---:B------:R-:W-:Y:S02]  /*12220*/  @!P1 LEA R4, P5, R191.reuse, R0, 0x2 ;  /* 0x00000000bf049211 */ /* 0x040fe400078a10ff */
[----:B------:R-:W-:Y:S02]  /*12230*/  @!P2 LEA.HI.X R3, R192, R20, R209, 0x2, P4 ;  /* 0x00000014c003a211 */ /* 0x000fe400020f14d1 */
[----:B---3--:R-:W-:Y:S02]  /*12240*/  @!P0 LEA R6, P6, R190, R0, 0x2 ;  /* 0x00000000be068211 */ /* 0x008fe400078c10ff */
        /* <DEDUP_REMOVED lines=14> */
[C---:B0-----:R-:W-:Y:S02]  /*12330*/  @!P2 LEA R2, P3, R187.reuse, R0, 0x2 ;  /* 0x00000000bb02a211 */ /* 0x041fe400078610ff */
[----:B------:R-:W-:Y:S02]  /*12340*/  @!P4 LEA.HI.X R11, R188, R20, R205, 0x2, P6 ;  /* 0x00000014bc0bc211 */ /* 0x000fe400030f14cd */
[----:B---3--:R-:W-:Y:S02]  /*12350*/  @!P1 LEA R4, P6, R186, R0, 0x2 ;  /* 0x00000000ba049211 */ /* 0x008fe400078c10ff */
[----:B------:R-:W-:Y:S01]  /*12360*/  @!P2 LEA.HI.X R3, R187, R20, R204, 0x2, P3 ;  /* 0x00000014bb03a211 */ /* 0x000fe200018f14cc */
[----:B------:R0:W-:Y:S01]  /*12370*/  @!P4 ST.E.64 desc[UR52][R10.64], R130 ;  /* 0x000000820a00c985 */ /* 0x0001e2000c101b34 */
[----:B----4-:R-:W-:-:S02]  /*12380*/  @!P0 LEA R6, P4, R185, R0, 0x2 ;  /* 0x00000000b9068211 */ /* 0x010fc400078810ff */
[----:B------:R-:W-:Y:S01]  /*12390*/  @!P5 LEA R12, P3, R184, R0, 0x2 ;  /* 0x00000000b80cd211 */ /* 0x000fe200078610ff */
[----:B------:R0:W-:Y:S01]  /*123a0*/  @!P2 ST.E.64 desc[UR52][R2.64], R134 ;  /* 0x000000860200a985 */ /* 0x0001e2000c101b34 */
[-C--:B------:R-:W-:Y:S02]  /*123b0*/  @!P1 LEA.HI.X R5, R186, R20.reuse, R203, 0x2, P6 ;  /* 0x00000014ba059211 */ /* 0x080fe400030f14cb */
[-C--:B------:R-:W-:Y:S02]  /*123c0*/  @!P0 LEA.HI.X R7, R185, R20.reuse, R202, 0x2, P4 ;  /* 0x00000014b9078211 */ /* 0x080fe400020f14ca */
[----:B------:R-:W-:Y:S01]  /*123d0*/  @!P5 LEA.HI.X R13, R184, R20, R201, 0x2, P3 ;  /* 0x00000014b80dd211 */ /* 0x000fe200018f14c9 */
[----:B------:R0:W-:Y:S04]  /*123e0*/  @!P1 ST.E.64 desc[UR52][R4.64], R138 ;  /* 0x0000008a04009985 */ /* 0x0001e8000c101b34 */
[----:B------:R0:W-:Y:S01]  /*123f0*/  @!P0 ST.E.64 desc[UR52][R6.64], R142 ;  /* 0x0000008e06008985 */ /* 0x0001e2000c101b34 */
[----:B------:R-:W-:-:S03]  /*12400*/  ISETP.GE.AND P0, PT, R23, UR4, PT ;  /* 0x0000000417007c0c */ /* 0x000fc6000bf06270 */
[----:B------:R0:W-:Y:S10]  /*12410*/  @!P5 ST.E.64 desc[UR52][R12.64], R146 ;  /* 0x000000920c00d985 */ /* 0x0001f4000c101b34 */
[----:B-1----:R-:W-:Y:S05]  /*12420*/  @P0 BRA `(.L_x_1263) ;  /* 0x0000000c00280947 */ /* 0x002fea0003800000 */
[----:B0-----:R-:W-:-:S04]  /*12430*/  LEA R2, P0, R23, R0, 0x2 ;  /* 0x0000000017027211 */ /* 0x001fc800078010ff */
[----:B------:R-:W-:-:S05]  /*12440*/  LEA.HI.X R3, R23, R20, R200, 0x2, P0 ;  /* 0x0000001417037211 */ /* 0x000fca00000f14c8 */
[----:B------:R0:W-:Y:S01]  /*12450*/  ST.E.64 desc[UR52][R2.64], R150 ;  /* 0x0000009602007985 */ /* 0x0001e2000c101b34 */
[----:B------:R-:W-:Y:S05]  /*12460*/  BRA `(.L_x_1263) ;  /* 0x0000000c00187947 */ /* 0x000fea0003800000 */
.L_x_1254:
[----:B------:R-:W-:Y:S02]  /*12470*/  ULDC.64 UR8, c[0x0][0xc00] ;  /* 0x0003000000087ab9 */ /* 0x000fe40000000a00 */
[----:B------:R-:W-:-:S04]  /*12480*/  UISETP.NE.U32.AND UP0, UPT, UR8, URZ, UPT ;  /* 0x0000003f0800728c */ /* 0x000fc8000bf05070 */
[----:B------:R-:W-:-:S03]  /*12490*/  UISETP.NE.AND.EX UP0, UPT, UR9, URZ, UPT, UP0 ;  /* 0x0000003f0900728c */ /* 0x000fc6000bf05300 */
[----:B------:R-:W-:Y:S02]  /*124a0*/  ULDC.64 UR8, c[0x0][0xc00] ;  /* 0x0003000000087ab9 */ /* 0x000fe40000000a00 */
[----:B------:R-:W-:Y:S01]  /*124b0*/  UIMAD.WIDE UR8, UR43, 0x4, UR8 ;  /* 0x000000042b0878a5 */ /* 0x000fe2000f8e0208 */
[----:B------:R-:W-:-:S05]  /*124c0*/  PLOP3.LUT P1, PT, PT, PT, UP0, 0x80, 0x0 ;  /* 0x000000000000781c */ /* 0x000fca0003f2f008 */
[----:B------:R-:W-:Y:S02]  /*124d0*/  IMAD.U32 R2, RZ, RZ, UR8 ;  /* 0x00000008ff027e24 */ /* 0x000fe4000f8e00ff */
[----:B------:R-:W-:Y:S01]  /*124e0*/  IMAD.U32 R3, RZ, RZ, UR9 ;  /* 0x00000009ff037e24 */ /* 0x000fe2000f8e00ff */
[----:B------:R-:W-:Y:S02]  /*124f0*/  ULDC.64 UR8, c[0x0][0xc08] ;  /* 0x0003020000087ab9 */ /* 0x000fe40000000a00 */
[----:B------:R-:W-:Y:S01]  /*12500*/  UISETP.NE.U32.AND UP1, UPT, UR8, URZ, UPT ;  /* 0x0000003f0800728c */ /* 0x000fe2000bf25070 */
[----:B------:R-:W-:Y:S02]  /*12510*/  ULDC UR4, c[0x0][0xa88] ;  /* 0x0002a20000047ab9 */ /* 0x000fe40000000800 */
[----:B------:R-:W2:Y:S01]  /*12520*/  @P1 LDG.E R6, desc[UR52][R2.64] ;  /* 0x0000003402061981 */ /* 0x000ea2000c1e1900 */
[----:B------:R-:W-:Y:S01]  /*12530*/  UISETP.NE.AND.EX UP1, UPT, UR9, URZ, UPT, UP1 ;  /* 0x0000003f0900728c */ /* 0x000fe2000bf25310 */
[----:B------:R-:W-:-:S05]  /*12540*/  IMAD.U32 R0, RZ, RZ, UR4 ;  /* 0x00000004ff007e24 */ /* 0x000fca000f8e00ff */
[----:B------:R-:W-:-:S05]  /*12550*/  PLOP3.LUT P2, PT, PT, PT, UP1, 0x80, 0x0 ;  /* 0x000000000000781c */ /* 0x000fca0003f4f018 */
[----:B------:R-:W-:Y:S02]  /*12560*/  @UP1 ULDC.64 UR8, c[0x0][0xc08] ;  /* 0x0003020000081ab9 */ /* 0x000fe40000000a00 */
[----:B------:R-:W-:-:S06]  /*12570*/  @UP1 UIMAD.WIDE UR8, UR43, 0x4, UR8 ;  /* 0x000000042b0818a5 */ /* 0x000fcc000f8e0208 */
[----:B------:R-:W-:Y:S02]  /*12580*/  IMAD.U32 R4, RZ, RZ, UR8 ;  /* 0x00000008ff047e24 */ /* 0x000fe4000f8e00ff */
[----:B------:R-:W-:-:S05]  /*12590*/  IMAD.U32 R5, RZ, RZ, UR9 ;  /* 0x00000009ff057e24 */ /* 0x000fca000f8e00ff */
[----:B------:R0:W5:Y:S01]  /*125a0*/  @P2 LDG.E R0, desc[UR52][R4.64] ;  /* 0x0000003404002981 */ /* 0x000162000c1e1900 */
[----:B------:R-:W-:Y:S01]  /*125b0*/  UISETP.NE.AND UP1, UPT, UR45, URZ, UPT ;  /* 0x0000003f2d00728c */ /* 0x000fe2000bf25270 */
[----:B------:R-:W-:Y:S01]  /*125c0*/  ISETP.GT.AND P0, PT, R221, 0x7f, PT ;  /* 0x0000007fdd00780c */ /* 0x000fe20003f04270 */
[----:B------:R-:W-:-:S09]  /*125d0*/  UMOV UR4, URZ ;  /* 0x0000003f00047c82 */ /* 0x000fd20008000000 */
[----:B------:R-:W-:Y:S01]  /*125e0*/  @!UP1 ULDC UR45, c[0x0][0xad4] ;  /* 0x0002b500002d9ab9 */ /* 0x000fe20000000800 */
[----:B--2---:R-:W-:Y:S01]  /*125f0*/  @P1 R2UR UR4, R6 ;  /* 0x00000000060412ca */ /* 0x004fe200000e0000 */
[----:B0-----:R-:W-:-:S14]  /*12600*/  @P2 BRA `(.L_x_1266) ;  /* 0x0000000000102947 */ /* 0x001fdc0003800000 */
[----:B------:R-:W-:Y:S05]  /*12610*/  @!P1 BRA `(.L_x_1266) ;  /* 0x00000000000c9947 */ /* 0x000fea0003800000 */
[----:B------:R-:W2:Y:S04]  /*12620*/  LDG.E R5, desc[UR52][R2.64] ;  /* 0x0000003402057981 */ /* 0x000ea8000c1e1900 */
[----:B-----5:R-:W2:Y:S02]  /*12630*/  LDG.E R0, desc[UR52][R2.64+0x4] ;  /* 0x0000043402007981 */ /* 0x020ea4000c1e1900 */
[----:B--2---:R-:W-:-:S07]  /*12640*/  IMAD.IADD R0, R0, 0x1, -R5 ;  /* 0x0000000100007824 */ /* 0x004fce00078e0a05 */
.L_x_1266:
[----:B------:R-:W-:Y:S01]  /*12650*/  USHF.R.S32.HI UR13, URZ, 0x1f, UR43 ;  /* 0x0000001f3f0d7899 */ /* 0x000fe2000801142b */
[----:B------:R-:W-:Y:S01]  /*12660*/  BSSY B1, `(.L_x_1267) ;  /* 0x000003a000017945 */ /* 0x000fe20003800000 */
[----:B------:R-:W-:Y:S02]  /*12670*/  USHF.R.S32.HI UR21, URZ, 0x1f, UR4 ;  /* 0x0000001f3f157899 */ /* 0x000fe40008011404 */
[----:B------:R-:W-:Y:S02]  /*12680*/  USEL UR12, UR43, URZ, !UP0 ;  /* 0x0000003f2b0c7287 */ /* 0x000fe4000c000000 */
[----:B------:R-:W-:Y:S01]  /*12690*/  USEL UR13, UR13, URZ, !UP0 ;  /* 0x0000003f0d0d7287 */ /* 0x000fe2000c000000 */
[----:B------:R-:W-:Y:S11]  /*126a0*/  @P0 BRA `(.L_x_1268) ;  /* 0x0000000000d40947 */ /* 0x000ff60003800000 */
[----:B------:R-:W0:Y:S01]  /*126b0*/  S2R R4, SR_TID.X ;  /* 0x0000000000047919 */ /* 0x000e220000002100 */
[----:B------:R-:W1:Y:S01]  /*126c0*/  LDC R9, c[0x0][0xbe8] ;  /* 0x0002fa00ff097b82 */ /* 0x000e620000000800 */
[----:B------:R-:W-:Y:S02]  /*126d0*/  IMAD.U32 R3, RZ, RZ, UR37 ;  /* 0x00000025ff037e24 */ /* 0x000fe4000f8e00ff */
[----:B-1---5:R-:W-:-:S03]  /*126e0*/  IMAD R2, R0, R9, RZ ;  /* 0x0000000900027224 */ /* 0x022fc600078e02ff */
[----:B0-----:R-:W-:-:S04]  /*126f0*/  IADD3 R4, R3, -0x80, R4 ;  /* 0xffffff8003047810 */ /* 0x001fc80007ffe004 */
[----:B------:R-:W-:-:S13]  /*12700*/  ISETP.GE.AND P0, PT, R4, R2, PT ;  /* 0x000000020400720c */ /* 0x000fda0003f06270 */
[----:B------:R-:W-:Y:S05]  /*12710*/  @P0 BRA `(.L_x_1268) ;  /* 0x0000000000b80947 */ /* 0x000fea0003800000 */
[----:B------:R-:W-:Y:S01]  /*12720*/  ISETP.NE.AND P0, PT, R9, 0x1, PT ;  /* 0x000000010900780c */ /* 0x000fe20003f05270 */
[----:B------:R-:W-:Y:S01]  /*12730*/  UISETP.GT.AND UP0, UPT, UR45, 0x1, UPT ;  /* 0x000000012d00788c */ /* 0x000fe2000bf04270 */
[----:B------:R-:W-:Y:S01]  /*12740*/  IMAD.MOV.U32 R5, RZ, RZ, R4 ;  /* 0x000000ffff057224 */ /* 0x000fe200078e0004 */
[----:B------:R-:W-:Y:S02]  /*12750*/  UMOV UR19, 0x9b8 ;  /* 0x000009b800137882 */ /* 0x000fe40000000000 */
[----:B------:R-:W-:Y:S02]  /*12760*/  USEL UR19, UR19, 0x978, UP0 ;  /* 0x0000097813137887 */ /* 0x000fe40008000000 */
[----:B------:R-:W-:-:S06]  /*12770*/  USEL UR18, UR39, URZ, UP0 ;  /* 0x0000003f27127287 */ /* 0x000fcc0008000000 */
[----:B------:R-:W0:Y:S04]  /*12780*/  @P0 LDC R3, c[0x0][0xbec] ;  /* 0x0002fb00ff030b82 */ /* 0x000e280000000800 */
[----:B------:R-:W-:Y:S01]  /*12790*/  ULDC.64 UR8, c[0x0][UR19+0x218] ;  /* 0x0000860013087abb */ /* 0x000fe20008000a00 */
[----:B------:R-:W-:Y:S01]  /*127a0*/  ULDC.64 UR14, c[0x0][UR19+0x220] ;  /* 0x00008800130e7abb */ /* 0x000fe20008000a00 */
[----:B------:R-:W-:Y:S01]  /*127b0*/  ULDC.64 UR16, c[0x0][UR19+0x228] ;  /* 0x00008a0013107abb */ /* 0x000fe20008000a00 */
[----:B------:R-:W-:Y:S01]  /*127c0*/  UIMAD.WIDE.U32 UR10, UR8, UR42, URZ ;  /* 0x0000002a080a72a5 */ /* 0x000fe2000f8e003f */
[----:B------:R-:W1:Y:S01]  /*127d0*/  @P0 LDC R7, c[0x0][0xbf0] ;  /* 0x0002fc00ff070b82 */ /* 0x000e620000000800 */
[----:B------:R-:W-:Y:S02]  /*127e0*/  UIMAD UR20, UR9, UR42, URZ ;  /* 0x0000002a091472a4 */ /* 0x000fe4000f8e023f */
[----:B------:R-:W-:-:S02]  /*127f0*/  UIMAD UR15, UR15, UR12, URZ ;  /* 0x0000000c0f0f72a4 */ /* 0x000fc4000f8e023f */
[----:B------:R-:W-:Y:S02]  /*12800*/  UIMAD.WIDE.U32 UR22, UR16, UR18, URZ ;  /* 0x00000012101672a5 */ /* 0x000fe4000f8e003f */
[----:B------:R-:W-:Y:S02]  /*12810*/  UIMAD.WIDE.U32 UR8, UR14, UR12, URZ ;  /* 0x0000000c0e0872a5 */ /* 0x000fe4000f8e003f */
[----:B------:R-:W-:Y:S02]  /*12820*/  UIMAD UR16, UR17, UR18, URZ ;  /* 0x00000012111072a4 */ /* 0x000fe4000f8e023f */
[----:B------:R-:W-:Y:S02]  /*12830*/  UIMAD UR15, UR14, UR13, UR15 ;  /* 0x0000000d0e0f72a4 */ /* 0x000fe4000f8e020f */
[----:B------:R-:W-:Y:S02]  /*12840*/  UIADD3 UR10, UP1, UP2, UR8, UR10, UR4 ;  /* 0x0000000a080a7290 */ /* 0x000fe4000fa3e004 */
[----:B------:R-:W-:Y:S01]  /*12850*/  UIADD3 UR16, UR23, UR16, URZ ;  /* 0x0000001017107290 */ /* 0x000fe2000fffe03f */
[----:B0-----:R-:W-:Y:S01]  /*12860*/  @P0 IMAD.HI.U32 R2, R4, R3, RZ ;  /* 0x0000000304020227 */ /* 0x001fe200078e00ff */
[----:B------:R-:W-:-:S02]  /*12870*/  UIADD3 UR20, UR11, UR20, URZ ;  /* 0x000000140b147290 */ /* 0x000fc4000fffe03f */
[----:B------:R-:W-:Y:S01]  /*12880*/  UIADD3 UR15, UR9, UR15, URZ ;  /* 0x0000000f090f7290 */ /* 0x000fe2000fffe03f */
[----:B------:R-:W-:Y:S02]  /*12890*/  IMAD.U32 R3, RZ, RZ, UR23 ;  /* 0x00000017ff037e24 */ /* 0x000fe4000f8e00ff */
[----:B------:R-:W-:Y:S01]  /*128a0*/  IMAD.U32 R6, RZ, RZ, UR16 ;  /* 0x00000010ff067e24 */ /* 0x000fe2000f8e00ff */
[----:B------:R-:W-:Y:S01]  /*128b0*/  ULDC.64 UR8, c[0x0][UR19+0x210] ;  /* 0x0000840013087abb */ /* 0x000fe20008000a00 */
[----:B-1----:R-:W-:Y:S01]  /*128c0*/  @P0 SHF.R.U32.HI R5, RZ, R7, R2 ;  /* 0x00000007ff050219 */ /* 0x002fe20000011602 */
[----:B------:R-:W-:-:S04]  /*128d0*/  IMAD.U32 R2, RZ, RZ, UR22 ;  /* 0x00000016ff027e24 */ /* 0x000fc8000f8e00ff */
[--C-:B------:R-:W-:Y:S01]  /*128e0*/  IMAD.MOV R7, RZ, RZ, -R5.reuse ;  /* 0x000000ffff077224 */ /* 0x100fe200078e0a05 */
[----:B------:R-:W-:Y:S01]  /*128f0*/  IADD3 R2, P0, P1, R5, UR10, R2 ;  /* 0x0000000a05027c10 */ /* 0x000fe2000f91e002 */
[----:B------:R-:W-:Y:S01]  /*12900*/  UIADD3.X UR10, UR15, UR20, UR21, UP1, UP2 ;  /* 0x000000140f0a7290 */ /* 0x000fe20008fe4415 */
[----:B------:R-:W-:Y:S01]  /*12910*/  SHF.R.S32.HI R5, RZ, 0x1f, R5 ;  /* 0x0000001fff057819 */ /* 0x000fe20000011405 */
[----:B------:R-:W-:-:S04]  /*12920*/  IMAD R7, R9, R7, R4 ;  /* 0x0000000709077224 */ /* 0x000fc800078e0204 */
[----:B------:R-:W-:Y:S01]  /*12930*/  IADD3.X R3, R5, UR10, R6, P0, P1 ;  /* 0x0000000a05037c10 */ /* 0x000fe200087e2406 */
[C---:B------:R-:W-:Y:S01]  /*12940*/  IMAD R9, R7.reuse, UR9, RZ ;  /* 0x0000000907097c24 */ /* 0x040fe2000f8e02ff */
[----:B------:R-:W-:Y:S01]  /*12950*/  SHF.R.S32.HI R4, RZ, 0x1f, R7 ;  /* 0x0000001fff047819 */ /* 0x000fe20000011407 */
[----:B------:R-:W-:Y:S01]  /*12960*/  ULDC.64 UR10, c[0x0][0xba8] ;  /* 0x0002ea00000a7ab9 */ /* 0x000fe20000000a00 */
[----:B------:R-:W-:Y:S01]  /*12970*/  @!UP0 ULDC UR10, c[0x0][0xb50] ;  /* 0x0002d400000a8ab9 */ /* 0x000fe20000000800 */
[----:B------:R-:W-:Y:S01]  /*12980*/  IMAD.WIDE.U32 R2, R7, UR8, R2 ;  /* 0x0000000807027c25 */ /* 0x000fe2000f8e0002 */
[----:B------:R-:W-:-:S03]  /*12990*/  @!UP0 ULDC UR11, c[0x0][0xb54] ;  /* 0x0002d500000b8ab9 */ /* 0x000fc60000000800 */
[----:B------:R-:W-:Y:S01]  /*129a0*/  IMAD R9, R4, UR8, R9 ;  /* 0x0000000804097c24 */ /* 0x000fe2000f8e0209 */
[----:B------:R-:W-:-:S03]  /*129b0*/  LEA R4, P0, R2, UR10, 0x2 ;  /* 0x0000000a02047c11 */ /* 0x000fc6000f8010ff */
[----:B------:R-:W-:-:S05]  /*129c0*/  IMAD.IADD R3, R3, 0x1, R9 ;  /* 0x0000000103037824 */ /* 0x000fca00078e0209 */
[----:B------:R-:W-:Y:S01]  /*129d0*/  LEA.HI.X R5, R2, UR11, R3, 0x2, P0 ;  /* 0x0000000b02057c11 */ /* 0x000fe200080f1403 */
[----:B------:R-:W-:-:S05]  /*129e0*/  IMAD.MOV.U32 R3, RZ, RZ, -0x800000 ;  /* 0xff800000ff037424 */ /* 0x000fca00078e00ff */
[----:B------:R0:W-:Y:S02]  /*129f0*/  STG.E desc[UR52][R4.64], R3 ;  /* 0x0000000304007986 */ /* 0x0001e4000c101934 */
.L_x_1268:
[----:B------:R-:W-:Y:S05]  /*12a00*/  BSYNC B1 ;  /* 0x0000000000017941 */ /* 0x000fea0003800000 */
.L_x_1267:
[----:B------:R-:W-:-:S06]  /*12a10*/  UISETP.GT.AND UP0, UPT, UR45, 0x1, UPT ;  /* 0x000000012d00788c */ /* 0x000fcc000bf04270 */
[----:B------:R-:W-:-:S13]  /*12a20*/  PLOP3.LUT P0, PT, PT, PT, UP0, 0x80, 0x0 ;  /* 0x000000000000781c */ /* 0x000fda0003f0f008 */
[----:B------:R-:W-:Y:S05]  /*12a30*/  @P0 BRA `(.L_x_1263) ;  /* 0x0000000400a40947 */ /* 0x000fea0003800000 */
[----:B------:R-:W1:Y:S01]  /*12a40*/  LDC R11, c[0x0][0xbe8] ;  /* 0x0002fa00ff0b7b82 */ /* 0x000e620000000800 */
[----:B------:R-:W-:Y:S01]  /*12a50*/  ULDC.64 UR14, c[0x0][0xaa0] ;  /* 0x0002a800000e7ab9 */ /* 0x000fe20000000a00 */
[----:B------:R-:W-:Y:S01]  /*12a60*/  IMAD R2, R22, 0x20, R198 ;  /* 0x0000002016027824 */ /* 0x000fe200078e02c6 */
[----:B------:R-:W-:Y:S01]  /*12a70*/  UIMAD UR10, UR21, UR14, URZ ;  /* 0x0000000e150a72a4 */ /* 0x000fe2000f8e023f */
[----:B------:R-:W-:Y:S01]  /*12a80*/  BSSY B1, `(.L_x_1269) ;  /* 0x000003a000017945 */ /* 0x000fe20003800000 */
[----:B------:R-:W-:Y:S01]  /*12a90*/  UIMAD.WIDE.U32 UR8, UR4, UR14, URZ ;  /* 0x0000000e040872a5 */ /* 0x000fe2000f8e003f */
[----:B------:R-:W-:Y:S01]  /*12aa0*/  VIADD R6, R2, UR37 ;  /* 0x0000002502067c36 */ /* 0x000fe20008000000 */
[----:B------:R-:W-:-:S03]  /*12ab0*/  UIMAD UR10, UR4, UR15, UR10 ;  /* 0x0000000f040a72a4 */ /* 0x000fc6000f8e020a */
[----:B0-----:R-:W-:Y:S01]  /*12ac0*/  IMAD.MOV.U32 R5, RZ, RZ, R6 ;  /* 0x000000ffff057224 */ /* 0x001fe200078e0006 */
[----:B------:R-:W-:-:S03]  /*12ad0*/  UIADD3 UR9, UR9, UR10, URZ ;  /* 0x0000000a09097290 */ /* 0x000fc6000fffe03f */
[----:B------:R-:W-:Y:S02]  /*12ae0*/  ULDC.64 UR10, c[0x0][0xae8] ;  /* 0x0002ba00000a7ab9 */ /* 0x000fe40000000a00 */
[----:B------:R-:W-:-:S04]  /*12af0*/  UIMAD.WIDE.U32 UR8, UR42, UR10, UR8 ;  /* 0x0000000a2a0872a5 */ /* 0x000fc8000f8e0008 */
[----:B------:R-:W-:-:S03]  /*12b00*/  UIMAD UR9, UR42, UR11, UR9 ;  /* 0x0000000b2a0972a4 */ /* 0x000fc6000f8e0209 */
[----:B------:R-:W-:Y:S01]  /*12b10*/  ULDC.64 UR10, c[0x0][0xaf0] ;  /* 0x0002bc00000a7ab9 */ /* 0x000fe20000000a00 */
[----:B-1----:R-:W-:Y:S01]  /*12b20*/  ISETP.NE.AND P0, PT, R11, 0x1, PT ;  /* 0x000000010b00780c */ /* 0x002fe20003f05270 */
[----:B------:R-:W-:-:S04]  /*12b30*/  UIMAD UR13, UR13, UR10, URZ ;  /* 0x0000000a0d0d72a4 */ /* 0x000fc8000f8e023f */
[----:B------:R-:W-:Y:S02]  /*12b40*/  UIMAD UR4, UR12, UR11, UR13 ;  /* 0x0000000b0c0472a4 */ /* 0x000fe4000f8e020d */
[----:B------:R-:W-:-:S03]  /*12b50*/  UIMAD.WIDE.U32 UR12, UR12, UR10, UR8 ;  /* 0x0000000a0c0c72a5 */ /* 0x000fc6000f8e0008 */
[----:B------:R-:W-:Y:S01]  /*12b60*/  ULDC.64 UR8, c[0x0][0xae0] ;  /* 0x0002b80000087ab9 */ /* 0x000fe20000000a00 */
[----:B------:R-:W-:Y:S02]  /*12b70*/  UIADD3 UR4, UR13, UR4, URZ ;  /* 0x000000040d047290 */ /* 0x000fe4000fffe03f */
[----:B------:R-:W0:Y:S08]  /*12b80*/  @P0 LDC R3, c[0x0][0xbec] ;  /* 0x0002fb00ff030b82 */ /* 0x000e300000000800 */
[----:B------:R-:W1:Y:S01]  /*12b90*/  @P0 LDC R7, c[0x0][0xbf0] ;  /* 0x0002fc00ff070b82 */ /* 0x000e620000000800 */
[----:B0-----:R-:W-:-:S04]  /*12ba0*/  @P0 IMAD.HI.U32 R2, R6, R3, RZ ;  /* 0x0000000306020227 */ /* 0x001fc800078e00ff */
[----:B------:R-:W-:Y:S02]  /*12bb0*/  IMAD.U32 R3, RZ, RZ, UR13 ;  /* 0x0000000dff037e24 */ /* 0x000fe4000f8e00ff */
[----:B------:R-:W-:Y:S01]  /*12bc0*/  IMAD.U32 R3, RZ, RZ, UR4 ;  /* 0x00000004ff037e24 */ /* 0x000fe2000f8e00ff */
[----:B-1----:R-:W-:-:S04]  /*12bd0*/  @P0 SHF.R.U32.HI R5, RZ, R7, R2 ;  /* 0x00000007ff050219 */ /* 0x002fc80000011602 */
[--C-:B------:R-:W-:Y:S01]  /*12be0*/  SHF.R.S32.HI R2, RZ, 0x1f, R5.reuse ;  /* 0x0000001fff027819 */ /* 0x100fe20000011405 */
[----:B------:R-:W-:-:S04]  /*12bf0*/  IMAD.MOV R7, RZ, RZ, -R5 ;  /* 0x000000ffff077224 */ /* 0x000fc800078e0a05 */
[----:B------:R-:W-:Y:S02]  /*12c00*/  IMAD R4, R2, UR8, RZ ;  /* 0x0000000802047c24 */ /* 0x000fe4000f8e02ff */
[----:B------:R-:W-:Y:S02]  /*12c10*/  IMAD R7, R11, R7, R6 ;  /* 0x000000070b077224 */ /* 0x000fe400078e0206 */
[----:B------:R-:W-:Y:S02]  /*12c20*/  IMAD.U32 R2, RZ, RZ, UR12 ;  /* 0x0000000cff027e24 */ /* 0x000fe4000f8e00ff */
[C---:B------:R-:W-:Y:S01]  /*12c30*/  IMAD R9, R5.reuse, UR9, R4 ;  /* 0x0000000905097c24 */ /* 0x040fe2000f8e0204 */
[----:B------:R-:W-:Y:S01]  /*12c40*/  SHF.R.S32.HI R4, RZ, 0x1f, R7 ;  /* 0x0000001fff047819 */ /* 0x000fe20000011407 */
[----:B------:R-:W-:Y:S01]  /*12c50*/  IMAD.WIDE.U32 R2, R5, UR8, R2 ;  /* 0x0000000805027c25 */ /* 0x000fe2000f8e0002 */
[----:B------:R-:W-:-:S03]  /*12c60*/  ULDC.64 UR8, c[0x0][0xad8] ;  /* 0x0002b60000087ab9 */ /* 0x000fc60000000a00 */
[----:B------:R-:W-:Y:S02]  /*12c70*/  IMAD.IADD R3, R3, 0x1, R9 ;  /* 0x0000000103037824 */ /* 0x000fe400078e0209 */
[----:B------:R-:W-:Y:S02]  /*12c80*/  IMAD R4, R4, UR8, RZ ;  /* 0x0000000804047c24 */ /* 0x000fe4000f8e02ff */
[----:B------:R-:W-:Y:S02]  /*12c90*/  VIADD R6, R198, UR37 ;  /* 0x00000025c6067c36 */ /* 0x000fe40008000000 */
[----:B-----5:R-:W-:Y:S02]  /*12ca0*/  IMAD R11, R0, R11, RZ ;  /* 0x0000000b000b7224 */ /* 0x020fe400078e02ff */
[C---:B------:R-:W-:Y:S02]  /*12cb0*/  IMAD R5, R7.reuse, UR9, R4 ;  /* 0x0000000907057c24 */ /* 0x040fe4000f8e0204 */
[----:B------:R-:W-:Y:S01]  /*12cc0*/  IMAD.WIDE.U32 R2, R7, UR8, R2 ;  /* 0x0000000807027c25 */ /* 0x000fe2000f8e0002 */
[----:B------:R-:W-:Y:S01]  /*12cd0*/  ISETP.GE.AND P2, PT, R6, R11, PT ;  /* 0x0000000b0600720c */ /* 0x000fe20003f46270 */
[----:B------:R-:W-:-:S02]  /*12ce0*/  ULDC.64 UR8, c[0x0][0xa80] ;  /* 0x0002a00000087ab9 */ /* 0x000fc40000000a00 */
        /* <DEDUP_REMOVED lines=10> */
[----:B------:R-:W-:Y:S02]  /*12d90*/  ULDC UR4, c[0x0][0xac8] ;  /* 0x0002b20000047ab9 */ /* 0x000fe40000000800 */
        /* <DEDUP_REMOVED lines=8> */
.L_x_1270:
[----:B------:R-:W-:Y:S05]  /*12e20*/  BSYNC B1 ;  /* 0x0000000000017941 */ /* 0x000fea0003800000 */
.L_x_1269:
[----:B--2---:R2:W4:Y:S01]  /*12e30*/  SHFL.IDX PT, R0, R5, 0x1, 0x181f ;  /* 0x00381f0005007f89 */ /* 0x00452200000e0000 */
[----:B------:R-:W-:Y:S03]  /*12e40*/  BSSY B1, `(.L_x_1271) ;  /* 0x000000c000017945 */ /* 0x000fe60003800000 */
[----:B-1-3--:R2:W1:Y:S01]  /*12e50*/  SHFL.IDX PT, R2, R4, 0x1, 0x181f ;  /* 0x00381f0004027f89 */ /* 0x00a46200000e0000 */
[----:B------:R-:W-:Y:S05]  /*12e60*/  @P1 BRA `(.L_x_1272) ;  /* 0x0000000000241947 */ /* 0x000fea0003800000 */
[----:B------:R-:W-:Y:S02]  /*12e70*/  ULDC UR4, c[0x0][0xac8] ;  /* 0x0002b20000047ab9 */ /* 0x000fe40000000800 */
        /* <DEDUP_REMOVED lines=8> */
.L_x_1272:
[----:B------:R-:W-:Y:S05]  /*12f00*/  BSYNC B1 ;  /* 0x0000000000017941 */ /* 0x000fea0003800000 */
.L_x_1271:
[----:B----4-:R4:W0:Y:S01]  /*12f10*/  SHFL.IDX PT, R0, R5, 0x2, 0x181f ;  /* 0x00581f0005007f89 */ /* 0x01082200000e0000 */
        /* <DEDUP_REMOVED lines=12> */
.L_x_1274:
[----:B------:R-:W-:Y:S05]  /*12fe0*/  BSYNC B1 ;  /* 0x0000000000017941 */ /* 0x000fea0003800000 */
.L_x_1273:
[----:B0-----:R-:W-:Y:S01]  /*12ff0*/  VIADD R0, R6, 0x60 ;  /* 0x0000006006007836 */ /* 0x001fe20000000000 */
[----:B--2-4-:R-:W0:Y:S04]  /*13000*/  SHFL.IDX PT, R5, R5, 0x3, 0x181f ;  /* 0x00781f0005057f89 */ /* 0x014e2800000e0000 */
[----:B------:R-:W-:Y:S01]  /*13010*/  ISETP.GE.AND P0, PT, R0, R11, PT ;  /* 0x0000000b0000720c */ /* 0x000fe20003f06270 */
[----:B-1-3--:R1:W2:-:S12]  /*13020*/  SHFL.IDX PT, R2, R4, 0x3, 0x181f ;  /* 0x00781f0004027f89 */ /* 0x00a29800000e0000 */
[----:B-1----:R-:W-:Y:S05]  /*13030*/  @P0 BRA `(.L_x_1263) ;  /* 0x0000000000240947 */ /* 0x002fea0003800000 */
[----:B------:R-:W-:Y:S02]  /*13040*/  ULDC UR4, c[0x0][0xac8] ;  /* 0x0002b20000047ab9 */ /* 0x000fe40000000800 */
[----:B------:R-:W-:Y:S02]  /*13050*/  ISETP.GE.AND P2, PT, R18, UR4, PT ;  /* 0x0000000412007c0c */ /* 0x000fe4000bf46270 */
[----:B------:R-:W-:-:S11]  /*13060*/  ISETP.GE.AND P3, PT, R19, UR4, PT ;  /* 0x0000000413007c0c */ /* 0x000fd6000bf66270 */
[CC--:B--2---:R-:W-:Y:S02]  /*13070*/  @!P2 LEA R6, P0, R18.reuse, R2.reuse, 0x1 ;  /* 0x000000021206a211 */ /* 0x0c4fe400078008ff */
[C---:B------:R-:W-:Y:S02]  /*13080*/  @!P3 LEA R2, P1, R19.reuse, R2, 0x1 ;  /* 0x000000021302b211 */ /* 0x040fe400078208ff */
[-C--:B0-----:R-:W-:Y:S02]  /*13090*/  @!P2 LEA.HI.X R7, R18, R5.reuse, R220, 0x1, P0 ;  /* 0x000000051207a211 */ /* 0x081fe400000f0cdc */
[----:B------:R-:W-:-:S03]  /*130a0*/  @!P3 LEA.HI.X R3, R19, R5, R219, 0x1, P1 ;  /* 0x000000051303b211 */ /* 0x000fc600008f0cdb */
[----:B------:R0:W-:Y:S04]  /*130b0*/  @!P2 ST.E.128 desc[UR52][R6.64], RZ ;  /* 0x000000ff0600a985 */ /* 0x0001e8000c101d34 */
[----:B------:R0:W-:Y:S02]  /*130c0*/  @!P3 ST.E.128 desc[UR52][R2.64], RZ ;  /* 0x000000ff0200b985 */ /* 0x0001e4000c101d34 */
.L_x_1263:
[----:B------:R-:W-:Y:S05]  /*130d0*/  BSYNC B0 ;  /* 0x0000000000007941 */ /* 0x000fea0003800000 */
.L_x_1253:
[----:B------:R-:W-:Y:S02]  /*130e0*/  ULDC UR4, c[0x0][0xc3c] ;  /* 0x00030f0000047ab9 */ /* 0x000fe40000000800 */
[----:B------:R-:W-:-:S06]  /*130f0*/  UISETP.GE.AND UP0, UPT, UR6, UR4, UPT ;  /* 0x000000040600728c */ /* 0x000fcc000bf06270 */
[----:B------:R-:W-:-:S13]  /*13100*/  PLOP3.LUT P0, PT, PT, PT, UP0, 0x80, 0x0 ;  /* 0x000000000000781c */ /* 0x000fda0003f0f008 */
[----:B------:R-:W-:Y:S05]  /*13110*/  @!P0 BRA `(.L_x_1275) ;  /* 0xfffffedc00b88947 */ /* 0x000fea000383ffff */
[----:B------:R-:W-:Y:S05]  /*13120*/  EXIT ;  /* 0x000000000000794d */ /* 0x000fea0003800000 */
.L_x_1170:
[----:B------:R-:W-:-:S08]  /*13130*/  NOP ;  /* 0x0000000000007918 */ /* 0x000fd00000000000 */
[----:B------:R-:W0:-:S00]  /*13140*/  USETMAXREG.DEALLOC.CTAPOOL 0x18 ;  /* 0x00000018000079c8 */ /* 0x000e0000080e0500 */
[----:B0-----:R-:W2:Y:S01]  /*13150*/  LDL.LU R2, [R1+0x18] ;  /* 0x0000180001027983 */ /* 0x001ea20000300800 */
[----:B------:R-:W-:Y:S01]  /*13160*/  LOP3.LUT R0, R0, 0x3, RZ, 0xc0, !PT ;  /* 0x0000000300007812 */ /* 0x000fe200078ec0ff */
[----:B------:R-:W-:-:S05]  /*13170*/  IMAD.MOV.U32 R7, RZ, RZ, RZ ;  /* 0x000000ffff077224 */ /* 0x000fca00078e00ff */
[----:B------:R-:W0:Y:S02]  /*13180*/  SHFL.IDX PT, R0, R0, RZ, 0x1f ;  /* 0x00001fff00007589 */ /* 0x000e2400000e0000 */
[----:B0-----:R-:W-:Y:S02]  /*13190*/  ISETP.NE.AND P0, PT, R0, RZ, PT ;  /* 0x000000ff0000720c */ /* 0x001fe40003f05270 */
[----:B--2---:R-:W-:-:S11]  /*131a0*/  LOP3.LUT R2, R2, 0xfffffffd, RZ, 0xc0, !PT ;  /* 0xfffffffd02027812 */ /* 0x004fd600078ec0ff */
[----:B------:R-:W-:-:S05]  /*131b0*/  @P0 LOP3.LUT R2, R2, 0x2, RZ, 0xfc, !PT ;  /* 0x0000000202020812 */ /* 0x000fca00078efcff */
[----:B------:R0:W-:Y:S01]  /*131c0*/  STL [R1+0x18], R2 ;  /* 0x0000180201007387 */ /* 0x0001e20000100800 */
        /* <DEDUP_REMOVED lines=10> */
.L_x_1276:
[----:B------:R-:W-:Y:S01]  /*13270*/  LOP3.LUT R0, R6, 0x1f, RZ, 0xc0, !PT ;  /* 0x0000001f06007812 */ /* 0x000fe200078ec0ff */
[----:B------:R-:W-:Y:S01]  /*13280*/  ULDC UR4, c[0x0][0xc3c] ;  /* 0x00030f0000047ab9 */ /* 0x000fe20000000800 */
[----:B------:R-:W-:Y:S01]  /*13290*/  IMAD.MOV.U32 R8, RZ, RZ, RZ ;  /* 0x000000ffff087224 */ /* 0x000fe200078e00ff */
[----:B------:R-:W1:Y:S01]  /*132a0*/  S2UR UR6, SR_CTAID.X ;  /* 0x00000000000679c3 */ /* 0x000e620000002500 */
[----:B------:R-:W-:Y:S01]  /*132b0*/  ISETP.NE.AND P0, PT, R0, 0x1f, PT ;  /* 0x0000001f0000780c */ /* 0x000fe20003f05270 */
[----:B------:R-:W-:-:S03]  /*132c0*/  ULDC UR5, c[0x0][0xc38] ;  /* 0x00030e0000057ab9 */ /* 0x000fc60000000800 */
[----:B------:R-:W-:-:S13]  /*132d0*/  ISETP.GE.OR P1, PT, R0, UR4, !P0 ;  /* 0x0000000400007c0c */ /* 0x000fda000c726670 */
[----:B0-----:R-:W0:Y:S08]  /*132e0*/  @!P1 LDC.64 R2, c[0x0][0xc80] ;  /* 0x00032000ff029b82 */ /* 0x001e300000000a00 */
[----:B------:R-:W2:Y:S01]  /*132f0*/  @!P1 LDC.64 R4, c[0x0][0xc78] ;  /* 0x00031e00ff049b82 */ /* 0x000ea20000000a00 */
[----:B0-----:R-:W-:-:S05]  /*13300*/  @!P1 IMAD.WIDE.U32 R2, R0, 0x4, R2 ;  /* 0x0000000400029825 */ /* 0x001fca00078e0002 */
[----:B------:R2:W3:Y:S02]  /*13310*/  @!P1 LDG.E R7, desc[UR52][R2.64] ;  /* 0x0000003402079981 */ /* 0x0004e4000c1e1900 */
[----:B--2---:R-:W-:-:S05]  /*13320*/  @!P1 IMAD.WIDE.U32 R2, R0, 0x4, R4 ;  /* 0x0000000400029825 */ /* 0x004fca00078e0004 */
[----:B------:R-:W3:Y:S01]  /*13330*/  @!P1 LDG.E R8, desc[UR52][R2.64] ;  /* 0x0000003402089981 */ /* 0x000ee2000c1e1900 */
[C---:B------:R-:W-:Y:S01]  /*13340*/  ISETP.NE.AND P1, PT, R0.reuse, RZ, PT ;  /* 0x000000ff0000720c */ /* 0x040fe20003f25270 */
[----:B------:R-:W-:Y:S01]  /*13350*/  UMOV UR4, URZ ;  /* 0x0000003f00047c82 */ /* 0x000fe20008000000 */
[C---:B------:R-:W-:Y:S02]  /*13360*/  ISETP.GE.U32.AND P2, PT, R0.reuse, 0x2, PT ;  /* 0x000000020000780c */ /* 0x040fe40003f46070 */
[C---:B------:R-:W-:Y:S02]  /*13370*/  ISETP.GE.U32.AND P3, PT, R0.reuse, 0x4, PT ;  /* 0x000000040000780c */ /* 0x040fe40003f66070 */
[C---:B------:R-:W-:Y:S02]  /*13380*/  ISETP.GE.U32.AND P4, PT, R0.reuse, 0x8, PT ;  /* 0x000000080000780c */ /* 0x040fe40003f86070 */
[----:B------:R-:W-:Y:S01]  /*13390*/  ISETP.GE.U32.AND P5, PT, R0, 0x10, PT ;  /* 0x000000100000780c */ /* 0x000fe20003fa6070 */
[----:B---3--:R-:W-:-:S05]  /*133a0*/  IMAD R4, R7, R8, RZ ;  /* 0x0000000807047224 */ /* 0x008fca00078e02ff */
        /* <DEDUP_REMOVED lines=17> */
[----:B------:R-:W-:Y:S01]  /*134c0*/  IMAD.MOV.U32 R4, RZ, RZ, R9 ;  /* 0x000000ffff047224 */ /* 0x000fe200078e0009 */
[----:B-1----:R-:W-:-:S13]  /*134d0*/  ISETP.GT.AND P6, PT, R9, UR6, PT ;  /* 0x0000000609007c0c */ /* 0x002fda000bfc4270 */
[----:B------:R-:W-:Y:S05]  /*134e0*/  @P6 BRA `(.L_x_1278) ;  /* 0x0000000000a86947 */ /* 0x000fea0003800000 */
[----:B------:R-:W-:Y:S01]  /*134f0*/  IMAD.MOV.U32 R9, RZ, RZ, R4 ;  /* 0x000000ffff097224 */ /* 0x000fe200078e0004 */
[----:B------:R-:W-:Y:S01]  /*13500*/  UMOV UR4, URZ ;  /* 0x0000003f00047c82 */ /* 0x000fe20008000000 */
[----:B------:R-:W-:-:S05]  /*13510*/  ULDC UR5, c[0x0][0xc38] ;  /* 0x00030e0000057ab9 */ /* 0x000fca0000000800 */
.L_x_1280:
[----:B------:R-:W0:Y:S01]  /*13520*/  LDC R2, c[0x0][0xc3c] ;  /* 0x00030f00ff027b82 */ /* 0x000e220000000800 */
[----:B------:R-:W-:Y:S01]  /*13530*/  ULDC UR7, c[0x0][0xc3c] ;  /* 0x00030f0000077ab9 */ /* 0x000fe20000000800 */
[----:B------:R-:W-:Y:S01]  /*13540*/  UIADD3 UR4, UR4, 0x1f, URZ ;  /* 0x0000001f04047890 */ /* 0x000fe2000fffe03f */
[----:B------:R-:W-:-:S05]  /*13550*/  IMAD.U32 R3, RZ, RZ, UR7 ;  /* 0x00000007ff037e24 */ /* 0x000fca000f8e00ff */
[----:B------:R1:W-:Y:S01]  /*13560*/  STL [R1+0xc], R3 ;  /* 0x00000c0301007387 */ /* 0x0003e20000100800 */
[----:B0-----:R-:W-:-:S13]  /*13570*/  ISETP.LE.AND P6, PT, R2, UR4, PT ;  /* 0x0000000402007c0c */ /* 0x001fda000bfc3270 */
[----:B-1----:R-:W-:Y:S05]  /*13580*/  @P6 BRA `(.L_x_1279) ;  /* 0x0000000800b06947 */ /* 0x002fea0003800000 */
[----:B------:R-:W-:Y:S02]  /*13590*/  VIADD R11, R0, UR4 ;  /* 0x00000004000b7c36 */ /* 0x000fe40008000000 */
        /* <DEDUP_REMOVED lines=30> */
[----:B------:R-:W-:-:S07]  /*13780*/  IMAD.MOV.U32 R5, RZ, RZ, R2 ;  /* 0x000000ffff057224 */ /* 0x000fce00078e0002 */
.L_x_1278:
[----:B------:R-:W-:Y:S02]  /*13790*/  IMAD.IADD R10, R9, 0x1, -R4 ;  /* 0x00000001090a7824 */ /* 0x000fe400078e0a04 */
[----:B------:R-:W-:Y:S02]  /*137a0*/  IMAD.MOV.U32 R3, RZ, RZ, RZ ;  /* 0x000000ffff037224 */ /* 0x000fe400078e00ff */
[----:B------:R-:W-:-:S05]  /*137b0*/  IMAD R2, R5, UR5, R10 ;  /* 0x0000000505027c24 */ /* 0x000fca000f8e020a */
[----:B------:R-:W-:-:S13]  /*137c0*/  ISETP.GT.AND P0, PT, R2, UR6, PT ;  /* 0x0000000602007c0c */ /* 0x000fda000bf04270 */
[----:B------:R-:W-:-:S04]  /*137d0*/  VOTE.ANY R2, PT, !P0 ;  /* 0x0000000000027806 */ /* 0x000fc800040e0100 */
[----:B------:R-:W0:Y:S01]  /*137e0*/  POPC R9, R2 ;  /* 0x0000000200097309 */ /* 0x000e220000000000 */
[----:B------:R-:W-:Y:S01]  /*137f0*/  ISETP.NE.AND P0, PT, R2, RZ, PT ;  /* 0x000000ff0200720c */ /* 0x000fe20003f05270 */
[----:B0-----:R0:W1:Y:S04]  /*13800*/  SHFL.IDX PT, R8, R8, R9, 0x1f ;  /* 0x00001f0908087589 */ /* 0x00106800000e0000 */
[----:B------:R0:W2:Y:S08]  /*13810*/  SHFL.IDX PT, R4, R7, R9, 0x1f ;  /* 0x00001f0907047589 */ /* 0x0000b000000e0000 */
[----:B------:R-:W-:Y:S05]  /*13820*/  @!P0 BRA `(.L_x_1281) ;  /* 0x0000000000088947 */ /* 0x000fea0003800000 */
[----:B------:R-:W-:-:S05]  /*13830*/  VIADD R2, R9, 0xffffffff ;  /* 0xffffffff09027836 */ /* 0x000fca0000000000 */
[----:B------:R3:W4:Y:S02]  /*13840*/  SHFL.IDX PT, R3, R5, R2, 0x1f ;  /* 0x00001f0205037589 */ /* 0x00072400000e0000 */
.L_x_1281:
[----:B---34-:R-:W-:Y:S01]  /*13850*/  IMAD R2, R3, UR5, R10 ;  /* 0x0000000503027c24 */ /* 0x018fe2000f8e020a */
[----:B-1----:R-:W-:Y:S01]  /*13860*/  ISETP.NE.AND P0, PT, R8, 0x1, PT ;  /* 0x000000010800780c */ /* 0x002fe20003f05270 */
[----:B------:R-:W-:-:S03]  /*13870*/  VIADD R14, R9, UR4 ;  /* 0x00000004090e7c36 */ /* 0x000fc60008000000 */
[----:B------:R1:W-:Y:S01]  /*13880*/  STL [R1], R2 ;  /* 0x0000000201007387 */ /* 0x0003e20000100800 */
[----:B------:R-:W-:-:S03]  /*13890*/  IADD3 R5, -R2, UR6, RZ ;  /* 0x0000000602057c10 */ /* 0x000fc6000fffe1ff */
[----:B------:R1:W-:Y:S05]  /*138a0*/  STL [R1+0xc], R14 ;  /* 0x00000c0e01007387 */ /* 0x0003ea0000100800 */
[----:B------:R-:W-:Y:S05]  /*138b0*/  @!P0 BRA `(.L_x_1282) ;  /* 0x0000000000e08947 */ /* 0x000fea0003800000 */
[----:B0-2---:R-:W-:Y:S02]  /*138c0*/  IABS R7, R4 ;  /* 0x0000000400077213 */ /* 0x005fe40000000000 */
[----:B------:R-:W-:Y:S02]  /*138d0*/  IABS R9, R8 ;  /* 0x0000000800097213 */ /* 0x000fe40000000000 */
[----:B------:R-:W0:Y:S08]  /*138e0*/  I2F.RP R10, R7 ;  /* 0x00000007000a7306 */ /* 0x000e300000209400 */
[----:B------:R-:W2:Y:S08]  /*138f0*/  I2F.RP R11, R9 ;  /* 0x00000009000b7306 */ /* 0x000eb00000209400 */
[----:B0-----:R-:W1:Y:S08]  /*13900*/  MUFU.RCP R10, R10 ;  /* 0x0000000a000a7308 */ /* 0x001e700000001000 */
[----:B--2---:R-:W-:Y:S01]  /*13910*/  MUFU.RCP R11, R11 ;  /* 0x0000000b000b7308 */ /* 0x004fe20000001000 */
[----:B-1----:R-:W-:Y:S01]  /*13920*/  VIADD R2, R10, 0xffffffe ;  /* 0x0ffffffe0a027836 */ /* 0x002fe20000000000 */
[----:B------:R-:W-:-:S06]  /*13930*/  IABS R10, R4 ;  /* 0x00000004000a7213 */ /* 0x000fcc0000000000 */
[----:B------:R0:W1:Y:S02]  /*13940*/  F2I.FTZ.U32.TRUNC.NTZ R3, R2 ;  /* 0x0000000200037305 */ /* 0x000064000021f000 */
[----:B0-----:R-:W-:Y:S02]  /*13950*/  IMAD.MOV.U32 R2, RZ, RZ, RZ ;  /* 0x000000ffff027224 */ /* 0x001fe400078e00ff */
[----:B-1----:R-:W-:-:S04]  /*13960*/  IMAD.MOV R12, RZ, RZ, -R3 ;  /* 0x000000ffff0c7224 */ /* 0x002fc800078e0a03 */
[----:B------:R-:W-:-:S04]  /*13970*/  IMAD R13, R12, R7, RZ ;  /* 0x000000070c0d7224 */ /* 0x000fc800078e02ff */
[----:B------:R-:W-:Y:S01]  /*13980*/  IMAD.HI.U32 R3, R3, R13, R2 ;  /* 0x0000000d03037227 */ /* 0x000fe200078e0002 */
[----:B------:R-:W-:-:S03]  /*13990*/  IABS R2, R5 ;  /* 0x0000000500027213 */ /* 0x000fc60000000000 */
[----:B------:R-:W-:Y:S02]  /*139a0*/  IMAD.MOV R13, RZ, RZ, -R10 ;  /* 0x000000ffff0d7224 */ /* 0x000fe400078e0a0a */
[----:B------:R-:W-:-:S04]  /*139b0*/  IMAD.HI.U32 R10, R3, R2, RZ ;  /* 0x00000002030a7227 */ /* 0x000fc800078e00ff */
[----:B------:R-:W-:Y:S02]  /*139c0*/  IMAD R2, R10, R13, R2 ;  /* 0x0000000d0a027224 */ /* 0x000fe400078e0202 */
[----:B------:R-:W-:-:S03]  /*139d0*/  VIADD R3, R11, 0xffffffe ;  /* 0x0ffffffe0b037836 */ /* 0x000fc60000000000 */
[----:B------:R-:W-:-:S03]  /*139e0*/  ISETP.GT.U32.AND P1, PT, R7, R2, PT ;  /* 0x000000020700720c */ /* 0x000fc60003f24070 */
[----:B------:R-:W0:Y:S10]  /*139f0*/  F2I.FTZ.U32.TRUNC.NTZ R3, R3 ;  /* 0x0000000300037305 */ /* 0x000e34000021f000 */
[----:B------:R-:W-:-:S02]  /*13a00*/  @!P1 IMAD.IADD R2, R2, 0x1, -R7 ;  /* 0x0000000102029824 */ /* 0x000fc400078e0a07 */
[----:B------:R-:W-:Y:S01]  /*13a10*/  @!P1 VIADD R10, R10, 0x1 ;  /* 0x000000010a0a9836 */ /* 0x000fe20000000000 */
[----:B------:R-:W-:Y:S02]  /*13a20*/  ISETP.NE.AND P1, PT, R4, RZ, PT ;  /* 0x000000ff0400720c */ /* 0x000fe40003f25270 */
[----:B------:R-:W-:Y:S01]  /*13a30*/  ISETP.GE.U32.AND P0, PT, R2, R7, PT ;  /* 0x000000070200720c */ /* 0x000fe20003f06070 */
[----:B0-----:R-:W-:-:S04]  /*13a40*/  IMAD.MOV R2, RZ, RZ, -R3 ;  /* 0x000000ffff027224 */ /* 0x001fc800078e0a03 */
[----:B------:R-:W-:Y:S02]  /*13a50*/  IMAD R7, R2, R9, RZ ;  /* 0x0000000902077224 */ /* 0x000fe400078e02ff */
[----:B------:R-:W-:-:S04]  /*13a60*/  IMAD.MOV.U32 R2, RZ, RZ, RZ ;  /* 0x000000ffff027224 */ /* 0x000fc800078e00ff */
[----:B------:R-:W-:Y:S01]  /*13a70*/  IMAD.HI.U32 R7, R3, R7, R2 ;  /* 0x0000000703077227 */ /* 0x000fe200078e0002 */
[----:B------:R-:W-:Y:S02]  /*13a80*/  LOP3.LUT R2, R5, R4, RZ, 0x3c, !PT ;  /* 0x0000000405027212 */ /* 0x000fe400078e3cff */
[----:B------:R-:W-:Y:S01]  /*13a90*/  IABS R3, R8 ;  /* 0x0000000800037213 */ /* 0x000fe20000000000 */
[----:B------:R-:W-:Y:S01]  /*13aa0*/  @P0 VIADD R10, R10, 0x1 ;  /* 0x000000010a0a0836 */ /* 0x000fe20000000000 */
[----:B------:R-:W-:-:S03]  /*13ab0*/  ISETP.GE.AND P2, PT, R2, RZ, PT ;  /* 0x000000ff0200720c */ /* 0x000fc60003f46270 */
[----:B------:R-:W-:-:S10]  /*13ac0*/  IMAD.MOV R3, RZ, RZ, -R3 ;  /* 0x000000ffff037224 */ /* 0x000fd400078e0a03 */
[----:B------:R-:W-:Y:S01]  /*13ad0*/  @!P2 IMAD.MOV R10, RZ, RZ, -R10 ;  /* 0x000000ffff0aa224 */ /* 0x000fe200078e0a0a */
[----:B------:R-:W-:-:S04]  /*13ae0*/  @!P1 LOP3.LUT R10, RZ, R4, RZ, 0x33, !PT ;  /* 0x00000004ff0a9212 */ /* 0x000fc800078e33ff */
        /* <DEDUP_REMOVED lines=8> */
[----:B------:R-:W-:-:S04]  /*13b70*/  LOP3.LUT R2, R10, R8, RZ, 0x3c, !PT ;  /* 0x000000080a027212 */ /* 0x000fc800078e3cff */
[----:B------:R-:W-:Y:S01]  /*13b80*/  ISETP.GE.AND P2, PT, R2, RZ, PT ;  /* 0x000000ff0200720c */ /* 0x000fe20003f46270 */
[----:B------:R-:W-:-:S04]  /*13b90*/  IMAD.MOV R2, RZ, RZ, -R10 ;  /* 0x000000ffff027224 */ /* 0x000fc800078e0a0a */
[----:B------:R-:W-:Y:S02]  /*13ba0*/  IMAD R2, R4, R2, R5 ;  /* 0x0000000204027224 */ /* 0x000fe400078e0205 */
        /* <DEDUP_REMOVED lines=8> */
[----:B------:R-:W-:Y:S05]  /*13c30*/  BRA `(.L_x_1283) ;  /* 0x0000000000f47947 */ /* 0x000fea0003800000 */
.L_x_1282:
[----:B-1----:R-:W1:Y:S02]  /*13c40*/  LDC.64 R2, c[0x0][0xc90] ;  /* 0x00032400ff027b82 */ /* 0x002e640000000a00 */
[----:B-1----:R-:W-:-:S05]  /*13c50*/  IMAD.WIDE R2, R14, 0x4, R2 ;  /* 0x000000040e027825 */ /* 0x002fca00078e0202 */
[----:B0-----:R0:W2:Y:S02]  /*13c60*/  LDG.E R7, desc[UR52][R2.64] ;  /* 0x0000003402077981 */ /* 0x0010a4000c1e1900 */
[----:B0-----:R-:W-:Y:S02]  /*13c70*/  IMAD.MOV.U32 R2, RZ, RZ, RZ ;  /* 0x000000ffff027224 */ /* 0x001fe400078e00ff */
[----:B--2---:R-:W-:-:S05]  /*13c80*/  IMAD R8, R4, R7, RZ ;  /* 0x0000000704087224 */ /* 0x004fca00078e02ff */
[----:B------:R-:W-:-:S04]  /*13c90*/  IABS R9, R8 ;  /* 0x0000000800097213 */ /* 0x000fc80000000000 */
[----:B------:R-:W0:Y:S08]  /*13ca0*/  I2F.RP R10, R9 ;  /* 0x00000009000a7306 */ /* 0x000e300000209400 */
[----:B0-----:R-:W0:Y:S02]  /*13cb0*/  MUFU.RCP R10, R10 ;  /* 0x0000000a000a7308 */ /* 0x001e240000001000 */
[----:B0-----:R-:W-:-:S06]  /*13cc0*/  VIADD R11, R10, 0xffffffe ;  /* 0x0ffffffe0a0b7836 */ /* 0x001fcc0000000000 */
[----:B------:R-:W0:Y:S02]  /*13cd0*/  F2I.FTZ.U32.TRUNC.NTZ R3, R11 ;  /* 0x0000000b00037305 */ /* 0x000e24000021f000 */
[----:B0-----:R-:W-:-:S04]  /*13ce0*/  IMAD.MOV R12, RZ, RZ, -R3 ;  /* 0x000000ffff0c7224 */ /* 0x001fc800078e0a03 */
[----:B------:R-:W-:-:S04]  /*13cf0*/  IMAD R13, R12, R9, RZ ;  /* 0x000000090c0d7224 */ /* 0x000fc800078e02ff */
[----:B------:R-:W-:Y:S01]  /*13d00*/  IMAD.HI.U32 R2, R3, R13, R2 ;  /* 0x0000000d03027227 */ /* 0x000fe200078e0002 */
[----:B------:R-:W-:Y:S02]  /*13d10*/  IABS R13, R5 ;  /* 0x00000005000d7213 */ /* 0x000fe40000000000 */
[----:B------:R-:W-:-:S03]  /*13d20*/  IABS R3, R8 ;  /* 0x0000000800037213 */ /* 0x000fc60000000000 */
[----:B------:R-:W-:-:S04]  /*13d30*/  IMAD.HI.U32 R2, R2, R13, RZ ;  /* 0x0000000d02027227 */ /* 0x000fc800078e00ff */
[----:B------:R-:W-:-:S04]  /*13d40*/  IMAD.MOV R3, RZ, RZ, -R3 ;  /* 0x000000ffff037224 */ /* 0x000fc800078e0a03 */
        /* <DEDUP_REMOVED lines=8> */
[----:B------:R-:W-:-:S04]  /*13dd0*/  @P0 VIADD R2, R2, 0x1 ;  /* 0x0000000102020836 */ /* 0x000fc80000000000 */
[----:B------:R-:W-:Y:S01]  /*13de0*/  @!P2 IMAD.MOV R2, RZ, RZ, -R2 ;  /* 0x000000ffff02a224 */ /* 0x000fe200078e0a02 */
[----:B------:R-:W-:-:S05]  /*13df0*/  @!P1 LOP3.LUT R2, RZ, R8, RZ, 0x33, !PT ;  /* 0x00000008ff029212 */ /* 0x000fca00078e33ff */
[----:B------:R-:W-:Y:S02]  /*13e00*/  IMAD R9, R7, R2, RZ ;  /* 0x0000000207097224 */ /* 0x000fe400078e02ff */
[----:B------:R-:W-:Y:S02]  /*13e10*/  IMAD.MOV R2, RZ, RZ, -R2 ;  /* 0x000000ffff027224 */ /* 0x000fe400078e0a02 */
[----:B------:R-:W-:Y:S02]  /*13e20*/  IMAD.MOV R10, RZ, RZ, -R9 ;  /* 0x000000ffff0a7224 */ /* 0x000fe400078e0a09 */
[----:B------:R-:W-:Y:S02]  /*13e30*/  IMAD R8, R8, R2, R5 ;  /* 0x0000000208087224 */ /* 0x000fe400078e0205 */
[----:B------:R-:W-:Y:S01]  /*13e40*/  IMAD.MOV.U32 R2, RZ, RZ, RZ ;  /* 0x000000ffff027224 */ /* 0x000fe200078e00ff */
[----:B------:R-:W-:Y:S02]  /*13e50*/  VIADDMNMX R7, R10, UR5, R7, PT ;  /* 0x000000050a077c46 */ /* 0x000fe4000b800107 */
[----:B------:R-:W-:-:S02]  /*13e60*/  IADD3 R9, R9, 0x1000000, R8 ;  /* 0x0100000009097810 */ /* 0x000fc40007ffe008 */
[----:B------:R-:W-:-:S04]  /*13e70*/  IABS R10, R7 ;  /* 0x00000007000a7213 */ /* 0x000fc80000000000 */
[----:B------:R-:W0:Y:S08]  /*13e80*/  I2F.RP R11, R10 ;  /* 0x0000000a000b7306 */ /* 0x000e300000209400 */
[----:B0-----:R-:W0:Y:S02]  /*13e90*/  MUFU.RCP R11, R11 ;  /* 0x0000000b000b7308 */ /* 0x001e240000001000 */
[----:B0-----:R-:W-:Y:S01]  /*13ea0*/  VIADD R3, R11, 0xffffffe ;  /* 0x0ffffffe0b037836 */ /* 0x001fe20000000000 */
[----:B------:R-:W-:-:S05]  /*13eb0*/  IABS R11, R7 ;  /* 0x00000007000b7213 */ /* 0x000fca0000000000 */
[----:B------:R-:W0:Y:S02]  /*13ec0*/  F2I.FTZ.U32.TRUNC.NTZ R3, R3 ;  /* 0x0000000300037305 */ /* 0x000e24000021f000 */
[----:B0-----:R-:W-:-:S04]  /*13ed0*/  IMAD.MOV R5, RZ, RZ, -R3 ;  /* 0x000000ffff057224 */ /* 0x001fc800078e0a03 */
[----:B------:R-:W-:-:S04]  /*13ee0*/  IMAD R5, R5, R10, RZ ;  /* 0x0000000a05057224 */ /* 0x000fc800078e02ff */
[----:B------:R-:W-:Y:S01]  /*13ef0*/  IMAD.HI.U32 R2, R3, R5, R2 ;  /* 0x0000000503027227 */ /* 0x000fe200078e0002 */
[----:B------:R-:W-:-:S03]  /*13f00*/  IABS R5, R8 ;  /* 0x0000000800057213 */ /* 0x000fc60000000000 */
[----:B------:R-:W-:Y:S02]  /*13f10*/  IMAD.MOV R3, RZ, RZ, -R11 ;  /* 0x000000ffff037224 */ /* 0x000fe400078e0a0b */
        /* <DEDUP_REMOVED lines=8> */
[----:B------:R-:W-:-:S07]  /*13fa0*/  ISETP.GE.AND P2, PT, R3, RZ, PT ;  /* 0x000000ff0300720c */ /* 0x000fce0003f46270 */
[----:B------:R-:W-:-:S06]  /*13fb0*/  @P0 VIADD R2, R2, 0x1 ;  /* 0x0000000102020836 */ /* 0x000fcc0000000000 */
[----:B------:R-:W-:Y:S01]  /*13fc0*/  @!P2 IMAD.MOV R2, RZ, RZ, -R2 ;  /* 0x000000ffff02a224 */ /* 0x000fe200078e0a02 */
[----:B------:R-:W-:Y:S01]  /*13fd0*/  @!P1 LOP3.LUT R2, RZ, R7, RZ, 0x33, !PT ;  /* 0x00000007ff029212 */ /* 0x000fe200078e33ff */
[----:B------:R-:W-:-:S04]  /*13fe0*/  IMAD.MOV R7, RZ, RZ, -R7 ;  /* 0x000000ffff077224 */ /* 0x000fc800078e0a07 */
[----:B------:R-:W-:-:S05]  /*13ff0*/  IMAD R3, R2, R7, R9 ;  /* 0x0000000702037224 */ /* 0x000fca00078e0209 */
[----:B------:R1:W-:Y:S02]  /*14000*/  STL [R1+0x8], R3 ;  /* 0x0000080301007387 */ /* 0x0003e40000100800 */
.L_x_1283:
[----:B01----:R-:W-:-:S05]  /*14010*/  LOP3.LUT R3, RZ, R2, RZ, 0x33, !PT ;  /* 0x00000002ff037212 */ /* 0x003fca00078e33ff */
[----:B------:R-:W-:-:S05]  /*14020*/  IMAD.IADD R2, R4, 0x1, R3 ;  /* 0x0000000104027824 */ /* 0x000fca00078e0203 */
[----:B------:R1:W-:Y:S01]  /*14030*/  STL [R1+0x4], R2 ;  /* 0x0000040201007387 */ /* 0x0003e20000100800 */
[----:B------:R-:W-:Y:S05]  /*14040*/  BRA `(.L_x_1284) ;  /* 0x0000000000107947 */ /* 0x000fea0003800000 */
.L_x_1279:
[----:B------:R-:W-:Y:S01]  /*14050*/  IMAD.U32 R2, RZ, RZ, UR6 ;  /* 0x00000006ff027e24 */ /* 0x000fe2000f8e00ff */
[----:B------:R0:W-:Y:S04]  /*14060*/  STL [R1+0x4], RZ ;  /* 0x000004ff01007387 */ /* 0x0001e80000100800 */
[----:B------:R0:W-:Y:S04]  /*14070*/  STL [R1+0x8], RZ ;  /* 0x000008ff01007387 */ /* 0x0001e80000100800 */
[----:B------:R0:W-:Y:S02]  /*14080*/  STL [R1], R2 ;  /* 0x0000000201007387 */ /* 0x0001e40000100800 */
.L_x_1284:
[----:B------:R-:W2:Y:S04]  /*14090*/  LDL R8, [R1] ;  /* 0x0000000001087983 */ /* 0x000ea80000100800 */
[----:B------:R-:W2:Y:S04]  /*140a0*/  LDL R9, [R1+0x4] ;  /* 0x0000040001097983 */ /* 0x000ea80000100800 */
[----:B------:R-:W2:Y:S04]  /*140b0*/  LDL R10, [R1+0x8] ;  /* 0x00000800010a7983 */ /* 0x000ea80000100800 */
[----:B------:R-:W2:Y:S01]  /*140c0*/  LDL R11, [R1+0xc] ;  /* 0x00000c00010b7983 */ /* 0x000ea20000100800 */
[----:B------:R-:W-:-:S13]  /*140d0*/  ISETP.NE.AND P0, PT, R0, RZ, PT ;  /* 0x000000ff0000720c */ /* 0x000fda0003f05270 */
[----:B------:R-:W3:Y:S01]  /*140e0*/  @!P0 S2R R3, SR_CgaCtaId ;  /* 0x0000000000038919 */ /* 0x000ee20000008800 */
[----:B------:R-:W-:-:S04]  /*140f0*/  @!P0 MOV R0, 0x400 ;  /* 0x0000040000008802 */ /* 0x000fc80000000f00 */
[----:B---3--:R-:W-:-:S05]  /*14100*/  @!P0 LEA R0, R3, R0, 0x18 ;  /* 0x0000000003008211 */ /* 0x008fca00078ec0ff */
[----:B--2---:R2:W-:Y:S01]  /*14110*/  @!P0 STS.128 [R0+0x288d0], R8 ;  /* 0x0288d00800008388 */ /* 0x0045e20000000c00 */
[----:B------:R-:W-:Y:S06]  /*14120*/  BAR.ARV 0x5, 0x180 ;  /* 0x0146000000007b1d */ /* 0x000fec0000002000 */
.L_x_1277:
[----:B--2---:R-:W2:Y:S01]  /*14130*/  LDL R0, [R1+0xc] ;  /* 0x00000c0001007983 */ /* 0x004ea20000100800 */
[----:B------:R-:W-:Y:S01]  /*14140*/  ULDC UR4, c[0x0][0xc3c] ;  /* 0x00030f0000047ab9 */ /* 0x000fe20000000800 */
[----:B------:R-:W-:Y:S01]  /*14150*/  IMAD.MOV.U32 R19, RZ, RZ, RZ ;  /* 0x000000ffff137224 */ /* 0x000fe200078e00ff */
[----:B--2---:R-:W-:Y:S01]  /*14160*/  ISETP.GE.AND P0, PT, R0, UR4, PT ;  /* 0x0000000400007c0c */ /* 0x004fe2000bf06270 */
[----:B------:R-:W-:-:S05]  /*14170*/  IMAD.MOV.U32 R0, RZ, RZ, 0x1 ;  /* 0x00000001ff007424 */ /* 0x000fca00078e00ff */
[----:B------:R2:W-:Y:S04]  /*14180*/  STL [R1+0x10], R0 ;  /* 0x0000100001007387 */ /* 0x0005e80000100800 */
[----:B------:R2:W-:Y:S03]  /*14190*/  STL [R1+0x44], RZ ;  /* 0x000044ff01007387 */ /* 0x0005e60000100800 */
[----:B------:R-:W-:Y:S05]  /*141a0*/  @P0 BRA `(.L_x_1285) ;  /* 0x0000005c00000947 */ /* 0x000fea0003800000 */
[----:B------:R-:W4:Y:S01]  /*141b0*/  S2UR UR5, SR_CgaCtaId ;  /* 0x00000000000579c3 */ /* 0x000f220000008800 */
[C---:B--2---:R-:W-:Y:S01]  /*141c0*/  IMAD.SHL.U32 R0, R6.reuse, 0x8, RZ ;  /* 0x0000000806007824 */ /* 0x044fe200078e00ff */
[----:B------:R-:W-:Y:S01]  /*141d0*/  LOP3.LUT R4, R6, 0x7f, RZ, 0xc0, !PT ;  /* 0x0000007f06047812 */ /* 0x000fe200078ec0ff */
[----:B------:R-:W-:Y:S01]  /*141e0*/  UMOV UR4, 0x400 ;  /* 0x0000040000047882 */ /* 0x000fe20000000000 */
[----:B------:R-:W-:Y:S01]  /*141f0*/  BSSY B8, `(.L_x_1285) ;  /* 0x00005bb000087945 */ /* 0x000fe20003800000 */
[----:B------:R-:W-:Y:S01]  /*14200*/  IMAD.MOV.U32 R19, RZ, RZ, RZ ;  /* 0x000000ffff137224 */ /* 0x000fe200078e00ff */
[----:B------:R-:W-:Y:S01]  /*14210*/  LOP3.LUT R3, R0, 0x1f8, RZ, 0xc0, !PT ;  /* 0x000001f800037812 */ /* 0x000fe200078ec0ff */
[----:B01----:R-:W-:Y:S01]  /*14220*/  IMAD.SHL.U32 R2, R4, 0x8, RZ ;  /* 0x0000000804027824 */ /* 0x003fe200078e00ff */
[----:B------:R-:W-:Y:S01]  /*14230*/  LOP3.LUT R0, R0, 0x38, RZ, 0xc0, !PT ;  /* 0x0000003800007812 */ /* 0x000fe200078ec0ff */
[----:B------:R-:W-:Y:S01]  /*14240*/  ULDC UR37, c[0x0][0xc] ;  /* 0x0000030000257ab9 */ /* 0x000fe20000000800 */
[----:B------:R-:W-:Y:S01]  /*14250*/  LOP3.LUT R3, R3, 0x38, R6, 0x78, !PT ;  /* 0x0000003803037812 */ /* 0x000fe200078e7806 */
[----:B------:R-:W-:Y:S01]  /*14260*/  IMAD.SHL.U32 R6, R6, 0x10, RZ ;  /* 0x0000001006067824 */ /* 0x000fe200078e00ff */
[----:B------:R-:W-:Y:S01]  /*14270*/  LOP3.LUT R0, R0, 0x40, RZ, 0xfc, !PT ;  /* 0x0000004000007812 */ /* 0x000fe200078efcff */
[----:B------:R-:W-:Y:S01]  /*14280*/  ULDC.64 UR38, c[0x0][0x198] ;  /* 0x0000660000267ab9 */ /* 0x000fe20000000a00 */
[----:B------:R-:W-:-:S02]  /*14290*/  LOP3.LUT R3, R3, 0x200, R2, 0xf8, !PT ;  /* 0x0000020003037812 */ /* 0x000fc400078ef802 */
[----:B------:R-:W-:-:S04]  /*142a0*/  SHF.R.U32.HI R2, RZ, 0x3, R4 ;  /* 0x00000003ff027819 */ /* 0x000fc80000011604 */
[----:B------:R-:W-:Y:S01]  /*142b0*/  LOP3.LUT R4, R2, 0x70, R6, 0xf8, !PT ;  /* 0x0000007002047812 */ /* 0x000fe200078ef806 */
[----:B------:R-:W-:Y:S01]  /*142c0*/  IMAD.MOV.U32 R2, RZ, RZ, 0x1 ;  /* 0x00000001ff027424 */ /* 0x000fe200078e00ff */
[----:B----4-:R-:W-:-:S06]  /*142d0*/  ULEA UR4, UR5, UR4, 0x18 ;  /* 0x0000000405047291 */ /* 0x010fcc000f8ec03f */
[----:B------:R-:W-:-:S04]  /*142e0*/  IMAD.U32 R18, RZ, RZ, UR4 ;  /* 0x00000004ff127e24 */ /* 0x000fc8000f8e00ff */
[----:B------:R-:W-:-:S05]  /*142f0*/  IMAD R3, R3, 0x2, R18 ;  /* 0x0000000203037824 */ /* 0x000fca00078e0212 */
[----:B------:R0:W-:Y:S04]  /*14300*/  STL [R1+0x24], R3 ;  /* 0x0000240301007387 */ /* 0x0001e80000100800 */
[----:B------:R0:W-:Y:S04]  /*14310*/  STL [R1+0x44], RZ ;  /* 0x000044ff01007387 */ /* 0x0001e80000100800 */
[----:B------:R0:W-:Y:S02]  /*14320*/  STL [R1+0x10], R2 ;  /* 0x0000100201007387 */ /* 0x0001e40000100800 */
.L_x_1394:
[----:B--23--:R-:W2:Y:S01]  /*14330*/  LDL R9, [R1+0xc] ;  /* 0x00000c0001097983 */ /* 0x00cea20000100800 */
[----:B------:R-:W-:Y:S05]  /*14340*/  YIELD ;  /* 0x0000000000007946 */ /* 0x000fea0003800000 */
[----:B------:R-:W-:Y:S01]  /*14350*/  ULDC.64 UR4, c[0x0][0xa28] ;  /* 0x00028a0000047ab9 */ /* 0x000fe20000000a00 */
[----:B------:R-:W-:Y:S01]  /*14360*/  IMAD.MOV.U32 R0, RZ, RZ, RZ ;  /* 0x000000ffff007224 */ /* 0x000fe200078e00ff */
[----:B------:R-:W-:Y:S01]  /*14370*/  ISETP.NE.U32.AND P0, PT, RZ, UR4, PT ;  /* 0x00000004ff007c0c */ /* 0x000fe2000bf05070 */
[----:B01----:R-:W1:Y:S01]  /*14380*/  LDC.64 R4, c[0x0][0xa00] ;  /* 0x00028000ff047b82 */ /* 0x003e620000000a00 */
[----:B------:R-:W-:Y:S01]  /*14390*/  IMAD.MOV.U32 R10, RZ, RZ, RZ ;  /* 0x000000ffff0a7224 */ /* 0x000fe200078e00ff */
[----:B------:R-:W-:Y:S01]  /*143a0*/  ULDC.64 UR6, c[0x0][0xa08] ;  /* 0x0002820000067ab9 */ /* 0x000fe20000000a00 */
[----:B------:R-:W-:Y:S01]  /*143b0*/  ISETP.NE.AND.EX P0, PT, RZ, UR5, PT, P0 ;  /* 0x00000005ff007c0c */ /* 0x000fe2000bf05300 */
[----:B------:R-:W-:-:S12]  /*143c0*/  ULDC.64 UR4, c[0x0][0xa18] ;  /* 0x0002860000047ab9 */ /* 0x000fd80000000a00 */
[----:B0-----:R-:W2:Y:S02]  /*143d0*/  @P0 LDC.64 R2, c[0x0][0xa28] ;  /* 0x00028a00ff020b82 */ /* 0x001ea40000000a00 */
[----:B--2---:R-:W-:-:S05]  /*143e0*/  @P0 IMAD.WIDE R2, R9, 0x4, R2 ;  /* 0x0000000409020825 */ /* 0x004fca00078e0202 */
[----:B------:R0:W5:Y:S01]  /*143f0*/  @P0 LDG.E R0, desc[UR52][R2.64] ;  /* 0x0000003402000981 */ /* 0x000162000c1e1900 */
[----:B------:R-:W-:Y:S01]  /*14400*/  ISETP.NE.U32.AND P0, PT, RZ, UR4, PT ;  /* 0x00000004ff007c0c */ /* 0x000fe2000bf05070 */
[----:B-1----:R-:W-:Y:S01]  /*14410*/  IMAD.WIDE R4, R9, 0x4, R4 ;  /* 0x0000000409047825 */ /* 0x002fe200078e0204 */
[----:B------:R-:W-:Y:S02]  /*14420*/  ISETP.NE.U32.AND P1, PT, RZ, UR6, PT ;  /* 0x00000006ff007c0c */ /* 0x000fe4000bf25070 */
[----:B------:R-:W-:Y:S01]  /*14430*/  ISETP.NE.AND.EX P2, PT, RZ, UR5, PT, P0 ;  /* 0x00000005ff007c0c */ /* 0x000fe2000bf45300 */
[----:B------:R-:W-:Y:S01]  /*14440*/  ULDC.64 UR4, c[0x0][0xa00] ;  /* 0x0002800000047ab9 */ /* 0x000fe20000000a00 */
[----:B------:R-:W-:Y:S01]  /*14450*/  ISETP.NE.AND.EX P1, PT, RZ, UR7, PT, P1 ;  /* 0x00000007ff007c0c */ /* 0x000fe2000bf25310 */
[----:B------:R-:W-:Y:S01]  /*14460*/  IMAD.MOV.U32 R8, RZ, RZ, RZ ;  /* 0x000000ffff087224 */ /* 0x000fe200078e00ff */
[----:B------:R-:W-:Y:S01]  /*14470*/  ISETP.NE.U32.AND P0, PT, RZ, UR4, PT ;  /* 0x00000004ff007c0c */ /* 0x000fe2000bf05070 */
[----:B0-----:R-:W0:Y:S03]  /*14480*/  LDC.64 R2, c[0x0][0xa08] ;  /* 0x00028200ff027b82 */ /* 0x001e260000000a00 */
[----:B------:R-:W-:-:S05]  /*14490*/  ISETP.NE.AND.EX P0, PT, RZ, UR5, PT, P0 ;  /* 0x00000005ff007c0c */ /* 0x000fca000bf05300 */
[----:B------:R-:W1:Y:S08]  /*144a0*/  @P2 LDC.64 R6, c[0x0][0xa18] ;  /* 0x00028600ff062b82 */ /* 0x000e700000000a00 */
[----:B------:R-:W2:Y:S01]  /*144b0*/  @P0 LDG.E R10, desc[UR52][R4.64] ;  /* 0x00000034040a0981 */ /* 0x000ea2000c1e1900 */
[----:B------:R-:W-:Y:S01]  /*144c0*/  ULDC UR4, c[0x0][0x288] ;  /* 0x0000a20000047ab9 */ /* 0x000fe20000000800 */
[----:B0-----:R-:W-:-:S05]  /*144d0*/  IMAD.WIDE R2, R9, 0x4, R2 ;  /* 0x0000000409027825 */ /* 0x001fca00078e0202 */
[----:B------:R-:W5:Y:S01]  /*144e0*/  @P1 LDG.E R8, desc[UR52][R2.64] ;  /* 0x0000003402081981 */ /* 0x000f62000c1e1900 */
[----:B-1----:R-:W-:-:S03]  /*144f0*/  @P2 IMAD.WIDE R6, R9, 0x4, R6 ;  /* 0x0000000409062825 */ /* 0x002fc600078e0206 */
[----:B--2---:R0:W-:Y:S02]  /*14500*/  STL [R1+0x3c], R10 ;  /* 0x00003c0a01007387 */ /* 0x0041e40000100800 */
[----:B0-----:R-:W-:Y:S01]  /*14510*/  IMAD.U32 R10, RZ, RZ, UR4 ;  /* 0x00000004ff0a7e24 */ /* 0x001fe2000f8e00ff */
[----:B------:R-:W-:-:S05]  /*14520*/  ULDC.64 UR4, c[0x0][0x418] ;  /* 0x0001060000047ab9 */ /* 0x000fca0000000a00 */
        /* <DEDUP_REMOVED lines=11> */
[----:B------:R-:W0:Y:S04]  /*145e0*/  LDG.E R7, desc[UR52][R4.64] ;  /* 0x0000003404077981 */ /* 0x000e28000c1e1900 */
[----:B------:R-:W0:Y:S02]  /*145f0*/  LDG.E R4, desc[UR52][R4.64+0x4] ;  /* 0x0000043404047981 */ /* 0x000e24000c1e1900 */
[----:B0-----:R-:W-:-:S05]  /*14600*/  IMAD.IADD R10, R4, 0x1, -R7 ;  /* 0x00000001040a7824 */ /* 0x001fca00078e0a07 */
[----:B------:R1:W-:Y:S02]  /*14610*/  STL [R1+0x2c], R10 ;  /* 0x00002c0a01007387 */ /* 0x0003e40000100800 */
.L_x_1286:
[----:B------:R-:W2:Y:S01]  /*14620*/  LDL.LU R5, [R1+0x8] ;  /* 0x0000080001057983 */ /* 0x000ea20000300800 */
[----:B------:R-:W-:Y:S02]  /*14630*/  ULDC.64 UR4, c[0x0][0xa20] ;  /* 0x0002880000047ab9 */ /* 0x000fe40000000a00 */
[----:B------:R-:W-:-:S04]  /*14640*/  ISETP.NE.U32.AND P0, PT, RZ, UR4, PT ;  /* 0x00000004ff007c0c */ /* 0x000fc8000bf05070 */
[----:B------:R-:W-:Y:S02]  /*14650*/  ISETP.NE.AND.EX P0, PT, RZ, UR5, PT, P0 ;  /* 0x00000005ff007c0c */ /* 0x000fe4000bf05300 */
[C---:B--2---:R-:W-:Y:S02]  /*14660*/  LOP3.LUT R7, R5.reuse, 0xff000000, RZ, 0xc0, !PT ;  /* 0xff00000005077812 */ /* 0x044fe400078ec0ff */
[C---:B------:R-:W-:Y:S02]  /*14670*/  LOP3.LUT R4, R5.reuse, 0xff0000, RZ, 0xc0, !PT ;  /* 0x00ff000005047812 */ /* 0x040fe400078ec0ff */
[----:B------:R-:W-:Y:S02]  /*14680*/  SHF.R.U32.HI R7, RZ, 0x8, R7 ;  /* 0x00000008ff077819 */ /* 0x000fe40000011607 */
[----:B------:R-:W-:Y:S02]  /*14690*/  LOP3.LUT R16, R5, 0xffff, RZ, 0xc0, !PT ;  /* 0x0000ffff05107812 */ /* 0x000fe400078ec0ff */
[----:B------:R-:W-:Y:S01]  /*146a0*/  LEA.HI R7, R4, R7, RZ, 0x10 ;  /* 0x0000000704077211 */ /* 0x000fe200078f80ff */
[----:B-----5:R-:W-:-:S05]  /*146b0*/  IMAD.IADD R4, R8, 0x1, R0 ;  /* 0x0000000108047824 */ /* 0x020fca00078e0200 */
[----:B------:R2:W-:Y:S01]  /*146c0*/  STL [R1+0x14], R4 ;  /* 0x0000140401007387 */ /* 0x0005e20000100800 */
[----:B------:R-:W-:Y:S05]  /*146d0*/  @!P0 BRA `(.L_x_1287) ;  /* 0x0000000000108947 */ /* 0x000fea0003800000 */
[----:B------:R-:W3:Y:S02]  /*146e0*/  LDC.64 R2, c[0x0][0xa20] ;  /* 0x00028800ff027b82 */ /* 0x000ee40000000a00 */
[----:B---3--:R-:W-:-:S05]  /*146f0*/  IMAD.WIDE R2, R9, 0x4, R2 ;  /* 0x0000000409027825 */ /* 0x008fca00078e0202 */
[----:B------:R3:W5:Y:S01]  /*14700*/  LDG.E R6, desc[UR52][R2.64] ;  /* 0x0000003402067981 */ /* 0x000762000c1e1900 */
[----:B------:R-:W-:Y:S05]  /*14710*/  BRA `(.L_x_1288) ;  /* 0x0000000000107947 */ /* 0x000fea0003800000 */
.L_x_1287:
[----:B------:R-:W-:Y:S05]  /*14720*/  @!P1 BRA `(.L_x_1288) ;  /* 0x00000000000c9947 */ /* 0x000fea0003800000 */
[----:B------:R-:W3:Y:S04]  /*14730*/  LDG.E R6, desc[UR52][R2.64] ;  /* 0x0000003402067981 */ /* 0x000ee8000c1e1900 */
[----:B------:R-:W3:Y:S02]  /*14740*/  LDG.E R2, desc[UR52][R2.64+0x4] ;  /* 0x0000043402027981 */ /* 0x000ee4000c1e1900 */
[----:B---3--:R-:W-:-:S07]  /*14750*/  IMAD.IADD R6, R2, 0x1, -R6 ;  /* 0x0000000102067824 */ /* 0x008fce00078e0a06 */
.L_x_1288:
[----:B--2---:R-:W2:Y:S01]  /*14760*/  LDL.LU R4, [R1+0x4] ;  /* 0x0000040001047983 */ /* 0x004ea20000300800 */
[----:B---3--:R-:W3:Y:S01]  /*14770*/  LDC R2, c[0x0][0x448] ;  /* 0x00011200ff027b82 */ /* 0x008ee20000000800 */
[----:B-----5:R-:W-:Y:S01]  /*14780*/  IMAD.IADD R0, R6, 0x1, -R0 ;  /* 0x0000000106007824 */ /* 0x020fe200078e0a00 */
[----:B---3--:R-:W-:-:S13]  /*14790*/  ISETP.NE.AND P1, PT, R2, 0x1, PT ;  /* 0x000000010200780c */ /* 0x008fda0003f25270 */
[----:B------:R-:W3:Y:S08]  /*147a0*/  @P1 LDC R3, c[0x0][0x44c] ;  /* 0x00011300ff031b82 */ /* 0x000ef00000000800 */
[----:B------:R-:W4:Y:S01]  /*147b0*/  @P1 LDC R2, c[0x0][0x450] ;  /* 0x00011400ff021b82 */ /* 0x000f220000000800 */
[----:B--2---:R-:W-:-:S04]  /*147c0*/  IMAD.SHL.U32 R11, R4, 0x80, RZ ;  /* 0x00000080040b7824 */ /* 0x004fc800078e00ff */
[----:B------:R-:W-:Y:S01]  /*147d0*/  VIADD R4, R11, 0x7f ;  /* 0x0000007f0b047836 */ /* 0x000fe20000000000 */
[----:B------:R2:W-:Y:S03]  /*147e0*/  STL [R1+0x28], R11 ;  /* 0x0000280b01007387 */ /* 0x0005e60000100800 */
[----:B---3--:R-:W-:-:S04]  /*147f0*/  @P1 IMAD.HI.U32 R3, R4, R3, RZ ;  /* 0x0000000304031227 */ /* 0x008fc800078e00ff */
[----:B------:R-:W-:Y:S01]  /*14800*/  IMAD.MOV.U32 R6, RZ, RZ, R4 ;  /* 0x000000ffff067224 */ /* 0x000fe200078e0004 */
[----:B----4-:R-:W-:Y:S01]  /*14810*/  @P1 SHF.R.U32.HI R6, RZ, R2, R3 ;  /* 0x00000002ff061219 */ /* 0x010fe20000011603 */
[----:B------:R-:W-:-:S05]  /*14820*/  VIADD R4, R0, 0x7f ;  /* 0x0000007f00047836 */ /* 0x000fca0000000000 */
[----:B------:R-:W-:-:S04]  /*14830*/  SHF.R.S32.HI R2, RZ, 0x1f, R4 ;  /* 0x0000001fff027819 */ /* 0x000fc80000011404 */
[----:B------:R-:W-:Y:S02]  /*14840*/  LEA.HI R4, R2, R4, RZ, 0x7 ;  /* 0x0000000402047211 */ /* 0x000fe400078f38ff */
[----:B------:R-:W-:Y:S02]  /*14850*/  IADD3 R2, R0, 0x1, -R10 ;  /* 0x0000000100027810 */ /* 0x000fe40007ffe80a */
[----:B------:R-:W-:-:S03]  /*14860*/  SHF.R.S32.HI R9, RZ, 0x7, R4 ;  /* 0x00000007ff097819 */ /* 0x000fc60000011404 */
[----:B------:R-:W-:Y:S02]  /*14870*/  IMAD.IADD R6, R2, 0x1, R6 ;  /* 0x0000000102067824 */ /* 0x000fe400078e0206 */
[----:B------:R-:W3:Y:S01]  /*14880*/  LDC.64 R2, c[0x0][0x9e0] ;  /* 0x00027800ff027b82 */ /* 0x000ee20000000a00 */
[----:B------:R2:W-:Y:S01]  /*14890*/  STL [R1+0x58], R9 ;  /* 0x0000580901007387 */ /* 0x0005e20000100800 */
[----:B---3--:R-:W-:Y:S01]  /*148a0*/  ISETP.GE.AND P2, PT, R3, 0x1, PT ;  /* 0x000000010300780c */ /* 0x008fe20003f46270 */
[----:B------:R-:W-:-:S12]  /*148b0*/  IMAD.IADD R2, R6, 0x1, R2 ;  /* 0x0000000106027824 */ /* 0x000fd800078e0202 */
[----:B--2---:R-:W-:Y:S05]  /*148c0*/  @!P2 BRA `(.L_x_1289) ;  /* 0x000000000048a947 */ /* 0x004fea0003800000 */
[C---:B------:R-:W-:Y:S01]  /*148d0*/  ISETP.GT.AND P0, PT, R6.reuse, RZ, PT ;  /* 0x000000ff0600720c */ /* 0x040fe20003f04270 */
[----:B------:R-:W-:Y:S01]  /*148e0*/  BSSY B0, `(.L_x_1290) ;  /* 0x000000e000007945 */ /* 0x000fe20003800000 */
[----:B------:R-:W-:-:S11]  /*148f0*/  VIADD R8, R6, 0xffffffff ;  /* 0xffffffff06087836 */ /* 0x000fd60000000000 */
[----:B------:R-:W-:Y:S05]  /*14900*/  @P0 BRA `(.L_x_1291) ;  /* 0x00000000001c0947 */ /* 0x000fea0003800000 */
[----:B------:R-:W-:Y:S01]  /*14910*/  ISETP.NE.AND P0, PT, R3, 0x1, PT ;  /* 0x000000010300780c */ /* 0x000fe20003f05270 */
[----:B------:R-:W-:-:S12]  /*14920*/  IMAD.MOV R6, RZ, RZ, -R6 ;  /* 0x000000ffff067224 */ /* 0x000fd800078e0a06 */
[----:B------:R-:W2:Y:S02]  /*14930*/  @P0 LDC.64 R4, c[0x0][0x9e8] ;  /* 0x00027a00ff040b82 */ /* 0x000ea40000000a00 */
[----:B--2---:R-:W-:-:S05]  /*14940*/  @P0 IMAD.HI.U32 R4, R6, R4, RZ ;  /* 0x0000000406040227 */ /* 0x004fca00078e00ff */
[----:B------:R-:W-:-:S04]  /*14950*/  @P0 SHF.R.U32.HI R6, RZ, R5, R4 ;  /* 0x00000005ff060219 */ /* 0x000fc80000011604 */
[----:B------:R-:W-:Y:S01]  /*14960*/  LOP3.LUT R8, RZ, R6, RZ, 0x33, !PT ;  /* 0x00000006ff087212 */ /* 0x000fe200078e33ff */
[----:B------:R-:W-:Y:S06]  /*14970*/  BRA `(.L_x_1292) ;  /* 0x0000000000107947 */ /* 0x000fec0003800000 */
.L_x_1291:
[----:B------:R-:W-:-:S13]  /*14980*/  ISETP.NE.AND P0, PT, R3, 0x1, PT ;  /* 0x000000010300780c */ /* 0x000fda0003f05270 */
[----:B------:R-:W2:Y:S02]  /*14990*/  @P0 LDC.64 R4, c[0x0][0x9e8] ;  /* 0x00027a00ff040b82 */ /* 0x000ea40000000a00 */
[----:B--2---:R-:W-:-:S05]  /*149a0*/  @P0 IMAD.HI.U32 R4, R8, R4, RZ ;  /* 0x0000000408040227 */ /* 0x004fca00078e00ff */
[----:B------:R-:W-:-:S07]  /*149b0*/  @P0 SHF.R.U32.HI R8, RZ, R5, R4 ;  /* 0x00000005ff080219 */ /* 0x000fce0000011604 */
.L_x_1292:
[----:B------:R-:W-:Y:S05]  /*149c0*/  BSYNC B0 ;  /* 0x0000000000007941 */ /* 0x000fea0003800000 */
.L_x_1290:
[----:B------:R-:W-:-:S05]  /*149d0*/  IMAD R8, R8, R3, R3 ;  /* 0x0000000308087224 */ /* 0x000fca00078e0203 */
[----:B------:R-:W-:-:S07]  /*149e0*/  VIMNMX R2, R2, R8, PT ;  /* 0x0000000802027248 */ /* 0x000fce0003fe0100 */
.L_x_1289:
[----:B------:R-:W2:Y:S01]  /*149f0*/  @P1 LDC R4, c[0x0][0x44c] ;  /* 0x00011300ff041b82 */ /* 0x000ea20000000800 */
[----:B------:R-:W-:Y:S01]  /*14a00*/  IMAD.MOV.U32 R5, RZ, RZ, R11 ;  /* 0x000000ffff057224 */ /* 0x000fe200078e000b */
[----:B------:R-:W-:Y:S01]  /*14a10*/  ULDC UR4, c[0x0][0x9dc] ;  /* 0x0002770000047ab9 */ /* 0x000fe20000000800 */
[----:B------:R-:W-:-:S05]  /*14a20*/  VIADD R2, R2, 0x7f ;  /* 0x0000007f02027836 */ /* 0x000fca0000000000 */
[----:B------:R-:W3:Y:S01]  /*14a30*/  @P1 LDC R6, c[0x0][0x450] ;  /* 0x00011400ff061b82 */ /* 0x000ee20000000800 */
[----:B--2---:R-:W-:-:S05]  /*14a40*/  @P1 IMAD.HI.U32 R4, R11, R4, RZ ;  /* 0x000000040b041227 */ /* 0x004fca00078e00ff */
[----:B---3--:R-:W-:-:S04]  /*14a50*/  @P1 SHF.R.U32.HI R5, RZ, R6, R4 ;  /* 0x00000006ff051219 */ /* 0x008fc80000011604 */
[----:B------:R-:W-:Y:S02]  /*14a60*/  IADD3 R6, R5, R0, -R10 ;  /* 0x0000000005067210 */ /* 0x000fe40007ffe80a */
[----:B------:R-:W-:-:S04]  /*14a70*/  SHF.R.S32.HI R0, RZ, 0x1f, R2 ;  /* 0x0000001fff007819 */ /* 0x000fc80000011402 */
[----:B------:R-:W-:Y:S01]  /*14a80*/  LEA.HI R0, R0, R2, RZ, 0x7 ;  /* 0x0000000200007211 */ /* 0x000fe200078f38ff */
[----:B------:R-:W-:-:S03]  /*14a90*/  VIADD R2, R6, -UR4 ;  /* 0x8000000406027c36 */ /* 0x000fc60008000000 */
[----:B------:R-:W-:-:S04]  /*14aa0*/  SHF.R.S32.HI R4, RZ, 0x7, R0 ;  /* 0x00000007ff047819 */ /* 0x000fc80000011400 */
[----:B------:R-:W-:Y:S01]  /*14ab0*/  VIMNMX R0, R9, R4, PT ;  /* 0x0000000409007248 */ /* 0x000fe20003fe0100 */
[----:B------:R2:W-:Y:S01]  /*14ac0*/  STL [R1+0x54], R4 ;  /* 0x0000540401007387 */ /* 0x0005e20000100800 */
[----:B------:R-:W-:Y:S05]  /*14ad0*/  @!P2 BRA `(.L_x_1293) ;  /* 0x000000000044a947 */ /* 0x000fea0003800000 */
[----:B------:R-:W-:Y:S01]  /*14ae0*/  ISETP.GT.AND P0, PT, R6, -0x1, PT ;  /* 0xffffffff0600780c */ /* 0x000fe20003f04270 */
[----:B------:R-:W-:-:S12]  /*14af0*/  BSSY B0, `(.L_x_1294) ;  /* 0x000000d000007945 */ /* 0x000fd80003800000 */
[----:B------:R-:W-:Y:S05]  /*14b00*/  @P0 BRA `(.L_x_1295) ;  /* 0x00000000001c0947 */ /* 0x000fea0003800000 */
[----:B------:R-:W-:Y:S02]  /*14b10*/  ISETP.NE.AND P0, PT, R3, 0x1, PT ;  /* 0x000000010300780c */ /* 0x000fe40003f05270 */
[----:B------:R-:W-:-:S11]  /*14b20*/  LOP3.LUT R6, RZ, R6, RZ, 0x33, !PT ;  /* 0x00000006ff067212 */ /* 0x000fd600078e33ff */
[----:B--2---:R-:W2:Y:S02]  /*14b30*/  @P0 LDC.64 R4, c[0x0][0x9e8] ;  /* 0x00027a00ff040b82 */ /* 0x004ea40000000a00 */
[----:B--2---:R-:W-:-:S05]  /*14b40*/  @P0 IMAD.HI.U32 R4, R6, R4, RZ ;  /* 0x0000000406040227 */ /* 0x004fca00078e00ff */
[----:B------:R-:W-:-:S04]  /*14b50*/  @P0 SHF.R.U32.HI R6, RZ, R5, R4 ;  /* 0x00000005ff060219 */ /* 0x000fc80000011604 */
[----:B------:R-:W-:Y:S01]  /*14b60*/  LOP3.LUT R6, RZ, R6, RZ, 0x33, !PT ;  /* 0x00000006ff067212 */ /* 0x000fe200078e33ff */
[----:B------:R-:W-:Y:S06]  /*14b70*/  BRA `(.L_x_1296) ;  /* 0x0000000000107947 */ /* 0x000fec0003800000 */
.L_x_1295:
[----:B------:R-:W-:-:S13]  /*14b80*/  ISETP.NE.AND P0, PT, R3, 0x1, PT ;  /* 0x000000010300780c */ /* 0x000fda0003f05270 */
[----:B--2---:R-:W2:Y:S02]  /*14b90*/  @P0 LDC.64 R4, c[0x0][0x9e8] ;  /* 0x00027a00ff040b82 */ /* 0x004ea40000000a00 */
[----:B--2---:R-:W-:-:S05]  /*14ba0*/  @P0 IMAD.HI.U32 R4, R6, R4, RZ ;  /* 0x0000000406040227 */ /* 0x004fca00078e00ff */
[----:B------:R-:W-:-:S07]  /*14bb0*/  @P0 SHF.R.U32.HI R6, RZ, R5, R4 ;  /* 0x00000005ff060219 */ /* 0x000fce0000011604 */
.L_x_1296:
[----:B------:R-:W-:Y:S05]  /*14bc0*/  BSYNC B0 ;  /* 0x0000000000007941 */ /* 0x000fea0003800000 */
.L_x_1294:
[----:B------:R-:W-:-:S05]  /*14bd0*/  IMAD R3, R6, R3, RZ ;  /* 0x0000000306037224 */ /* 0x000fca00078e02ff */
[----:B------:R-:W-:-:S07]  /*14be0*/  VIMNMX R2, R2, R3, !PT ;  /* 0x0000000302027248 */ /* 0x000fce0007fe0100 */
.L_x_1293:
[----:B------:R-:W-:Y:S01]  /*14bf0*/  SHF.R.S32.HI R3, RZ, 0x1f, R2 ;  /* 0x0000001fff037819 */ /* 0x000fe20000011402 */
[----:B------:R-:W-:Y:S01]  /*14c00*/  IMAD.MOV.U32 R5, RZ, RZ, RZ ;  /* 0x000000ffff057224 */ /* 0x000fe200078e00ff */
[----:B--2---:R-:W-:Y:S01]  /*14c10*/  SHF.R.U32.HI R4, RZ, 0x10, R7 ;  /* 0x00000010ff047819 */ /* 0x004fe20000011607 */
[----:B------:R-:W-:Y:S01]  /*14c20*/  BSSY B0, `(.L_x_1297) ;  /* 0x0000029000007945 */ /* 0x000fe20003800000 */
[----:B------:R-:W-:Y:S01]  /*14c30*/  LEA.HI R3, R3, R2, RZ, 0x7 ;  /* 0x0000000203037211 */ /* 0x000fe200078f38ff */
[----:B01----:R-:W-:Y:S01]  /*14c40*/  IMAD.MOV.U32 R10, RZ, RZ, R5 ;  /* 0x000000ffff0a7224 */ /* 0x003fe200078e0005 */
[----:B------:R-:W-:Y:S02]  /*14c50*/  ISETP.NE.AND P0, PT, R4, RZ, PT ;  /* 0x000000ff0400720c */ /* 0x000fe40003f05270 */
[----:B------:R-:W-:Y:S02]  /*14c60*/  SHF.R.S32.HI R3, RZ, 0x7, R3 ;  /* 0x00000007ff037819 */ /* 0x000fe40000011403 */
[----:B------:R-:W-:-:S02]  /*14c70*/  LOP3.LUT R8, R7, 0xff, RZ, 0xc0, !PT ;  /* 0x000000ff07087812 */ /* 0x000fc400078ec0ff */
[----:B------:R-:W-:-:S04]  /*14c80*/  VIMNMX R9, RZ, R3, !PT ;  /* 0x00000003ff097248 */ /* 0x000fc80007fe0100 */
[----:B------:R-:W-:Y:S01]  /*14c90*/  ISETP.GT.AND P1, PT, R0, R9, PT ;  /* 0x000000090000720c */ /* 0x000fe20003f24270 */
[----:B------:R0:W-:Y:S02]  /*14ca0*/  STL [R1+0x34], R9 ;  /* 0x0000340901007387 */ /* 0x0001e40000100800 */
[----:B------:R-:W1:Y:S02]  /*14cb0*/  @!P0 LDC R4, c[0x0][0x9f0] ;  /* 0x00027c00ff048b82 */ /* 0x000e640000000800 */
[----:B------:R0:W-:Y:S04]  /*14cc0*/  STL [R1+0x38], R5 ;  /* 0x0000380501007387 */ /* 0x0001e80000100800 */
[----:B------:R0:W-:Y:S04]  /*14cd0*/  STL [R1+0x50], R8 ;  /* 0x0000500801007387 */ /* 0x0001e80000100800 */
[----:B------:R-:W-:Y:S05]  /*14ce0*/  @!P1 BRA `(.L_x_1298) ;  /* 0x0000000000709947 */ /* 0x000fea0003800000 */
[-C--:B01----:R-:W-:Y:S02]  /*14cf0*/  IABS R5, R4.reuse ;  /* 0x0000000400057213 */ /* 0x083fe40000000000 */
[----:B------:R-:W-:Y:S02]  /*14d00*/  IABS R7, R4 ;  /* 0x0000000400077213 */ /* 0x000fe40000000000 */
[----:B------:R-:W0:Y:S03]  /*14d10*/  I2F.RP R2, R5 ;  /* 0x0000000500027306 */ /* 0x000e260000209400 */
[----:B------:R-:W-:-:S05]  /*14d20*/  IMAD.MOV R7, RZ, RZ, -R7 ;  /* 0x000000ffff077224 */ /* 0x000fca00078e0a07 */
[----:B0-----:R-:W0:Y:S02]  /*14d30*/  MUFU.RCP R2, R2 ;  /* 0x0000000200027308 */ /* 0x001e240000001000 */
[----:B0-----:R-:W-:-:S06]  /*14d40*/  VIADD R2, R2, 0xffffffe ;  /* 0x0ffffffe02027836 */ /* 0x001fcc0000000000 */
[----:B------:R-:W0:Y:S02]  /*14d50*/  F2I.FTZ.U32.TRUNC.NTZ R3, R2 ;  /* 0x0000000200037305 */ /* 0x000e24000021f000 */
[----:B0-----:R-:W-:-:S04]  /*14d60*/  IMAD.MOV R2, RZ, RZ, -R3 ;  /* 0x000000ffff027224 */ /* 0x001fc800078e0a03 */
[----:B------:R-:W-:Y:S02]  /*14d70*/  IMAD R6, R2, R5, RZ ;  /* 0x0000000502067224 */ /* 0x000fe400078e02ff */
[----:B------:R-:W-:-:S04]  /*14d80*/  IMAD.MOV.U32 R2, RZ, RZ, RZ ;  /* 0x000000ffff027224 */ /* 0x000fc800078e00ff */
[----:B------:R-:W-:Y:S01]  /*14d90*/  IMAD.HI.U32 R6, R3, R6, R2 ;  /* 0x0000000603067227 */ /* 0x000fe200078e0002 */
[----:B------:R-:W-:-:S05]  /*14da0*/  IADD3 R3, R4, -0x1, R0 ;  /* 0xffffffff04037810 */ /* 0x000fca0007ffe000 */
[----:B------:R-:W-:-:S05]  /*14db0*/  IMAD.IADD R3, R3, 0x1, -R9 ;  /* 0x0000000103037824 */ /* 0x000fca00078e0a09 */
[----:B------:R-:W-:Y:S02]  /*14dc0*/  IABS R2, R3 ;  /* 0x0000000300027213 */ /* 0x000fe40000000000 */
[----:B------:R-:W-:-:S03]  /*14dd0*/  LOP3.LUT R3, R3, R4, RZ, 0x3c, !PT ;  /* 0x0000000403037212 */ /* 0x000fc600078e3cff */
        /* <DEDUP_REMOVED lines=13> */
.L_x_1298:
[----:B------:R-:W-:Y:S05]  /*14eb0*/  BSYNC B0 ;  /* 0x0000000000007941 */ /* 0x000fea0003800000 */
.L_x_1297:
[----:B------:R-:W-:Y:S01]  /*14ec0*/  IMAD.MOV.U32 R3, RZ, RZ, R10 ;  /* 0x000000ffff037224 */ /* 0x000fe200078e000a */
[----:B------:R-:W-:Y:S03]  /*14ed0*/  BSSY B7, `(.L_x_1299) ;  /* 0x00003cf000077945 */ /* 0x000fe60003800000 */
[----:B------:R-:W-:-:S05]  /*14ee0*/  IMAD R2, R8, R3, R9 ;  /* 0x0000000308027224 */ /* 0x000fca00078e0209 */
[----:B------:R-:W-:Y:S01]  /*14ef0*/  VIADDMNMX R0, R2, R3, R0, PT ;  /* 0x0000000302007246 */ /* 0x000fe20003800100 */
        /* <DEDUP_REMOVED lines=8> */
[----:B0-----:R-:W0:Y:S01]  /*14f80*/  S2R R5, SR_LANEID ;  /* 0x0000000000057919 */ /* 0x001e220000000000 */
[----:B------:R-:W-:Y:S01]  /*14f90*/  VOTEU.ANY UR4, UPT, PT ;  /* 0x0000000000047886 */ /* 0x000fe200038e0100 */
[----:B------:R-:W3:Y:S01]  /*14fa0*/  LDC.64 R2, c[0x0][0xc60] ;  /* 0x00031800ff027b82 */ /* 0x000ee20000000a00 */
[----:B------:R-:W0:Y:S02]  /*14fb0*/  FLO.U32 R0, UR4 ;  /* 0x0000000400007d00 */ /* 0x000e2400080e0000 */
[----:B0-----:R-:W-:-:S06]  /*14fc0*/  ISETP.EQ.U32.AND P0, PT, R0, R5, PT ;  /* 0x000000050000720c */ /* 0x001fcc0003f02070 */
[----:B------:R-:W3:Y:S07]  /*14fd0*/  POPC R5, UR4 ;  /* 0x0000000400057d09 */ /* 0x000eee0008000000 */
[----:B---3--:R-:W3:Y:S01]  /*14fe0*/  @P0 ATOMG.E.ADD.STRONG.GPU PT, R3, desc[UR52][R2.64], R5 ;  /* 0x00000005020309a8 */ /* 0x008ee200081ee1f4 */
[----:B-1----:R-:W0:Y:S02]  /*14ff0*/  S2R R4, SR_LTMASK ;  /* 0x0000000000047919 */ /* 0x002e240000003900 */
[----:B0-----:R-:W-:-:S04]  /*15000*/  LOP3.LUT R4, R4, UR4, RZ, 0xc0, !PT ;  /* 0x0000000404047c12 */ /* 0x001fc8000f8ec0ff */
[----:B------:R-:W0:Y:S01]  /*15010*/  POPC R7, R4 ;  /* 0x0000000400077309 */ /* 0x000e220000000000 */
[----:B---3--:R-:W0:Y:S02]  /*15020*/  SHFL.IDX PT, R0, R3, R0, 0x1f ;  /* 0x00001f0003007589 */ /* 0x008e2400000e0000 */
[----:B0-----:R-:W-:-:S05]  /*15030*/  IADD3 R0, R0, UR37, R7 ;  /* 0x0000002500007c10 */ /* 0x001fca000fffe007 */
[----:B------:R4:W-:Y:S01]  /*15040*/  STL [R1], R0 ;  /* 0x0000000001007387 */ /* 0x0009e20000100800 */
[----:B------:R-:W-:Y:S05]  /*15050*/  BRA `(.L_x_1301) ;  /* 0x0000003800d87947 */ /* 0x000fea0003800000 */
.L_x_1300:
        /* <DEDUP_REMOVED lines=8> */
[----:B-1----:R-:W-:Y:S02]  /*150e0*/  IMAD.U32 R4, RZ, RZ, UR6 ;  /* 0x00000006ff047e24 */ /* 0x002fe4000f8e00ff */
[----:B------:R-:W1:Y:S01]  /*150f0*/  LDC.64 R2, c[0x4][R2] ;  /* 0x0100000002027b82 */ /* 0x000e620000000a00 */
[----:B0-----:R-:W-:Y:S02]  /*15100*/  IMAD.U32 R5, RZ, RZ, UR7 ;  /* 0x00000007ff057e24 */ /* 0x001fe4000f8e00ff */
[----:B------:R-:W-:Y:S02]  /*15110*/  IMAD.U32 R6, RZ, RZ, UR8 ;  /* 0x00000008ff067e24 */ /* 0x000fe4000f8e00ff */
[----:B------:R-:W-:-:S02]  /*15120*/  IMAD.U32 R7, RZ, RZ, UR9 ;  /* 0x00000009ff077e24 */ /* 0x000fc4000f8e00ff */
[----:B--2---:R-:W-:Y:S02]  /*15130*/  IMAD.U32 R10, RZ, RZ, UR4 ;  /* 0x00000004ff0a7e24 */ /* 0x004fe4000f8e00ff */
[----:B------:R-:W-:Y:S02]  /*15140*/  IMAD.U32 R11, RZ, RZ, UR5 ;  /* 0x00000005ff0b7e24 */ /* 0x000fe4000f8e00ff */
[----:B------:R-:W-:Y:S02]  /*15150*/  IMAD.MOV.U32 R8, RZ, RZ, 0x70 ;  /* 0x00000070ff087424 */ /* 0x000fe400078e00ff */
[----:B------:R-:W-:Y:S02]  /*15160*/  IMAD.MOV.U32 R12, RZ, RZ, 0x1 ;  /* 0x00000001ff0c7424 */ /* 0x000fe400078e00ff */
[----:B------:R-:W-:-:S07]  /*15170*/  IMAD.MOV.U32 R13, RZ, RZ, RZ ;  /* 0x000000ffff0d7224 */ /* 0x000fce00078e00ff */
[----:B------:R-:W-:-:S07]  /*15180*/  LEPC R20, `(.L_x_1303) ;  /* 0x000000001014794e */ /* 0x000fce0000000000 */
[----:B-1----:R-:W-:Y:S05]  /*15190*/  CALL.ABS.NOINC R2 ;  /* 0x0000000002007343 */ /* 0x002fea0003c00000 */
.L_x_1303:
[----:B------:R-:W-:Y:S05]  /*151a0*/  BSYNC B6 ;  /* 0x0000000000067941 */ /* 0x000fea0003800000 */
.L_x_1302:
        /* <DEDUP_REMOVED lines=9> */
[----:B-1----:R-:W-:Y:S02]  /*15240*/  IMAD.U32 R4, RZ, RZ, UR6 ;  /* 0x00000006ff047e24 */ /* 0x002fe4000f8e00ff */
[----:B0-----:R-:W-:Y:S02]  /*15250*/  IMAD.U32 R5, RZ, RZ, UR7 ;  /* 0x00000007ff057e24 */ /* 0x001fe4000f8e00ff */
[----:B------:R-:W-:Y:S02]  /*15260*/  IMAD.U32 R6, RZ, RZ, UR8 ;  /* 0x00000008ff067e24 */ /* 0x000fe4000f8e00ff */
[----:B------:R-:W-:-:S02]  /*15270*/  IMAD.U32 R7, RZ, RZ, UR9 ;  /* 0x00000009ff077e24 */ /* 0x000fc4000f8e00ff */
[----:B--2---:R-:W-:Y:S02]  /*15280*/  IMAD.U32 R10, RZ, RZ, UR4 ;  /* 0x00000004ff0a7e24 */ /* 0x004fe4000f8e00ff */
[----:B------:R-:W-:Y:S02]  /*15290*/  IMAD.U32 R11, RZ, RZ, UR5 ;  /* 0x00000005ff0b7e24 */ /* 0x000fe4000f8e00ff */
[----:B------:R-:W-:Y:S02]  /*152a0*/  IMAD.MOV.U32 R8, RZ, RZ, 0x70 ;  /* 0x00000070ff087424 */ /* 0x000fe400078e00ff */
[----:B------:R-:W-:Y:S02]  /*152b0*/  IMAD.MOV.U32 R12, RZ, RZ, 0x1 ;  /* 0x00000001ff0c7424 */ /* 0x000fe400078e00ff */
[----:B---3--:R-:W-:-:S07]  /*152c0*/  IMAD.MOV.U32 R13, RZ, RZ, RZ ;  /* 0x000000ffff0d7224 */ /* 0x008fce00078e00ff */
[----:B------:R-:W-:-:S07]  /*152d0*/  LEPC R20, `(.L_x_1306) ;  /* 0x000000001014794e */ /* 0x000fce0000000000 */
[----:B----4-:R-:W-:Y:S05]  /*152e0*/  CALL.ABS.NOINC R2 ;  /* 0x0000000002007343 */ /* 0x010fea0003c00000 */
.L_x_1306:
        /* <DEDUP_REMOVED lines=15> */
.L_x_1305:
[----:B------:R-:W-:Y:S05]  /*153e0*/  BSYNC B6 ;  /* 0x0000000000067941 */ /* 0x000fea0003800000 */
.L_x_1304:
[----:B------:R-:W3:Y:S01]  /*153f0*/  LDL R0, [R1+0xc] ;  /* 0x00000c0001007983 */ /* 0x000ee20000100800 */
[----:B------:R-:W-:Y:S02]  /*15400*/  ULDC.64 UR4, c[0x0][0x9f8] ;  /* 0x00027e0000047ab9 */ /* 0x000fe40000000a00 */
[----:B------:R-:W-:Y:S01]  /*15410*/  ISETP.NE.U32.AND P0, PT, RZ, UR4, PT ;  /* 0x00000004ff007c0c */ /* 0x000fe2000bf05070 */
[----:B------:R-:W4:Y:S03]  /*15420*/  LDL R17, [R1+0x30] ;  /* 0x0000300001117983 */ /* 0x000f260000100800 */
[----:B------:R-:W-:Y:S01]  /*15430*/  ISETP.NE.AND.EX P0, PT, RZ, UR5, PT, P0 ;  /* 0x00000005ff007c0c */ /* 0x000fe2000bf05300 */
[----:B------:R-:W-:-:S12]  /*15440*/  ULDC.64 UR4, c[0x0][0xa08] ;  /* 0x0002820000047ab9 */ /* 0x000fd80000000a00 */
[----:B------:R-:W5:Y:S01]  /*15450*/  @P0 LDC.64 R2, c[0x0][0x9f8] ;  /* 0x00027e00ff020b82 */ /* 0x000f620000000a00 */
[----:B---3--:R-:W-:Y:S02]  /*15460*/  IMAD.MOV.U32 R7, RZ, RZ, R0 ;  /* 0x000000ffff077224 */ /* 0x008fe400078e0000 */
[----:B-----5:R-:W-:-:S05]  /*15470*/  @P0 IMAD.WIDE R2, R0, 0x4, R2 ;  /* 0x0000000400020825 */ /* 0x020fca00078e0202 */
[----:B------:R3:W0:Y:S01]  /*15480*/  @P0 LDG.E R7, desc[UR52][R2.64] ;  /* 0x0000003402070981 */ /* 0x000622000c1e1900 */
[----:B----4-:R-:W-:Y:S01]  /*15490*/  VIADD R0, R17, 0xffffffff ;  /* 0xffffffff11007836 */ /* 0x010fe20000000000 */
[----:B---3--:R-:W3:Y:S02]  /*154a0*/  LDC.64 R2, c[0x0][0x418] ;  /* 0x00010600ff027b82 */ /* 0x008ee40000000a00 */
[----:B---3--:R-:W-:Y:S01]  /*154b0*/  LOP3.LUT P0, RZ, R2, UR4, RZ, 0xfc, !PT ;  /* 0x0000000402ff7c12 */ /* 0x008fe2000f80fcff */
[----:B------:R-:W-:-:S03]  /*154c0*/  UMOV UR4, 0xffffffff ;  /* 0xffffffff00047882 */ /* 0x000fc60000000000 */
[----:B------:R-:W-:Y:S02]  /*154d0*/  LOP3.LUT P0, RZ, R3, UR5, RZ, 0xfc, P0 ;  /* 0x0000000503ff7c12 */ /* 0x000fe4000800fcff */
[----:B0-----:R-:W-:Y:S01]  /*154e0*/  SHF.R.S32.HI R8, RZ, 0x1f, R7 ;  /* 0x0000001fff087819 */ /* 0x001fe20000011407 */
[----:B------:R0:W-:Y:S01]  /*154f0*/  STL [R1+0x8], R7 ;  /* 0x0000080701007387 */ /* 0x0001e20000100800 */
[----:B------:R-:W-:-:S03]  /*15500*/  SEL R17, R7, RZ, !P0 ;  /* 0x000000ff07117207 */ /* 0x000fc60004000000 */
[----:B------:R0:W-:Y:S01]  /*15510*/  STL [R1+0x1c], R8 ;  /* 0x00001c0801007387 */ /* 0x0001e20000100800 */
[----:B------:R-:W-:Y:S05]  /*15520*/  BRA.DIV UR4, `(.L_x_1307) ;  /* 0x0000004e04e07947 */ /* 0x000fea000b800000 */
[----:B-1----:R-:W1:Y:S02]  /*15530*/  S2R R4, SR_TID.X ;  /* 0x0000000000047919 */ /* 0x002e640000002100 */
[----:B-1----:R-:W-:-:S04]  /*15540*/  SHF.R.U32.HI R4, RZ, 0x5, R4 ;  /* 0x00000005ff047819 */ /* 0x002fc80000011604 */
[----:B------:R-:W-:-:S05]  /*15550*/  LOP3.LUT R4, R4, 0x3, RZ, 0xc0, !PT ;  /* 0x0000000304047812 */ /* 0x000fca00078ec0ff */
[----:B------:R1:W3:Y:S02]  /*15560*/  SHFL.IDX PT, R14, R4, RZ, 0x1f ;  /* 0x00001fff040e7589 */ /* 0x0002e400000e0000 */
.L_x_1410:
[----:B-1----:R-:W4:Y:S01]  /*15570*/  LDL.LU R4, [R1+0x18] ;  /* 0x0000180001047983 */ /* 0x002f220000300800 */
[----:B------:R-:W-:Y:S02]  /*15580*/  PLOP3.LUT P1, PT, PT, PT, PT, 0x8, 0x0 ;  /* 0x000000000000781c */ /* 0x000fe40003f2e170 */
[----:B---3--:R-:W-:Y:S01]  /*15590*/  ISETP.NE.AND P0, PT, R14, RZ, PT ;  /* 0x000000ff0e00720c */ /* 0x008fe20003f05270 */
[----:B------:R1:W-:Y:S01]  /*155a0*/  STL [R1+0x4], R0 ;  /* 0x0000040001007387 */ /* 0x0003e20000100800 */
[----:B----4-:R-:W-:-:S09]  /*155b0*/  LOP3.LUT R4, R4, 0xfffffffe, RZ, 0xc0, !PT ;  /* 0xfffffffe04047812 */ /* 0x010fd200078ec0ff */
[----:B------:R-:W-:-:S05]  /*155c0*/  @P1 LOP3.LUT R4, R4, 0x1, RZ, 0xfc, !PT ;  /* 0x0000000104041812 */ /* 0x000fca00078efcff */
[----:B------:R1:W-:Y:S01]  /*155d0*/  STL [R1+0x18], R4 ;  /* 0x0000180401007387 */ /* 0x0003e20000100800 */
[----:B------:R-:W-:Y:S05]  /*155e0*/  @P0 BRA `(.L_x_1308) ;  /* 0x0000000400200947 */ /* 0x000fea0003800000 */
[----:B------:R-:W-:-:S03]  /*155f0*/  UMOV UR4, 0xffffffff ;  /* 0xffffffff00047882 */ /* 0x000fc60000000000 */
[----:B------:R-:W-:Y:S05]  /*15600*/  BRA.DIV UR4, `(.L_x_1309) ;  /* 0x0000004e04dc7947 */ /* 0x000fea000b800000 */
[----:B------:R-:W-:-:S13]  /*15610*/  ELECT P6, URZ, PT ;  /* 0x00000000003f782f */ /* 0x000fda00038c0000 */
.L_x_1413:
[----:B------:R-:W-:Y:S05]  /*15620*/  @!P6 BRA `(.L_x_1308) ;  /* 0x000000040010e947 */ /* 0x000fea0003800000 */
[----:B------:R-:W-:-:S04]  /*15630*/  ISETP.NE.U32.AND P0, PT, R2, RZ, PT ;  /* 0x000000ff0200720c */ /* 0x000fc80003f05070 */
[----:B------:R-:W-:-:S13]  /*15640*/  ISETP.NE.AND.EX P0, PT, R3, RZ, PT, P0 ;  /* 0x000000ff0300720c */ /* 0x000fda0003f05300 */
[----:B------:R-:W-:Y:S05]  /*15650*/  @!P0 BRA `(.L_x_1310) ;  /* 0x0000000000508947 */ /* 0x000fea0003800000 */
[----:B------:R-:W3:Y:S01]  /*15660*/  LDC R6, c[0x0][0x43c] ;  /* 0x00010f00ff067b82 */ /* 0x000ee20000000800 */
[----:B------:R-:W-:Y:S01]  /*15670*/  IMAD.MOV.U32 R9, RZ, RZ, R0 ;  /* 0x000000ffff097224 */ /* 0x000fe200078e0000 */
[----:B------:R-:W-:-:S03]  /*15680*/  ULDC.64 UR4, c[0x0][0x428] ;  /* 0x00010a0000047ab9 */ /* 0x000fc60000000a00 */
[----:B-1----:R-:W-:Y:S01]  /*15690*/  IMAD.MOV.U32 R0, RZ, RZ, R9 ;  /* 0x000000ffff007224 */ /* 0x002fe200078e0009 */
[----:B---3--:R-:W-:-:S13]  /*156a0*/  ISETP.NE.AND P0, PT, R6, 0x1, PT ;  /* 0x000000010600780c */ /* 0x008fda0003f05270 */
[----:B------:R-:W1:Y:S02]  /*156b0*/  @P0 LDC.64 R4, c[0x0][0x440] ;  /* 0x00011000ff040b82 */ /* 0x000e640000000a00 */
[----:B-1----:R-:W-:-:S05]  /*156c0*/  @P0 IMAD.HI.U32 R4, R9, R4, RZ ;  /* 0x0000000409040227 */ /* 0x002fca00078e00ff */
        /* <DEDUP_REMOVED lines=13> */
.L_x_1310:
[----:B---3--:R-:W3:Y:S01]  /*157a0*/  LDL R2, [R1+0x10] ;  /* 0x0000100001027983 */ /* 0x008ee20000100800 */
[----:B-1----:R-:W-:Y:S01]  /*157b0*/  IMAD R0, R19, 0x8, R18 ;  /* 0x0000000813007824 */ /* 0x002fe200078e0212 */
[----:B---3--:R-:W-:-:S04]  /*157c0*/  SHF.L.U32 R2, R2, 0x1f, RZ ;  /* 0x0000001f02027819 */ /* 0x008fc800000006ff */
[----:B------:R-:W1:Y:S02]  /*157d0*/  SYNCS.PHASECHK.TRANS64.TRYWAIT P0, [R0+URZ+0x28840], R2 ;  /* 0x02884002000075a7 */ /* 0x000e64000800017f */
[----:B-1----:R-:W-:Y:S05]  /*157e0*/  @!P0 BRA `(.L_x_1311) ;  /* 0x0000004c00848947 */ /* 0x002fea0003800000 */
.L_x_1414:
[----:B------:R-:W3:Y:S02]  /*157f0*/  S2R R3, SR_TID.X ;  /* 0x0000000000037919 */ /* 0x000ee40000002100 */
[----:B---3--:R-:W-:-:S04]  /*15800*/  LOP3.LUT R3, R3, 0x7f, RZ, 0xc0, !PT ;  /* 0x0000007f03037812 */ /* 0x008fc800078ec0ff */
[----:B------:R-:W-:-:S13]  /*15810*/  ISETP.NE.AND P0, PT, R3, RZ, PT ;  /* 0x000000ff0300720c */ /* 0x000fda0003f05270 */
        /* <DEDUP_REMOVED lines=8> */
.L_x_1312:
[----:B------:R-:W3:Y:S04]  /*158a0*/  LDL R4, [R1+0x4] ;  /* 0x0000040001047983 */ /* 0x000ee80000100800 */
[----:B------:R-:W4:Y:S04]  /*158b0*/  LDL R3, [R1+0x14] ;  /* 0x0000140001037983 */ /* 0x000f280000100800 */
[----:B-1----:R-:W2:Y:S01]  /*158c0*/  LDL.LU R2, [R1+0x18] ;  /* 0x0000180001027983 */ /* 0x002ea20000300800 */
        /* <DEDUP_REMOVED lines=14> */
[----:B---3--:R-:W-:Y:S02]  /*159b0*/  R2UR UR11, R4 ;  /* 0x00000000040b72ca */ /* 0x008fe400000e0000 */
[----:B----4-:R-:W-:Y:S02]  /*159c0*/  R2UR UR5, R3 ;  /* 0x00000000030572ca */ /* 0x010fe400000e0000 */
[----:B--2---:R-:W-:-:S04]  /*159d0*/  LOP3.LUT R2, R2, 0xfffffffe, RZ, 0xc0, !PT ;  /* 0xfffffffe02027812 */ /* 0x004fc800078ec0ff */
[----:B------:R-:W-:-:S07]  /*159e0*/  @P0 LOP3.LUT R2, R2, 0x1, RZ, 0xfc, !PT ;  /* 0x0000000102020812 */ /* 0x000fce00078efcff */
[----:B------:R-:W-:Y:S01]  /*159f0*/  ULEA UR11, UR11, UR5, 0x7 ;  /* 0x000000050b0b7291 */ /* 0x000fe2000f8e383f */
[----:B------:R3:W-:Y:S01]  /*15a00*/  STL [R1+0x18], R2 ;  /* 0x0000180201007387 */ /* 0x0007e20000100800 */
[----:B------:R-:W-:-:S09]  /*15a10*/  UIADD3.X UR5, URZ, UR39, URZ, UP0, !UPT ;  /* 0x000000273f057290 */ /* 0x000fd200087fe43f */
[----:B------:R1:W-:Y:S02]  /*15a20*/  UTMALDG.4D [UR8], [UR4], desc[UR6] ;  /* 0x00000608040075b4 */ /* 0x0003e40008019000 */
[----:B-1----:R-:W-:Y:S01]  /*15a30*/  UMOV UR8, UR14 ;  /* 0x0000000e00087c82 */ /* 0x002fe20008000000 */
[----:B------:R-:W-:Y:S02]  /*15a40*/  UMOV UR10, UR15 ;  /* 0x0000000f000a7c82 */ /* 0x000fe40008000000 */
[----:B------:R3:W-:Y:S02]  /*15a50*/  UTMALDG.4D [UR8], [UR4], desc[UR6] ;  /* 0x00000608040075b4 */ /* 0x0007e40008019000 */
[----:B---3--:R-:W-:Y:S01]  /*15a60*/  NOP ;  /* 0x0000000000007918 */ /* 0x008fe20000000000 */
.L_x_1308:
[----:B------:R-:W1:Y:S01]  /*15a70*/  LDL.LU R3, [R1+0x3c] ;  /* 0x00003c0001037983 */ /* 0x000e620000300800 */
[----:B------:R-:W-:Y:S05]  /*15a80*/  WARPSYNC.ALL ;  /* 0x0000000000007948 */ /* 0x000fea0003800000 */
[----:B------:R-:W-:Y:S01]  /*15a90*/  ULDC.64 UR4, c[0x0][0x298] ;  /* 0x0000a60000047ab9 */ /* 0x000fe20000000a00 */
[----:B------:R-:W-:Y:S01]  /*15aa0*/  BSSY B6, `(.L_x_1313) ;  /* 0x000001c000067945 */ /* 0x000fe20003800000 */
[----:B------:R-:W-:Y:S01]  /*15ab0*/  BAR.SYNC.DEFER_BLOCKING 0x8, 0x180 ;  /* 0x0206000000007b1d */ /* 0x000fe20000010000 */
[----:B-1----:R-:W-:Y:S01]  /*15ac0*/  SHF.R.S32.HI R0, RZ, 0x1f, R3 ;  /* 0x0000001fff007819 */ /* 0x002fe20000011403 */
[----:B------:R-:W-:-:S04]  /*15ad0*/  IMAD.WIDE.U32 R4, R3, UR4, RZ ;  /* 0x0000000403047c25 */ /* 0x000fc8000f8e00ff */
[----:B------:R-:W-:Y:S01]  /*15ae0*/  IMAD R2, R0, UR4, RZ ;  /* 0x0000000400027c24 */ /* 0x000fe2000f8e02ff */
[----:B------:R1:W-:Y:S01]  /*15af0*/  STL.64 [R1+0x48], R4 ;  /* 0x0000480401007387 */ /* 0x0003e20000100a00 */
[----:B------:R-:W-:Y:S02]  /*15b00*/  VIADD R0, R18, 0x10400 ;  /* 0x0001040012007836 */ /* 0x000fe40000000000 */
[----:B------:R-:W-:-:S03]  /*15b10*/  IMAD R2, R3, UR5, R2 ;  /* 0x0000000503027c24 */ /* 0x000fc6000f8e0202 */
[----:B------:R-:W-:Y:S01]  /*15b20*/  LOP3.LUT P0, RZ, R0, 0x3ff, RZ, 0xc0, !PT ;  /* 0x000003ff00ff7812 */ /* 0x000fe2000780c0ff */
[----:B------:R-:W-:-:S05]  /*15b30*/  IMAD.IADD R0, R5, 0x1, R2 ;  /* 0x0000000105007824 */ /* 0x000fca00078e0202 */
[----:B------:R1:W-:Y:S07]  /*15b40*/  STL [R1+0x3c], R0 ;  /* 0x00003c0001007387 */ /* 0x0003ee0000100800 */
[----:B------:R-:W-:Y:S05]  /*15b50*/  @!P0 BRA `(.L_x_1314) ;  /* 0x0000000000408947 */ /* 0x000fea0003800000 */
[----:B------:R-:W-:Y:S01]  /*15b60*/  MOV R2, 0x0 ;  /* 0x0000000000027802 */ /* 0x000fe20000000f00 */
[----:B------:R-:W-:Y:S01]  /*15b70*/  ULDC.64 UR4, c[0x4][0xa0] ;  /* 0x0100280000047ab9 */ /* 0x000fe20000000a00 */
[----:B------:R-:W-:Y:S01]  /*15b80*/  ULDC.64 UR6, c[0x4][0xa8] ;  /* 0x01002a0000067ab9 */ /* 0x000fe20000000a00 */
[----:B------:R-:W-:Y:S01]  /*15b90*/  ULDC.64 UR8, c[0x4][0x20] ;  /* 0x0100080000087ab9 */ /* 0x000fe20000000a00 */
[----:B-1----:R-:W-:Y:S02]  /*15ba0*/  IMAD.U32 R4, RZ, RZ, UR4 ;  /* 0x00000004ff047e24 */ /* 0x002fe4000f8e00ff */
[----:B------:R-:W1:Y:S01]  /*15bb0*/  LDC.64 R2, c[0x4][R2] ;  /* 0x0100000002027b82 */ /* 0x000e620000000a00 */
[----:B------:R-:W-:Y:S02]  /*15bc0*/  IMAD.U32 R5, RZ, RZ, UR5 ;  /* 0x00000005ff057e24 */ /* 0x000fe4000f8e00ff */
[----:B------:R-:W-:Y:S02]  /*15bd0*/  IMAD.U32 R6, RZ, RZ, UR6 ;  /* 0x00000006ff067e24 */ /* 0x000fe4000f8e00ff */
[----:B0-----:R-:W-:-:S02]  /*15be0*/  IMAD.U32 R7, RZ, RZ, UR7 ;  /* 0x00000007ff077e24 */ /* 0x001fc4000f8e00ff */
[----:B--2---:R-:W-:Y:S02]  /*15bf0*/  IMAD.U32 R10, RZ, RZ, UR8 ;  /* 0x00000008ff0a7e24 */ /* 0x004fe4000f8e00ff */
[----:B------:R-:W-:Y:S02]  /*15c00*/  IMAD.U32 R11, RZ, RZ, UR9 ;  /* 0x00000009ff0b7e24 */ /* 0x000fe4000f8e00ff */
[----:B------:R-:W-:Y:S02]  /*15c10*/  IMAD.MOV.U32 R8, RZ, RZ, 0x70 ;  /* 0x00000070ff087424 */ /* 0x000fe400078e00ff */
[----:B------:R-:W-:Y:S02]  /*15c20*/  IMAD.MOV.U32 R12, RZ, RZ, 0x1 ;  /* 0x00000001ff0c7424 */ /* 0x000fe400078e00ff */
[----:B------:R-:W-:-:S07]  /*15c30*/  IMAD.MOV.U32 R13, RZ, RZ, RZ ;  /* 0x000000ffff0d7224 */ /* 0x000fce00078e00ff */
[----:B------:R-:W-:-:S07]  /*15c40*/  LEPC R20, `(.L_x_1314) ;  /* 0x000000001014794e */ /* 0x000fce0000000000 */
[----:B-1----:R-:W-:Y:S05]  /*15c50*/  CALL.ABS.NOINC R2 ;  /* 0x0000000002007343 */ /* 0x002fea0003c00000 */
.L_x_1314:
[----:B------:R-:W-:Y:S05]  /*15c60*/  BSYNC B6 ;  /* 0x0000000000067941 */ /* 0x000fea0003800000 */
.L_x_1313:
[----:B-1----:R-:W3:Y:S01]  /*15c70*/  LDL.LU R0, [R1+0x3c] ;  /* 0x00003c0001007983 */ /* 0x002ee20000300800 */
[----:B------:R-:W-:Y:S01]  /*15c80*/  ULDC.64 UR6, c[0x0][0xa00] ;  /* 0x0002800000067ab9 */ /* 0x000fe20000000a00 */
[----:B0-----:R-:W0:Y:S01]  /*15c90*/  LDC R7, c[0x0][0x448] ;  /* 0x00011200ff077b82 */ /* 0x001e220000000800 */
[----:B------:R-:W-:Y:S01]  /*15ca0*/  ULDC.64 UR4, c[0x0][0x2d8] ;  /* 0x0000b60000047ab9 */ /* 0x000fe20000000a00 */
[----:B------:R-:W3:Y:S04]  /*15cb0*/  LDL.LU.64 R2, [R1+0x48] ;  /* 0x0000480001027983 */ /* 0x000ee80000300a00 */
[----:B------:R-:W4:Y:S04]  /*15cc0*/  LDL R5, [R1+0xc] ;  /* 0x00000c0001057983 */ /* 0x000f280000100800 */
[----:B------:R-:W2:Y:S01]  /*15cd0*/  LDL R8, [R1+0x28] ;  /* 0x0000280001087983 */ /* 0x000ea20000100800 */
[----:B------:R-:W-:-:S04]  /*15ce0*/  ISETP.NE.U32.AND P0, PT, RZ, UR6, PT ;  /* 0x00000006ff007c0c */ /* 0x000fc8000bf05070 */
[----:B------:R-:W-:Y:S01]  /*15cf0*/  ISETP.NE.AND.EX P0, PT, RZ, UR7, PT, P0 ;  /* 0x00000007ff007c0c */ /* 0x000fe2000bf05300 */
[----:B------:R-:W1:Y:S01]  /*15d00*/  S2R R9, SR_TID.X ;  /* 0x0000000000097919 */ /* 0x000e620000002100 */
[----:B------:R-:W-:Y:S01]  /*15d10*/  ULDC.64 UR6, c[0x0][0x280] ;  /* 0x0000a00000067ab9 */ /* 0x000fe20000000a00 */
[----:B-1----:R-:W-:Y:S02]  /*15d20*/  IMAD.SHL.U32 R9, R9, 0x10, RZ ;  /* 0x0000001009097824 */ /* 0x002fe400078e00ff */
[----:B---3--:R-:W-:Y:S01]  /*15d30*/  IMAD.MOV.U32 R3, RZ, RZ, R0 ;  /* 0x000000ffff037224 */ /* 0x008fe200078e0000 */
[----:B----4-:R-:W-:-:S04]  /*15d40*/  SHF.R.S32.HI R0, RZ, 0x1f, R5 ;  /* 0x0000001fff007819 */ /* 0x010fc80000011405 */
[----:B------:R-:W-:Y:S02]  /*15d50*/  SEL R4, R0, RZ, !P0 ;  /* 0x000000ff00047207 */ /* 0x000fe40004000000 */
[----:B------:R-:W-:Y:S02]  /*15d60*/  SEL R0, R5, RZ, !P0 ;  /* 0x000000ff05007207 */ /* 0x000fe40004000000 */
[----:B------:R-:W1:Y:S01]  /*15d70*/  S2R R5, SR_TID.X ;  /* 0x0000000000057919 */ /* 0x000e620000002100 */
[----:B0-----:R-:W-:Y:S01]  /*15d80*/  ISETP.NE.AND P0, PT, R7, 0x1, PT ;  /* 0x000000010700780c */ /* 0x001fe20003f05270 */
[----:B------:R-:W-:-:S04]  /*15d90*/  IMAD.WIDE.U32 R2, R16, UR4, R2 ;  /* 0x0000000410027c25 */ /* 0x000fc8000f8e0002 */
[----:B------:R-:W-:Y:S01]  /*15da0*/  IMAD R3, R16, UR5, R3 ;  /* 0x0000000510037c24 */ /* 0x000fe2000f8e0203 */
[----:B------:R-:W-:Y:S02]  /*15db0*/  ULDC.64 UR4, c[0x0][0x2e0] ;  /* 0x0000b80000047ab9 */ /* 0x000fe40000000a00 */
[----:B------:R-:W-:-:S05]  /*15dc0*/  IMAD R4, R4, UR4, RZ ;  /* 0x0000000404047c24 */ /* 0x000fca000f8e02ff */
[----:B------:R-:W0:Y:S01]  /*15dd0*/  @P0 LDC R6, c[0x0][0x450] ;  /* 0x00011400ff060b82 */ /* 0x000e220000000800 */
[----:B-1----:R-:W-:-:S04]  /*15de0*/  LOP3.LUT R5, R5, 0x7f, RZ, 0xc0, !PT ;  /* 0x0000007f05057812 */ /* 0x002fc800078ec0ff */
[----:B------:R-:W-:-:S04]  /*15df0*/  SHF.R.U32.HI R5, RZ, 0x3, R5 ;  /* 0x00000003ff057819 */ /* 0x000fc80000011605 */
[----:B------:R-:W-:Y:S02]  /*15e00*/  LOP3.LUT R9, R5, 0x70, R9, 0xf8, !PT ;  /* 0x0000007005097812 */ /* 0x000fe400078ef809 */
[----:B------:R-:W1:Y:S01]  /*15e10*/  @P0 LDC R5, c[0x0][0x44c] ;  /* 0x00011300ff050b82 */ /* 0x000e620000000800 */
[----:B------:R-:W-:-:S04]  /*15e20*/  IMAD.WIDE.U32 R2, R0, UR4, R2 ;  /* 0x0000000400027c25 */ /* 0x000fc8000f8e0002 */
[----:B------:R-:W-:Y:S01]  /*15e30*/  IMAD R0, R0, UR5, R4 ;  /* 0x0000000500007c24 */ /* 0x000fe2000f8e0204 */
[----:B------:R-:W-:Y:S01]  /*15e40*/  ULDC.64 UR4, c[0x0][0x2d0] ;  /* 0x0000b40000047ab9 */ /* 0x000fe20000000a00 */
[----:B--2---:R-:W-:Y:S02]  /*15e50*/  IMAD.IADD R4, R9, 0x1, R8 ;  /* 0x0000000109047824 */ /* 0x004fe400078e0208 */
[----:B------:R-:W2:Y:S01]  /*15e60*/  S2R R9, SR_TID.X ;  /* 0x0000000000097919 */ /* 0x000ea20000002100 */
[----:B------:R-:W-:Y:S02]  /*15e70*/  IMAD.IADD R3, R3, 0x1, R0 ;  /* 0x0000000103037824 */ /* 0x000fe400078e0200 */
[----:B------:R-:W-:Y:S02]  /*15e80*/  IMAD.MOV.U32 R0, RZ, RZ, R4 ;  /* 0x000000ffff007224 */ /* 0x000fe400078e0004 */
[----:B-1----:R-:W-:-:S05]  /*15e90*/  @P0 IMAD.HI.U32 R5, R4, R5, RZ ;  /* 0x0000000504050227 */ /* 0x002fca00078e00ff */
[----:B0-----:R-:W-:-:S05]  /*15ea0*/  @P0 SHF.R.U32.HI R0, RZ, R6, R5 ;  /* 0x00000006ff000219 */ /* 0x001fca0000011605 */
[----:B------:R-:W-:-:S04]  /*15eb0*/  IMAD.MOV R5, RZ, RZ, -R0 ;  /* 0x000000ffff057224 */ /* 0x000fc800078e0a00 */
[----:B------:R-:W-:Y:S01]  /*15ec0*/  IMAD R4, R7, R5, R4 ;  /* 0x0000000507047224 */ /* 0x000fe200078e0204 */
[----:B------:R-:W-:Y:S01]  /*15ed0*/  SHF.R.S32.HI R5, RZ, 0x1f, R0 ;  /* 0x0000001fff057819 */ /* 0x000fe20000011400 */
[----:B------:R-:W-:-:S04]  /*15ee0*/  IMAD.WIDE.U32 R2, R0, UR4, R2 ;  /* 0x0000000400027c25 */ /* 0x000fc8000f8e0002 */
[----:B------:R-:W-:Y:S02]  /*15ef0*/  IMAD R5, R5, UR4, RZ ;  /* 0x0000000405057c24 */ /* 0x000fe4000f8e02ff */
[----:B--2---:R-:W-:Y:S02]  /*15f00*/  IMAD.SHL.U32 R9, R9, 0x8, RZ ;  /* 0x0000000809097824 */ /* 0x004fe400078e00ff */
[----:B------:R-:W-:Y:S01]  /*15f10*/  IMAD R0, R0, UR5, R5 ;  /* 0x0000000500007c24 */ /* 0x000fe2000f8e0205 */
[----:B------:R-:W-:Y:S02]  /*15f20*/  ULDC.64 UR4, c[0x0][0x2c8] ;  /* 0x0000b20000047ab9 */ /* 0x000fe40000000a00 */
[----:B------:R-:W-:Y:S01]  /*15f30*/  LOP3.LUT R9, R9, 0x38, RZ, 0xc0, !PT ;  /* 0x0000003809097812 */ /* 0x000fe200078ec0ff */
[----:B------:R-:W-:Y:S01]  /*15f40*/  IMAD.IADD R3, R3, 0x1, R0 ;  /* 0x0000000103037824 */ /* 0x000fe200078e0200 */
[----:B------:R-:W-:Y:S02]  /*15f50*/  SHF.R.S32.HI R0, RZ, 0x1f, R4 ;  /* 0x0000001fff007819 */ /* 0x000fe40000011404 */
[----:B------:R-:W-:Y:S01]  /*15f60*/  LOP3.LUT R9, R9, 0x40, RZ, 0xfc, !PT ;  /* 0x0000004009097812 */ /* 0x000fe200078efcff */
        /* <DEDUP_REMOVED lines=15> */
[----:B------:R-:W0:Y:S01]  /*16060*/  S2R R6, SR_TID.X ;  /* 0x0000000000067919 */ /* 0x000e220000002100 */
[----:B------:R-:W2:Y:S01]  /*16070*/  LDL.LU R11, [R1+0x28] ;  /* 0x00002800010b7983 */ /* 0x000ea20000300800 */
[----:B0-----:R-:W-:-:S04]  /*16080*/  LOP3.LUT R6, R6, 0x7f, RZ, 0xc0, !PT ;  /* 0x0000007f06067812 */ /* 0x001fc800078ec0ff */
[----:B------:R-:W-:Y:S02]  /*16090*/  SHF.R.U32.HI R8, RZ, 0x3, R6 ;  /* 0x00000003ff087819 */ /* 0x000fe40000011606 */
[----:B------:R-:W3:Y:S03]  /*160a0*/  LDL.LU R6, [R1+0x2c] ;  /* 0x00002c0001067983 */ /* 0x000ee60000300800 */
[----:B--2---:R-:W-:-:S04]  /*160b0*/  IMAD.IADD R0, R8, 0x1, R11 ;  /* 0x0000000108007824 */ /* 0x004fc800078e020b */
[----:B------:R-:W-:Y:S02]  /*160c0*/  VIADD R5, R0, 0x10 ;  /* 0x0000001000057836 */ /* 0x000fe40000000000 */
[----:B---3--:R-:W-:Y:S02]  /*160d0*/  IMAD R2, R6, R7, RZ ;  /* 0x0000000706027224 */ /* 0x008fe400078e02ff */
[----:B------:R-:W0:Y:S04]  /*160e0*/  SHFL.IDX PT, R7, R4, RZ, 0x181f ;  /* 0x00181fff04077589 */ /* 0x000e2800000e0000 */
[----:B------:R-:W1:Y:S01]  /*160f0*/  SHFL.IDX PT, R6, R3, RZ, 0x181f ;  /* 0x00181fff03067589 */ /* 0x000e6200000e0000 */
[-C--:B------:R-:W-:Y:S02]  /*16100*/  ISETP.GE.AND P4, PT, R0, R2.reuse, PT ;  /* 0x000000020000720c */ /* 0x080fe40003f86270 */
[----:B------:R-:W-:-:S02]  /*16110*/  ISETP.GE.AND P2, PT, R5, R2, PT ;  /* 0x000000020500720c */ /* 0x000fc40003f46270 */
[----:B------:R-:W2:Y:S04]  /*16120*/  SHFL.IDX PT, R5, R4, 0x1, 0x181f ;  /* 0x00381f0004057f89 */ /* 0x000ea800000e0000 */
[----:B------:R-:W3:Y:S05]  /*16130*/  SHFL.IDX PT, R8, R3, 0x1, 0x181f ;  /* 0x00381f0003087f89 */ /* 0x000eea00000e0000 */
[----:B0-----:R-:W-:-:S05]  /*16140*/  @!P4 LEA R7, P3, R10, R7, 0x1 ;  /* 0x000000070a07c211 */ /* 0x001fca00078608ff */
[----:B-1----:R-:W-:-:S05]  /*16150*/  @!P4 IMAD.X R6, RZ, RZ, R6, P3 ;  /* 0x000000ffff06c224 */ /* 0x002fca00018e0606 */
[----:B------:R-:W-:-:S04]  /*16160*/  @!P4 LOP3.LUT R7, R7, R6, RZ, 0x3c, !PT ;  /* 0x000000060707c212 */ /* 0x000fc800078e3cff */
[----:B------:R-:W-:-:S04]  /*16170*/  @!P4 LOP3.LUT R6, R7, R6, RZ, 0x3c, !PT ;  /* 0x000000060706c212 */ /* 0x000fc800078e3cff */
[----:B------:R-:W-:-:S05]  /*16180*/  @!P4 LOP3.LUT R7, R7, R6, RZ, 0x3c, !PT ;  /* 0x000000060707c212 */ /* 0x000fca00078e3cff */
[----:B-----5:R-:W-:Y:S04]  /*16190*/  @!P4 LDGSTS.E.BYPASS.LTC128B.128 [R9+0x10400], desc[UR52][R6.64], !P0 ;  /* 0x104000000609cfae */ /* 0x020fe8000c101d74 */
[----:B------:R2:W-:Y:S02]  /*161a0*/  @!P4 LDGSTS.E.BYPASS.LTC128B.128 [R9+0x14400], desc[UR52][R6.64+0x80], !P1 ;  /* 0x144000800609cfae */ /* 0x0005e4000c901d74 */
[----:B--2---:R-:W-:-:S05]  /*161b0*/  @!P2 LEA R7, P3, R10, R5, 0x1 ;  /* 0x000000050a07a211 */ /* 0x004fca00078608ff */
[----:B---3--:R-:W-:-:S05]  /*161c0*/  @!P2 IMAD.X R6, RZ, RZ, R8, P3 ;  /* 0x000000ffff06a224 */ /* 0x008fca00018e0608 */
[----:B------:R-:W-:-:S04]  /*161d0*/  @!P2 LOP3.LUT R7, R7, R6, RZ, 0x3c, !PT ;  /* 0x000000060707a212 */ /* 0x000fc800078e3cff */
[----:B------:R-:W-:Y:S01]  /*161e0*/  @!P2 LOP3.LUT R6, R7, R6, RZ, 0x3c, !PT ;  /* 0x000000060706a212 */ /* 0x000fe200078e3cff */
[----:B------:R-:W-:-:S03]  /*161f0*/  VIADD R5, R0, 0x20 ;  /* 0x0000002000057836 */ /* 0x000fc60000000000 */
        /* <DEDUP_REMOVED lines=54> */
.L_x_1431:
[----:B------:R-:W-:Y:S01]  /*16560*/  VIADD R0, R0, 0x70 ;  /* 0x0000007000007836 */ /* 0x000fe20000000000 */
[----:B------:R-:W-:Y:S04]  /*16570*/  BSSY B0, `(.L_x_1316) ;  /* 0x000000a000007945 */ /* 0x000fe80003800000 */
[----:B------:R-:W-:-:S13]  /*16580*/  ISETP.GE.AND P2, PT, R0, R2, PT ;  /* 0x000000020000720c */ /* 0x000fda0003f46270 */
[----:B------:R-:W-:Y:S05]  /*16590*/  @P2 BRA `(.L_x_1317) ;  /* 0x00000000001c2947 */ /* 0x000fea0003800000 */
[----:B--2---:R-:W-:-:S05]  /*165a0*/  LEA R2, P2, R10, R3, 0x1 ;  /* 0x000000030a027211 */ /* 0x004fca00078408ff */
[----:B01----:R-:W-:-:S05]  /*165b0*/  IMAD.X R3, RZ, RZ, R5, P2 ;  /* 0x000000ffff037224 */ /* 0x003fca00010e0605 */
[----:B------:R-:W-:Y:S01]  /*165c0*/  @!PT LDS RZ, [RZ] ;  /* 0x00000000fffff984 */ /* 0x000fe20000000800 */
[----:B------:R-:W-:Y:S01]  /*165d0*/  @!PT LDS RZ, [RZ] ;  /* 0x00000000fffff984 */ /* 0x000fe20000000800 */
[----:B------:R-:W-:Y:S01]  /*165e0*/  @!PT LDS RZ, [RZ] ;  /* 0x00000000fffff984 */ /* 0x000fe20000000800 */
[----:B------:R3:W-:Y:S04]  /*165f0*/  LDGSTS.E.BYPASS.LTC128B.128 [R9+0x13c00], desc[UR52][R2.64], !P0 ;  /* 0x13c0000002097fae */ /* 0x0007e8000c101d74 */
[----:B------:R3:W-:Y:S02]  /*16600*/  LDGSTS.E.BYPASS.LTC128B.128 [R9+0x17c00], desc[UR52][R2.64+0x80], !P1 ;  /* 0x17c0008002097fae */ /* 0x0007e4000c901d74 */
.L_x_1317:
[----:B------:R-:W-:Y:S05]  /*16610*/  BSYNC B0 ;  /* 0x0000000000007941 */ /* 0x000fea0003800000 */
.L_x_1316:
[----:B------:R-:W-:Y:S01]  /*16620*/  NOP ;  /* 0x0000000000007918 */ /* 0x000fe20000000000 */
[----:B------:R-:W-:Y:S01]  /*16630*/  PLOP3.LUT P0, PT, PT, PT, PT, 0x80, 0x0 ;  /* 0x000000000000781c */ /* 0x000fe20003f0f070 */
[----:B0-----:R-:W-:-:S12]  /*16640*/  VIADD R6, R18, 0x28800 ;  /* 0x0002880012067836 */ /* 0x001fd80000000000 */
.L_x_1318:
        /* <DEDUP_REMOVED lines=18> */
.L_x_1432:
[----:B------:R-:W-:Y:S05]  /*16770*/  BSYNC B0 ;  /* 0x0000000000007941 */ /* 0x000fea0003800000 */
.L_x_1319:
[----:B------:R-:W0:Y:S04]  /*16780*/  LDL R2, [R1+0x30] ;  /* 0x0000300001027983 */ /* 0x000e280000100800 */
[----:B------:R-:W3:Y:S01]  /*16790*/  LDL R4, [R1+0x20] ;  /* 0x0000200001047983 */ /* 0x000ee20000100800 */
[----:B------:R-:W-:Y:S01]  /*167a0*/  BSSY B0, `(.L_x_1321) ;  /* 0x00001eb000007945 */ /* 0x000fe20003800000 */
[----:B0-----:R-:W-:-:S05]  /*167b0*/  VIADD R0, R2, 0xfffffffe ;  /* 0xfffffffe02007836 */ /* 0x001fca0000000000 */
[----:B---3--:R-:W-:-:S13]  /*167c0*/  ISETP.GE.AND P0, PT, R0, R4, PT ;  /* 0x000000040000720c */ /* 0x008fda0003f06270 */
[----:B------:R-:W-:Y:S05]  /*167d0*/  @!P0 BRA `(.L_x_1322) ;  /* 0x0000001c009c8947 */ /* 0x000fea0003800000 */
[----:B------:R-:W3:Y:S04]  /*167e0*/  LDL.LU R2, [R1+0x50] ;  /* 0x0000500001027983 */ /* 0x000ee80000300800 */
[----:B------:R-:W4:Y:S04]  /*167f0*/  LDL.LU R8, [R1+0x38] ;  /* 0x0000380001087983 */ /* 0x000f280000300800 */
[----:B--2---:R-:W2:Y:S04]  /*16800*/  LDL.LU R3, [R1+0x54] ;  /* 0x0000540001037983 */ /* 0x004ea80000300800 */
[----:B------:R-:W5:Y:S04]  /*16810*/  LDL.LU R7, [R1+0x34] ;  /* 0x0000340001077983 */ /* 0x000f680000300800 */
[----:B-1----:R-:W5:Y:S01]  /*16820*/  LDL.LU R5, [R1+0x58] ;  /* 0x0000580001057983 */ /* 0x002f620000300800 */
[----:B------:R-:W-:Y:S01]  /*16830*/  LOP3.LUT R11, RZ, R4, RZ, 0x33, !PT ;  /* 0x00000004ff0b7212 */ /* 0x000fe200078e33ff */
[----:B------:R-:W-:Y:S01]  /*16840*/  BSSY B2, `(.L_x_1323) ;  /* 0x00000aa000027945 */ /* 0x000fe20003800000 */
[----:B---3--:R-:W-:-:S04]  /*16850*/  VIADD R2, R2, 0x1 ;  /* 0x0000000102027836 */ /* 0x008fc80000000000 */
[----:B----4-:R-:W-:Y:S01]  /*16860*/  IMAD R2, R2, R8, RZ ;  /* 0x0000000802027224 */ /* 0x010fe200078e02ff */
[----:B--2---:R-:W-:-:S04]  /*16870*/  LOP3.LUT R3, RZ, R3, RZ, 0x33, !PT ;  /* 0x00000003ff037212 */ /* 0x004fc800078e33ff */
[----:B------:R-:W-:-:S04]  /*16880*/  LOP3.LUT R2, RZ, R2, RZ, 0x33, !PT ;  /* 0x00000002ff027212 */ /* 0x000fc800078e33ff */
[----:B-----5:R-:W-:Y:S02]  /*16890*/  VIADDMNMX R2, R2, -R7, R3, !PT ;  /* 0x8000000702027246 */ /* 0x020fe40007800103 */
[----:B------:R-:W-:-:S04]  /*168a0*/  LOP3.LUT R7, RZ, R5, RZ, 0x33, !PT ;  /* 0x00000005ff077212 */ /* 0x000fc800078e33ff */
[----:B------:R-:W-:-:S04]  /*168b0*/  VIMNMX R7, R2, R7, !PT ;  /* 0x0000000702077248 */ /* 0x000fc80007fe0100 */
[----:B------:R-:W-:Y:S02]  /*168c0*/  VIADDMNMX R11, R7, 0x2, R11, !PT ;  /* 0x00000002070b7846 */ /* 0x000fe4000780010b */
[----:B------:R-:W-:-:S05]  /*168d0*/  LOP3.LUT R2, RZ, R7, RZ, 0x33, !PT ;  /* 0x00000007ff027212 */ /* 0x000fca00078e33ff */
        /* <DEDUP_REMOVED lines=38> */
.L_x_1327:
[----:B------:R-:W-:Y:S01]  /*16b40*/  IMAD R3, R8, 0x8, R18 ;  /* 0x0000000808037824 */ /* 0x000fe200078e0212 */
[----:B------:R-:W-:Y:S01]  /*16b50*/  SHF.L.U32 R2, R10, 0x1f, RZ ;  /* 0x0000001f0a027819 */ /* 0x000fe200000006ff */
[----:B------:R-:W-:Y:S03]  /*16b60*/  BSSY B3, `(.L_x_1328) ;  /* 0x0000003000037945 */ /* 0x000fe60003800000 */
[----:B------:R-:W1:Y:S02]  /*16b70*/  SYNCS.PHASECHK.TRANS64.TRYWAIT P0, [R3+URZ+0x28840], R2 ;  /* 0x02884002030075a7 */ /* 0x000e64000800017f */
[----:B-1----:R-:W-:Y:S05]  /*16b80*/  @!P0 BRA `(.L_x_1329) ;  /* 0x0000004400808947 */ /* 0x002fea0003800000 */
.L_x_1433:
[----:B------:R-:W-:Y:S05]  /*16b90*/  BSYNC B3 ;  /* 0x0000000000037941 */ /* 0x000fea0003800000 */
.L_x_1328:
        /* <DEDUP_REMOVED lines=12> */
.L_x_1331:
[----:B------:R-:W-:Y:S05]  /*16c60*/  BSYNC B3 ;  /* 0x0000000000037941 */ /* 0x000fea0003800000 */
.L_x_1330:
        /* <DEDUP_REMOVED lines=12> */
.L_x_1332:
        /* <DEDUP_REMOVED lines=16> */
.L_x_1333:
        /* <DEDUP_REMOVED lines=16> */
.L_x_1434:
[----:B------:R-:W-:Y:S05]  /*16f30*/  BSYNC B3 ;  /* 0x0000000000037941 */ /* 0x000fea0003800000 */
.L_x_1334:
        /* <DEDUP_REMOVED lines=12> */
.L_x_1337:
[----:B------:R-:W-:Y:S05]  /*17000*/  BSYNC B3 ;  /* 0x0000000000037941 */ /* 0x000fea0003800000 */
.L_x_1336:
        /* <DEDUP_REMOVED lines=13> */
.L_x_1338:
        /* <DEDUP_REMOVED lines=15> */
.L_x_1339:
        /* <DEDUP_REMOVED lines=12> */
.L_x_1326:
[----:B------:R-:W-:Y:S05]  /*17290*/  BSYNC B1 ;  /* 0x0000000000017941 */ /* 0x000fea0003800000 */
.L_x_1325:
[----:B0-----:R-:W2:Y:S01]  /*172a0*/  LDL.LU R0, [R1+0x30] ;  /* 0x0000300001007983 */ /* 0x001ea20000300800 */
[----:B------:R-:W-:-:S03]  /*172b0*/  IMAD.MOV.U32 R19, RZ, RZ, R8 ;  /* 0x000000ffff137224 */ /* 0x000fc600078e0008 */
[----:B------:R0:W-:Y:S02]  /*172c0*/  STL [R1+0x10], R10 ;  /* 0x0000100a01007387 */ /* 0x0001e40000100800 */
[----:B0-2---:R-:W-:-:S07]  /*172d0*/  VIADD R0, R0, 0xfffffffd ;  /* 0xfffffffd00007836 */ /* 0x005fce0000000000 */
.L_x_1324:
[----:B------:R-:W-:Y:S05]  /*172e0*/  BSYNC B2 ;  /* 0x0000000000027941 */ /* 0x000fea0003800000 */
.L_x_1323:
[----:B------:R-:W-:-:S05]  /*172f0*/  VIADD R11, R11, 0xfffffffe ;  /* 0xfffffffe0b0b7836 */ /* 0x000fca0000000000 */
[----:B------:R-:W-:-:S13]  /*17300*/  ISETP.NE.AND P0, PT, R11, R7, PT ;  /* 0x000000070b00720c */ /* 0x000fda0003f05270 */
[----:B------:R-:W-:Y:S05]  /*17310*/  @!P0 BRA `(.L_x_1322) ;  /* 0x0000001000cc8947 */ /* 0x000fea0003800000 */
[----:B------:R-:W-:-:S07]  /*17320*/  IMAD.MOV.U32 R9, RZ, RZ, R17 ;  /* 0x000000ffff097224 */ /* 0x000fce00078e0011 */
.L_x_1370:
        /* <DEDUP_REMOVED lines=35> */
.L_x_1342:
[----:B------:R-:W-:Y:S01]  /*17560*/  IMAD R3, R4, 0x8, R18 ;  /* 0x0000000804037824 */ /* 0x000fe200078e0212 */
[----:B------:R-:W-:Y:S01]  /*17570*/  SHF.L.U32 R2, R5, 0x1f, RZ ;  /* 0x0000001f05027819 */ /* 0x000fe200000006ff */
[----:B------:R-:W-:Y:S03]  /*17580*/  BSSY B2, `(.L_x_1343) ;  /* 0x0000003000027945 */ /* 0x000fe60003800000 */
[----:B------:R-:W1:Y:S02]  /*17590*/  SYNCS.PHASECHK.TRANS64.TRYWAIT P0, [R3+URZ+0x28840], R2 ;  /* 0x02884002030075a7 */ /* 0x000e64000800017f */
[----:B-1----:R-:W-:Y:S05]  /*175a0*/  @!P0 BRA `(.L_x_1344) ;  /* 0x0000003c00208947 */ /* 0x002fea0003800000 */
.L_x_1435:
[----:B------:R-:W-:Y:S05]  /*175b0*/  BSYNC B2 ;  /* 0x0000000000027941 */ /* 0x000fea0003800000 */
.L_x_1343:
        /* <DEDUP_REMOVED lines=12> */
.L_x_1346:
[----:B------:R-:W-:Y:S05]  /*17680*/  BSYNC B2 ;  /* 0x0000000000027941 */ /* 0x000fea0003800000 */
.L_x_1345:
        /* <DEDUP_REMOVED lines=12> */
.L_x_1347:
        /* <DEDUP_REMOVED lines=16> */
.L_x_1348:
        /* <DEDUP_REMOVED lines=16> */
.L_x_1436:
[----:B------:R-:W-:Y:S05]  /*17950*/  BSYNC B2 ;  /* 0x0000000000027941 */ /* 0x000fea0003800000 */
.L_x_1349:
        /* <DEDUP_REMOVED lines=11> */
.L_x_1352:
[----:B------:R-:W-:Y:S05]  /*17a10*/  BSYNC B2 ;  /* 0x0000000000027941 */ /* 0x000fea0003800000 */
.L_x_1351:
        /* <DEDUP_REMOVED lines=12> */
.L_x_1353:
        /* <DEDUP_REMOVED lines=15> */
.L_x_1354:
        /* <DEDUP_REMOVED lines=12> */
.L_x_1341:
[----:B------:R-:W-:Y:S05]  /*17c90*/  BSYNC B1 ;  /* 0x0000000000017941 */ /* 0x000fea0003800000 */
.L_x_1340:
[----:B------:R-:W2:Y:S01]  /*17ca0*/  LDL R2, [R1+0x18] ;  /* 0x0000180001027983 */ /* 0x000ea20000100800 */
        /* <DEDUP_REMOVED lines=34> */
.L_x_1357:
[----:B------:R-:W-:Y:S01]  /*17ed0*/  IMAD R2, R19, 0x8, R18 ;  /* 0x0000000813027824 */ /* 0x000fe200078e0212 */
[----:B------:R-:W-:Y:S01]  /*17ee0*/  SHF.L.U32 R3, R12, 0x1f, RZ ;  /* 0x0000001f0c037819 */ /* 0x000fe200000006ff */
[----:B------:R-:W-:Y:S03]  /*17ef0*/  BSSY B2, `(.L_x_1358) ;  /* 0x0000003000027945 */ /* 0x000fe60003800000 */
[----:B------:R-:W2:Y:S02]  /*17f00*/  SYNCS.PHASECHK.TRANS64.TRYWAIT P0, [R2+URZ+0x28840], R3 ;  /* 0x02884003020075a7 */ /* 0x000ea4000800017f */
[----:B--2---:R-:W-:Y:S05]  /*17f10*/  @!P0 BRA `(.L_x_1359) ;  /* 0x0000003000ec8947 */ /* 0x004fea0003800000 */
.L_x_1437:
[----:B------:R-:W-:Y:S05]  /*17f20*/  BSYNC B2 ;  /* 0x0000000000027941 */ /* 0x000fea0003800000 */
.L_x_1358:
        /* <DEDUP_REMOVED lines=12> */
.L_x_1361:
[----:B------:R-:W-:Y:S05]  /*17ff0*/  BSYNC B2 ;  /* 0x0000000000027941 */ /* 0x000fea0003800000 */
.L_x_1360:
        /* <DEDUP_REMOVED lines=13> */
.L_x_1362:
        /* <DEDUP_REMOVED lines=16> */
.L_x_1363:
        /* <DEDUP_REMOVED lines=15> */
.L_x_1438:
[----:B------:R-:W-:Y:S05]  /*182c0*/  BSYNC B2 ;  /* 0x0000000000027941 */ /* 0x000fea0003800000 */
.L_x_1364:
[----:B------:R-:W-:Y:S01]  /*182d0*/  BSSY B2, `(.L_x_1366) ;  /* 0x000000b000027945 */ /* 0x000fe20003800000 */
[----:B------:R-:W-:Y:S02]  /*182e0*/  IMAD.MOV.U32 R10, RZ, RZ, 0x0 ;  /* 0x00000000ff0a7424 */ /* 0x000fe400078e00ff */
[----:B------:R-:W-:Y:S01]  /*182f0*/  IMAD.MOV.U32 R11, RZ, RZ, 0x14f00000 ;  /* 0x14f00000ff0b7424 */ /* 0x000fe200078e00ff */
[----:B------:R-:W-:Y:S06]  /*18300*/  @P1 BRA `(.L_x_1367) ;  /* 0x00000000001c1947 */ /* 0x000fec0003800000 */
[----:B------:R-:W1:Y:S01]  /*18310*/  S2R R14, SR_TID.X ;  /* 0x00000000000e7919 */ /* 0x000e620000002100 */
[----:B------:R-:W-:-:S04]  /*18320*/  IMAD.MOV.U32 R3, RZ, RZ, 0x8000 ;  /* 0x00008000ff037424 */ /* 0x000fc800078e00ff */
[----:B------:R2:W-:Y:S01]  /*18330*/  SYNCS.ARRIVE.TRANS64 RZ, [R2+URZ+0x50], R3 ;  /* 0x0000500302ff79a7 */ /* 0x0005e2000800003f */
[----:B-1----:R-:W-:-:S04]  /*18340*/  LOP3.LUT R14, R14, 0x1f, RZ, 0xc0, !PT ;  /* 0x0000001f0e0e7812 */ /* 0x002fc800078ec0ff */
[----:B------:R-:W-:-:S13]  /*18350*/  ISETP.NE.AND P0, PT, R14, RZ, PT ;  /* 0x000000ff0e00720c */ /* 0x000fda0003f05270 */
[----:B--2---:R-:W-:Y:S05]  /*18360*/  @!P0 BRA `(.L_x_1367) ;  /* 0x0000000000048947 */ /* 0x004fea0003800000 */
[----:B------:R-:W-:Y:S01]  /*18370*/  BPT.TRAP 0x1 ;  /* 0x000000040000795c */ /* 0x000fe20000300000 */
.L_x_1367:
[----:B------:R-:W-:Y:S05]  /*18380*/  BSYNC B2 ;  /* 0x0000000000027941 */ /* 0x000fea0003800000 */
.L_x_1366:
        /* <DEDUP_REMOVED lines=12> */
.L_x_1368:
        /* <DEDUP_REMOVED lines=15> */
.L_x_1369:
        /* <DEDUP_REMOVED lines=12> */
.L_x_1356:
[----:B------:R-:W-:Y:S05]  /*18600*/  BSYNC B1 ;  /* 0x0000000000017941 */ /* 0x000fea0003800000 */
.L_x_1355:
[----:B------:R-:W2:Y:S01]  /*18610*/  LDL R2, [R1+0x20] ;  /* 0x0000200001027983 */ /* 0x000ea20000100800 */
[----:B------:R-:W-:Y:S01]  /*18620*/  VIADD R0, R0, 0xfffffffe ;  /* 0xfffffffe00007836 */ /* 0x000fe20000000000 */
[----:B--2---:R-:W-:-:S13]  /*18630*/  ISETP.GT.AND P0, PT, R7, R2, PT ;  /* 0x000000020700720c */ /* 0x004fda0003f04270 */
[----:B------:R-:W-:Y:S05]  /*18640*/  @P0 BRA `(.L_x_1370) ;  /* 0xffffffec00380947 */ /* 0x000fea000383ffff */
.L_x_1322:
[----:B------:R-:W-:Y:S05]  /*18650*/  BSYNC B0 ;  /* 0x0000000000007941 */ /* 0x000fea0003800000 */
.L_x_1321:
[----:B------:R-:W3:Y:S01]  /*18660*/  S2R R7, SR_TID.X ;  /* 0x0000000000077919 */ /* 0x000ee20000002100 */
[----:B------:R-:W-:Y:S01]  /*18670*/  BSSY B0, `(.L_x_1371) ;  /* 0x0000011000007945 */ /* 0x000fe20003800000 */
[----:B---3--:R-:W-:-:S04]  /*18680*/  LOP3.LUT R7, R7, 0x7f, RZ, 0xc0, !PT ;  /* 0x0000007f07077812 */ /* 0x008fc800078ec0ff */
[----:B------:R-:W-:-:S13]  /*18690*/  ISETP.NE.AND P0, PT, R7, RZ, PT ;  /* 0x000000ff0700720c */ /* 0x000fda0003f05270 */
[----:B------:R-:W-:Y:S05]  /*186a0*/  @P0 BRA `(.L_x_1372) ;  /* 0x0000000000340947 */ /* 0x000fea0003800000 */
[----:B--2---:R-:W2:Y:S01]  /*186b0*/  S2R R3, SR_LANEID ;  /* 0x0000000000037919 */ /* 0x004ea20000000000 */
[----:B------:R-:W-:Y:S02]  /*186c0*/  VOTEU.ANY UR4, UPT, PT ;  /* 0x0000000000047886 */ /* 0x000fe400038e0100 */
[----:B------:R-:W2:Y:S08]  /*186d0*/  FLO.U32 R0, UR4 ;  /* 0x0000000400007d00 */ /* 0x000eb000080e0000 */
[----:B------:R-:W3:Y:S01]  /*186e0*/  POPC R4, UR4 ;  /* 0x0000000400047d09 */ /* 0x000ee20008000000 */
[----:B--2---:R-:W-:-:S02]  /*186f0*/  ISETP.EQ.U32.AND P0, PT, R0, R3, PT ;  /* 0x000000030000720c */ /* 0x004fc40003f02070 */
[----:B------:R-:W3:Y:S11]  /*18700*/  LDC.64 R2, c[0x0][0xc60] ;  /* 0x00031800ff027b82 */ /* 0x000ef60000000a00 */
[----:B---3--:R-:W2:Y:S01]  /*18710*/  @P0 ATOMG.E.ADD.STRONG.GPU PT, R3, desc[UR52][R2.64], R4 ;  /* 0x00000004020309a8 */ /* 0x008ea200081ee1f4 */
[----:B-1----:R-:W1:Y:S02]  /*18720*/  S2R R5, SR_LTMASK ;  /* 0x0000000000057919 */ /* 0x002e640000003900 */
[----:B-1----:R-:W-:-:S06]  /*18730*/  LOP3.LUT R5, R5, UR4, RZ, 0xc0, !PT ;  /* 0x0000000405057c12 */ /* 0x002fcc000f8ec0ff */
[----:B------:R-:W1:Y:S01]  /*18740*/  POPC R5, R5 ;  /* 0x0000000500057309 */ /* 0x000e620000000000 */
[----:B--2---:R-:W1:Y:S02]  /*18750*/  SHFL.IDX PT, R0, R3, R0, 0x1f ;  /* 0x00001f0003007589 */ /* 0x004e6400000e0000 */
[----:B-1----:R-:W-:-:S05]  /*18760*/  IADD3 R0, R0, UR37, R5 ;  /* 0x0000002500007c10 */ /* 0x002fca000fffe005 */
[----:B------:R3:W-:Y:S02]  /*18770*/  STL [R1], R0 ;  /* 0x0000000001007387 */ /* 0x0007e40000100800 */
.L_x_1372:
[----:B------:R-:W-:Y:S05]  /*18780*/  BSYNC B0 ;  /* 0x0000000000007941 */ /* 0x000fea0003800000 */
.L_x_1371:
[----:B---3--:R-:W3:Y:S01]  /*18790*/  LDL R0, [R1+0x18] ;  /* 0x0000180001007983 */ /* 0x008ee20000100800 */
[----:B------:R-:W-:Y:S01]  /*187a0*/  BSSY B0, `(.L_x_1373) ;  /* 0x000003a000007945 */ /* 0x000fe20003800000 */
[----:B---3--:R-:W-:-:S13]  /*187b0*/  LOP3.LUT P0, RZ, R0, 0x1, RZ, 0xc0, !PT ;  /* 0x0000000100ff7812 */ /* 0x008fda000780c0ff */
        /* <DEDUP_REMOVED lines=8> */
.L_x_1439:
[----:B------:R-:W-:Y:S05]  /*18840*/  BSYNC B1 ;  /* 0x0000000000017941 */ /* 0x000fea0003800000 */
.L_x_1375:
        /* <DEDUP_REMOVED lines=9> */
.L_x_1378:
[----:B------:R-:W-:Y:S05]  /*188e0*/  BSYNC B1 ;  /* 0x0000000000017941 */ /* 0x000fea0003800000 */
.L_x_1377:
[----:B--2---:R-:W2:Y:S04]  /*188f0*/  LDL.LU R3, [R1+0x14] ;  /* 0x0000140001037983 */ /* 0x004ea80000300800 */
[----:B------:R-:W2:Y:S01]  /*18900*/  LDL.LU R2, [R1+0x4] ;  /* 0x0000040001027983 */ /* 0x000ea20000300800 */
[----:B------:R-:W-:Y:S01]  /*18910*/  UIADD3 UR4, UP0, UR38, 0x470, URZ ;  /* 0x0000047026047890 */ /* 0x000fe2000ff1e03f */
[----:B------:R-:W-:Y:S01]  /*18920*/  PLOP3.LUT P0, PT, PT, PT, PT, 0x80, 0x0 ;  /* 0x000000000000781c */ /* 0x000fe20003f0f070 */
[----:B------:R-:W-:Y:S01]  /*18930*/  VIADD R0, R0, 0x28850 ;  /* 0x0002885000007836 */ /* 0x000fe20000000000 */
[----:B------:R-:W-:Y:S01]  /*18940*/  UMOV UR6, 0x0 ;  /* 0x0000000000067882 */ /* 0x000fe20000000000 */
[----:B------:R-:W-:Y:S01]  /*18950*/  UIADD3.X UR5, URZ, UR39, URZ, UP0, !UPT ;  /* 0x000000273f057290 */ /* 0x000fe200087fe43f */
[----:B------:R-:W-:Y:S01]  /*18960*/  UMOV UR7, 0x14f00000 ;  /* 0x14f0000000077882 */ /* 0x000fe20000000000 */
[----:B------:R-:W-:Y:S01]  /*18970*/  UMOV UR10, URZ ;  /* 0x0000003f000a7c82 */ /* 0x000fe20008000000 */
[----:B--2---:R-:W-:-:S02]  /*18980*/  IMAD R2, R2, 0x80, R3 ;  /* 0x0000008002027824 */ /* 0x004fc400078e0203 */
[----:B------:R-:W-:-:S04]  /*18990*/  IMAD R3, R19, 0x8000, R18 ;  /* 0x0000800013037824 */ /* 0x000fc800078e0212 */
[----:B------:R-:W-:-:S07]  /*189a0*/  VIADD R4, R3, 0x400 ;  /* 0x0000040003047836 */ /* 0x000fce0000000000 */
.L_x_1379:
        /* <DEDUP_REMOVED lines=15> */
.L_x_1380:
        /* <DEDUP_REMOVED lines=9> */
[----:B---3--:R-:W-:Y:S05]  /*18b30*/  @P0 BRA.U.ANY `(.L_x_1380) ;  /* 0xfffffffd00d80947 */ /* 0x008fea000393ffff */
.L_x_1374:
[----:B------:R-:W-:Y:S05]  /*18b40*/  BSYNC B0 ;  /* 0x0000000000007941 */ /* 0x000fea0003800000 */
.L_x_1373:
[----:B------:R-:W3:Y:S01]  /*18b50*/  LDL.LU R4, [R1+0x10] ;  /* 0x0000100001047983 */ /* 0x000ee20000300800 */
[----:B------:R-:W-:-:S05]  /*18b60*/  VIADD R19, R19, 0x1 ;  /* 0x0000000113137836 */ /* 0x000fca0000000000 */
[----:B------:R-:W-:-:S04]  /*18b70*/  ISETP.NE.AND P0, PT, R19, 0x2, PT ;  /* 0x000000021300780c */ /* 0x000fc80003f05270 */
[----:B------:R-:W-:Y:S02]  /*18b80*/  SEL R0, RZ, 0x1, P0 ;  /* 0x00000001ff007807 */ /* 0x000fe40000000000 */
[----:B------:R-:W-:Y:S02]  /*18b90*/  SEL R19, R19, RZ, P0 ;  /* 0x000000ff13137207 */ /* 0x000fe40000000000 */
[----:B---3--:R-:W-:-:S05]  /*18ba0*/  LOP3.LUT R4, R4, R0, RZ, 0x3c, !PT ;  /* 0x0000000004047212 */ /* 0x008fca00078e3cff */
[----:B------:R3:W-:Y:S02]  /*18bb0*/  STL [R1+0x10], R4 ;  /* 0x0000100401007387 */ /* 0x0007e40000100800 */
.L_x_1301:
[----:B------:R-:W-:Y:S05]  /*18bc0*/  BSYNC B7 ;  /* 0x0000000000077941 */ /* 0x000fea0003800000 */
.L_x_1299:
[----:B----4-:R-:W4:Y:S02]  /*18bd0*/  LDL R0, [R1+0x18] ;  /* 0x0000180001007983 */ /* 0x010f240000100800 */
[----:B----4-:R-:W-:-:S13]  /*18be0*/  LOP3.LUT P0, RZ, R0, 0x2, RZ, 0xc0, !PT ;  /* 0x0000000200ff7812 */ /* 0x010fda000780c0ff */
[----:B------:R-:W-:Y:S05]  /*18bf0*/  @!P0 BRA `(.L_x_1381) ;  /* 0x00000000002c8947 */ /* 0x000fea0003800000 */
[----:B------:R-:W-:Y:S05]  /*18c00*/  WARPSYNC.ALL ;  /* 0x0000000000007948 */ /* 0x000fea0003800000 */
[----:B------:R-:W4:Y:S08]  /*18c10*/  S2UR UR5, SR_CgaCtaId ;  /* 0x00000000000579c3 */ /* 0x000f300000008800 */
[----:B------:R-:W-:Y:S06]  /*18c20*/  BAR.SYNC.DEFER_BLOCKING 0x5, 0x180 ;  /* 0x0146000000007b1d */ /* 0x000fec0000010000 */
[----:B------:R-:W-:-:S02]  /*18c30*/  UMOV UR4, 0x400 ;  /* 0x0000040000047882 */ /* 0x000fc40000000000 */
[----:B----4-:R-:W-:-:S06]  /*18c40*/  ULEA UR4, UR5, UR4, 0x18 ;  /* 0x0000000405047291 */ /* 0x010fcc000f8ec03f */
[----:B------:R-:W-:-:S05]  /*18c50*/  IMAD.U32 R18, RZ, RZ, UR4 ;  /* 0x00000004ff127e24 */ /* 0x000fca000f8e00ff */
[----:B01-3--:R-:W0:Y:S04]  /*18c60*/  LDS.128 R4, [R18+0x288d0] ;  /* 0x0288d00012047984 */ /* 0x00be280000000c00 */
[----:B0-----:R0:W-:Y:S04]  /*18c70*/  STL.64 [R1], R4 ;  /* 0x0000000401007387 */ /* 0x0011e80000100a00 */
[----:B------:R0:W-:Y:S01]  /*18c80*/  STL.64 [R1+0x8], R6 ;  /* 0x0000080601007387 */ /* 0x0001e20000100a00 */
[----:B------:R-:W-:Y:S06]  /*18c90*/  BAR.ARV 0x4, 0x180 ;  /* 0x0106000000007b1d */ /* 0x000fec0000002000 */
[----:B------:R-:W-:Y:S05]  /*18ca0*/  BRA `(.L_x_1382) ;  /* 0x00000010002c7947 */ /* 0x000fea0003800000 */
.L_x_1381:
[----:B------:R-:W4:Y:S01]  /*18cb0*/  S2R R16, SR_TID.X ;  /* 0x0000000000107919 */ /* 0x000f220000002100 */
[----:B------:R-:W-:Y:S01]  /*18cc0*/  UMOV UR4, 0xffffffff ;  /* 0xffffffff00047882 */ /* 0x000fe20000000000 */
[----:B----4-:R-:W-:-:S04]  /*18cd0*/  LOP3.LUT R16, R16, 0x1f, RZ, 0xc0, !PT ;  /* 0x0000001f10107812 */ /* 0x010fc800078ec0ff */
[----:B------:R-:W-:Y:S01]  /*18ce0*/  ISETP.NE.AND P0, PT, R16, 0x1f, PT ;  /* 0x0000001f1000780c */ /* 0x000fe20003f05270 */
[----:B------:R-:W-:-:S12]  /*18cf0*/  BRA.DIV UR4, `(.L_x_1383) ;  /* 0x0000002604b07947 */ /* 0x000fd8000b800000 */
[----:B--2---:R-:W0:Y:S01]  /*18d00*/  LDL.LU R3, [R1] ;  /* 0x0000000001037983 */ /* 0x004e220000300800 */
[----:B------:R-:W-:-:S03]  /*18d10*/  ULDC UR4, c[0x0][0xc3c] ;  /* 0x00030f0000047ab9 */ /* 0x000fc60000000800 */
[----:B-1-3--:R-:W2:Y:S01]  /*18d20*/  LDL R4, [R1+0xc] ;  /* 0x00000c0001047983 */ /* 0x00aea20000100800 */
[----:B0-----:R-:W-:Y:S02]  /*18d30*/  IMAD.MOV.U32 R8, RZ, RZ, R3 ;  /* 0x000000ffff087224 */ /* 0x001fe400078e0003 */
[----:B--2---:R-:W-:-:S05]  /*18d40*/  IMAD.IADD R0, R4, 0x1, R16 ;  /* 0x0000000104007824 */ /* 0x004fca00078e0210 */
[----:B------:R-:W-:-:S13]  /*18d50*/  ISETP.GE.OR P1, PT, R0, UR4, !P0 ;  /* 0x0000000400007c0c */ /* 0x000fda000c726670 */
[----:B------:R-:W0:Y:S08]  /*18d60*/  @!P1 LDC.64 R2, c[0x0][0xc80] ;  /* 0x00032000ff029b82 */ /* 0x000e300000000a00 */
[----:B------:R-:W1:Y:S01]  /*18d70*/  @!P1 LDC.64 R4, c[0x0][0xc78] ;  /* 0x00031e00ff049b82 */ /* 0x000e620000000a00 */
[----:B0-----:R-:W-:-:S05]  /*18d80*/  @!P1 IMAD.WIDE R2, R0, 0x4, R2 ;  /* 0x0000000400029825 */ /* 0x001fca00078e0202 */
[----:B------:R1:W2:Y:S02]  /*18d90*/  @!P1 LDG.E R6, desc[UR52][R2.64] ;  /* 0x0000003402069981 */ /* 0x0002a4000c1e1900 */
[----:B-1----:R-:W-:-:S05]  /*18da0*/  @!P1 IMAD.WIDE R2, R0, 0x4, R4 ;  /* 0x0000000400029825 */ /* 0x002fca00078e0204 */
[----:B------:R-:W3:Y:S01]  /*18db0*/  @!P1 LDG.E R4, desc[UR52][R2.64] ;  /* 0x0000003402049981 */ /* 0x000ee2000c1e1900 */
[----:B------:R-:W-:Y:S01]  /*18dc0*/  IMAD.MOV.U32 R5, RZ, RZ, RZ ;  /* 0x000000ffff057224 */ /* 0x000fe200078e00ff */
[C---:B------:R-:W-:Y:S02]  /*18dd0*/  ISETP.GE.U32.AND P2, PT, R16.reuse, 0x2, PT ;  /* 0x000000021000780c */ /* 0x040fe40003f46070 */
[C---:B------:R-:W-:Y:S01]  /*18de0*/  ISETP.GE.U32.AND P3, PT, R16.reuse, 0x4, PT ;  /* 0x000000041000780c */ /* 0x040fe20003f66070 */
[----:B------:R-:W-:Y:S01]  /*18df0*/  SHFL.IDX PT, R0, R8, RZ, 0x1f ;  /* 0x00001fff08007589 */ /* 0x000fe200000e0000 */
[C---:B------:R-:W-:Y:S02]  /*18e00*/  ISETP.GE.U32.AND P4, PT, R16.reuse, 0x8, PT ;  /* 0x000000081000780c */ /* 0x040fe40003f86070 */
[----:B------:R-:W-:Y:S01]  /*18e10*/  ISETP.GE.U32.AND P5, PT, R16, 0x10, PT ;  /* 0x000000101000780c */ /* 0x000fe20003fa6070 */
[----:B--2---:R-:W-:Y:S01]  /*18e20*/  @!P1 IMAD.MOV.U32 R5, RZ, RZ, R6 ;  /* 0x000000ffff059224 */ /* 0x004fe200078e0006 */
[----:B------:R-:W-:-:S02]  /*18e30*/  CS2R R6, SRZ ;  /* 0x0000000000067805 */ /* 0x000fc4000001ff00 */
[----:B---3--:R-:W-:Y:S01]  /*18e40*/  @!P1 IMAD.MOV.U32 R7, RZ, RZ, R4 ;  /* 0x000000ffff079224 */ /* 0x008fe200078e0004 */
[----:B------:R-:W-:-:S03]  /*18e50*/  ISETP.NE.AND P1, PT, R16, RZ, PT ;  /* 0x000000ff1000720c */ /* 0x000fc60003f25270 */
[----:B------:R-:W-:-:S05]  /*18e60*/  IMAD R2, R7, R5, RZ ;  /* 0x0000000507027224 */ /* 0x000fca00078e02ff */
[----:B------:R-:W0:Y:S02]  /*18e70*/  SHFL.UP PT, R14, R2, 0x1, RZ ;  /* 0x04200000020e7989 */ /* 0x000e2400000e00ff */
[----:B0-----:R-:W-:-:S05]  /*18e80*/  SEL R9, R14, RZ, P1 ;  /* 0x000000ff0e097207 */ /* 0x001fca0000800000 */
[----:B------:R-:W-:Y:S02]  /*18e90*/  IMAD.IADD R2, R2, 0x1, R9 ;  /* 0x0000000102027824 */ /* 0x000fe400078e0209 */
[----:B------:R-:W-:Y:S04]  /*18ea0*/  SHFL.IDX PT, R9, R8, 0x1, 0x1f ;  /* 0x00201f0008097f89 */ /* 0x000fe800000e0000 */
        /* <DEDUP_REMOVED lines=12> */
[----:B------:R0:W1:Y:S02]  /*18f70*/  SHFL.IDX PT, R10, R2, 0x1f, 0x1f ;  /* 0x03e01f00020a7f89 */ /* 0x00006400000e0000 */
.L_x_1449:
[----:B------:R-:W-:Y:S02]  /*18f80*/  ULDC UR4, c[0x0][0xc38] ;  /* 0x00030e0000047ab9 */ /* 0x000fe40000000800 */
[----:B------:R-:W-:-:S04]  /*18f90*/  IMAD.U32 R8, RZ, RZ, UR4 ;  /* 0x00000004ff087e24 */ /* 0x000fc8000f8e00ff */
[----:B-1----:R-:W-:-:S04]  /*18fa0*/  IMAD R10, R10, R8, RZ ;  /* 0x000000080a0a7224 */ /* 0x002fc800078e02ff */
[----:B------:R-:W-:-:S05]  /*18fb0*/  IMAD.IADD R4, R9, 0x1, R10 ;  /* 0x0000000109047824 */ /* 0x000fca00078e020a */
[----:B------:R-:W-:-:S13]  /*18fc0*/  ISETP.GT.AND P6, PT, R4, R0, PT ;  /* 0x000000000400720c */ /* 0x000fda0003fc4270 */
[----:B------:R-:W-:Y:S05]  /*18fd0*/  @P6 BRA `(.L_x_1384) ;  /* 0x0000000000ac6947 */ /* 0x000fea0003800000 */
.L_x_1387:
[----:B0-----:R-:W2:Y:S01]  /*18fe0*/  LDL.LU R2, [R1+0xc] ;  /* 0x00000c0001027983 */ /* 0x001ea20000300800 */
[----:B------:R-:W0:Y:S01]  /*18ff0*/  LDC R3, c[0x0][0xc3c] ;  /* 0x00030f00ff037b82 */ /* 0x000e220000000800 */
[----:B--2---:R-:W-:-:S05]  /*19000*/  VIADD R2, R2, 0x1f ;  /* 0x0000001f02027836 */ /* 0x004fca0000000000 */
[----:B0-----:R-:W-:-:S13]  /*19010*/  ISETP.GE.AND P6, PT, R2, R3, PT ;  /* 0x000000030200720c */ /* 0x001fda0003fc6270 */
[----:B------:R-:W-:Y:S05]  /*19020*/  @P6 BRA `(.L_x_1385) ;  /* 0x0000000800e46947 */ /* 0x000fea0003800000 */
[----:B------:R-:W0:Y:S01]  /*19030*/  S2R R5, SR_TID.X ;  /* 0x0000000000057919 */ /* 0x000e220000002100 */
[----:B------:R1:W-:Y:S01]  /*19040*/  STL [R1+0xc], R2 ;  /* 0x00000c0201007387 */ /* 0x0003e20000100800 */
[----:B0-----:R-:W-:-:S05]  /*19050*/  LOP3.LUT R5, R5, 0x1f, RZ, 0xc0, !PT ;  /* 0x0000001f05057812 */ /* 0x001fca00078ec0ff */
[----:B------:R-:W-:Y:S02]  /*19060*/  IMAD.IADD R7, R2, 0x1, R5 ;  /* 0x0000000102077824 */ /* 0x000fe400078e0205 */
[----:B------:R-:W-:-:S03]  /*19070*/  IMAD.MOV.U32 R5, RZ, RZ, RZ ;  /* 0x000000ffff057224 */ /* 0x000fc600078e00ff */
[----:B------:R-:W-:-:S13]  /*19080*/  ISETP.GE.OR P6, PT, R7, R3, !P0 ;  /* 0x000000030700720c */ /* 0x000fda00047c6670 */
[----:B-1----:R-:W0:Y:S02]  /*19090*/  @!P6 LDC.64 R2, c[0x0][0xc80] ;  /* 0x00032000ff02eb82 */ /* 0x002e240000000a00 */
[----:B0-----:R-:W-:-:S05]  /*190a0*/  @!P6 IMAD.WIDE R2, R7, 0x4, R2 ;  /* 0x000000040702e825 */ /* 0x001fca00078e0202 */
[----:B------:R0:W2:Y:S02]  /*190b0*/  @!P6 LDG.E R5, desc[UR52][R2.64] ;  /* 0x000000340205e981 */ /* 0x0000a4000c1e1900 */
[----:B0-----:R-:W0:Y:S02]  /*190c0*/  @!P6 LDC.64 R2, c[0x0][0xc78] ;  /* 0x00031e00ff02eb82 */ /* 0x001e240000000a00 */
[----:B0-----:R-:W-:-:S04]  /*190d0*/  @!P6 IMAD.WIDE R2, R7, 0x4, R2 ;  /* 0x000000040702e825 */ /* 0x001fc800078e0202 */
[----:B------:R-:W-:-:S06]  /*190e0*/  IMAD.MOV.U32 R7, RZ, RZ, RZ ;  /* 0x000000ffff077224 */ /* 0x000fcc00078e00ff */
[----:B------:R-:W2:Y:S01]  /*190f0*/  @!P6 LDG.E R7, desc[UR52][R2.64] ;  /* 0x000000340207e981 */ /* 0x000ea2000c1e1900 */
[----:B------:R-:W-:Y:S01]  /*19100*/  UMOV UR4, 0xffffffff ;  /* 0xffffffff00047882 */ /* 0x000fe20000000000 */
[----:B--2---:R-:W-:Y:S02]  /*19110*/  IMAD R2, R7, R5, RZ ;  /* 0x0000000507027224 */ /* 0x004fe400078e02ff */
[----:B------:R-:W-:Y:S05]  /*19120*/  BRA.DIV UR4, `(.L_x_1386) ;  /* 0x0000002604ec7947 */ /* 0x000fea000b800000 */
        /* <DEDUP_REMOVED lines=16> */
.L_x_1457:
[----:B------:R-:W-:Y:S02]  /*19230*/  ULDC UR4, c[0x0][0xc38] ;  /* 0x00030e0000047ab9 */ /* 0x000fe40000000800 */
[----:B------:R-:W-:-:S04]  /*19240*/  IMAD.U32 R8, RZ, RZ, UR4 ;  /* 0x00000004ff087e24 */ /* 0x000fc8000f8e00ff */
[----:B-1----:R-:W-:-:S04]  /*19250*/  IMAD R10, R10, R8, RZ ;  /* 0x000000080a0a7224 */ /* 0x002fc800078e02ff */
[----:B------:R-:W-:-:S05]  /*19260*/  IMAD.IADD R4, R10, 0x1, R4 ;  /* 0x000000010a047824 */ /* 0x000fca00078e0204 */
[----:B------:R-:W-:-:S13]  /*19270*/  ISETP.GT.AND P6, PT, R4, R0, PT ;  /* 0x000000000400720c */ /* 0x000fda0003fc4270 */
[----:B------:R-:W-:Y:S05]  /*19280*/  @!P6 BRA `(.L_x_1387) ;  /* 0xfffffffc0054e947 */ /* 0x000fea000383ffff */
.L_x_1384:
[----:B------:R-:W-:Y:S01]  /*19290*/  IMAD.IADD R10, R4, 0x1, -R10 ;  /* 0x00000001040a7824 */ /* 0x000fe200078e0a0a */
[----:B------:R-:W-:-:S03]  /*192a0*/  UMOV UR4, 0xffffffff ;  /* 0xffffffff00047882 */ /* 0x000fc60000000000 */
[----:B------:R-:W-:-:S05]  /*192b0*/  IMAD R3, R2, R8, R10 ;  /* 0x0000000802037224 */ /* 0x000fca00078e020a */
[----:B------:R-:W-:Y:S01]  /*192c0*/  ISETP.GT.AND P6, PT, R3, R0, PT ;  /* 0x000000000300720c */ /* 0x000fe20003fc4270 */
[----:B------:R-:W-:-:S12]  /*192d0*/  BRA.DIV UR4, `(.L_x_1388) ;  /* 0x0000002a04447947 */ /* 0x000fd8000b800000 */
[----:B------:R-:W2:Y:S01]  /*192e0*/  LDL.LU R11, [R1+0xc] ;  /* 0x00000c00010b7983 */ /* 0x000ea20000300800 */
[----:B------:R-:W-:-:S04]  /*192f0*/  VOTE.ANY R3, PT, !P6 ;  /* 0x0000000000037806 */ /* 0x000fc800070e0100 */
[----:B------:R-:W1:Y:S02]  /*19300*/  POPC R9, R3 ;  /* 0x0000000300097309 */ /* 0x000e640000000000 */
[----:B-1----:R2:W1:Y:S04]  /*19310*/  SHFL.IDX PT, R4, R5, R9, 0x1f ;  /* 0x00001f0905047589 */ /* 0x00246800000e0000 */
[----:B------:R3:W4:Y:S01]  /*19320*/  SHFL.IDX PT, R7, R7, R9, 0x1f ;  /* 0x00001f0907077589 */ /* 0x00072200000e0000 */
[----:B--2---:R-:W-:-:S05]  /*19330*/  IMAD.IADD R5, R9, 0x1, R11 ;  /* 0x0000000109057824 */ /* 0x004fca00078e020b */
[----:B-1--4-:R3:W-:Y:S02]  /*19340*/  STL [R1+0xc], R5 ;  /* 0x00000c0501007387 */ /* 0x0127e40000100800 */
.L_x_1462:
[----:B------:R-:W-:-:S13]  /*19350*/  ISETP.NE.AND P0, PT, R3, RZ, PT ;  /* 0x000000ff0300720c */ /* 0x000fda0003f05270 */
[----:B------:R-:W-:Y:S05]  /*19360*/  @!P0 BRA `(.L_x_1389) ;  /* 0x0000000000108947 */ /* 0x000fea0003800000 */
[----:B------:R-:W-:Y:S01]  /*19370*/  UMOV UR4, 0xffffffff ;  /* 0xffffffff00047882 */ /* 0x000fe20000000000 */
[----:B---3--:R-:W-:Y:S02]  /*19380*/  VIADD R9, R9, 0xffffffff ;  /* 0xffffffff09097836 */ /* 0x008fe40000000000 */
[----:B------:R-:W-:Y:S05]  /*19390*/  BRA.DIV UR4, `(.L_x_1390) ;  /* 0x0000002a047c7947 */ /* 0x000fea000b800000 */
[----:B------:R1:W2:Y:S02]  /*193a0*/  SHFL.IDX PT, R6, R2, R9, 0x1f ;  /* 0x00001f0902067589 */ /* 0x0002a400000e0000 */
.L_x_1389:
[----:B--2---:R-:W-:Y:S01]  /*193b0*/  IMAD R3, R6, R8, R10 ;  /* 0x0000000806037224 */ /* 0x004fe200078e020a */
[----:B------:R-:W-:-:S03]  /*193c0*/  ISETP.NE.AND P0, PT, R7, 0x1, PT ;  /* 0x000000010700780c */ /* 0x000fc60003f05270 */
[----:B------:R-:W-:Y:S01]  /*193d0*/  IMAD.IADD R0, R0, 0x1, -R3 ;  /* 0x0000000100007824 */ /* 0x000fe200078e0a03 */
[----:B------:R2:W-:Y:S09]  /*193e0*/  STL [R1], R3 ;  /* 0x0000000301007387 */ /* 0x0005f20000100800 */
[----:B------:R-:W-:Y:S05]  /*193f0*/  @!P0 BRA `(.L_x_1391) ;  /* 0x0000000000e48947 */ /* 0x000fea0003800000 */
[----:B0--3--:R-:W-:-:S04]  /*19400*/  IABS R5, R4 ;  /* 0x0000000400057213 */ /* 0x009fc80000000000 */
[----:B------:R-:W0:Y:S08]  /*19410*/  I2F.RP R6, R5 ;  /* 0x0000000500067306 */ /* 0x000e300000209400 */
[----:B0-----:R-:W1:Y:S02]  /*19420*/  MUFU.RCP R6, R6 ;  /* 0x0000000600067308 */ /* 0x001e640000001000 */
[----:B-1----:R-:W-:-:S06]  /*19430*/  VIADD R9, R6, 0xffffffe ;  /* 0x0ffffffe06097836 */ /* 0x002fcc0000000000 */
[----:B--2---:R-:W0:Y:S02]  /*19440*/  F2I.FTZ.U32.TRUNC.NTZ R3, R9 ;  /* 0x0000000900037305 */ /* 0x004e24000021f000 */
[----:B0-----:R-:W-:-:S04]  /*19450*/  IMAD.MOV R2, RZ, RZ, -R3 ;  /* 0x000000ffff027224 */ /* 0x001fc800078e0a03 */
[----:B------:R-:W-:Y:S02]  /*19460*/  IMAD R8, R2, R5, RZ ;  /* 0x0000000502087224 */ /* 0x000fe400078e02ff */
[----:B------:R-:W-:-:S04]  /*19470*/  IMAD.MOV.U32 R2, RZ, RZ, RZ ;  /* 0x000000ffff027224 */ /* 0x000fc800078e00ff */
[----:B------:R-:W-:Y:S01]  /*19480*/  IMAD.HI.U32 R8, R3, R8, R2 ;  /* 0x0000000803087227 */ /* 0x000fe200078e0002 */
[----:B------:R-:W-:Y:S02]  /*19490*/  IABS R2, R0 ;  /* 0x0000000000027213 */ /* 0x000fe40000000000 */
[----:B------:R-:W-:-:S03]  /*194a0*/  IABS R3, R4 ;  /* 0x0000000400037213 */ /* 0x000fc60000000000 */
[----:B------:R-:W-:-:S04]  /*194b0*/  IMAD.HI.U32 R8, R8, R2, RZ ;  /* 0x0000000208087227 */ /* 0x000fc800078e00ff */
[----:B------:R-:W-:-:S04]  /*194c0*/  IMAD.MOV R3, RZ, RZ, -R3 ;  /* 0x000000ffff037224 */ /* 0x000fc800078e0a03 */
[----:B------:R-:W-:-:S05]  /*194d0*/  IMAD R2, R8, R3, R2 ;  /* 0x0000000308027224 */ /* 0x000fca00078e0202 */
[----:B------:R-:W-:-:S13]  /*194e0*/  ISETP.GT.U32.AND P1, PT, R5, R2, PT ;  /* 0x000000020500720c */ /* 0x000fda0003f24070 */
[----:B------:R-:W-:Y:S02]  /*194f0*/  @!P1 IMAD.IADD R2, R2, 0x1, -R5 ;  /* 0x0000000102029824 */ /* 0x000fe400078e0a05 */
[----:B------:R-:W-:Y:S01]  /*19500*/  @!P1 VIADD R8, R8, 0x1 ;  /* 0x0000000108089836 */ /* 0x000fe20000000000 */
[----:B------:R-:W-:Y:S02]  /*19510*/  ISETP.NE.AND P1, PT, R4, RZ, PT ;  /* 0x000000ff0400720c */ /* 0x000fe40003f25270 */
[----:B------:R-:W-:Y:S02]  /*19520*/  ISETP.GE.U32.AND P0, PT, R2, R5, PT ;  /* 0x000000050200720c */ /* 0x000fe40003f06070 */
[----:B------:R-:W-:-:S04]  /*19530*/  IABS R5, R7 ;  /* 0x0000000700057213 */ /* 0x000fc80000000000 */
        /* <DEDUP_REMOVED lines=9> */
[----:B------:R-:W-:-:S03]  /*195d0*/  LOP3.LUT R2, R0, R4, RZ, 0x3c, !PT ;  /* 0x0000000400027212 */ /* 0x000fc600078e3cff */
[----:B------:R-:W-:Y:S01]  /*195e0*/  IMAD.MOV.U32 R3, RZ, RZ, R8 ;  /* 0x000000ffff037224 */ /* 0x000fe200078e0008 */
[----:B------:R-:W-:Y:S02]  /*195f0*/  ISETP.GE.AND P2, PT, R2, RZ, PT ;  /* 0x000000ff0200720c */ /* 0x000fe40003f46270 */
[----:B------:R-:W-:-:S05]  /*19600*/  IABS R8, R7 ;  /* 0x0000000700087213 */ /* 0x000fca0000000000 */
[----:B------:R-:W-:-:S06]  /*19610*/  IMAD.MOV R8, RZ, RZ, -R8 ;  /* 0x000000ffff087224 */ /* 0x000fcc00078e0a08 */
        /* <DEDUP_REMOVED lines=9> */
[----:B------:R-:W-:Y:S01]  /*196b0*/  ISETP.GE.U32.AND P0, PT, R2, R5, PT ;  /* 0x000000050200720c */ /* 0x000fe20003f06070 */
[----:B------:R-:W-:Y:S01]  /*196c0*/  IMAD.MOV R5, RZ, RZ, -R3 ;  /* 0x000000ffff057224 */ /* 0x000fe200078e0a03 */
[----:B------:R-:W-:-:S03]  /*196d0*/  LOP3.LUT R2, R3, R7, RZ, 0x3c, !PT ;  /* 0x0000000703027212 */ /* 0x000fc600078e3cff */
[----:B------:R-:W-:Y:S01]  /*196e0*/  IMAD R0, R4, R5, R0 ;  /* 0x0000000504007224 */ /* 0x000fe200078e0200 */
        /* <DEDUP_REMOVED lines=10> */
.L_x_1391:
[----:B0--3--:R-:W3:Y:S01]  /*19790*/  LDL R5, [R1+0xc] ;  /* 0x00000c0001057983 */ /* 0x009ee20000100800 */
[----:B-12---:R-:W3:Y:S02]  /*197a0*/  LDC.64 R2, c[0x0][0xc90] ;  /* 0x00032400ff027b82 */ /* 0x006ee40000000a00 */
[----:B---3--:R-:W-:-:S05]  /*197b0*/  IMAD.WIDE R2, R5, 0x4, R2 ;  /* 0x0000000405027825 */ /* 0x008fca00078e0202 */
[----:B------:R-:W2:Y:S02]  /*197c0*/  LDG.E R6, desc[UR52][R2.64] ;  /* 0x0000003402067981 */ /* 0x000ea4000c1e1900 */
[----:B--2---:R-:W-:-:S05]  /*197d0*/  IMAD R5, R4, R6, RZ ;  /* 0x0000000604057224 */ /* 0x004fca00078e02ff */
[----:B------:R-:W-:-:S04]  /*197e0*/  IABS R7, R5 ;  /* 0x0000000500077213 */ /* 0x000fc80000000000 */
[----:B------:R-:W0:Y:S08]  /*197f0*/  I2F.RP R2, R7 ;  /* 0x0000000700027306 */ /* 0x000e300000209400 */
[----:B0-----:R-:W0:Y:S02]  /*19800*/  MUFU.RCP R2, R2 ;  /* 0x0000000200027308 */ /* 0x001e240000001000 */
[----:B0-----:R-:W-:-:S06]  /*19810*/  VIADD R2, R2, 0xffffffe ;  /* 0x0ffffffe02027836 */ /* 0x001fcc0000000000 */
[----:B------:R-:W0:Y:S02]  /*19820*/  F2I.FTZ.U32.TRUNC.NTZ R3, R2 ;  /* 0x0000000200037305 */ /* 0x000e24000021f000 */
        /* <DEDUP_REMOVED lines=19> */
[----:B------:R-:W-:Y:S02]  /*19960*/  IMAD R7, R6, R2, RZ ;  /* 0x0000000206077224 */ /* 0x000fe400078e02ff */
[----:B------:R-:W-:Y:S02]  /*19970*/  IMAD.MOV R2, RZ, RZ, -R2 ;  /* 0x000000ffff027224 */ /* 0x000fe400078e0a02 */
[----:B------:R-:W-:Y:S02]  /*19980*/  IMAD.MOV R3, RZ, RZ, -R7 ;  /* 0x000000ffff037224 */ /* 0x000fe400078e0a07 */
[----:B------:R-:W-:-:S03]  /*19990*/  IMAD R0, R5, R2, R0 ;  /* 0x0000000205007224 */ /* 0x000fc600078e0200 */
[----:B------:R-:W-:Y:S02]  /*199a0*/  VIADDMNMX R6, R3, R8, R6, PT ;  /* 0x0000000803067246 */ /* 0x000fe40003800106 */
[----:B------:R-:W-:Y:S02]  /*199b0*/  IADD3 R7, R7, 0x1000000, R0 ;  /* 0x0100000007077810 */ /* 0x000fe40007ffe000 */
        /* <DEDUP_REMOVED lines=25> */
[----:B------:R-:W-:Y:S02]  /*19b50*/  IMAD R3, R2, R6, R7 ;  /* 0x0000000602037224 */ /* 0x000fe400078e0207 */
[----:B------:R-:W-:-:S03]  /*19b60*/  IMAD.MOV.U32 R0, RZ, RZ, R2 ;  /* 0x000000ffff007224 */ /* 0x000fc600078e0002 */
[----:B------:R0:W-:Y:S04]  /*19b70*/  STL [R1+0x8], R3 ;  /* 0x0000080301007387 */ /* 0x0001e80000100800 */
.L_x_1392:
[----:B0-----:R-:W-:-:S05]  /*19b80*/  LOP3.LUT R3, RZ, R0, RZ, 0x33, !PT ;  /* 0x00000000ff037212 */ /* 0x001fca00078e33ff */
[----:B------:R-:W-:-:S05]  /*19b90*/  IMAD.IADD R0, R4, 0x1, R3 ;  /* 0x0000000104007824 */ /* 0x000fca00078e0203 */
[----:B------:R0:W-:Y:S01]  /*19ba0*/  STL [R1+0x4], R0 ;  /* 0x0000040001007387 */ /* 0x0001e20000100800 */
[----:B------:R-:W-:Y:S05]  /*19bb0*/  BRA `(.L_x_1393) ;  /* 0x0000000000287947 */ /* 0x000fea0003800000 */
.L_x_1385:
[----:B------:R-:W-:Y:S01]  /*19bc0*/  UMOV UR4, URZ ;  /* 0x0000003f00047c82 */ /* 0x000fe20008000000 */
[----:B------:R-:W-:Y:S01]  /*19bd0*/  ULDC UR6, c[0x0][0xc3c] ;  /* 0x00030f0000067ab9 */ /* 0x000fe20000000800 */
[----:B------:R-:W-:Y:S01]  /*19be0*/  UMOV UR5, URZ ;  /* 0x0000003f00057c82 */ /* 0x000fe20008000000 */
[----:B------:R0:W-:Y:S01]  /*19bf0*/  STL [R1], R0 ;  /* 0x0000000001007387 */ /* 0x0001e20000100800 */
[----:B------:R-:W-:Y:S02]  /*19c00*/  IMAD.U32 R3, RZ, RZ, UR4 ;  /* 0x00000004ff037e24 */ /* 0x000fe4000f8e00ff */
[----:B------:R-:W-:-:S03]  /*19c10*/  IMAD.U32 R2, RZ, RZ, UR5 ;  /* 0x00000005ff027e24 */ /* 0x000fc6000f8e00ff */
[----:B------:R1:W-:Y:S01]  /*19c20*/  STL [R1+0x4], R3 ;  /* 0x0000040301007387 */ /* 0x0003e20000100800 */
[----:B0-----:R-:W-:-:S05]  /*19c30*/  IMAD.U32 R0, RZ, RZ, UR6 ;  /* 0x00000006ff007e24 */ /* 0x001fca000f8e00ff */
[----:B------:R1:W-:Y:S04]  /*19c40*/  STL [R1+0xc], R0 ;  /* 0x00000c0001007387 */ /* 0x0003e80000100800 */
[----:B------:R1:W-:Y:S02]  /*19c50*/  STL [R1+0x8], R2 ;  /* 0x0000080201007387 */ /* 0x0003e40000100800 */
.L_x_1393:
[----:B-1----:R-:W2:Y:S04]  /*19c60*/  LDL R3, [R1+0x8] ;  /* 0x0000080001037983 */ /* 0x002ea80000100800 */
[----:B------:R-:W3:Y:S04]  /*19c70*/  LDL R2, [R1+0xc] ;  /* 0x00000c0001027983 */ /* 0x000ee80000100800 */
[----:B------:R-:W4:Y:S04]  /*19c80*/  LDL R5, [R1+0x4] ;  /* 0x0000040001057983 */ /* 0x000f280000100800 */
[----:B------:R-:W4:Y:S01]  /*19c90*/  LDL R4, [R1] ;  /* 0x0000000001047983 */ /* 0x000f220000100800 */
[----:B0-----:R-:W0:Y:S01]  /*19ca0*/  S2R R0, SR_TID.X ;  /* 0x0000000000007919 */ /* 0x001e220000002100 */
[----:B------:R-:W-:Y:S05]  /*19cb0*/  WARPSYNC.ALL ;  /* 0x0000000000007948 */ /* 0x000fea0003800000 */
[----:B0-----:R-:W-:Y:S01]  /*19cc0*/  LOP3.LUT R0, R0, 0x1f, RZ, 0xc0, !PT ;  /* 0x0000001f00007812 */ /* 0x001fe200078ec0ff */
[----:B------:R-:W-:Y:S03]  /*19cd0*/  BAR.SYNC.DEFER_BLOCKING 0x4, 0x180 ;  /* 0x0106000000007b1d */ /* 0x000fe60000010000 */
[----:B------:R-:W-:-:S13]  /*19ce0*/  ISETP.NE.AND P0, PT, R0, RZ, PT ;  /* 0x000000ff0000720c */ /* 0x000fda0003f05270 */
[----:B------:R-:W-:Y:S01]  /*19cf0*/  @!P0 MOV R0, 0x400 ;  /* 0x0000040000008802 */ /* 0x000fe20000000f00 */
[----:B--2---:R-:W-:Y:S02]  /*19d00*/  IMAD.MOV.U32 R6, RZ, RZ, R3 ;  /* 0x000000ffff067224 */ /* 0x004fe400078e0003 */
[----:B------:R-:W0:Y:S01]  /*19d10*/  @!P0 S2R R3, SR_CgaCtaId ;  /* 0x0000000000038919 */ /* 0x000e220000008800 */
[----:B---3--:R-:W-:Y:S01]  /*19d20*/  IMAD.MOV.U32 R7, RZ, RZ, R2 ;  /* 0x000000ffff077224 */ /* 0x008fe200078e0002 */
[----:B0-----:R-:W-:-:S05]  /*19d30*/  @!P0 LEA R18, R3, R0, 0x18 ;  /* 0x0000000003128211 */ /* 0x001fca00078ec0ff */
[----:B----4-:R1:W-:Y:S01]  /*19d40*/  @!P0 STS.128 [R18+0x288d0], R4 ;  /* 0x0288d00412008388 */ /* 0x0103e20000000c00 */
[----:B------:R-:W-:Y:S06]  /*19d50*/  BAR.ARV 0x5, 0x180 ;  /* 0x0146000000007b1d */ /* 0x000fec0000002000 */
.L_x_1382:
[----:B------:R-:W3:Y:S01]  /*19d60*/  LDL R0, [R1+0xc] ;  /* 0x00000c0001007983 */ /* 0x000ee20000100800 */
[----:B------:R-:W-:Y:S02]  /*19d70*/  ULDC UR4, c[0x0][0xc3c] ;  /* 0x00030f0000047ab9 */ /* 0x000fe40000000800 */
[----:B---3--:R-:W-:-:S13]  /*19d80*/  ISETP.GE.AND P0, PT, R0, UR4, PT ;  /* 0x0000000400007c0c */ /* 0x008fda000bf06270 */
[----:B------:R-:W-:Y:S05]  /*19d90*/  @!P0 BRA `(.L_x_1394) ;  /* 0xffffffa400648947 */ /* 0x000fea000383ffff */
[----:B------:R-:W-:Y:S05]  /*19da0*/  BSYNC B8 ;  /* 0x0000000000087941 */ /* 0x000fea0003800000 */
.L_x_1285:
        /* <DEDUP_REMOVED lines=12> */
.L_x_1465:
[----:B------:R-:W-:Y:S05]  /*19e70*/  BSYNC B0 ;  /* 0x0000000000007941 */ /* 0x000fea0003800000 */
.L_x_1395:
[----:B------:R-:W-:-:S03]  /*19e80*/  UMOV UR4, 0xffffffff ;  /* 0xffffffff00047882 */ /* 0x000fc60000000000 */
[----:B------:R-:W-:Y:S05]  /*19e90*/  BRA.DIV UR4, `(.L_x_1397) ;  /* 0x0000001e04fc7947 */ /* 0x000fea000b800000 */
[----:B------:R-:W1:Y:S02]  /*19ea0*/  S2R R2, SR_TID.X ;  /* 0x0000000000027919 */ /* 0x000e640000002100 */
[----:B-1----:R-:W-:-:S04]  /*19eb0*/  SHF.R.U32.HI R2, RZ, 0x5, R2 ;  /* 0x00000005ff027819 */ /* 0x002fc80000011602 */
[----:B------:R-:W-:-:S05]  /*19ec0*/  LOP3.LUT R2, R2, 0x3, RZ, 0xc0, !PT ;  /* 0x0000000302027812 */ /* 0x000fca00078ec0ff */
[----:B------:R1:W2:Y:S02]  /*19ed0*/  SHFL.IDX PT, R14, R2, RZ, 0x1f ;  /* 0x00001fff020e7589 */ /* 0x0002a400000e0000 */
.L_x_1468:
[----:B--2---:R-:W-:Y:S01]  /*19ee0*/  ISETP.NE.AND P0, PT, R14, RZ, PT ;  /* 0x000000ff0e00720c */ /* 0x004fe20003f05270 */
[----:B------:R-:W-:-:S12]  /*19ef0*/  BSSY B0, `(.L_x_1398) ;  /* 0x0000025000007945 */ /* 0x000fd80003800000 */
[----:B------:R-:W-:Y:S05]  /*19f00*/  @P0 BRA `(.L_x_1399) ;  /* 0x00000000008c0947 */ /* 0x000fea0003800000 */
[----:B------:R-:W-:-:S03]  /*19f10*/  UMOV UR4, 0xffffffff ;  /* 0xffffffff00047882 */ /* 0x000fc60000000000 */
[----:B------:R-:W-:Y:S05]  /*19f20*/  BRA.DIV UR4, `(.L_x_1400) ;  /* 0x00000022040c7947 */ /* 0x000fea000b800000 */
[----:B------:R-:W-:-:S13]  /*19f30*/  ELECT P6, URZ, PT ;  /* 0x00000000003f782f */ /* 0x000fda00038c0000 */
.L_x_1471:
[----:B------:R-:W-:Y:S05]  /*19f40*/  @!P6 BRA `(.L_x_1399) ;  /* 0x00000000007ce947 */ /* 0x000fea0003800000 */
[----:B------:R-:W-:-:S06]  /*19f50*/  ULOP3.LUT UR4, UR36, 0x2, URZ, 0xfc, !UPT ;  /* 0x0000000224047892 */ /* 0x000fcc000f8efc3f */
[----:B-1----:R-:W-:-:S05]  /*19f60*/  IMAD.U32 R2, RZ, RZ, UR4 ;  /* 0x00000004ff027e24 */ /* 0x002fca000f8e00ff */
[----:B------:R-:W-:-:S13]  /*19f70*/  ISETP.NE.AND P2, PT, R2, 0x3, PT ;  /* 0x000000030200780c */ /* 0x000fda0003f45270 */
[----:B------:R-:W-:Y:S05]  /*19f80*/  @!P2 BRA `(.L_x_1401) ;  /* 0x000000000004a947 */ /* 0x000fea0003800000 */
[----:B------:R-:W-:Y:S01]  /*19f90*/  BPT.TRAP 0x1 ;  /* 0x000000040000795c */ /* 0x000fe20000300000 */
.L_x_1401:
        /* <DEDUP_REMOVED lines=13> */
.L_x_1472:
[----:B------:R-:W1:Y:S02]  /*1a070*/  SYNCS.PHASECHK.TRANS64.TRYWAIT P0, [R7+URZ], R2 ;  /* 0x00000002070075a7 */ /* 0x000e64000800017f */
[----:B-1----:R-:W-:Y:S05]  /*1a080*/  @!P0 BRA `(.L_x_1403) ;  /* 0x0000001c00e88947 */ /* 0x002fea0003800000 */
.L_x_1473:
[----:B------:R-:W-:Y:S05]  /*1a090*/  @!P2 BRA `(.L_x_1404) ;  /* 0x000000000004a947 */ /* 0x000fea0003800000 */
[----:B------:R-:W-:Y:S01]  /*1a0a0*/  BPT.TRAP 0x1 ;  /* 0x000000040000795c */ /* 0x000fe20000300000 */
.L_x_1404:
[----:B------:R-:W-:-:S04]  /*1a0b0*/  VIADD R0, R0, 0x28860 ;  /* 0x0002886000007836 */ /* 0x000fc80000000000 */
[----:B------:R-:W-:-:S04]  /*1a0c0*/  IMAD R4, R19, 0x8, R0 ;  /* 0x0000000813047824 */ /* 0x000fc800078e0200 */
[----:B------:R-:W2:Y:S02]  /*1a0d0*/  SYNCS.PHASECHK.TRANS64.TRYWAIT P0, [R4+URZ], R5 ;  /* 0x00000005040075a7 */ /* 0x000ea4000800017f */
[----:B--2---:R-:W-:Y:S05]  /*1a0e0*/  @!P0 BRA `(.L_x_1405) ;  /* 0x0000001c00e48947 */ /* 0x004fea0003800000 */
.L_x_1474:
[----:B------:R-:W-:-:S07]  /*1a0f0*/  IMAD R3, R3, 0x8, R0 ;  /* 0x0000000803037824 */ /* 0x000fce00078e0200 */
.L_x_1406:
[----:B----4-:R4:W0:Y:S02]  /*1a100*/  SYNCS.PHASECHK.TRANS64.TRYWAIT P0, [R3+URZ], R2 ;  /* 0x00000002030075a7 */ /* 0x010824000800017f */
[----:B0-----:R-:W-:Y:S05]  /*1a110*/  @!P0 NANOSLEEP.SYNCS 0x989680 ;  /* 0x009896800000895d */ /* 0x001fea0003900000 */
[----:B------:R-:W0:Y:S02]  /*1a120*/  @!P0 SYNCS.PHASECHK.TRANS64 P0, [R3+URZ], R2 ;  /* 0x00000002030085a7 */ /* 0x000e24000800007f */
[----:B0-----:R-:W-:Y:S05]  /*1a130*/  @!P0 BRA `(.L_x_1406) ;  /* 0xfffffffc00f08947 */ /* 0x001fea000383ffff */
.L_x_1399:
[----:B------:R-:W-:Y:S05]  /*1a140*/  BSYNC B0 ;  /* 0x0000000000007941 */ /* 0x000fea0003800000 */
.L_x_1398:
[----:B------:R-:W-:Y:S05]  /*1a150*/  EXIT ;  /* 0x000000000000794d */ /* 0x000fea0003800000 */
.L_x_1184:
[----:B0-----:R-:W-:-:S04]  /*1a160*/  IMAD.U32 R3, RZ, RZ, UR41 ;  /* 0x00000029ff037e24 */ /* 0x001fc8000f8e00ff */
[----:B------:R0:W1:Y:S03]  /*1a170*/  SYNCS.PHASECHK.TRANS64.TRYWAIT P1, [R3+URZ+0x28800], R0 ;  /* 0x02880000030075a7 */ /* 0x000066000802017f */
[----:B-1----:R-:W-:Y:S05]  /*1a180*/  @!P1 NANOSLEEP.SYNCS 0x989680 ;  /* 0x009896800000995d */ /* 0x002fea0003900000 */
[----:B------:R-:W1:Y:S02]  /*1a190*/  @!P1 SYNCS.PHASECHK.TRANS64 P1, [R3+URZ+0x28800], R0 ;  /* 0x02880000030095a7 */ /* 0x000e64000802007f */
[----:B-1----:R-:W-:Y:S05]  /*1a1a0*/  @!P1 BRA `(.L_x_1184) ;  /* 0xfffffffc00ec9947 */ /* 0x002fea000383ffff */
[----:B------:R-:W-:Y:S05]  /*1a1b0*/  BRA `(.L_x_1407) ;  /* 0xfffffe7c00d07947 */ /* 0x000fea000383ffff */
.L_x_1188:
[----:B-1----:R1:W2:Y:S02]  /*1a1c0*/  SYNCS.PHASECHK.TRANS64.TRYWAIT P2, [R15+URZ+0x28830], R0 ;  /* 0x028830000f0075a7 */ /* 0x0022a4000804017f */
[----:B--2---:R-:W-:Y:S05]  /*1a1d0*/  @!P2 NANOSLEEP.SYNCS 0x989680 ;  /* 0x009896800000a95d */ /* 0x004fea0003900000 */
[----:B------:R-:W2:Y:S02]  /*1a1e0*/  @!P2 SYNCS.PHASECHK.TRANS64 P2, [R15+URZ+0x28830], R0 ;  /* 0x028830000f00a5a7 */ /* 0x000ea4000804007f */
[----:B--2---:R-:W-:Y:S05]  /*1a1f0*/  @!P2 BRA `(.L_x_1188) ;  /* 0xfffffffc00f0a947 */ /* 0x004fea000383ffff */
[----:B------:R-:W-:Y:S05]  /*1a200*/  BRA `(.L_x_1187) ;  /* 0xfffffe7c00f87947 */ /* 0x000fea000383ffff */
.L_x_1204:
[----:B-1----:R-:W-:-:S04]  /*1a210*/  IMAD.U32 R8, RZ, RZ, UR6 ;  /* 0x00000006ff087e24 */ /* 0x002fc8000f8e00ff */
[----:B------:R1:W2:Y:S03]  /*1a220*/  SYNCS.PHASECHK.TRANS64.TRYWAIT P2, [R8+URZ+0x28830], R5 ;  /* 0x02883005080075a7 */ /* 0x0002a6000804017f */
[----:B--2---:R-:W-:Y:S05]  /*1a230*/  @!P2 NANOSLEEP.SYNCS 0x989680 ;  /* 0x009896800000a95d */ /* 0x004fea0003900000 */
[----:B------:R-:W2:Y:S02]  /*1a240*/  @!P2 SYNCS.PHASECHK.TRANS64 P2, [R8+URZ+0x28830], R5 ;  /* 0x028830050800a5a7 */ /* 0x000ea4000804007f */
[----:B--2---:R-:W-:Y:S05]  /*1a250*/  @!P2 BRA `(.L_x_1204) ;  /* 0xfffffffc00eca947 */ /* 0x004fea000383ffff */
[----:B------:R-:W-:Y:S05]  /*1a260*/  BRA `(.L_x_1201) ;  /* 0xfffffeb800987947 */ /* 0x000fea000383ffff */
.L_x_1208:
[----:B-1----:R-:W-:-:S04]  /*1a270*/  IMAD.U32 R8, RZ, RZ, UR6 ;  /* 0x00000006ff087e24 */ /* 0x002fc8000f8e00ff */
[----:B------:R1:W2:Y:S03]  /*1a280*/  SYNCS.PHASECHK.TRANS64.TRYWAIT P2, [R8+URZ+0x28850], R5 ;  /* 0x02885005080075a7 */ /* 0x0002a6000804017f */
[----:B--2---:R-:W-:Y:S05]  /*1a290*/  @!P2 NANOSLEEP.SYNCS 0x989680 ;  /* 0x009896800000a95d */ /* 0x004fea0003900000 */
[----:B------:R-:W2:Y:S02]  /*1a2a0*/  @!P2 SYNCS.PHASECHK.TRANS64 P2, [R8+URZ+0x28850], R5 ;  /* 0x028850050800a5a7 */ /* 0x000ea4000804007f */
[----:B--2---:R-:W-:Y:S05]  /*1a2b0*/  @!P2 BRA `(.L_x_1208) ;  /* 0xfffffffc00eca947 */ /* 0x004fea000383ffff */
[----:B------:R-:W-:Y:S05]  /*1a2c0*/  BRA `(.L_x_1205) ;  /* 0xfffffebc00607947 */ /* 0x000fea000383ffff */
.L_x_1225:
[----:B-1----:R-:W-:-:S04]  /*1a2d0*/  IMAD.U32 R9, RZ, RZ, UR6 ;  /* 0x00000006ff097e24 */ /* 0x002fc8000f8e00ff */
[----:B------:R1:W2:Y:S03]  /*1a2e0*/  SYNCS.PHASECHK.TRANS64.TRYWAIT P2, [R9+URZ+0x28830], R4 ;  /* 0x02883004090075a7 */ /* 0x0002a6000804017f */
[----:B--2---:R-:W-:Y:S05]  /*1a2f0*/  @!P2 NANOSLEEP.SYNCS 0x989680 ;  /* 0x009896800000a95d */ /* 0x004fea0003900000 */
[----:B------:R-:W2:Y:S02]  /*1a300*/  @!P2 SYNCS.PHASECHK.TRANS64 P2, [R9+URZ+0x28830], R4 ;  /* 0x028830040900a5a7 */ /* 0x000ea4000804007f */
[----:B--2---:R-:W-:Y:S05]  /*1a310*/  @!P2 BRA `(.L_x_1225) ;  /* 0xfffffffc00eca947 */ /* 0x004fea000383ffff */
[----:B------:R-:W-:Y:S05]  /*1a320*/  BRA `(.L_x_1222) ;  /* 0xfffffef400587947 */ /* 0x000fea000383ffff */
.L_x_1229:
[----:B-1----:R-:W-:-:S04]  /*1a330*/  IMAD.U32 R9, RZ, RZ, UR6 ;  /* 0x00000006ff097e24 */ /* 0x002fc8000f8e00ff */
[----:B------:R1:W2:Y:S03]  /*1a340*/  SYNCS.PHASECHK.TRANS64.TRYWAIT P2, [R9+URZ+0x28850], R4 ;  /* 0x02885004090075a7 */ /* 0x0002a6000804017f */
[----:B--2---:R-:W-:Y:S05]  /*1a350*/  @!P2 NANOSLEEP.SYNCS 0x989680 ;  /* 0x009896800000a95d */ /* 0x004fea0003900000 */
[----:B------:R-:W2:Y:S02]  /*1a360*/  @!P2 SYNCS.PHASECHK.TRANS64 P2, [R9+URZ+0x28850], R4 ;  /* 0x028850040900a5a7 */ /* 0x000ea4000804007f */
[----:B--2---:R-:W-:Y:S05]  /*1a370*/  @!P2 BRA `(.L_x_1229) ;  /* 0xfffffffc00eca947 */ /* 0x004fea000383ffff */
[----:B------:R-:W-:Y:S05]  /*1a380*/  BRA `(.L_x_1226) ;  /* 0xfffffef800207947 */ /* 0x000fea000383ffff */
.L_x_1235:
[----:B-1----:R-:W-:-:S04]  /*1a390*/  IMAD.U32 R9, RZ, RZ, UR6 ;  /* 0x00000006ff097e24 */ /* 0x002fc8000f8e00ff */
[----:B------:R1:W2:Y:S03]  /*1a3a0*/  SYNCS.PHASECHK.TRANS64.TRYWAIT P2, [R9+URZ+0x28830], R4 ;  /* 0x02883004090075a7 */ /* 0x0002a6000804017f */
[----:B--2---:R-:W-:Y:S05]  /*1a3b0*/  @!P2 NANOSLEEP.SYNCS 0x989680 ;  /* 0x009896800000a95d */ /* 0x004fea0003900000 */
[----:B------:R-:W2:Y:S02]  /*1a3c0*/  @!P2 SYNCS.PHASECHK.TRANS64 P2, [R9+URZ+0x28830], R4 ;  /* 0x028830040900a5a7 */ /* 0x000ea4000804007f */
[----:B--2---:R-:W-:Y:S05]  /*1a3d0*/  @!P2 BRA `(.L_x_1235) ;  /* 0xfffffffc00eca947 */ /* 0x004fea000383ffff */
[----:B------:R-:W-:Y:S05]  /*1a3e0*/  BRA `(.L_x_1232) ;  /* 0xffffff1c00447947 */ /* 0x000fea000383ffff */
.L_x_1239:
[----:B-1----:R-:W-:-:S04]  /*1a3f0*/  IMAD.U32 R9, RZ, RZ, UR6 ;  /* 0x00000006ff097e24 */ /* 0x002fc8000f8e00ff */
[----:B------:R1:W2:Y:S03]  /*1a400*/  SYNCS.PHASECHK.TRANS64.TRYWAIT P2, [R9+URZ+0x28850], R4 ;  /* 0x02885004090075a7 */ /* 0x0002a6000804017f */
[----:B--2---:R-:W-:Y:S05]  /*1a410*/  @!P2 NANOSLEEP.SYNCS 0x989680 ;  /* 0x009896800000a95d */ /* 0x004fea0003900000 */
[----:B------:R-:W2:Y:S02]  /*1a420*/  @!P2 SYNCS.PHASECHK.TRANS64 P2, [R9+URZ+0x28850], R4 ;  /* 0x028850040900a5a7 */ /* 0x000ea4000804007f */
[----:B--2---:R-:W-:Y:S05]  /*1a430*/  @!P2 BRA `(.L_x_1239) ;  /* 0xfffffffc00eca947 */ /* 0x004fea000383ffff */
[----:B------:R-:W-:Y:S05]  /*1a440*/  BRA `(.L_x_1236) ;  /* 0xffffff20000c7947 */ /* 0x000fea000383ffff */
.L_x_1252:
[----:B-1----:R-:W-:-:S04]  /*1a450*/  IMAD.U32 R8, RZ, RZ, UR5 ;  /* 0x00000005ff087e24 */ /* 0x002fc8000f8e00ff */
[----:B------:R1:W2:Y:S03]  /*1a460*/  SYNCS.PHASECHK.TRANS64.TRYWAIT P0, [R8+URZ+0x28850], R3 ;  /* 0x02885003080075a7 */ /* 0x0002a6000800017f */
[----:B--2---:R-:W-:Y:S05]  /*1a470*/  @!P0 NANOSLEEP.SYNCS 0x989680 ;  /* 0x009896800000895d */ /* 0x004fea0003900000 */
[----:B------:R-:W2:Y:S02]  /*1a480*/  @!P0 SYNCS.PHASECHK.TRANS64 P0, [R8+URZ+0x28850], R3 ;  /* 0x02885003080085a7 */ /* 0x000ea4000800007f */
[----:B--2---:R-:W-:Y:S05]  /*1a490*/  @!P0 BRA `(.L_x_1252) ;  /* 0xfffffffc00ec8947 */ /* 0x004fea000383ffff */
[----:B------:R-:W-:Y:S05]  /*1a4a0*/  BRA `(.L_x_1251) ;  /* 0xffffff5400147947 */ /* 0x000fea000383ffff */
.L_x_1307:
[----:B-1----:R-:W1:Y:S01]  /*1a4b0*/  S2R R4, SR_TID.X ;  /* 0x0000000000047919 */ /* 0x002e620000002100 */
[----:B------:R-:W-:Y:S01]  /*1a4c0*/  BSSY B0, `(.L_x_1408) ;  /* 0x000000a000007945 */ /* 0x000fe20003800000 */
[----:B------:R-:W-:Y:S02]  /*1a4d0*/  IMAD.MOV.U32 R12, RZ, RZ, RZ ;  /* 0x000000ffff0c7224 */ /* 0x000fe400078e00ff */
[----:B------:R-:W-:Y:S02]  /*1a4e0*/  IMAD.MOV.U32 R11, RZ, RZ, 0x1f ;  /* 0x0000001fff0b7424 */ /* 0x000fe400078e00ff */
[----:B------:R-:W-:Y:S01]  /*1a4f0*/  IMAD.MOV.U32 R15, RZ, RZ, -0x1 ;  /* 0xffffffffff0f7424 */ /* 0x000fe200078e00ff */
[----:B-1----:R-:W-:-:S04]  /*1a500*/  SHF.R.U32.HI R4, RZ, 0x5, R4 ;  /* 0x00000005ff047819 */ /* 0x002fc80000011604 */
[----:B------:R-:W-:-:S05]  /*1a510*/  LOP3.LUT R4, R4, 0x3, RZ, 0xc0, !PT ;  /* 0x0000000304047812 */ /* 0x000fca00078ec0ff */
[----:B------:R-:W-:-:S07]  /*1a520*/  IMAD.MOV.U32 R13, RZ, RZ, R4 ;  /* 0x000000ffff0d7224 */ /* 0x000fce00078e0004 */
[----:B0-2---:R-:W-:Y:S05]  /*1a530*/  WARPSYNC.COLLECTIVE R15, `(.L_x_1409) ;  /* 0x000000000f087348 */ /* 0x005fea0003c00000 */
[----:B------:R1:W3:Y:S02]  /*1a540*/  SHFL.IDX P6, R14, R13, R12, R11 ;  /* 0x0000000c0d0e7389 */ /* 0x0002e400000c000b */
[----:B0123--:R-:W-:Y:S01]  /*1a550*/  ENDCOLLECTIVE ;  /* 0x000000000000791b */ /* 0x00ffe20003800000 */
.L_x_1409:
[----:B------:R-:W-:Y:S05]  /*1a560*/  BSYNC B0 ;  /* 0x0000000000007941 */ /* 0x000fea0003800000 */
.L_x_1408:
[----:B------:R-:W-:Y:S05]  /*1a570*/  BRA `(.L_x_1410) ;  /* 0xffffffac00fc7947 */ /* 0x000fea000383ffff */
.L_x_1309:
[----:B------:R-:W-:Y:S01]  /*1a580*/  BSSY B0, `(.L_x_1411) ;  /* 0x0000006000007945 */ /* 0x000fe20003800000 */
[----:B------:R-:W-:-:S07]  /*1a590*/  IMAD.MOV.U32 R15, RZ, RZ, -0x1 ;  /* 0xffffffffff0f7424 */ /* 0x000fce00078e00ff */
[----:B012---:R-:W-:Y:S05]  /*1a5a0*/  WARPSYNC.COLLECTIVE R15, `(.L_x_1412) ;  /* 0x000000000f0c7348 */ /* 0x007fea0003c00000 */
[----:B------:R-:W-:Y:S02]  /*1a5b0*/  ELECT P6, UR62, PT ;  /* 0x00000000003e782f */ /* 0x000fe400038c0000 */
[----:B------:R-:W-:Y:S01]  /*1a5c0*/  MOV R14, UR62 ;  /* 0x0000003e000e7c02 */ /* 0x000fe20008000f00 */
[----:B012---:R-:W-:Y:S10]  /*1a5d0*/  ENDCOLLECTIVE ;  /* 0x000000000000791b */ /* 0x007ff40003800000 */
.L_x_1412:
[----:B------:R-:W-:Y:S05]  /*1a5e0*/  BSYNC B0 ;  /* 0x0000000000007941 */ /* 0x000fea0003800000 */
.L_x_1411:
[----:B------:R-:W-:Y:S05]  /*1a5f0*/  BRA `(.L_x_1413) ;  /* 0xffffffb000087947 */ /* 0x000fea000383ffff */
.L_x_1311:
[----:B-1----:R1:W3:Y:S02]  /*1a600*/  SYNCS.PHASECHK.TRANS64.TRYWAIT P0, [R0+URZ+0x28840], R2 ;  /* 0x02884002000075a7 */ /* 0x0022e4000800017f */
[----:B---3--:R-:W-:Y:S05]  /*1a610*/  @!P0 NANOSLEEP.SYNCS 0x989680 ;  /* 0x009896800000895d */ /* 0x008fea0003900000 */
[----:B------:R-:W3:Y:S02]  /*1a620*/  @!P0 SYNCS.PHASECHK.TRANS64 P0, [R0+URZ+0x28840], R2 ;  /* 0x02884002000085a7 */ /* 0x000ee4000800007f */
[----:B---3--:R-:W-:Y:S05]  /*1a630*/  @!P0 BRA `(.L_x_1311) ;  /* 0xfffffffc00f08947 */ /* 0x008fea000383ffff */
[----:B------:R-:W-:Y:S05]  /*1a640*/  BRA `(.L_x_1414) ;  /* 0xffffffb000687947 */ /* 0x000fea000383ffff */
.L_x_1315:
[----:B------:R-:W2:Y:S01]  /*1a650*/  LDL.LU R11, [R1+0x2c] ;  /* 0x00002c00010b7983 */ /* 0x000ea20000300800 */
[----:B------:R-:W-:Y:S02]  /*1a660*/  IMAD.MOV.U32 R13, RZ, RZ, R3 ;  /* 0x000000ffff0d7224 */ /* 0x000fe400078e0003 */
[----:B------:R-:W-:Y:S01]  /*1a670*/  IMAD.MOV.U32 R12, RZ, RZ, RZ ;  /* 0x000000ffff0c7224 */ /* 0x000fe200078e00ff */
[----:B------:R-:W0:Y:S01]  /*1a680*/  S2R R5, SR_TID.X ;  /* 0x0000000000057919 */ /* 0x000e220000002100 */
[----:B------:R-:W-:Y:S01]  /*1a690*/  IMAD.MOV.U32 R15, RZ, RZ, -0x1 ;  /* 0xffffffffff0f7424 */ /* 0x000fe200078e00ff */
[----:B0-----:R-:W-:-:S04]  /*1a6a0*/  LOP3.LUT R5, R5, 0x7f, RZ, 0xc0, !PT ;  /* 0x0000007f05057812 */ /* 0x001fc800078ec0ff */
        /* <DEDUP_REMOVED lines=9> */
.L_x_1415:
[----:B------:R-:W-:Y:S02]  /*1a740*/  IMAD.MOV.U32 R13, RZ, RZ, R4 ;  /* 0x000000ffff0d7224 */ /* 0x000fe400078e0004 */
[----:B------:R-:W-:-:S07]  /*1a750*/  IMAD.MOV.U32 R6, RZ, RZ, R14 ;  /* 0x000000ffff067224 */ /* 0x000fce00078e000e */
[----:B------:R-:W-:Y:S05]  /*1a760*/  WARPSYNC.COLLECTIVE R15, `(.L_x_1416) ;  /* 0x000000000f087348 */ /* 0x000fea0003c00000 */
[----:B------:R0:W1:Y:S02]  /*1a770*/  SHFL.IDX P6, R14, R13, R12, R11 ;  /* 0x0000000c0d0e7389 */ /* 0x00006400000c000b */
[----:B01----:R-:W-:Y:S01]  /*1a780*/  ENDCOLLECTIVE ;  /* 0x000000000000791b */ /* 0x003fe20003800000 */
.L_x_1416:
[----:B------:R-:W-:Y:S02]  /*1a790*/  IMAD.MOV.U32 R13, RZ, RZ, R3 ;  /* 0x000000ffff0d7224 */ /* 0x000fe400078e0003 */
[----:B------:R-:W-:Y:S02]  /*1a7a0*/  IMAD.MOV.U32 R12, RZ, RZ, 0x1 ;  /* 0x00000001ff0c7424 */ /* 0x000fe400078e00ff */
[----:B------:R-:W-:-:S07]  /*1a7b0*/  IMAD.MOV.U32 R7, RZ, RZ, R14 ;  /* 0x000000ffff077224 */ /* 0x000fce00078e000e */
[----:B------:R-:W-:Y:S05]  /*1a7c0*/  WARPSYNC.COLLECTIVE R15, `(.L_x_1417) ;  /* 0x000000000f087348 */ /* 0x000fea0003c00000 */
[----:B------:R0:W1:Y:S02]  /*1a7d0*/  SHFL.IDX P6, R14, R13, R12, R11 ;  /* 0x0000000c0d0e7389 */ /* 0x00006400000c000b */
[----:B01----:R-:W-:Y:S01]  /*1a7e0*/  ENDCOLLECTIVE ;  /* 0x000000000000791b */ /* 0x003fe20003800000 */
.L_x_1417:
[----:B------:R-:W-:-:S05]  /*1a7f0*/  @!P2 LEA R7, P3, R10, R7, 0x1 ;  /* 0x000000070a07a211 */ /* 0x000fca00078608ff */
[----:B------:R-:W-:-:S05]  /*1a800*/  @!P2 IMAD.X R6, RZ, RZ, R6, P3 ;  /* 0x000000ffff06a224 */ /* 0x000fca00018e0606 */
[----:B------:R-:W-:Y:S01]  /*1a810*/  @!P2 LOP3.LUT R7, R7, R6, RZ, 0x3c, !PT ;  /* 0x000000060707a212 */ /* 0x000fe200078e3cff */
[----:B------:R-:W-:-:S03]  /*1a820*/  IMAD.MOV.U32 R13, RZ, RZ, R4 ;  /* 0x000000ffff0d7224 */ /* 0x000fc600078e0004 */
[----:B------:R-:W-:-:S04]  /*1a830*/  @!P2 LOP3.LUT R6, R7, R6, RZ, 0x3c, !PT ;  /* 0x000000060706a212 */ /* 0x000fc800078e3cff */
[----:B------:R-:W-:Y:S01]  /*1a840*/  @!P2 LOP3.LUT R7, R7, R6, RZ, 0x3c, !PT ;  /* 0x000000060707a212 */ /* 0x000fe200078e3cff */
[----:B------:R-:W-:-:S07]  /*1a850*/  IMAD.MOV.U32 R8, RZ, RZ, R14 ;  /* 0x000000ffff087224 */ /* 0x000fce00078e000e */
[----:B------:R-:W-:Y:S05]  /*1a860*/  WARPSYNC.COLLECTIVE R15, `(.L_x_1418) ;  /* 0x000000000f087348 */ /* 0x000fea0003c00000 */
[----:B------:R0:W1:Y:S02]  /*1a870*/  SHFL.IDX P6, R14, R13, R12, R11 ;  /* 0x0000000c0d0e7389 */ /* 0x00006400000c000b */
[----:B01----:R-:W-:Y:S01]  /*1a880*/  ENDCOLLECTIVE ;  /* 0x000000000000791b */ /* 0x003fe20003800000 */
.L_x_1418:
[----:B------:R-:W-:Y:S01]  /*1a890*/  @!PT LDS RZ, [RZ] ;  /* 0x00000000fffff984 */ /* 0x000fe20000000800 */
[----:B------:R-:W-:Y:S01]  /*1a8a0*/  @!PT LDS RZ, [RZ] ;  /* 0x00000000fffff984 */ /* 0x000fe20000000800 */
[----:B------:R-:W-:Y:S01]  /*1a8b0*/  @!PT LDS RZ, [RZ] ;  /* 0x00000000fffff984 */ /* 0x000fe20000000800 */
[----:B------:R0:W-:Y:S04]  /*1a8c0*/  @!P2 LDGSTS.E.BYPASS.LTC128B.128 [R9+0x10400], desc[UR52][R6.64], !P0 ;  /* 0x104000000609afae */ /* 0x0001e8000c101d74 */
[----:B------:R0:W-:Y:S01]  /*1a8d0*/  @!P2 LDGSTS.E.BYPASS.LTC128B.128 [R9+0x14400], desc[UR52][R6.64+0x80], !P1 ;  /* 0x144000800609afae */ /* 0x0001e2000c901d74 */
[----:B------:R-:W-:Y:S01]  /*1a8e0*/  ISETP.GE.AND P2, PT, R5, R2, PT ;  /* 0x000000020500720c */ /* 0x000fe20003f46270 */
[----:B------:R-:W-:Y:S02]  /*1a8f0*/  IMAD.MOV.U32 R13, RZ, RZ, R3 ;  /* 0x000000ffff0d7224 */ /* 0x000fe400078e0003 */
[----:B------:R-:W-:Y:S02]  /*1a900*/  IMAD.MOV.U32 R12, RZ, RZ, 0x2 ;  /* 0x00000002ff0c7424 */ /* 0x000fe400078e00ff */
[----:B------:R-:W-:-:S08]  /*1a910*/  IMAD.MOV.U32 R5, RZ, RZ, R14 ;  /* 0x000000ffff057224 */ /* 0x000fd000078e000e */
[----:B0-----:R-:W-:Y:S05]  /*1a920*/  WARPSYNC.COLLECTIVE R15, `(.L_x_1419) ;  /* 0x000000000f087348 */ /* 0x001fea0003c00000 */
[----:B------:R1:W2:Y:S02]  /*1a930*/  SHFL.IDX P6, R14, R13, R12, R11 ;  /* 0x0000000c0d0e7389 */ /* 0x0002a400000c000b */
[----:B012---:R-:W-:Y:S01]  /*1a940*/  ENDCOLLECTIVE ;  /* 0x000000000000791b */ /* 0x007fe20003800000 */
.L_x_1419:
[----:B------:R-:W-:Y:S01]  /*1a950*/  @!P2 LEA R7, P3, R10, R5, 0x1 ;  /* 0x000000050a07a211 */ /* 0x000fe200078608ff */
[----:B------:R-:W-:-:S04]  /*1a960*/  VIADD R5, R0, 0x20 ;  /* 0x0000002000057836 */ /* 0x000fc80000000000 */
[----:B------:R-:W-:-:S05]  /*1a970*/  @!P2 IMAD.X R6, RZ, RZ, R8, P3 ;  /* 0x000000ffff06a224 */ /* 0x000fca00018e0608 */
[----:B------:R-:W-:Y:S01]  /*1a980*/  @!P2 LOP3.LUT R7, R7, R6, RZ, 0x3c, !PT ;  /* 0x000000060707a212 */ /* 0x000fe200078e3cff */
[----:B------:R-:W-:-:S03]  /*1a990*/  IMAD.MOV.U32 R13, RZ, RZ, R4 ;  /* 0x000000ffff0d7224 */ /* 0x000fc600078e0004 */
[----:B------:R-:W-:-:S04]  /*1a9a0*/  @!P2 LOP3.LUT R6, R7, R6, RZ, 0x3c, !PT ;  /* 0x000000060706a212 */ /* 0x000fc800078e3cff */
[----:B------:R-:W-:-:S05]  /*1a9b0*/  @!P2 LOP3.LUT R7, R7, R6, RZ, 0x3c, !PT ;  /* 0x000000060707a212 */ /* 0x000fca00078e3cff */
[----:B------:R-:W-:Y:S01]  /*1a9c0*/  @!PT LDS RZ, [RZ] ;  /* 0x00000000fffff984 */ /* 0x000fe20000000800 */
[----:B------:R-:W-:Y:S01]  /*1a9d0*/  @!PT LDS RZ, [RZ] ;  /* 0x00000000fffff984 */ /* 0x000fe20000000800 */
[----:B------:R-:W-:Y:S01]  /*1a9e0*/  @!PT LDS RZ, [RZ] ;  /* 0x00000000fffff984 */ /* 0x000fe20000000800 */
[----:B------:R-:W-:Y:S04]  /*1a9f0*/  @!P2 LDGSTS.E.BYPASS.LTC128B.128 [R9+0x10c00], desc[UR52][R6.64], !P0 ;  /* 0x10c000000609afae */ /* 0x000fe8000c101d74 */
[----:B------:R0:W-:Y:S01]  /*1aa00*/  @!P2 LDGSTS.E.BYPASS.LTC128B.128 [R9+0x14c00], desc[UR52][R6.64+0x80], !P1 ;  /* 0x14c000800609afae */ /* 0x0001e2000c901d74 */
[----:B------:R-:W-:Y:S01]  /*1aa10*/  ISETP.GE.AND P2, PT, R5, R2, PT ;  /* 0x000000020500720c */ /* 0x000fe20003f46270 */
[----:B0-----:R-:W-:-:S12]  /*1aa20*/  IMAD.MOV.U32 R6, RZ, RZ, R14 ;  /* 0x000000ffff067224 */ /* 0x001fd800078e000e */
[----:B------:R-:W-:Y:S05]  /*1aa30*/  WARPSYNC.COLLECTIVE R15, `(.L_x_1420) ;  /* 0x000000000f087348 */ /* 0x000fea0003c00000 */
[----:B------:R0:W1:Y:S02]  /*1aa40*/  SHFL.IDX P6, R14, R13, R12, R11 ;  /* 0x0000000c0d0e7389 */ /* 0x00006400000c000b */
[----:B01----:R-:W-:Y:S01]  /*1aa50*/  ENDCOLLECTIVE ;  /* 0x000000000000791b */ /* 0x003fe20003800000 */
.L_x_1420:
[----:B------:R-:W-:Y:S02]  /*1aa60*/  IMAD.MOV.U32 R13, RZ, RZ, R3 ;  /* 0x000000ffff0d7224 */ /* 0x000fe400078e0003 */
[----:B------:R-:W-:Y:S02]  /*1aa70*/  IMAD.MOV.U32 R12, RZ, RZ, 0x3 ;  /* 0x00000003ff0c7424 */ /* 0x000fe400078e00ff */
[----:B------:R-:W-:-:S07]  /*1aa80*/  IMAD.MOV.U32 R5, RZ, RZ, R14 ;  /* 0x000000ffff057224 */ /* 0x000fce00078e000e */
[----:B------:R-:W-:Y:S05]  /*1aa90*/  WARPSYNC.COLLECTIVE R15, `(.L_x_1421) ;  /* 0x000000000f087348 */ /* 0x000fea0003c00000 */
[----:B------:R0:W1:Y:S02]  /*1aaa0*/  SHFL.IDX P6, R14, R13, R12, R11 ;  /* 0x0000000c0d0e7389 */ /* 0x00006400000c000b */
[----:B01----:R-:W-:Y:S01]  /*1aab0*/  ENDCOLLECTIVE ;  /* 0x000000000000791b */ /* 0x003fe20003800000 */
.L_x_1421:
[----:B------:R-:W-:-:S05]  /*1aac0*/  @!P2 LEA R5, P3, R10, R5, 0x1 ;  /* 0x000000050a05a211 */ /* 0x000fca00078608ff */
[----:B------:R-:W-:-:S04]  /*1aad0*/  @!P2 IMAD.X R6, RZ, RZ, R6, P3 ;  /* 0x000000ffff06a224 */ /* 0x000fc800018e0606 */
[----:B------:R-:W-:Y:S02]  /*1aae0*/  @!P2 IMAD.MOV.U32 R7, RZ, RZ, R6 ;  /* 0x000000ffff07a224 */ /* 0x000fe400078e0006 */
[----:B------:R-:W-:Y:S02]  /*1aaf0*/  @!P2 IMAD.MOV.U32 R6, RZ, RZ, R5 ;  /* 0x000000ffff06a224 */ /* 0x000fe400078e0005 */
[----:B------:R-:W-:Y:S02]  /*1ab00*/  IMAD.MOV.U32 R13, RZ, RZ, R4 ;  /* 0x000000ffff0d7224 */ /* 0x000fe400078e0004 */
[----:B------:R-:W-:Y:S01]  /*1ab10*/  VIADD R5, R0, 0x30 ;  /* 0x0000003000057836 */ /* 0x000fe20000000000 */
        /* <DEDUP_REMOVED lines=10> */
.L_x_1422:
[----:B------:R-:W-:Y:S02]  /*1abc0*/  IMAD.MOV.U32 R13, RZ, RZ, R3 ;  /* 0x000000ffff0d7224 */ /* 0x000fe400078e0003 */
[----:B------:R-:W-:Y:S02]  /*1abd0*/  IMAD.MOV.U32 R12, RZ, RZ, 0x4 ;  /* 0x00000004ff0c7424 */ /* 0x000fe400078e00ff */
[----:B------:R-:W-:-:S07]  /*1abe0*/  IMAD.MOV.U32 R5, RZ, RZ, R14 ;  /* 0x000000ffff057224 */ /* 0x000fce00078e000e */
[----:B------:R-:W-:Y:S05]  /*1abf0*/  WARPSYNC.COLLECTIVE R15, `(.L_x_1423) ;  /* 0x000000000f087348 */ /* 0x000fea0003c00000 */
[----:B------:R0:W1:Y:S02]  /*1ac00*/  SHFL.IDX P6, R14, R13, R12, R11 ;  /* 0x0000000c0d0e7389 */ /* 0x00006400000c000b */
[----:B01----:R-:W-:Y:S01]  /*1ac10*/  ENDCOLLECTIVE ;  /* 0x000000000000791b */ /* 0x003fe20003800000 */
.L_x_1423:
        /* <DEDUP_REMOVED lines=16> */
.L_x_1424:
[----:B------:R-:W-:Y:S02]  /*1ad20*/  IMAD.MOV.U32 R13, RZ, RZ, R3 ;  /* 0x000000ffff0d7224 */ /* 0x000fe400078e0003 */
[----:B------:R-:W-:Y:S02]  /*1ad30*/  IMAD.MOV.U32 R12, RZ, RZ, 0x5 ;  /* 0x00000005ff0c7424 */ /* 0x000fe400078e00ff */
[----:B------:R-:W-:-:S07]  /*1ad40*/  IMAD.MOV.U32 R5, RZ, RZ, R14 ;  /* 0x000000ffff057224 */ /* 0x000fce00078e000e */
[----:B------:R-:W-:Y:S05]  /*1ad50*/  WARPSYNC.COLLECTIVE R15, `(.L_x_1425) ;  /* 0x000000000f087348 */ /* 0x000fea0003c00000 */
[----:B------:R0:W1:Y:S02]  /*1ad60*/  SHFL.IDX P6, R14, R13, R12, R11 ;  /* 0x0000000c0d0e7389 */ /* 0x00006400000c000b */
[----:B01----:R-:W-:Y:S01]  /*1ad70*/  ENDCOLLECTIVE ;  /* 0x000000000000791b */ /* 0x003fe20003800000 */
.L_x_1425:
        /* <DEDUP_REMOVED lines=16> */
.L_x_1426:
[----:B------:R-:W-:Y:S02]  /*1ae80*/  IMAD.MOV.U32 R13, RZ, RZ, R3 ;  /* 0x000000ffff0d7224 */ /* 0x000fe400078e0003 */
[----:B------:R-:W-:Y:S02]  /*1ae90*/  IMAD.MOV.U32 R12, RZ, RZ, 0x6 ;  /* 0x00000006ff0c7424 */ /* 0x000fe400078e00ff */
[----:B------:R-:W-:-:S07]  /*1aea0*/  IMAD.MOV.U32 R5, RZ, RZ, R14 ;  /* 0x000000ffff057224 */ /* 0x000fce00078e000e */
[----:B------:R-:W-:Y:S05]  /*1aeb0*/  WARPSYNC.COLLECTIVE R15, `(.L_x_1427) ;  /* 0x000000000f087348 */ /* 0x000fea0003c00000 */
[----:B------:R0:W1:Y:S02]  /*1aec0*/  SHFL.IDX P6, R14, R13, R12, R11 ;  /* 0x0000000c0d0e7389 */ /* 0x00006400000c000b */
[----:B01----:R-:W-:Y:S01]  /*1aed0*/  ENDCOLLECTIVE ;  /* 0x000000000000791b */ /* 0x003fe20003800000 */
.L_x_1427:
[----:B------:R-:W-:-:S05]  /*1aee0*/  @!P2 LEA R5, P3, R10, R5, 0x1 ;  /* 0x000000050a05a211 */ /* 0x000fca00078608ff */
[----:B------:R-:W-:-:S04]  /*1aef0*/  @!P2 IMAD.X R6, RZ, RZ, R6, P3 ;  /* 0x000000ffff06a224 */ /* 0x000fc800018e0606 */
[----:B------:R-:W-:Y:S02]  /*1af00*/  @!P2 IMAD.MOV.U32 R7, RZ, RZ, R6 ;  /* 0x000000ffff07a224 */ /* 0x000fe400078e0006 */
[----:B------:R-:W-:Y:S02]  /*1af10*/  @!P2 IMAD.MOV.U32 R6, RZ, RZ, R5 ;  /* 0x000000ffff06a224 */ /* 0x000fe400078e0005 */
[----:B------:R-:W-:-:S03]  /*1af20*/  IMAD.MOV.U32 R13, RZ, RZ, R4 ;  /* 0x000000ffff0d7224 */ /* 0x000fc600078e0004 */
[----:B------:R-:W-:Y:S01]  /*1af30*/  @!PT LDS RZ, [RZ] ;  /* 0x00000000fffff984 */ /* 0x000fe20000000800 */
[----:B------:R-:W-:Y:S01]  /*1af40*/  @!PT LDS RZ, [RZ] ;  /* 0x00000000fffff984 */ /* 0x000fe20000000800 */
[----:B------:R-:W-:Y:S01]  /*1af50*/  @!PT LDS RZ, [RZ] ;  /* 0x00000000fffff984 */ /* 0x000fe20000000800 */
[----:B------:R-:W-:Y:S04]  /*1af60*/  @!P2 LDGSTS.E.BYPASS.LTC128B.128 [R9+0x12c00], desc[UR52][R6.64], !P0 ;  /* 0x12c000000609afae */ /* 0x000fe8000c101d74 */
[----:B------:R0:W-:Y:S02]  /*1af70*/  @!P2 LDGSTS.E.BYPASS.LTC128B.128 [R9+0x16c00], desc[UR52][R6.64+0x80], !P1 ;  /* 0x16c000800609afae */ /* 0x0001e4000c901d74 */
[----:B0-----:R-:W-:-:S07]  /*1af80*/  IMAD.MOV.U32 R6, RZ, RZ, R14 ;  /* 0x000000ffff067224 */ /* 0x001fce00078e000e */
[----:B------:R-:W-:Y:S05]  /*1af90*/  WARPSYNC.COLLECTIVE R15, `(.L_x_1428) ;  /* 0x000000000f087348 */ /* 0x000fea0003c00000 */
[----:B------:R0:W1:Y:S02]  /*1afa0*/  SHFL.IDX P6, R14, R13, R12, R11 ;  /* 0x0000000c0d0e7389 */ /* 0x00006400000c000b */
[----:B01----:R-:W-:Y:S01]  /*1afb0*/  ENDCOLLECTIVE ;  /* 0x000000000000791b */ /* 0x003fe20003800000 */
.L_x_1428:
[----:B------:R-:W-:-:S05]  /*1afc0*/  VIADD R7, R0, 0x60 ;  /* 0x0000006000077836 */ /* 0x000fca0000000000 */
[----:B------:R-:W-:Y:S01]  /*1afd0*/  ISETP.GE.AND P2, PT, R7, R2, PT ;  /* 0x000000020700720c */ /* 0x000fe20003f46270 */
[----:B------:R-:W-:Y:S02]  /*1afe0*/  IMAD.MOV.U32 R13, RZ, RZ, R3 ;  /* 0x000000ffff0d7224 */ /* 0x000fe400078e0003 */
[----:B------:R-:W-:Y:S02]  /*1aff0*/  IMAD.MOV.U32 R12, RZ, RZ, 0x7 ;  /* 0x00000007ff0c7424 */ /* 0x000fe400078e00ff */
[----:B------:R-:W-:-:S08]  /*1b000*/  IMAD.MOV.U32 R5, RZ, RZ, R14 ;  /* 0x000000ffff057224 */ /* 0x000fd000078e000e */
[----:B------:R-:W-:Y:S05]  /*1b010*/  WARPSYNC.COLLECTIVE R15, `(.L_x_1429) ;  /* 0x000000000f087348 */ /* 0x000fea0003c00000 */
[----:B------:R0:W1:Y:S02]  /*1b020*/  SHFL.IDX P6, R14, R13, R12, R11 ;  /* 0x0000000c0d0e7389 */ /* 0x00006400000c000b */
[----:B01----:R-:W-:Y:S01]  /*1b030*/  ENDCOLLECTIVE ;  /* 0x000000000000791b */ /* 0x003fe20003800000 */
.L_x_1429:
[----:B------:R-:W-:-:S05]  /*1b040*/  @!P2 LEA R5, P3, R10, R5, 0x1 ;  /* 0x000000050a05a211 */ /* 0x000fca00078608ff */
[----:B------:R-:W-:-:S04]  /*1b050*/  @!P2 IMAD.X R6, RZ, RZ, R6, P3 ;  /* 0x000000ffff06a224 */ /* 0x000fc800018e0606 */
[----:B------:R-:W-:Y:S02]  /*1b060*/  @!P2 IMAD.MOV.U32 R7, RZ, RZ, R6 ;  /* 0x000000ffff07a224 */ /* 0x000fe400078e0006 */
[----:B------:R-:W-:Y:S02]  /*1b070*/  IMAD.MOV.U32 R13, RZ, RZ, R4 ;  /* 0x000000ffff0d7224 */ /* 0x000fe400078e0004 */
[----:B------:R-:W-:-:S05]  /*1b080*/  @!P2 IMAD.MOV.U32 R6, RZ, RZ, R5 ;  /* 0x000000ffff06a224 */ /* 0x000fca00078e0005 */
[----:B------:R-:W-:Y:S01]  /*1b090*/  @!PT LDS RZ, [RZ] ;  /* 0x00000000fffff984 */ /* 0x000fe20000000800 */
[----:B------:R-:W-:Y:S01]  /*1b0a0*/  @!PT LDS RZ, [RZ] ;  /* 0x00000000fffff984 */ /* 0x000fe20000000800 */
[----:B------:R-:W-:Y:S01]  /*1b0b0*/  @!PT LDS RZ, [RZ] ;  /* 0x00000000fffff984 */ /* 0x000fe20000000800 */
[----:B------:R0:W-:Y:S01]  /*1b0c0*/  @!P2 LDGSTS.E.BYPASS.LTC128B.128 [R9+0x13400], desc[UR52][R6.64], !P0 ;  /* 0x134000000609afae */ /* 0x0001e2000c101d74 */
[----:B------:R-:W-:-:S03]  /*1b0d0*/  IMAD.MOV.U32 R5, RZ, RZ, R14 ;  /* 0x000000ffff057224 */ /* 0x000fc600078e000e */
[----:B------:R0:W-:Y:S04]  /*1b0e0*/  @!P2 LDGSTS.E.BYPASS.LTC128B.128 [R9+0x17400], desc[UR52][R6.64+0x80], !P1 ;  /* 0x174000800609afae */ /* 0x0001e8000c901d74 */
[----:B0-----:R-:W-:Y:S05]  /*1b0f0*/  WARPSYNC.COLLECTIVE R15, `(.L_x_1430) ;  /* 0x000000000f087348 */ /* 0x001fea0003c00000 */
[----:B------:R1:W2:Y:S02]  /*1b100*/  SHFL.IDX P6, R14, R13, R12, R11 ;  /* 0x0000000c0d0e7389 */ /* 0x0002a400000c000b */
[----:B012---:R-:W-:Y:S01]  /*1b110*/  ENDCOLLECTIVE ;  /* 0x000000000000791b */ /* 0x007fe20003800000 */
.L_x_1430:
[----:B------:R-:W-:Y:S01]  /*1b120*/  IMAD.MOV.U32 R3, RZ, RZ, R14 ;  /* 0x000000ffff037224 */ /* 0x000fe200078e000e */
[----:B------:R-:W-:Y:S06]  /*1b130*/  BRA `(.L_x_1431) ;  /* 0xffffffb400087947 */ /* 0x000fec000383ffff */
.L_x_1320:
[----:B0-----:R0:W3:Y:S02]  /*1b140*/  SYNCS.PHASECHK.TRANS64.TRYWAIT P0, [R18+URZ+0x28820], R0 ;  /* 0x02882000120075a7 */ /* 0x0010e4000800017f */
[----:B---3--:R-:W-:Y:S05]  /*1b150*/  @!P0 NANOSLEEP.SYNCS 0x989680 ;  /* 0x009896800000895d */ /* 0x008fea0003900000 */
[----:B------:R-:W3:Y:S02]  /*1b160*/  @!P0 SYNCS.PHASECHK.TRANS64 P0, [R18+URZ+0x28820], R0 ;  /* 0x02882000120085a7 */ /* 0x000ee4000800007f */
[----:B---3--:R-:W-:Y:S05]  /*1b170*/  @!P0 BRA `(.L_x_1320) ;  /* 0xfffffffc00f08947 */ /* 0x008fea000383ffff */
[----:B------:R-:W-:Y:S05]  /*1b180*/  BRA `(.L_x_1432) ;  /* 0xffffffb400787947 */ /* 0x000fea000383ffff */
.L_x_1329:
[----:B-1----:R1:W2:Y:S02]  /*1b190*/  SYNCS.PHASECHK.TRANS64.TRYWAIT P0, [R3+URZ+0x28840], R2 ;  /* 0x02884002030075a7 */ /* 0x0022a4000800017f */
[----:B--2---:R-:W-:Y:S05]  /*1b1a0*/  @!P0 NANOSLEEP.SYNCS 0x989680 ;  /* 0x009896800000895d */ /* 0x004fea0003900000 */
[----:B------:R-:W2:Y:S02]  /*1b1b0*/  @!P0 SYNCS.PHASECHK.TRANS64 P0, [R3+URZ+0x28840], R2 ;  /* 0x02884002030085a7 */ /* 0x000ea4000800007f */
[----:B--2---:R-:W-:Y:S05]  /*1b1c0*/  @!P0 BRA `(.L_x_1329) ;  /* 0xfffffffc00f08947 */ /* 0x004fea000383ffff */
[----:B------:R-:W-:Y:S05]  /*1b1d0*/  BRA `(.L_x_1433) ;  /* 0xffffffb8006c7947 */ /* 0x000fea000383ffff */
.L_x_1335:
[----:B0-----:R0:W1:Y:S02]  /*1b1e0*/  SYNCS.PHASECHK.TRANS64.TRYWAIT P0, [R3+URZ+0x60], R2 ;  /* 0x00006002030075a7 */ /* 0x001064000800017f */
[----:B-1----:R-:W-:Y:S05]  /*1b1f0*/  @!P0 NANOSLEEP.SYNCS 0x989680 ;  /* 0x009896800000895d */ /* 0x002fea0003900000 */
[----:B------:R-:W1:Y:S02]  /*1b200*/  @!P0 SYNCS.PHASECHK.TRANS64 P0, [R3+URZ+0x60], R2 ;  /* 0x00006002030085a7 */ /* 0x000e64000800007f */
[----:B-1----:R-:W-:Y:S05]  /*1b210*/  @!P0 BRA `(.L_x_1335) ;  /* 0xfffffffc00f08947 */ /* 0x002fea000383ffff */
[----:B------:R-:W-:Y:S05]  /*1b220*/  BRA `(.L_x_1434) ;  /* 0xffffffbc00407947 */ /* 0x000fea000383ffff */
.L_x_1344:
[----:B-1----:R1:W2:Y:S02]  /*1b230*/  SYNCS.PHASECHK.TRANS64.TRYWAIT P0, [R3+URZ+0x28840], R2 ;  /* 0x02884002030075a7 */ /* 0x0022a4000800017f */
[----:B--2---:R-:W-:Y:S05]  /*1b240*/  @!P0 NANOSLEEP.SYNCS 0x989680 ;  /* 0x009896800000895d */ /* 0x004fea0003900000 */
[----:B------:R-:W2:Y:S02]  /*1b250*/  @!P0 SYNCS.PHASECHK.TRANS64 P0, [R3+URZ+0x28840], R2 ;  /* 0x02884002030085a7 */ /* 0x000ea4000800007f */
[----:B--2---:R-:W-:Y:S05]  /*1b260*/  @!P0 BRA `(.L_x_1344) ;  /* 0xfffffffc00f08947 */ /* 0x004fea000383ffff */
[----:B------:R-:W-:Y:S05]  /*1b270*/  BRA `(.L_x_1435) ;  /* 0xffffffc000cc7947 */ /* 0x000fea000383ffff */
.L_x_1350:
[----:B0-----:R0:W1:Y:S02]  /*1b280*/  SYNCS.PHASECHK.TRANS64.TRYWAIT P0, [R2+URZ+0x60], R3 ;  /* 0x00006003020075a7 */ /* 0x001064000800017f */
[----:B-1----:R-:W-:Y:S05]  /*1b290*/  @!P0 NANOSLEEP.SYNCS 0x989680 ;  /* 0x009896800000895d */ /* 0x002fea0003900000 */
[----:B------:R-:W1:Y:S02]  /*1b2a0*/  @!P0 SYNCS.PHASECHK.TRANS64 P0, [R2+URZ+0x60], R3 ;  /* 0x00006003020085a7 */ /* 0x000e64000800007f */
[----:B-1----:R-:W-:Y:S05]  /*1b2b0*/  @!P0 BRA `(.L_x_1350) ;  /* 0xfffffffc00f08947 */ /* 0x002fea000383ffff */
[----:B------:R-:W-:Y:S05]  /*1b2c0*/  BRA `(.L_x_1436) ;  /* 0xffffffc400a07947 */ /* 0x000fea000383ffff */
.L_x_1359:
[----:B--2---:R2:W3:Y:S02]  /*1b2d0*/  SYNCS.PHASECHK.TRANS64.TRYWAIT P0, [R2+URZ+0x28840], R3 ;  /* 0x02884003020075a7 */ /* 0x0044e4000800017f */
[----:B---3--:R-:W-:Y:S05]  /*1b2e0*/  @!P0 NANOSLEEP.SYNCS 0x989680 ;  /* 0x009896800000895d */ /* 0x008fea0003900000 */
[----:B------:R-:W3:Y:S02]  /*1b2f0*/  @!P0 SYNCS.PHASECHK.TRANS64 P0, [R2+URZ+0x28840], R3 ;  /* 0x02884003020085a7 */ /* 0x000ee4000800007f */
[----:B---3--:R-:W-:Y:S05]  /*1b300*/  @!P0 BRA `(.L_x_1359) ;  /* 0xfffffffc00f08947 */ /* 0x008fea000383ffff */
[----:B------:R-:W-:Y:S05]  /*1b310*/  BRA `(.L_x_1437) ;  /* 0xffffffcc00007947 */ /* 0x000fea000383ffff */
.L_x_1365:
[----:B0-----:R0:W1:Y:S02]  /*1b320*/  SYNCS.PHASECHK.TRANS64.TRYWAIT P0, [R2+URZ+0x60], R5 ;  /* 0x00006005020075a7 */ /* 0x001064000800017f */
[----:B-1----:R-:W-:Y:S05]  /*1b330*/  @!P0 NANOSLEEP.SYNCS 0x989680 ;  /* 0x009896800000895d */ /* 0x002fea0003900000 */
[----:B------:R-:W1:Y:S02]  /*1b340*/  @!P0 SYNCS.PHASECHK.TRANS64 P0, [R2+URZ+0x60], R5 ;  /* 0x00006005020085a7 */ /* 0x000e64000800007f */
[----:B-1----:R-:W-:Y:S05]  /*1b350*/  @!P0 BRA `(.L_x_1365) ;  /* 0xfffffffc00f08947 */ /* 0x002fea000383ffff */
[----:B------:R-:W-:Y:S05]  /*1b360*/  BRA `(.L_x_1438) ;  /* 0xffffffcc00d47947 */ /* 0x000fea000383ffff */
.L_x_1376:
[----:B--2---:R2:W3:Y:S02]  /*1b370*/  SYNCS.PHASECHK.TRANS64.TRYWAIT P0, [R0+URZ+0x28860], R3 ;  /* 0x02886003000075a7 */ /* 0x0044e4000800017f */
[----:B---3--:R-:W-:Y:S05]  /*1b380*/  @!P0 NANOSLEEP.SYNCS 0x989680 ;  /* 0x009896800000895d */ /* 0x008fea0003900000 */
[----:B------:R-:W3:Y:S02]  /*1b390*/  @!P0 SYNCS.PHASECHK.TRANS64 P0, [R0+URZ+0x28860], R3 ;  /* 0x02886003000085a7 */ /* 0x000ee4000800007f */
[----:B---3--:R-:W-:Y:S05]  /*1b3a0*/  @!P0 BRA `(.L_x_1376) ;  /* 0xfffffffc00f08947 */ /* 0x008fea000383ffff */
[----:B------:R-:W-:Y:S05]  /*1b3b0*/  BRA `(.L_x_1439) ;  /* 0xffffffd400207947 */ /* 0x000fea000383ffff */
.L_x_1383:
[----:B--2---:R-:W2:Y:S01]  /*1b3c0*/  LDL R3, [R1] ;  /* 0x0000000001037983 */ /* 0x004ea20000100800 */
[----:B------:R-:W-:Y:S01]  /*1b3d0*/  BSSY B0, `(.L_x_1440) ;  /* 0x0000008000007945 */ /* 0x000fe20003800000 */
[----:B0-----:R-:W-:Y:S02]  /*1b3e0*/  IMAD.MOV.U32 R12, RZ, RZ, RZ ;  /* 0x000000ffff0c7224 */ /* 0x001fe400078e00ff */
[----:B------:R-:W-:Y:S02]  /*1b3f0*/  IMAD.MOV.U32 R11, RZ, RZ, 0x1f ;  /* 0x0000001fff0b7424 */ /* 0x000fe400078e00ff */
[----:B------:R-:W-:Y:S02]  /*1b400*/  IMAD.MOV.U32 R15, RZ, RZ, -0x1 ;  /* 0xffffffffff0f7424 */ /* 0x000fe400078e00ff */
[----:B--2---:R-:W-:-:S07]  /*1b410*/  IMAD.MOV.U32 R13, RZ, RZ, R3 ;  /* 0x000000ffff0d7224 */ /* 0x004fce00078e0003 */
[----:B-1-3--:R-:W-:Y:S05]  /*1b420*/  WARPSYNC.COLLECTIVE R15, `(.L_x_1441) ;  /* 0x000000000f087348 */ /* 0x00afea0003c00000 */
[----:B------:R0:W2:Y:S02]  /*1b430*/  SHFL.IDX P6, R14, R13, R12, R11 ;  /* 0x0000000c0d0e7389 */ /* 0x0000a400000c000b */
[----:B0123--:R-:W-:Y:S01]  /*1b440*/  ENDCOLLECTIVE ;  /* 0x000000000000791b */ /* 0x00ffe20003800000 */
.L_x_1441:
[----:B------:R-:W-:Y:S05]  /*1b450*/  BSYNC B0 ;  /* 0x0000000000007941 */ /* 0x000fea0003800000 */
.L_x_1440:
        /* <DEDUP_REMOVED lines=9> */
.L_x_1442:
[----:B------:R-:W-:Y:S01]  /*1b4f0*/  ULDC UR4, c[0x0][0xc3c] ;  /* 0x00030f0000047ab9 */ /* 0x000fe20000000800 */
        /* <DEDUP_REMOVED lines=12> */
[C---:B------:R-:W-:Y:S02]  /*1b5c0*/  ISETP.GE.U32.AND P3, PT, R16.reuse, 0x4, PT ;  /* 0x000000041000780c */ /* 0x040fe40003f66070 */
[C---:B------:R-:W-:Y:S02]  /*1b5d0*/  ISETP.GE.U32.AND P4, PT, R16.reuse, 0x8, PT ;  /* 0x000000081000780c */ /* 0x040fe40003f86070 */
[----:B------:R-:W-:Y:S01]  /*1b5e0*/  ISETP.GE.U32.AND P5, PT, R16, 0x10, PT ;  /* 0x000000101000780c */ /* 0x000fe20003fa6070 */
[----:B--2---:R-:W-:Y:S01]  /*1b5f0*/  @!P1 IMAD.MOV.U32 R5, RZ, RZ, R6 ;  /* 0x000000ffff059224 */ /* 0x004fe200078e0006 */
[----:B------:R-:W-:-:S02]  /*1b600*/  CS2R R6, SRZ ;  /* 0x0000000000067805 */ /* 0x000fc4000001ff00 */
[----:B---3--:R-:W-:Y:S01]  /*1b610*/  @!P1 IMAD.MOV.U32 R7, RZ, RZ, R4 ;  /* 0x000000ffff079224 */ /* 0x008fe200078e0004 */
[----:B------:R-:W-:-:S03]  /*1b620*/  ISETP.NE.AND P1, PT, R16, RZ, PT ;  /* 0x000000ff1000720c */ /* 0x000fc60003f25270 */
[----:B------:R-:W-:-:S04]  /*1b630*/  IMAD R2, R7, R5, RZ ;  /* 0x0000000507027224 */ /* 0x000fc800078e02ff */
[----:B------:R-:W-:-:S07]  /*1b640*/  IMAD.MOV.U32 R13, RZ, RZ, R2 ;  /* 0x000000ffff0d7224 */ /* 0x000fce00078e0002 */
[----:B------:R-:W-:Y:S05]  /*1b650*/  WARPSYNC.COLLECTIVE R15, `(.L_x_1443) ;  /* 0x000000000f087348 */ /* 0x000fea0003c00000 */
[----:B------:R0:W1:Y:S02]  /*1b660*/  SHFL.UP P6, R14, R13, R12, R11 ;  /* 0x0400000c0d0e7389 */ /* 0x00006400000c000b */
[----:B01----:R-:W-:Y:S01]  /*1b670*/  ENDCOLLECTIVE ;  /* 0x000000000000791b */ /* 0x003fe20003800000 */
.L_x_1443:
[----:B------:R-:W-:Y:S01]  /*1b680*/  IMAD.MOV.U32 R12, RZ, RZ, 0x2 ;  /* 0x00000002ff0c7424 */ /* 0x000fe200078e00ff */
[----:B------:R-:W-:-:S05]  /*1b690*/  SEL R3, R14, RZ, P1 ;  /* 0x000000ff0e037207 */ /* 0x000fca0000800000 */
[----:B------:R-:W-:-:S04]  /*1b6a0*/  IMAD.IADD R2, R2, 0x1, R3 ;  /* 0x0000000102027824 */ /* 0x000fc800078e0203 */
[----:B------:R-:W-:-:S07]  /*1b6b0*/  IMAD.MOV.U32 R13, RZ, RZ, R2 ;  /* 0x000000ffff0d7224 */ /* 0x000fce00078e0002 */
[----:B------:R-:W-:Y:S05]  /*1b6c0*/  WARPSYNC.COLLECTIVE R15, `(.L_x_1444) ;  /* 0x000000000f087348 */ /* 0x000fea0003c00000 */
[----:B------:R0:W1:Y:S02]  /*1b6d0*/  SHFL.UP P6, R14, R13, R12, R11 ;  /* 0x0400000c0d0e7389 */ /* 0x00006400000c000b */
[----:B01----:R-:W-:Y:S01]  /*1b6e0*/  ENDCOLLECTIVE ;  /* 0x000000000000791b */ /* 0x003fe20003800000 */
.L_x_1444:
[----:B------:R-:W-:Y:S01]  /*1b6f0*/  IMAD.MOV.U32 R12, RZ, RZ, 0x4 ;  /* 0x00000004ff0c7424 */ /* 0x000fe200078e00ff */
[----:B------:R-:W-:-:S05]  /*1b700*/  SEL R3, R14, RZ, P2 ;  /* 0x000000ff0e037207 */ /* 0x000fca0001000000 */
[----:B------:R-:W-:-:S04]  /*1b710*/  IMAD.IADD R2, R2, 0x1, R3 ;  /* 0x0000000102027824 */ /* 0x000fc800078e0203 */
[----:B------:R-:W-:-:S07]  /*1b720*/  IMAD.MOV.U32 R13, RZ, RZ, R2 ;  /* 0x000000ffff0d7224 */ /* 0x000fce00078e0002 */
[----:B------:R-:W-:Y:S05]  /*1b730*/  WARPSYNC.COLLECTIVE R15, `(.L_x_1445) ;  /* 0x000000000f087348 */ /* 0x000fea0003c00000 */
[----:B------:R0:W1:Y:S02]  /*1b740*/  SHFL.UP P6, R14, R13, R12, R11 ;  /* 0x0400000c0d0e7389 */ /* 0x00006400000c000b */
[----:B01----:R-:W-:Y:S01]  /*1b750*/  ENDCOLLECTIVE ;  /* 0x000000000000791b */ /* 0x003fe20003800000 */
.L_x_1445:
[----:B------:R-:W-:Y:S01]  /*1b760*/  IMAD.MOV.U32 R12, RZ, RZ, 0x8 ;  /* 0x00000008ff0c7424 */ /* 0x000fe200078e00ff */
[----:B------:R-:W-:-:S05]  /*1b770*/  SEL R3, R14, RZ, P3 ;  /* 0x000000ff0e037207 */ /* 0x000fca0001800000 */
[----:B------:R-:W-:-:S04]  /*1b780*/  IMAD.IADD R2, R2, 0x1, R3 ;  /* 0x0000000102027824 */ /* 0x000fc800078e0203 */
[----:B------:R-:W-:-:S07]  /*1b790*/  IMAD.MOV.U32 R13, RZ, RZ, R2 ;  /* 0x000000ffff0d7224 */ /* 0x000fce00078e0002 */
[----:B------:R-:W-:Y:S05]  /*1b7a0*/  WARPSYNC.COLLECTIVE R15, `(.L_x_1446) ;  /* 0x000000000f087348 */ /* 0x000fea0003c00000 */
[----:B------:R0:W1:Y:S02]  /*1b7b0*/  SHFL.UP P6, R14, R13, R12, R11 ;  /* 0x0400000c0d0e7389 */ /* 0x00006400000c000b */
[----:B01----:R-:W-:Y:S01]  /*1b7c0*/  ENDCOLLECTIVE ;  /* 0x000000000000791b */ /* 0x003fe20003800000 */
.L_x_1446:
[----:B------:R-:W-:Y:S01]  /*1b7d0*/  IMAD.MOV.U32 R12, RZ, RZ, 0x10 ;  /* 0x00000010ff0c7424 */ /* 0x000fe200078e00ff */
[----:B------:R-:W-:-:S05]  /*1b7e0*/  SEL R3, R14, RZ, P4 ;  /* 0x000000ff0e037207 */ /* 0x000fca0002000000 */
[----:B------:R-:W-:-:S04]  /*1b7f0*/  IMAD.IADD R2, R2, 0x1, R3 ;  /* 0x0000000102027824 */ /* 0x000fc800078e0203 */
[----:B------:R-:W-:-:S07]  /*1b800*/  IMAD.MOV.U32 R13, RZ, RZ, R2 ;  /* 0x000000ffff0d7224 */ /* 0x000fce00078e0002 */
[----:B------:R-:W-:Y:S05]  /*1b810*/  WARPSYNC.COLLECTIVE R15, `(.L_x_1447) ;  /* 0x000000000f087348 */ /* 0x000fea0003c00000 */
[----:B------:R0:W1:Y:S02]  /*1b820*/  SHFL.UP P6, R14, R13, R12, R11 ;  /* 0x0400000c0d0e7389 */ /* 0x00006400000c000b */
[----:B01----:R-:W-:Y:S01]  /*1b830*/  ENDCOLLECTIVE ;  /* 0x000000000000791b */ /* 0x003fe20003800000 */
.L_x_1447:
[----:B------:R-:W-:Y:S02]  /*1b840*/  IMAD.MOV.U32 R12, RZ, RZ, 0x1f ;  /* 0x0000001fff0c7424 */ /* 0x000fe400078e00ff */
[----:B------:R-:W-:Y:S01]  /*1b850*/  IMAD.MOV.U32 R11, RZ, RZ, 0x1f ;  /* 0x0000001fff0b7424 */ /* 0x000fe200078e00ff */
[----:B------:R-:W-:-:S05]  /*1b860*/  SEL R3, R14, RZ, P5 ;  /* 0x000000ff0e037207 */ /* 0x000fca0002800000 */
[----:B------:R-:W-:-:S04]  /*1b870*/  IMAD.IADD R2, R2, 0x1, R3 ;  /* 0x0000000102027824 */ /* 0x000fc800078e0203 */
[----:B------:R-:W-:-:S07]  /*1b880*/  IMAD.MOV.U32 R13, RZ, RZ, R2 ;  /* 0x000000ffff0d7224 */ /* 0x000fce00078e0002 */
[----:B------:R-:W-:Y:S05]  /*1b890*/  WARPSYNC.COLLECTIVE R15, `(.L_x_1448) ;  /* 0x000000000f087348 */ /* 0x000fea0003c00000 */
[----:B------:R0:W1:Y:S02]  /*1b8a0*/  SHFL.IDX P6, R14, R13, R12, R11 ;  /* 0x0000000c0d0e7389 */ /* 0x00006400000c000b */
[----:B01----:R-:W-:Y:S01]  /*1b8b0*/  ENDCOLLECTIVE ;  /* 0x000000000000791b */ /* 0x003fe20003800000 */
.L_x_1448:
[----:B------:R-:W-:Y:S01]  /*1b8c0*/  IMAD.MOV.U32 R10, RZ, RZ, R14 ;  /* 0x000000ffff0a7224 */ /* 0x000fe200078e000e */
[----:B------:R-:W-:Y:S06]  /*1b8d0*/  BRA `(.L_x_1449) ;  /* 0xffffffd400a87947 */ /* 0x000fec000383ffff */
.L_x_1386:
[----:B------:R-:W-:Y:S01]  /*1b8e0*/  BSSY B0, `(.L_x_1450) ;  /* 0x0000008000007945 */ /* 0x000fe20003800000 */
[----:B------:R-:W-:Y:S02]  /*1b8f0*/  IMAD.MOV.U32 R13, RZ, RZ, R2 ;  /* 0x000000ffff0d7224 */ /* 0x000fe400078e0002 */
[----:B------:R-:W-:Y:S02]  /*1b900*/  IMAD.MOV.U32 R12, RZ, RZ, 0x1 ;  /* 0x00000001ff0c7424 */ /* 0x000fe400078e00ff */
[----:B------:R-:W-:Y:S02]  /*1b910*/  IMAD.MOV.U32 R11, RZ, RZ, RZ ;  /* 0x000000ffff0b7224 */ /* 0x000fe400078e00ff */
[----:B------:R-:W-:-:S07]  /*1b920*/  IMAD.MOV.U32 R15, RZ, RZ, -0x1 ;  /* 0xffffffffff0f7424 */ /* 0x000fce00078e00ff */
[----:B------:R-:W-:Y:S05]  /*1b930*/  WARPSYNC.COLLECTIVE R15, `(.L_x_1451) ;  /* 0x000000000f087348 */ /* 0x000fea0003c00000 */
[----:B------:R0:W1:Y:S02]  /*1b940*/  SHFL.UP P6, R14, R13, R12, R11 ;  /* 0x0400000c0d0e7389 */ /* 0x00006400000c000b */
[----:B01----:R-:W-:Y:S01]  /*1b950*/  ENDCOLLECTIVE ;  /* 0x000000000000791b */ /* 0x003fe20003800000 */
.L_x_1451:
[----:B------:R-:W-:Y:S05]  /*1b960*/  BSYNC B0 ;  /* 0x0000000000007941 */ /* 0x000fea0003800000 */
.L_x_1450:
[----:B------:R-:W-:Y:S01]  /*1b970*/  SEL R3, R14, RZ, P1 ;  /* 0x000000ff0e037207 */ /* 0x000fe20000800000 */
[----:B------:R-:W-:Y:S02]  /*1b980*/  IMAD.MOV.U32 R12, RZ, RZ, 0x2 ;  /* 0x00000002ff0c7424 */ /* 0x000fe400078e00ff */
[----:B------:R-:W-:Y:S02]  /*1b990*/  IMAD.MOV.U32 R11, RZ, RZ, RZ ;  /* 0x000000ffff0b7224 */ /* 0x000fe400078e00ff */
[----:B------:R-:W-:Y:S02]  /*1b9a0*/  IMAD.IADD R2, R2, 0x1, R3 ;  /* 0x0000000102027824 */ /* 0x000fe400078e0203 */
[----:B------:R-:W-:Y:S02]  /*1b9b0*/  IMAD.MOV.U32 R15, RZ, RZ, -0x1 ;  /* 0xffffffffff0f7424 */ /* 0x000fe400078e00ff */
[----:B------:R-:W-:-:S07]  /*1b9c0*/  IMAD.MOV.U32 R13, RZ, RZ, R2 ;  /* 0x000000ffff0d7224 */ /* 0x000fce00078e0002 */
[----:B------:R-:W-:Y:S05]  /*1b9d0*/  WARPSYNC.COLLECTIVE R15, `(.L_x_1452) ;  /* 0x000000000f087348 */ /* 0x000fea0003c00000 */
[----:B------:R0:W1:Y:S02]  /*1b9e0*/  SHFL.UP P6, R14, R13, R12, R11 ;  /* 0x0400000c0d0e7389 */ /* 0x00006400000c000b */
[----:B01----:R-:W-:Y:S01]  /*1b9f0*/  ENDCOLLECTIVE ;  /* 0x000000000000791b */ /* 0x003fe20003800000 */
.L_x_1452:
[----:B------:R-:W-:Y:S01]  /*1ba00*/  IMAD.MOV.U32 R12, RZ, RZ, 0x4 ;  /* 0x00000004ff0c7424 */ /* 0x000fe200078e00ff */
[----:B------:R-:W-:-:S05]  /*1ba10*/  SEL R3, R14, RZ, P2 ;  /* 0x000000ff0e037207 */ /* 0x000fca0001000000 */
[----:B------:R-:W-:-:S04]  /*1ba20*/  IMAD.IADD R2, R2, 0x1, R3 ;  /* 0x0000000102027824 */ /* 0x000fc800078e0203 */
[----:B------:R-:W-:-:S07]  /*1ba30*/  IMAD.MOV.U32 R13, RZ, RZ, R2 ;  /* 0x000000ffff0d7224 */ /* 0x000fce00078e0002 */
[----:B------:R-:W-:Y:S05]  /*1ba40*/  WARPSYNC.COLLECTIVE R15, `(.L_x_1453) ;  /* 0x000000000f087348 */ /* 0x000fea0003c00000 */
[----:B------:R0:W1:Y:S02]  /*1ba50*/  SHFL.UP P6, R14, R13, R12, R11 ;  /* 0x0400000c0d0e7389 */ /* 0x00006400000c000b */
[----:B01----:R-:W-:Y:S01]  /*1ba60*/  ENDCOLLECTIVE ;  /* 0x000000000000791b */ /* 0x003fe20003800000 */
.L_x_1453:
[----:B------:R-:W-:Y:S01]  /*1ba70*/  IMAD.MOV.U32 R12, RZ, RZ, 0x8 ;  /* 0x00000008ff0c7424 */ /* 0x000fe200078e00ff */
[----:B------:R-:W-:-:S05]  /*1ba80*/  SEL R3, R14, RZ, P3 ;  /* 0x000000ff0e037207 */ /* 0x000fca0001800000 */
[----:B------:R-:W-:-:S04]  /*1ba90*/  IMAD.IADD R2, R2, 0x1, R3 ;  /* 0x0000000102027824 */ /* 0x000fc800078e0203 */
[----:B------:R-:W-:-:S07]  /*1baa0*/  IMAD.MOV.U32 R13, RZ, RZ, R2 ;  /* 0x000000ffff0d7224 */ /* 0x000fce00078e0002 */
[----:B------:R-:W-:Y:S05]  /*1bab0*/  WARPSYNC.COLLECTIVE R15, `(.L_x_1454) ;  /* 0x000000000f087348 */ /* 0x000fea0003c00000 */
[----:B------:R0:W1:Y:S02]  /*1bac0*/  SHFL.UP P6, R14, R13, R12, R11 ;  /* 0x0400000c0d0e7389 */ /* 0x00006400000c000b */
[----:B01----:R-:W-:Y:S01]  /*1bad0*/  ENDCOLLECTIVE ;  /* 0x000000000000791b */ /* 0x003fe20003800000 */
.L_x_1454:
[----:B------:R-:W-:Y:S01]  /*1bae0*/  IMAD.MOV.U32 R12, RZ, RZ, 0x10 ;  /* 0x00000010ff0c7424 */ /* 0x000fe200078e00ff */
[----:B------:R-:W-:-:S05]  /*1baf0*/  SEL R3, R14, RZ, P4 ;  /* 0x000000ff0e037207 */ /* 0x000fca0002000000 */
[----:B------:R-:W-:-:S04]  /*1bb00*/  IMAD.IADD R2, R2, 0x1, R3 ;  /* 0x0000000102027824 */ /* 0x000fc800078e0203 */
[----:B------:R-:W-:-:S07]  /*1bb10*/  IMAD.MOV.U32 R13, RZ, RZ, R2 ;  /* 0x000000ffff0d7224 */ /* 0x000fce00078e0002 */
[----:B------:R-:W-:Y:S05]  /*1bb20*/  WARPSYNC.COLLECTIVE R15, `(.L_x_1455) ;  /* 0x000000000f087348 */ /* 0x000fea0003c00000 */
[----:B------:R0:W1:Y:S02]  /*1bb30*/  SHFL.UP P6, R14, R13, R12, R11 ;  /* 0x0400000c0d0e7389 */ /* 0x00006400000c000b */
[----:B01----:R-:W-:Y:S01]  /*1bb40*/  ENDCOLLECTIVE ;  /* 0x000000000000791b */ /* 0x003fe20003800000 */
.L_x_1455:
        /* <DEDUP_REMOVED lines=8> */
.L_x_1456:
[----:B------:R-:W-:Y:S01]  /*1bbd0*/  IMAD.MOV.U32 R10, RZ, RZ, R14 ;  /* 0x000000ffff0a7224 */ /* 0x000fe200078e000e */
[----:B------:R-:W-:Y:S06]  /*1bbe0*/  BRA `(.L_x_1457) ;  /* 0xffffffd400907947 */ /* 0x000fec000383ffff */
.L_x_1388:
[----:B------:R-:W-:Y:S01]  /*1bbf0*/  BSSY B0, `(.L_x_1458) ;  /* 0x0000006000007945 */ /* 0x000fe20003800000 */
[----:B------:R-:W-:Y:S01]  /*1bc00*/  PLOP3.LUT P6, PT, P6, PT, PT, 0x8, 0x0 ;  /* 0x000000000000781c */ /* 0x000fe200037ce170 */
[----:B------:R-:W-:-:S12]  /*1bc10*/  IMAD.MOV.U32 R15, RZ, RZ, -0x1 ;  /* 0xffffffffff0f7424 */ /* 0x000fd800078e00ff */
[----:B0-----:R-:W-:Y:S05]  /*1bc20*/  WARPSYNC.COLLECTIVE R15, `(.L_x_1459) ;  /* 0x000000000f087348 */ /* 0x001fea0003c00000 */
[----:B------:R-:W-:Y:S01]  /*1bc30*/  VOTE.ANY R14, PT, P6 ;  /* 0x00000000000e7806 */ /* 0x000fe200030e0100 */
[----:B0-----:R-:W-:Y:S06]  /*1bc40*/  ENDCOLLECTIVE ;  /* 0x000000000000791b */ /* 0x001fec0003800000 */
.L_x_1459:
[----:B------:R-:W-:Y:S05]  /*1bc50*/  BSYNC B0 ;  /* 0x0000000000007941 */ /* 0x000fea0003800000 */
.L_x_1458:
[----:B------:R0:W5:Y:S01]  /*1bc60*/  LDL.LU R16, [R1+0xc] ;  /* 0x00000c0001107983 */ /* 0x0001620000300800 */
[----:B------:R-:W-:Y:S02]  /*1bc70*/  IMAD.MOV.U32 R3, RZ, RZ, R14 ;  /* 0x000000ffff037224 */ /* 0x000fe400078e000e */
[----:B------:R-:W-:Y:S02]  /*1bc80*/  IMAD.MOV.U32 R13, RZ, RZ, R5 ;  /* 0x000000ffff0d7224 */ /* 0x000fe400078e0005 */
[----:B------:R-:W1:Y:S01]  /*1bc90*/  POPC R9, R3 ;  /* 0x0000000300097309 */ /* 0x000e620000000000 */
[----:B------:R-:W-:Y:S02]  /*1bca0*/  IMAD.MOV.U32 R11, RZ, RZ, 0x1f ;  /* 0x0000001fff0b7424 */ /* 0x000fe400078e00ff */
[----:B------:R-:W-:Y:S02]  /*1bcb0*/  IMAD.MOV.U32 R15, RZ, RZ, -0x1 ;  /* 0xffffffffff0f7424 */ /* 0x000fe400078e00ff */
[----:B01----:R-:W-:-:S07]  /*1bcc0*/  IMAD.MOV.U32 R12, RZ, RZ, R9 ;  /* 0x000000ffff0c7224 */ /* 0x003fce00078e0009 */
[----:B-----5:R-:W-:Y:S05]  /*1bcd0*/  WARPSYNC.COLLECTIVE R15, `(.L_x_1460) ;  /* 0x000000000f087348 */ /* 0x020fea0003c00000 */
[----:B------:R0:W1:Y:S02]  /*1bce0*/  SHFL.IDX P6, R14, R13, R12, R11 ;  /* 0x0000000c0d0e7389 */ /* 0x00006400000c000b */
[----:B01---5:R-:W-:Y:S01]  /*1bcf0*/  ENDCOLLECTIVE ;  /* 0x000000000000791b */ /* 0x023fe20003800000 */
.L_x_1460:
[----:B------:R-:W-:Y:S02]  /*1bd00*/  IMAD.MOV.U32 R13, RZ, RZ, R7 ;  /* 0x000000ffff0d7224 */ /* 0x000fe400078e0007 */
[----:B------:R-:W-:-:S07]  /*1bd10*/  IMAD.MOV.U32 R4, RZ, RZ, R14 ;  /* 0x000000ffff047224 */ /* 0x000fce00078e000e */
[----:B------:R-:W-:Y:S05]  /*1bd20*/  WARPSYNC.COLLECTIVE R15, `(.L_x_1461) ;  /* 0x000000000f087348 */ /* 0x000fea0003c00000 */
[----:B------:R0:W1:Y:S02]  /*1bd30*/  SHFL.IDX P6, R14, R13, R12, R11 ;  /* 0x0000000c0d0e7389 */ /* 0x00006400000c000b */
[----:B01----:R-:W-:Y:S01]  /*1bd40*/  ENDCOLLECTIVE ;  /* 0x000000000000791b */ /* 0x003fe20003800000 */
.L_x_1461:
[----:B------:R-:W-:Y:S02]  /*1bd50*/  IMAD.MOV.U32 R7, RZ, RZ, R14 ;  /* 0x000000ffff077224 */ /* 0x000fe400078e000e */
[----:B------:R-:W-:-:S05]  /*1bd60*/  IMAD.IADD R5, R9, 0x1, R16 ;  /* 0x0000000109057824 */ /* 0x000fca00078e0210 */
[----:B------:R0:W-:Y:S01]  /*1bd70*/  STL [R1+0xc], R5 ;  /* 0x00000c0501007387 */ /* 0x0001e20000100800 */
[----:B------:R-:W-:Y:S05]  /*1bd80*/  BRA `(.L_x_1462) ;  /* 0xffffffd400707947 */ /* 0x000fea000383ffff */
.L_x_1390:
[----:B------:R-:W-:Y:S01]  /*1bd90*/  BSSY B0, `(.L_x_1463) ;  /* 0x0000008000007945 */ /* 0x000fe20003800000 */
[----:B------:R-:W-:Y:S02]  /*1bda0*/  IMAD.MOV.U32 R13, RZ, RZ, R2 ;  /* 0x000000ffff0d7224 */ /* 0x000fe400078e0002 */
[----:B------:R-:W-:Y:S02]  /*1bdb0*/  IMAD.MOV.U32 R12, RZ, RZ, R9 ;  /* 0x000000ffff0c7224 */ /* 0x000fe400078e0009 */
[----:B------:R-:W-:Y:S02]  /*1bdc0*/  IMAD.MOV.U32 R11, RZ, RZ, 0x1f ;  /* 0x0000001fff0b7424 */ /* 0x000fe400078e00ff */
[----:B------:R-:W-:-:S07]  /*1bdd0*/  IMAD.MOV.U32 R15, RZ, RZ, -0x1 ;  /* 0xffffffffff0f7424 */ /* 0x000fce00078e00ff */
[----:B0-----:R-:W-:Y:S05]  /*1bde0*/  WARPSYNC.COLLECTIVE R15, `(.L_x_1464) ;  /* 0x000000000f087348 */ /* 0x001fea0003c00000 */
[----:B------:R1:W2:Y:S02]  /*1bdf0*/  SHFL.IDX P6, R14, R13, R12, R11 ;  /* 0x0000000c0d0e7389 */ /* 0x0002a400000c000b */
[----:B012---:R-:W-:Y:S01]  /*1be00*/  ENDCOLLECTIVE ;  /* 0x000000000000791b */ /* 0x007fe20003800000 */
.L_x_1464:
[----:B------:R-:W-:Y:S05]  /*1be10*/  BSYNC B0 ;  /* 0x0000000000007941 */ /* 0x000fea0003800000 */
.L_x_1463:
[----:B------:R-:W-:Y:S01]  /*1be20*/  IMAD.MOV.U32 R6, RZ, RZ, R14 ;  /* 0x000000ffff067224 */ /* 0x000fe200078e000e */
[----:B------:R-:W-:Y:S06]  /*1be30*/  BRA `(.L_x_1389) ;  /* 0xffffffd4005c7947 */ /* 0x000fec000383ffff */
.L_x_1396:
[----:B0-----:R0:W1:Y:S02]  /*1be40*/  SYNCS.PHASECHK.TRANS64.TRYWAIT P0, [R0+URZ+0x28820], R3 ;  /* 0x02882003000075a7 */ /* 0x001064000800017f */
[----:B-1----:R-:W-:Y:S05]  /*1be50*/  @!P0 NANOSLEEP.SYNCS 0x989680 ;  /* 0x009896800000895d */ /* 0x002fea0003900000 */
[----:B------:R-:W1:Y:S02]  /*1be60*/  @!P0 SYNCS.PHASECHK.TRANS64 P0, [R0+URZ+0x28820], R3 ;  /* 0x02882003000085a7 */ /* 0x000e64000800007f */
[----:B-1----:R-:W-:Y:S05]  /*1be70*/  @!P0 BRA `(.L_x_1396) ;  /* 0xfffffffc00f08947 */ /* 0x002fea000383ffff */
[----:B------:R-:W-:Y:S05]  /*1be80*/  BRA `(.L_x_1465) ;  /* 0xffffffdc00f87947 */ /* 0x000fea000383ffff */
.L_x_1397:
[----:B------:R-:W1:Y:S01]  /*1be90*/  S2R R2, SR_TID.X ;  /* 0x0000000000027919 */ /* 0x000e620000002100 */
[----:B------:R-:W-:Y:S01]  /*1bea0*/  BSSY B0, `(.L_x_1466) ;  /* 0x000000a000007945 */ /* 0x000fe20003800000 */
[----:B------:R-:W-:Y:S02]  /*1beb0*/  IMAD.MOV.U32 R12, RZ, RZ, RZ ;  /* 0x000000ffff0c7224 */ /* 0x000fe400078e00ff */
[----:B---3--:R-:W-:Y:S02]  /*1bec0*/  IMAD.MOV.U32 R11, RZ, RZ, 0x1f ;  /* 0x0000001fff0b7424 */ /* 0x008fe400078e00ff */
[----:B------:R-:W-:Y:S01]  /*1bed0*/  IMAD.MOV.U32 R15, RZ, RZ, -0x1 ;  /* 0xffffffffff0f7424 */ /* 0x000fe200078e00ff */
[----:B-1----:R-:W-:-:S04]  /*1bee0*/  SHF.R.U32.HI R2, RZ, 0x5, R2 ;  /* 0x00000005ff027819 */ /* 0x002fc80000011602 */
[----:B------:R-:W-:-:S05]  /*1bef0*/  LOP3.LUT R2, R2, 0x3, RZ, 0xc0, !PT ;  /* 0x0000000302027812 */ /* 0x000fca00078ec0ff */
[----:B------:R-:W-:-:S07]  /*1bf00*/  IMAD.MOV.U32 R13, RZ, RZ, R2 ;  /* 0x000000ffff0d7224 */ /* 0x000fce00078e0002 */
[----:B0-----:R-:W-:Y:S05]  /*1bf10*/  WARPSYNC.COLLECTIVE R15, `(.L_x_1467) ;  /* 0x000000000f087348 */ /* 0x001fea0003c00000 */
[----:B------:R1:W2:Y:S02]  /*1bf20*/  SHFL.IDX P6, R14, R13, R12, R11 ;  /* 0x0000000c0d0e7389 */ /* 0x0002a400000c000b */
[----:B012---:R-:W-:Y:S01]  /*1bf30*/  ENDCOLLECTIVE ;  /* 0x000000000000791b */ /* 0x007fe20003800000 */
.L_x_1467:
[----:B------:R-:W-:Y:S05]  /*1bf40*/  BSYNC B0 ;  /* 0x0000000000007941 */ /* 0x000fea0003800000 */
.L_x_1466:
[----:B------:R-:W-:Y:S05]  /*1bf50*/  BRA `(.L_x_1468) ;  /* 0xffffffdc00e07947 */ /* 0x000fea000383ffff */
.L_x_1400:
[----:B------:R-:W-:Y:S01]  /*1bf60*/  BSSY B1, `(.L_x_1469) ;  /* 0x0000006000017945 */ /* 0x000fe20003800000 */
[----:B------:R-:W-:-:S07]  /*1bf70*/  IMAD.MOV.U32 R15, RZ, RZ, -0x1 ;  /* 0xffffffffff0f7424 */ /* 0x000fce00078e00ff */
[----:B01-3--:R-:W-:Y:S05]  /*1bf80*/  WARPSYNC.COLLECTIVE R15, `(.L_x_1470) ;  /* 0x000000000f0c7348 */ /* 0x00bfea0003c00000 */
[----:B------:R-:W-:Y:S02]  /*1bf90*/  ELECT P6, UR62, PT ;  /* 0x00000000003e782f */ /* 0x000fe400038c0000 */
[----:B------:R-:W-:Y:S01]  /*1bfa0*/  MOV R14, UR62 ;  /* 0x0000003e000e7c02 */ /* 0x000fe20008000f00 */
[----:B01-3--:R-:W-:Y:S10]  /*1bfb0*/  ENDCOLLECTIVE ;  /* 0x000000000000791b */ /* 0x00bff40003800000 */
.L_x_1470:
[----:B------:R-:W-:Y:S05]  /*1bfc0*/  BSYNC B1 ;  /* 0x0000000000017941 */ /* 0x000fea0003800000 */
.L_x_1469:
[----:B------:R-:W-:Y:S05]  /*1bfd0*/  BRA `(.L_x_1471) ;  /* 0xffffffdc00d87947 */ /* 0x000fea000383ffff */
.L_x_1402:
[----:B0-----:R0:W1:Y:S02]  /*1bfe0*/  SYNCS.PHASECHK.TRANS64.TRYWAIT P0, [R6+URZ], R5 ;  /* 0x00000005060075a7 */ /* 0x001064000800017f */
[----:B-1----:R-:W-:Y:S05]  /*1bff0*/  @!P0 NANOSLEEP.SYNCS 0x989680 ;  /* 0x009896800000895d */ /* 0x002fea0003900000 */
[----:B------:R-:W1:Y:S02]  /*1c000*/  @!P0 SYNCS.PHASECHK.TRANS64 P0, [R6+URZ], R5 ;  /* 0x00000005060085a7 */ /* 0x000e64000800007f */
[----:B-1----:R-:W-:Y:S05]  /*1c010*/  @!P0 BRA `(.L_x_1402) ;  /* 0xfffffffc00f08947 */ /* 0x002fea000383ffff */
[----:B------:R-:W-:Y:S05]  /*1c020*/  BRA `(.L_x_1472) ;  /* 0xffffffe000107947 */ /* 0x000fea000383ffff */
.L_x_1403:
[----:B-1----:R1:W2:Y:S02]  /*1c030*/  SYNCS.PHASECHK.TRANS64.TRYWAIT P0, [R7+URZ], R2 ;  /* 0x00000002070075a7 */ /* 0x0022a4000800017f */
[----:B--2---:R-:W-:Y:S05]  /*1c040*/  @!P0 NANOSLEEP.SYNCS 0x989680 ;  /* 0x009896800000895d */ /* 0x004fea0003900000 */
[----:B------:R-:W2:Y:S02]  /*1c050*/  @!P0 SYNCS.PHASECHK.TRANS64 P0, [R7+URZ], R2 ;  /* 0x00000002070085a7 */ /* 0x000ea4000800007f */
[----:B--2---:R-:W-:Y:S05]  /*1c060*/  @!P0 BRA `(.L_x_1403) ;  /* 0xfffffffc00f08947 */ /* 0x004fea000383ffff */
[----:B------:R-:W-:Y:S05]  /*1c070*/  BRA `(.L_x_1473) ;  /* 0xffffffe000047947 */ /* 0x000fea000383ffff */
.L_x_1405:
[----:B--2---:R2:W4:Y:S02]  /*1c080*/  SYNCS.PHASECHK.TRANS64.TRYWAIT P0, [R4+URZ], R5 ;  /* 0x00000005040075a7 */ /* 0x004524000800017f */
[----:B----4-:R-:W-:Y:S05]  /*1c090*/  @!P0 NANOSLEEP.SYNCS 0x989680 ;  /* 0x009896800000895d */ /* 0x010fea0003900000 */
[----:B------:R-:W4:Y:S02]  /*1c0a0*/  @!P0 SYNCS.PHASECHK.TRANS64 P0, [R4+URZ], R5 ;  /* 0x00000005040085a7 */ /* 0x000f24000800007f */
[----:B----4-:R-:W-:Y:S05]  /*1c0b0*/  @!P0 BRA `(.L_x_1405) ;  /* 0xfffffffc00f08947 */ /* 0x010fea000383ffff */
[----:B------:R-:W-:Y:S05]  /*1c0c0*/  BRA `(.L_x_1474) ;  /* 0xffffffe000087947 */ /* 0x000fea000383ffff */
.L_x_1475:
        /* <DEDUP_REMOVED lines=11> */
.L_x_3095:


//--------------------- .text._ZN7cutlass13device_kernelIN5flash11enable_sm90INS1_16FlashAttnFwdSm90INS1_25CollectiveMainloopFwdSm90ILi2EN4cute5tupleIJNS5_1CILi1EEES8_S8_EEENS6_IJNS7_ILi128EEESA_SA_EEELi128ENS_6half_tEfNS_4arch4Sm90ELb0ELb1ELb1ELb1ELb0ELb1ELb0ELb1ELb1ELb1ELb1ELb0EEENS1_21CollectiveEpilogueFwdISB_S9_SC_SE_Li256ELb1ELb1ELb1ELb0EEENS1_36VarlenDynamicPersistentTileSchedulerILi128ELi128ELi256ELi128ELb1ELb1ELb1ELb1ELb0ELb1EEEEEEEEEvNT_6ParamsE --------------------------
	.section	.text._ZN7cutlass13device_kernelIN5flash11enable_sm90INS1_16FlashAttnFwdSm90INS1_25CollectiveMainloopFwdSm90ILi2EN4cute5tupleIJNS5_1CILi1EEES8_S8_EEENS6_IJNS7_ILi128EEESA_SA_EEELi128ENS_6half_tEfNS_4arch4Sm90ELb0ELb1ELb1ELb1ELb0ELb1ELb0ELb1ELb1ELb1ELb1ELb0EEENS1_21CollectiveEpilogueFwdISB_S9_SC_SE_Li256ELb1ELb1ELb1ELb0EEENS1_36VarlenDynamicPersistentTileSchedulerILi128ELi128ELi256ELi128ELb1ELb1ELb1ELb1ELb0ELb1EEEEEEEEEvNT_6ParamsE,"ax",@progbits
	.align	128
.text._ZN7cutlass13device_kernelIN5flash11enable_sm90INS1_16FlashAttnFwdSm90INS1_25CollectiveMainloopFwdSm90ILi2EN4cute5tupleIJNS5_1CILi1EEES8_S8_EEENS6_IJNS7_ILi128EEESA_SA_EEELi128ENS_6half_tEfNS_4arch4Sm90ELb0ELb1ELb1ELb1ELb0ELb1ELb0ELb1ELb1ELb1ELb1ELb0EEENS1_21CollectiveEpilogueFwdISB_S9_SC_SE_Li256ELb1ELb1ELb1ELb0EEENS1_36VarlenDynamicPersistentTileSchedulerILi128ELi128ELi256ELi128ELb1ELb1ELb1ELb1ELb0ELb1EEEEEEEEEvNT_6ParamsE:
        .type           _ZN7cutlass13device_kernelIN5flash11enable_sm90INS1_16FlashAttnFwdSm90INS1_25CollectiveMainloopFwdSm90ILi2EN4cute5tupleIJNS5_1CILi1EEES8_S8_EEENS6_IJNS7_ILi128EEESA_SA_EEELi128ENS_6half_tEfNS_4arch4Sm90ELb0ELb1ELb1ELb1ELb0ELb1ELb0ELb1ELb1ELb1ELb1ELb0EEENS1_21CollectiveEpilogueFwdISB_S9_SC_SE_Li256ELb1ELb1ELb1ELb0EEENS1_36VarlenDynamicPersistentTileSchedulerILi128ELi128ELi256ELi128ELb1ELb1ELb1ELb1ELb0ELb1EEEEEEEEEvNT_6ParamsE,@function
        .size           _ZN7cutlass13device_kernelIN5flash11enable_sm90INS1_16FlashAttnFwdSm90INS1_25CollectiveMainloopFwdSm90ILi2EN4cute5tupleIJNS5_1CILi1EEES8_S8_EEENS6_IJNS7_ILi128EEESA_SA_EEELi128ENS_6half_tEfNS_4arch4Sm90ELb0ELb1ELb1ELb1ELb0ELb1ELb0ELb1ELb1ELb1ELb1ELb0EEENS1_21CollectiveEpilogueFwdISB_S9_SC_SE_Li256ELb1ELb1ELb1ELb0EEENS1_36VarlenDynamicPersistentTileSchedulerILi128ELi128ELi256ELi128ELb1ELb1ELb1ELb1ELb0ELb1EEEEEEEEEvNT_6ParamsE,(.L_x_3096 - _ZN7cutlass13device_kernelIN5flash11enable_sm90INS1_16FlashAttnFwdSm90INS1_25CollectiveMainloopFwdSm90ILi2EN4cute5tupleIJNS5_1CILi1EEES8_S8_EEENS6_IJNS7_ILi128EEESA_SA_EEELi128ENS_6half_tEfNS_4arch4Sm90ELb0ELb1ELb1ELb1ELb0ELb1ELb0ELb1ELb1ELb1ELb1ELb0EEENS1_21CollectiveEpilogueFwdISB_S9_SC_SE_Li256ELb1ELb1ELb1ELb0EEENS1_36VarlenDynamicPersistentTileSchedulerILi128ELi128ELi256ELi128ELb1ELb1ELb1ELb1ELb0ELb1EEEEEEEEEvNT_6ParamsE)
        .other          _ZN7cutlass13device_kernelIN5flash11enable_sm90INS1_16FlashAttnFwdSm90INS1_25CollectiveMainloopFwdSm90ILi2EN4cute5tupleIJNS5_1CILi1EEES8_S8_EEENS6_IJNS7_ILi128EEESA_SA_EEELi128ENS_6half_tEfNS_4arch4Sm90ELb0ELb1ELb1ELb1ELb0ELb1ELb0ELb1ELb1ELb1ELb1ELb0EEENS1_21CollectiveEpilogueFwdISB_S9_SC_SE_Li256ELb1ELb1ELb1ELb0EEENS1_36VarlenDynamicPersistentTileSchedulerILi128ELi128ELi256ELi128ELb1ELb1ELb1ELb1ELb0ELb1EEEEEEEEEvNT_6ParamsE,@"STO_CUDA_ENTRY STV_DEFAULT"
_ZN7cutlass13device_kernelIN5flash11enable_sm90INS1_16FlashAttnFwdSm90INS1_25CollectiveMainloopFwdSm90ILi2EN4cute5tupleIJNS5_1CILi1EEES8_S8_EEENS6_IJNS7_ILi128EEESA_SA_EEELi128ENS_6half_tEfNS_4arch4Sm90ELb0ELb1ELb1ELb1ELb0ELb1ELb0ELb1ELb1ELb1ELb1ELb0EEENS1_21CollectiveEpilogueFwdISB_S9_SC_SE_Li256ELb1ELb1ELb1ELb0EEENS1_36VarlenDynamicPersistentTileSchedulerILi128ELi128ELi256ELi128ELb1ELb1ELb1ELb1ELb0ELb1EEEEEEEEEvNT_6ParamsE:
        /* <DEDUP_REMOVED lines=23> */
.L_x_1477:
[----:B------:R-:W-:Y:S05]  /*0170*/  BSYNC B0 ;  /* 0x0000000000007941 */ /* 0x000fea0003800000 */
.L_x_1476:
        /* <DEDUP_REMOVED lines=40> */
.L_x_1478:
        /* <DEDUP_REMOVED lines=22> */
.L_x_1479:
        /* <DEDUP_REMOVED lines=18> */
.L_x_1480:
        /* <DEDUP_REMOVED lines=22> */
.L_x_1481:
        /* <DEDUP_REMOVED lines=22> */
.L_x_1482:
        /* <DEDUP_REMOVED lines=9> */
.L_x_1485:
[----:B------:R-:W-:-:S08]  /*09d0*/  NOP ;  /* 0x0000000000007918 */ /* 0x000fd00000000000 */
[----:B------:R-:W0:Y:S02]  /*09e0*/  USETMAXREG.TRY_ALLOC.CTAPOOL UP0, 0xf0 ;  /* 0x000000f0000079c8 */ /* 0x000e240008000600 */
[----:B0-----:R-:W-:-:S13]  /*09f0*/  PLOP3.LUT P0, PT, PT, PT, UP0, 0x80, 0x0 ;  /* 0x000000000000781c */ /* 0x001fda0003f0f008 */
[----:B------:R-:W-:Y:S05]  /*0a00*/  @!P0 BRA `(.L_x_1485) ;  /* 0xfffffffc00f08947 */ /* 0x000fea000383ffff */
[----:B------:R-:W3:Y:S01]  /*0a10*/  LDL.LU R0, [R1+0x10] ;  /* 0x0000100001007983 */ /* 0x000ee20000300800 */
        /* <DEDUP_REMOVED lines=15> */
[----:B------:R0:W-:Y:S10]  /*0b10*/  STL [R1+0x10], R0 ;  /* 0x0000100001007387 */ /* 0x0001f40000100800 */
[----:B0-----:R-:W-:Y:S05]  /*0b20*/  @P0 BRA `(.L_x_1486) ;  /* 0x0000027c00880947 */ /* 0x001fea0003800000 */
[----:B------:R-:W2:Y:S01]  /*0b30*/  LDL.LU R14, [R1+0x64] ;  /* 0x00006400010e7983 */ /* 0x000ea20000300800 */
[----:B------:R-:W-:Y:S01]  /*0b40*/  VIADD R13, R6, 0xffffff80 ;  /* 0xffffff80060d7836 */ /* 0x000fe20000000000 */
[----:B------:R-:W-:Y:S01]  /*0b50*/  MOV R192, RZ ;  /* 0x000000ff00c07202 */ /* 0x000fe20000000f00 */
[----:B------:R-:W-:Y:S02]  /*0b60*/  VIADD R233, R2, 0x10400 ;  /* 0x0001040002e97836 */ /* 0x000fe40000000000 */
[----:B------:R-:W-:Y:S01]  /*0b70*/  IMAD.MOV.U32 R214, RZ, RZ, RZ ;  /* 0x000000ffffd67224 */ /* 0x000fe200078e00ff */
[----:B------:R-:W-:Y:S01]  /*0b80*/  SHF.R.S32.HI R0, RZ, 0x1f, R13 ;  /* 0x0000001fff007819 */ /* 0x000fe2000001140d */
[----:B------:R-:W-:Y:S02]  /*0b90*/  IMAD.MOV.U32 R184, RZ, RZ, RZ ;  /* 0x000000ffffb87224 */ /* 0x000fe400078e00ff */
[----:B------:R-:W-:Y:S01]  /*0ba0*/  IMAD.MOV.U32 R186, RZ, RZ, RZ ;  /* 0x000000ffffba7224 */ /* 0x000fe200078e00ff */
[CC--:B------:R-:W-:Y:S01]  /*0bb0*/  LEA.HI R3, R0.reuse, R13.reuse, RZ, 0x7 ;  /* 0x0000000d00037211 */ /* 0x0c0fe200078f38ff */
[----:B------:R-:W-:Y:S01]  /*0bc0*/  IMAD.MOV.U32 R22, RZ, RZ, RZ ;  /* 0x000000ffff167224 */ /* 0x000fe200078e00ff */
[----:B------:R-:W-:-:S02]  /*0bd0*/  LEA.HI R5, R0, R13, RZ, 0x5 ;  /* 0x0000000d00057211 */ /* 0x000fc400078f28ff */
[----:B------:R-:W-:Y:S02]  /*0be0*/  LOP3.LUT R234, R3, 0xffffff80, RZ, 0xc0, !PT ;  /* 0xffffff8003ea7812 */ /* 0x000fe400078ec0ff */
[-C--:B------:R-:W-:Y:S01]  /*0bf0*/  LEA.HI R4, R0, R13.reuse, RZ, 0x4 ;  /* 0x0000000d00047211 */ /* 0x080fe200078f20ff */
[----:B------:R-:W-:Y:S01]  /*0c00*/  IMAD.SHL.U32 R6, R5, 0x20, RZ ;  /* 0x0000002005067824 */ /* 0x000fe200078e00ff */
[----:B------:R-:W-:Y:S01]  /*0c10*/  SHF.R.S32.HI R15, RZ, 0x7, R3 ;  /* 0x00000007ff0f7819 */ /* 0x000fe20000011403 */
[C---:B------:R-:W-:Y:S01]  /*0c20*/  IMAD.IADD R234, R13.reuse, 0x1, -R234 ;  /* 0x000000010dea7824 */ /* 0x040fe200078e0aea */
[----:B------:R-:W-:Y:S02]  /*0c30*/  LOP3.LUT R5, R4, 0x3fffff0, RZ, 0xc0, !PT ;  /* 0x03fffff004057812 */ /* 0x000fe400078ec0ff */
[----:B------:R-:W-:Y:S02]  /*0c40*/  LOP3.LUT R6, R6, 0xfffffc00, RZ, 0xc0, !PT ;  /* 0xfffffc0006067812 */ /* 0x000fe400078ec0ff */
[----:B------:R-:W-:Y:S01]  /*0c50*/  SHF.R.S32.HI R9, RZ, 0x1f, R234 ;  /* 0x0000001fff097819 */ /* 0x000fe200000114ea */
[----:B------:R-:W-:Y:S01]  /*0c60*/  IMAD.IADD R5, R13, 0x1, -R5 ;  /* 0x000000010d057824 */ /* 0x000fe200078e0a05 */
[----:B------:R-:W-:-:S02]  /*0c70*/  LEA.HI R23, R0, R13, RZ, 0x3 ;  /* 0x0000000d00177211 */ /* 0x000fc400078f18ff */
[CC--:B------:R-:W-:Y:S02]  /*0c80*/  LEA.HI R8, R9.reuse, R234.reuse, RZ, 0x2 ;  /* 0x000000ea09087211 */ /* 0x0c0fe400078f10ff */
[----:B------:R-:W-:Y:S02]  /*0c90*/  LEA.HI R12, R0, R13, RZ, 0x2 ;  /* 0x0000000d000c7211 */ /* 0x000fe400078f10ff */
[--C-:B------:R-:W-:Y:S02]  /*0ca0*/  SHF.R.S32.HI R10, RZ, 0x2, R8.reuse ;  /* 0x00000002ff0a7819 */ /* 0x100fe40000011408 */
[----:B------:R-:W-:Y:S02]  /*0cb0*/  SHF.R.S32.HI R7, RZ, 0x1f, R8 ;  /* 0x0000001fff077819 */ /* 0x000fe40000011408 */
[----:B------:R-:W-:Y:S02]  /*0cc0*/  LEA.HI R9, R9, R234, RZ, 0x5 ;  /* 0x000000ea09097211 */ /* 0x000fe400078f28ff */
[----:B------:R-:W-:-:S02]  /*0cd0*/  LEA.HI R7, R7, R10, RZ, 0x3 ;  /* 0x0000000a07077211 */ /* 0x000fc400078f18ff */
[----:B------:R-:W-:Y:S02]  /*0ce0*/  LEA.HI R3, R3, R15, RZ, 0x1 ;  /* 0x0000000f03037211 */ /* 0x000fe400078f08ff */
[----:B------:R-:W-:Y:S01]  /*0cf0*/  LOP3.LUT R11, R7, 0xfffffff8, RZ, 0xc0, !PT ;  /* 0xfffffff8070b7812 */ /* 0x000fe200078ec0ff */
[----:B------:R-:W-:Y:S01]  /*0d00*/  IMAD R7, R5, 0x40, R6 ;  /* 0x0000004005077824 */ /* 0x000fe200078e0206 */
[----:B------:R-:W-:Y:S02]  /*0d10*/  SHF.R.S32.HI R5, RZ, 0x4, R4 ;  /* 0x00000004ff057819 */ /* 0x000fe40000011404 */
[----:B------:R-:W-:Y:S01]  /*0d20*/  LEA.HI R0, R0, R13, RZ, 0x6 ;  /* 0x0000000d00007211 */ /* 0x000fe200078f30ff */
[----:B------:R-:W-:Y:S01]  /*0d30*/  IMAD.IADD R10, R10, 0x1, -R11 ;  /* 0x000000010a0a7824 */ /* 0x000fe200078e0a0b */
[----:B------:R-:W-:Y:S02]  /*0d40*/  LEA.HI R4, R4, R5, RZ, 0x1 ;  /* 0x0000000504047211 */ /* 0x000fe400078f08ff */
[----:B------:R-:W-:Y:S01]  /*0d50*/  LOP3.LUT R208, R23, 0xfffffff8, RZ, 0xc0, !PT ;  /* 0xfffffff817d07812 */ /* 0x000fe200078ec0ff */
[----:B------:R-:W-:Y:S01]  /*0d60*/  IMAD.SHL.U32 R0, R0, 0x8, RZ ;  /* 0x0000000800007824 */ /* 0x000fe200078e00ff */
[----:B------:R-:W-:-:S02]  /*0d70*/  SHF.R.S32.HI R23, RZ, 0x3, R23 ;  /* 0x00000003ff177819 */ /* 0x000fc40000011417 */
[----:B------:R-:W-:Y:S01]  /*0d80*/  LOP3.LUT R4, R4, 0x1ffffffe, RZ, 0xc0, !PT ;  /* 0x1ffffffe04047812 */ /* 0x000fe200078ec0ff */
[----:B------:R-:W-:Y:S01]  /*0d90*/  IMAD.IADD R208, R13, 0x1, -R208 ;  /* 0x000000010dd07824 */ /* 0x000fe200078e0ad0 */
[----:B------:R-:W-:Y:S01]  /*0da0*/  SHF.R.S32.HI R9, RZ, 0x5, R9 ;  /* 0x00000005ff097819 */ /* 0x000fe20000011409 */
[----:B------:R-:W-:Y:S01]  /*0db0*/  VIADD R213, R23, 0x20 ;  /* 0x0000002017d57836 */ /* 0x000fe20000000000 */
[----:B------:R-:W-:Y:S01]  /*0dc0*/  LOP3.LUT R3, R3, 0x3fffffe, RZ, 0xc0, !PT ;  /* 0x03fffffe03037812 */ /* 0x000fe200078ec0ff */
[----:B------:R-:W-:Y:S01]  /*0dd0*/  IMAD.IADD R4, R5, 0x1, -R4 ;  /* 0x0000000105047824 */ /* 0x000fe200078e0a04 */
[----:B------:R-:W-:Y:S01]  /*0de0*/  LOP3.LUT R204, R0, 0xfffffe00, RZ, 0xc0, !PT ;  /* 0xfffffe0000cc7812 */ /* 0x000fe200078ec0ff */
[----:B------:R-:W-:Y:S01]  /*0df0*/  VIADD R212, R23, 0x40 ;  /* 0x0000004017d47836 */ /* 0x000fe20000000000 */
[----:B------:R-:W-:Y:S01]  /*0e00*/  SHF.R.S32.HI R0, RZ, 0x1f, R213 ;  /* 0x0000001fff007819 */ /* 0x000fe200000114d5 */
[----:B------:R-:W-:Y:S01]  /*0e10*/  IMAD R10, R9, 0x10, R10 ;  /* 0x00000010090a7824 */ /* 0x000fe200078e020a */
[----:B------:R-:W-:Y:S01]  /*0e20*/  LOP3.LUT R12, R12, 0xfffffffc, RZ, 0xc0, !PT ;  /* 0xfffffffc0c0c7812 */ /* 0x000fe200078ec0ff */
[----:B------:R-:W-:Y:S01]  /*0e30*/  IMAD.IADD R3, R15, 0x1, -R3 ;  /* 0x000000010f037824 */ /* 0x000fe200078e0a03 */
[----:B------:R-:W-:Y:S01]  /*0e40*/  LEA.HI R0, R0, R213, RZ, 0x3 ;  /* 0x000000d500007211 */ /* 0x000fe200078f18ff */
[----:B------:R-:W-:Y:S01]  /*0e50*/  IMAD R4, R4, 0x8, R7 ;  /* 0x0000000804047824 */ /* 0x000fe200078e0207 */
[----:B------:R-:W-:Y:S01]  /*0e60*/  SHF.R.S32.HI R7, RZ, 0x1f, R212 ;  /* 0x0000001fff077819 */ /* 0x000fe200000114d4 */
[----:B------:R-:W-:Y:S01]  /*0e70*/  IMAD R10, R3, 0x40, R10 ;  /* 0x00000040030a7824 */ /* 0x000fe200078e020a */
[----:B------:R-:W-:Y:S01]  /*0e80*/  IADD3 R12, R13, -R12, RZ ;  /* 0x8000000c0d0c7210 */ /* 0x000fe20007ffe0ff */
[----:B------:R-:W-:Y:S01]  /*0e90*/  IMAD.SHL.U32 R3, R23, 0x40, RZ ;  /* 0x0000004017037824 */ /* 0x000fe200078e00ff */
[----:B------:R-:W-:Y:S01]  /*0ea0*/  LEA.HI R7, R7, R212, RZ, 0x3 ;  /* 0x000000d407077211 */ /* 0x000fe200078f18ff */
[----:B------:R-:W-:Y:S01]  /*0eb0*/  VIADD R211, R23, 0x60 ;  /* 0x0000006017d37836 */ /* 0x000fe20000000000 */
[----:B------:R-:W-:Y:S01]  /*0ec0*/  SHF.L.U32 R199, R213, 0x6, RZ ;  /* 0x00000006d5c77819 */ /* 0x000fe200000006ff */
[----:B------:R-:W-:Y:S01]  /*0ed0*/  IMAD.SHL.U32 R198, R212, 0x40, RZ ;  /* 0x00000040d4c67824 */ /* 0x000fe200078e00ff */
[----:B------:R0:W-:Y:S01]  /*0ee0*/  STL [R1+0x50], R4 ;  /* 0x0000500401007387 */ /* 0x0001e20000100800 */
[----:B------:R-:W-:Y:S01]  /*0ef0*/  IMAD.SHL.U32 R16, R208, 0x8, RZ ;  /* 0x00000008d0107824 */ /* 0x000fe200078e00ff */
[----:B------:R-:W-:Y:S01]  /*0f00*/  LOP3.LUT R3, R3, 0x1c0, RZ, 0xc0, !PT ;  /* 0x000001c003037812 */ /* 0x000fe200078ec0ff */
[----:B------:R-:W-:Y:S01]  /*0f10*/  IMAD.SHL.U32 R0, R0, 0x40, RZ ;  /* 0x0000004000007824 */ /* 0x000fe200078e00ff */
[----:B------:R-:W-:Y:S01]  /*0f20*/  LEA.HI R6, R12, R12, RZ, 0x1 ;  /* 0x0000000c0c067211 */ /* 0x000fe200078f08ff */
[----:B------:R-:W-:Y:S01]  /*0f30*/  IMAD.SHL.U32 R7, R7, 0x40, RZ ;  /* 0x0000004007077824 */ /* 0x000fe200078e00ff */
[----:B------:R-:W-:Y:S01]  /*0f40*/  LOP3.LUT R199, R199, 0x1c0, RZ, 0xc0, !PT ;  /* 0x000001c0c7c77812 */ /* 0x000fe200078ec0ff */
[----:B------:R-:W-:Y:S01]  /*0f50*/  IMAD.SHL.U32 R197, R211, 0x40, RZ ;  /* 0x00000040d3c57824 */ /* 0x000fe200078e00ff */
[----:B------:R-:W-:Y:S01]  /*0f60*/  LOP3.LUT R198, R198, 0x1c0, RZ, 0xc0, !PT ;  /* 0x000001c0c6c67812 */ /* 0x000fe200078ec0ff */
[----:B------:R-:W-:Y:S01]  /*0f70*/  STL [R1+0x4c], R10 ;  /* 0x00004c0a01007387 */ /* 0x000fe20000100800 */
[----:B0-----:R-:W-:Y:S01]  /*0f80*/  SHF.R.S32.HI R4, RZ, 0x1f, R211 ;  /* 0x0000001fff047819 */ /* 0x001fe200000114d3 */
[----:B------:R-:W-:Y:S01]  /*0f90*/  IMAD.SHL.U32 R18, R208, 0x4, RZ ;  /* 0x00000004d0127824 */ /* 0x000fe200078e00ff */
[----:B------:R-:W-:Y:S01]  /*0fa0*/  SHF.R.U32.HI R203, RZ, 0x3, R3 ;  /* 0x00000003ffcb7819 */ /* 0x000fe20000011603 */
[----:B------:R-:W-:Y:S01]  /*0fb0*/  VIADD R190, R16, 0x40 ;  /* 0x0000004010be7836 */ /* 0x000fe20000000000 */
[----:B------:R-:W-:Y:S01]  /*0fc0*/  LOP3.LUT R206, R3, 0x38, R16, 0xf8, !PT ;  /* 0x0000003803ce7812 */ /* 0x000fe200078ef810 */
[----:B------:R-:W-:Y:S01]  /*0fd0*/  VIADD R185, R18, 0x20 ;  /* 0x0000002012b97836 */ /* 0x000fe20000000000 */
[----:B------:R-:W-:-:S02]  /*0fe0*/  LEA.HI R4, R4, R211, RZ, 0x3 ;  /* 0x000000d304047211 */ /* 0x000fc400078f18ff */
[----:B------:R-:W-:Y:S02]  /*0ff0*/  LOP3.LUT R3, R8, 0x7ffffffc, RZ, 0xc0, !PT ;  /* 0x7ffffffc08037812 */ /* 0x000fe400078ec0ff */
[----:B------:R-:W-:Y:S01]  /*1000*/  LOP3.LUT R5, R6, 0x1ffffffe, RZ, 0xc0, !PT ;  /* 0x1ffffffe06057812 */ /* 0x000fe200078ec0ff */
[----:B------:R-:W-:Y:S01]  /*1010*/  IMAD.SHL.U32 R4, R4, 0x40, RZ ;  /* 0x0000004004047824 */ /* 0x000fe200078e00ff */
[----:B------:R-:W-:Y:S01]  /*1020*/  LOP3.LUT R9, R199, 0x38, R16, 0xf8, !PT ;  /* 0x00000038c7097812 */ /* 0x000fe200078ef810 */
[----:B------:R-:W-:Y:S01]  /*1030*/  IMAD.IADD R3, R234, 0x1, -R3 ;  /* 0x00000001ea037824 */ /* 0x000fe200078e0a03 */
[----:B------:R-:W-:Y:S01]  /*1040*/  LOP3.LUT R202, R0, 0xfffffe00, RZ, 0xc0, !PT ;  /* 0xfffffe0000ca7812 */ /* 0x000fe200078ec0ff */
[----:B------:R-:W-:Y:S01]  /*1050*/  IMAD.IADD R5, R12, 0x1, -R5 ;  /* 0x000000010c057824 */ /* 0x000fe200078e0a05 */
[----:B------:R-:W-:Y:S01]  /*1060*/  SHF.R.U32.HI R13, RZ, 0x3, R198 ;  /* 0x00000003ff0d7819 */ /* 0x000fe200000116c6 */
[----:B------:R-:W-:Y:S01]  /*1070*/  IMAD.SHL.U32 R188, R3, 0x2, RZ ;  /* 0x0000000203bc7824 */ /* 0x000fe200078e00ff */
[----:B------:R-:W-:-:S02]  /*1080*/  LOP3.LUT R6, R198, 0x38, R16, 0xf8, !PT ;  /* 0x00000038c6067812 */ /* 0x000fc400078ef810 */
[----:B------:R-:W-:Y:S01]  /*1090*/  LOP3.LUT R201, R7, 0xfffffe00, RZ, 0xc0, !PT ;  /* 0xfffffe0007c97812 */ /* 0x000fe200078ec0ff */
[C---:B------:R-:W-:Y:S01]  /*10a0*/  VIADD R232, R188.reuse, 0x8 ;  /* 0x00000008bce87836 */ /* 0x040fe20000000000 */
[----:B------:R-:W-:Y:S01]  /*10b0*/  LOP3.LUT R197, R197, 0x1c0, RZ, 0xc0, !PT ;  /* 0x000001c0c5c57812 */ /* 0x000fe200078ec0ff */
[C---:B------:R-:W-:Y:S01]  /*10c0*/  VIADD R231, R188.reuse, 0x10 ;  /* 0x00000010bce77836 */ /* 0x040fe20000000000 */
[----:B------:R-:W-:Y:S01]  /*10d0*/  LOP3.LUT R6, R201, R6, R13, 0xf6, !PT ;  /* 0x00000006c9067212 */ /* 0x000fe200078ef60d */
[C---:B------:R-:W-:Y:S01]  /*10e0*/  VIADD R230, R188.reuse, 0x18 ;  /* 0x00000018bce67836 */ /* 0x040fe20000000000 */
[----:B------:R-:W-:Y:S01]  /*10f0*/  SHF.R.U32.HI R12, RZ, 0x3, R197 ;  /* 0x00000003ff0c7819 */ /* 0x000fe200000116c5 */
[C---:B------:R-:W-:Y:S01]  /*1100*/  VIADD R229, R188.reuse, 0x20 ;  /* 0x00000020bce57836 */ /* 0x040fe20000000000 */
[----:B------:R-:W-:Y:S01]  /*1110*/  LOP3.LUT R11, R197, 0x38, R16, 0xf8, !PT ;  /* 0x00000038c50b7812 */ /* 0x000fe200078ef810 */
[----:B------:R-:W-:Y:S01]  /*1120*/  VIADD R228, R188, 0x28 ;  /* 0x00000028bce47836 */ /* 0x000fe20000000000 */
[----:B------:R-:W-:Y:S01]  /*1130*/  LOP3.LUT R200, R4, 0xfffffe00, RZ, 0xc0, !PT ;  /* 0xfffffe0004c87812 */ /* 0x000fe200078ec0ff */
[C---:B------:R-:W-:Y:S01]  /*1140*/  VIADD R226, R188.reuse, 0x38 ;  /* 0x00000038bce27836 */ /* 0x040fe20000000000 */
[C---:B------:R-:W-:Y:S01]  /*1150*/  IADD3 R227, R188.reuse, 0x30, RZ ;  /* 0x00000030bce37810 */ /* 0x040fe20007ffe0ff */
[----:B------:R-:W-:Y:S01]  /*1160*/  VIADD R225, R188, 0x40 ;  /* 0x00000040bce17836 */ /* 0x000fe20000000000 */
[----:B------:R-:W-:Y:S01]  /*1170*/  LOP3.LUT R4, R200, R11, R12, 0xf6, !PT ;  /* 0x0000000bc8047212 */ /* 0x000fe200078ef60c */
[----:B------:R-:W-:Y:S01]  /*1180*/  VIADD R224, R188, 0x48 ;  /* 0x00000048bce07836 */ /* 0x000fe20000000000 */
[----:B------:R-:W-:Y:S01]  /*1190*/  LOP3.LUT R206, R204, R206, R203, 0xf6, !PT ;  /* 0x000000ceccce7212 */ /* 0x000fe200078ef6cb */
        /* <DEDUP_REMOVED lines=9> */
[----:B------:R-:W-:Y:S01]  /*1230*/  LEA R205, R206, R233, 0x1 ;  /* 0x000000e9cecd7211 */ /* 0x000fe200078e08ff */
[----:B------:R-:W-:Y:S01]  /*1240*/  VIADD R218, R188, 0x78 ;  /* 0x00000078bcda7836 */ /* 0x000fe20000000000 */
[----:B------:R-:W-:-:S02]  /*1250*/  SHF.R.S32.HI R237, RZ, 0x1f, R220 ;  /* 0x0000001fffed7819 */ /* 0x000fc400000114dc */
[----:B------:R-:W-:Y:S02]  /*1260*/  SHF.R.S32.HI R236, RZ, 0x1f, R219 ;  /* 0x0000001fffec7819 */ /* 0x000fe400000114db */
[----:B------:R-:W-:Y:S02]  /*1270*/  SHF.R.S32.HI R235, RZ, 0x1f, R218 ;  /* 0x0000001fffeb7819 */ /* 0x000fe400000114da */
[----:B------:R-:W-:Y:S02]  /*1280*/  LEA R196, R5, R10, 0x3 ;  /* 0x0000000a05c47211 */ /* 0x000fe400078e18ff */
[----:B--2---:R-:W-:Y:S02]  /*1290*/  LOP3.LUT R191, R14, 0x1, RZ, 0xfc, !PT ;  /* 0x000000010ebf7812 */ /* 0x004fe400078efcff */
[----:B------:R-:W-:-:S04]  /*12a0*/  SHF.R.U32.HI R14, RZ, 0x3, R199 ;  /* 0x00000003ff0e7819 */ /* 0x000fc800000116c7 */
[----:B------:R-:W-:-:S05]  /*12b0*/  LOP3.LUT R0, R202, R9, R14, 0xf6, !PT ;  /* 0x00000009ca007212 */ /* 0x000fca00078ef60e */
[--C-:B------:R-:W-:Y:S02]  /*12c0*/  IMAD R3, R0, 0x2, R233.reuse ;  /* 0x0000000200037824 */ /* 0x100fe400078e02e9 */
[----:B------:R-:W-:-:S05]  /*12d0*/  IMAD R0, R6, 0x2, R233 ;  /* 0x0000000206007824 */ /* 0x000fca00078e02e9 */
[----:B------:R0:W-:Y:S04]  /*12e0*/  STL [R1+0x3c], R0 ;  /* 0x00003c0001007387 */ /* 0x0001e80000100800 */
[----:B------:R1:W-:Y:S01]  /*12f0*/  STL [R1+0x40], R3 ;  /* 0x0000400301007387 */ /* 0x0003e20000100800 */
[----:B0-----:R-:W-:Y:S02]  /*1300*/  SHF.R.S32.HI R0, RZ, 0x1f, R188 ;  /* 0x0000001fff007819 */ /* 0x001fe400000114bc */
[----:B------:R-:W-:Y:S01]  /*1310*/  SHF.R.S32.HI R0, RZ, 0x1f, R230 ;  /* 0x0000001fff007819 */ /* 0x000fe200000114e6 */
[----:B-1----:R-:W-:Y:S01]  /*1320*/  IMAD R3, R4, 0x2, R233 ;  /* 0x0000000204037824 */ /* 0x002fe200078e02e9 */
[----:B------:R-:W-:Y:S02]  /*1330*/  SHF.R.S32.HI R4, RZ, 0x1f, R232 ;  /* 0x0000001fff047819 */ /* 0x000fe400000114e8 */
[----:B------:R-:W-:-:S02]  /*1340*/  SHF.R.S32.HI R4, RZ, 0x1f, R229 ;  /* 0x0000001fff047819 */ /* 0x000fc400000114e5 */
[----:B------:R0:W-:Y:S01]  /*1350*/  STL [R1+0x38], R3 ;  /* 0x0000380301007387 */ /* 0x0001e20000100800 */
[----:B------:R-:W-:Y:S02]  /*1360*/  SHF.R.S32.HI R0, RZ, 0x1f, R227 ;  /* 0x0000001fff007819 */ /* 0x000fe400000114e3 */
[----:B------:R-:W-:Y:S02]  /*1370*/  SHF.R.S32.HI R4, RZ, 0x1f, R226 ;  /* 0x0000001fff047819 */ /* 0x000fe400000114e2 */
[----:B------:R-:W-:Y:S02]  /*1380*/  SHF.R.S32.HI R0, RZ, 0x1f, R224 ;  /* 0x0000001fff007819 */ /* 0x000fe400000114e0 */
[----:B------:R-:W-:Y:S02]  /*1390*/  SHF.R.S32.HI R4, RZ, 0x1f, R223 ;  /* 0x0000001fff047819 */ /* 0x000fe400000114df */
[----:B------:R-:W-:Y:S02]  /*13a0*/  SHF.R.S32.HI R0, RZ, 0x1f, R221 ;  /* 0x0000001fff007819 */ /* 0x000fe400000114dd */
[----:B0-----:R-:W-:-:S02]  /*13b0*/  SHF.R.S32.HI R3, RZ, 0x1f, R231 ;  /* 0x0000001fff037819 */ /* 0x001fc400000114e7 */
[----:B------:R-:W-:Y:S02]  /*13c0*/  SHF.R.S32.HI R3, RZ, 0x1f, R228 ;  /* 0x0000001fff037819 */ /* 0x000fe400000114e4 */
[----:B------:R-:W-:Y:S02]  /*13d0*/  SHF.R.S32.HI R3, RZ, 0x1f, R225 ;  /* 0x0000001fff037819 */ /* 0x000fe400000114e1 */
[----:B------:R-:W-:-:S07]  /*13e0*/  SHF.R.S32.HI R3, RZ, 0x1f, R222 ;  /* 0x0000001fff037819 */ /* 0x000fce00000114de */
.L_x_1761:
[----:B------:R-:W-:Y:S05]  /*13f0*/  YIELD ;  /* 0x0000000000007946 */ /* 0x000fea0003800000 */
[----:B------:R-:W-:Y:S01]  /*1400*/  ULDC.64 UR4, c[0x0][0xa28] ;  /* 0x00028a0000047ab9 */ /* 0x000fe20000000a00 */
[----:B0-2---:R-:W0:Y:S01]  /*1410*/  LDC.64 R6, c[0x0][0xa08] ;  /* 0x00028200ff067b82 */ /* 0x005e220000000a00 */
[----:B------:R-:W-:Y:S01]  /*1420*/  ISETP.NE.U32.AND P1, PT, RZ, UR4, PT ;  /* 0x00000004ff007c0c */ /* 0x000fe2000bf25070 */
[----:B------:R-:W-:Y:S02]  /*1430*/  IMAD.MOV.U32 R12, RZ, RZ, RZ ;  /* 0x000000ffff0c7224 */ /* 0x000fe400078e00ff */
[----:B------:R-:W-:Y:S01]  /*1440*/  IMAD.MOV.U32 R28, RZ, RZ, RZ ;  /* 0x000000ffff1c7224 */ /* 0x000fe200078e00ff */
[----:B------:R-:W-:Y:S01]  /*1450*/  ISETP.NE.AND.EX P1, PT, RZ, UR5, PT, P1 ;  /* 0x00000005ff007c0c */ /* 0x000fe2000bf25310 */
[----:B------:R-:W-:-:S02]  /*1460*/  ULDC.64 UR4, c[0x0][0xa18] ;  /* 0x0002860000047ab9 */ /* 0x000fc40000000a00 */
[----:B------:R-:W-:-:S04]  /*1470*/  ISETP.NE.U32.AND P2, PT, RZ, UR4, PT ;  /* 0x00000004ff007c0c */ /* 0x000fc8000bf45070 */
[----:B------:R-:W-:Y:S01]  /*1480*/  ISETP.NE.AND.EX P2, PT, RZ, UR5, PT, P2 ;  /* 0x00000005ff007c0c */ /* 0x000fe2000bf45320 */
[----:B------:R-:W-:Y:S02]  /*1490*/  ULDC.64 UR4, c[0x0][0xa08] ;  /* 0x0002820000047ab9 */ /* 0x000fe40000000a00 */
[----:B------:R-:W-:-:S03]  /*14a0*/  ISETP.NE.U32.AND P0, PT, RZ, UR4, PT ;  /* 0x00000004ff007c0c */ /* 0x000fc6000bf05070 */
[----:B---3--:R-:W1:Y:S01]  /*14b0*/  @P1 LDC.64 R4, c[0x0][0xa28] ;  /* 0x00028a00ff041b82 */ /* 0x008e620000000a00 */
[----:B------:R-:W-:Y:S01]  /*14c0*/  ISETP.NE.AND.EX P0, PT, RZ, UR5, PT, P0 ;  /* 0x00000005ff007c0c */ /* 0x000fe2000bf05300 */
[----:B0-----:R-:W-:-:S06]  /*14d0*/  IMAD.WIDE R10, R27, 0x4, R6 ;  /* 0x000000041b0a7825 */ /* 0x001fcc00078e0206 */
[----:B----4-:R-:W0:Y:S01]  /*14e0*/  @P2 LDC.64 R8, c[0x0][0xa18] ;  /* 0x00028600ff082b82 */ /* 0x010e220000000a00 */
[----:B------:R-:W-:Y:S02]  /*14f0*/  ULDC UR4, c[0x0][0x288] ;  /* 0x0000a20000047ab9 */ /* 0x000fe40000000800 */
[----:B------:R-:W-:Y:S01]  /*1500*/  IMAD.U32 R187, RZ, RZ, UR4 ;  /* 0x00000004ffbb7e24 */ /* 0x000fe2000f8e00ff */
[----:B------:R-:W-:Y:S02]  /*1510*/  ULDC.64 UR4, c[0x0][0x418] ;  /* 0x0001060000047ab9 */ /* 0x000fe40000000a00 */
[----:B------:R2:W5:Y:S01]  /*1520*/  @P0 LDG.E R28, desc[UR40][R10.64] ;  /* 0x000000280a1c0981 */ /* 0x000562000c1e1900 */
[----:B-1----:R-:W-:-:S05]  /*1530*/  @P1 IMAD.WIDE R4, R27, 0x4, R4 ;  /* 0x000000041b041825 */ /* 0x002fca00078e0204 */
[----:B------:R2:W5:Y:S01]  /*1540*/  @P1 LDG.E R12, desc[UR40][R4.64] ;  /* 0x00000028040c1981 */ /* 0x000562000c1e1900 */
[----:B0-----:R-:W-:-:S05]  /*1550*/  @P2 IMAD.WIDE R6, R27, 0x4, R8 ;  /* 0x000000041b062825 */ /* 0x001fca00078e0208 */
[----:B------:R2:W5:Y:S01]  /*1560*/  @P2 LDG.E R187, desc[UR40][R6.64] ;  /* 0x0000002806bb2981 */ /* 0x000562000c1e1900 */
[----:B------:R-:W-:-:S03]  /*1570*/  UISETP.NE.U32.AND UP0, UPT, UR4, URZ, UPT ;  /* 0x0000003f0400728c */ /* 0x000fc6000bf05070 */
[----:B------:R-:W-:Y:S01]  /*1580*/  ULDC UR4, c[0x0][0x424] ;  /* 0x0001090000047ab9 */ /* 0x000fe20000000800 */
[----:B------:R-:W-:-:S03]  /*1590*/  UISETP.NE.AND.EX UP0, UPT, UR5, URZ, UPT, UP0 ;  /* 0x0000003f0500728c */ /* 0x000fc6000bf05300 */
[----:B------:R-:W-:Y:S01]  /*15a0*/  ULDC UR5, c[0x0][0x2f0] ;  /* 0x0000bc0000057ab9 */ /* 0x000fe20000000800 */
[----:B------:R-:W-:-:S04]  /*15b0*/  USEL UR4, UR4, 0x1, UP0 ;  /* 0x0000000104047887 */ /* 0x000fc80008000000 */
[----:B------:R-:W-:-:S03]  /*15c0*/  UIMAD UR4, UR4, UR5, URZ ;  /* 0x00000005040472a4 */ /* 0x000fc6000f8e023f */
[----:B------:R-:W-:Y:S02]  /*15d0*/  ULDC UR5, c[0x0][0x348] ;  /* 0x0000d20000057ab9 */ /* 0x000fe40000000800 */
[----:B------:R-:W-:Y:S02]  /*15e0*/  IMAD.U32 R24, RZ, RZ, UR5 ;  /* 0x00000005ff187e24 */ /* 0x000fe4000f8e00ff */
[----:B------:R-:W-:Y:S01]  /*15f0*/  IMAD.U32 R29, RZ, RZ, UR4 ;  /* 0x00000004ff1d7e24 */ /* 0x000fe2000f8e00ff */
[----:B--2---:R-:W-:Y:S06]  /*1600*/  @P2 BRA `(.L_x_1487) ;  /* 0x0000000000242947 */ /* 0x004fec0003800000 */
[----:B------:R-:W-:Y:S02]  /*1610*/  ULDC.64 UR4, c[0x0][0xa00] ;  /* 0x0002800000047ab9 */ /* 0x000fe40000000a00 */
[----:B------:R-:W-:-:S04]  /*1620*/  ISETP.NE.U32.AND P1, PT, RZ, UR4, PT ;  /* 0x00000004ff007c0c */ /* 0x000fc8000bf25070 */
[----:B------:R-:W-:-:S13]  /*1630*/  ISETP.NE.AND.EX P1, PT, RZ, UR5, PT, P1 ;  /* 0x00000005ff007c0c */ /* 0x000fda000bf25310 */
[----:B------:R-:W-:Y:S05]  /*1640*/  @!P1 BRA `(.L_x_1487) ;  /* 0x0000000000149947 */ /* 0x000fea0003800000 */
[----:B------:R-:W0:Y:S02]  /*1650*/  LDC.64 R4, c[0x0][0xa00] ;  /* 0x00028000ff047b82 */ /* 0x000e240000000a00 */
[----:B0-----:R-:W-:-:S05]  /*1660*/  IMAD.WIDE R4, R27, 0x4, R4 ;  /* 0x000000041b047825 */ /* 0x001fca00078e0204 */
[----:B-----5:R-:W2:Y:S04]  /*1670*/  LDG.E R187, desc[UR40][R4.64] ;  /* 0x0000002804bb7981 */ /* 0x020ea8000c1e1900 */
[----:B------:R-:W2:Y:S02]  /*1680*/  LDG.E R0, desc[UR40][R4.64+0x4] ;  /* 0x0000042804007981 */ /* 0x000ea4000c1e1900 */
[----:B--2---:R-:W-:-:S07]  /*1690*/  IMAD.IADD R187, R0, 0x1, -R187 ;  /* 0x0000000100bb7824 */ /* 0x004fce00078e0abb */
.L_x_1487:
[----:B------:R-:W-:Y:S01]  /*16a0*/  ULDC.64 UR4, c[0x0][0xa20] ;  /* 0x0002880000047ab9 */ /* 0x000fe20000000a00 */
[C---:B------:R-:W-:Y:S01]  /*16b0*/  LOP3.LUT R3, R26.reuse, 0xff000000, RZ, 0xc0, !PT ;  /* 0xff0000001a037812 */ /* 0x040fe200078ec0ff */
[----:B------:R-:W-:Y:S01]  /*16c0*/  IMAD.MOV.U32 R210, RZ, RZ, R27 ;  /* 0x000000ffffd27224 */ /* 0x000fe200078e001b */
[----:B------:R-:W-:Y:S02]  /*16d0*/  ISETP.NE.U32.AND P1, PT, RZ, UR4, PT ;  /* 0x00000004ff007c0c */ /* 0x000fe4000bf25070 */
[C---:B------:R-:W-:Y:S02]  /*16e0*/  LOP3.LUT R0, R26.reuse, 0xff0000, RZ, 0xc0, !PT ;  /* 0x00ff00001a007812 */ /* 0x040fe400078ec0ff */
[----:B------:R-:W-:Y:S02]  /*16f0*/  ISETP.NE.AND.EX P1, PT, RZ, UR5, PT, P1 ;  /* 0x00000005ff007c0c */ /* 0x000fe4000bf25310 */
[----:B------:R-:W-:Y:S02]  /*1700*/  SHF.R.U32.HI R3, RZ, 0x8, R3 ;  /* 0x00000008ff037819 */ /* 0x000fe40000011603 */
[----:B------:R-:W-:-:S02]  /*1710*/  LOP3.LUT R207, R26, 0xffff, RZ, 0xc0, !PT ;  /* 0x0000ffff1acf7812 */ /* 0x000fc400078ec0ff */
[----:B------:R-:W-:-:S07]  /*1720*/  LEA.HI R209, R0, R3, RZ, 0x10 ;  /* 0x0000000300d17211 */ /* 0x000fce00078f80ff */
[----:B------:R-:W-:Y:S05]  /*1730*/  @!P1 BRA `(.L_x_1488) ;  /* 0x0000000000109947 */ /* 0x000fea0003800000 */
[----:B------:R-:W0:Y:S02]  /*1740*/  LDC.64 R4, c[0x0][0xa20] ;  /* 0x00028800ff047b82 */ /* 0x000e240000000a00 */
[----:B0-----:R-:W-:-:S05]  /*1750*/  IMAD.WIDE R4, R27, 0x4, R4 ;  /* 0x000000041b047825 */ /* 0x001fca00078e0204 */
[----:B------:R0:W5:Y:S01]  /*1760*/  LDG.E R29, desc[UR40][R4.64] ;  /* 0x00000028041d7981 */ /* 0x000162000c1e1900 */
[----:B------:R-:W-:Y:S05]  /*1770*/  BRA `(.L_x_1489) ;  /* 0x0000000000107947 */ /* 0x000fea0003800000 */
.L_x_1488:
[----:B------:R-:W-:Y:S05]  /*1780*/  @!P0 BRA `(.L_x_1489) ;  /* 0x00000000000c8947 */ /* 0x000fea0003800000 */
[----:B------:R-:W2:Y:S04]  /*1790*/  LDG.E R0, desc[UR40][R10.64] ;  /* 0x000000280a007981 */ /* 0x000ea8000c1e1900 */
[----:B------:R-:W2:Y:S02]  /*17a0*/  LDG.E R29, desc[UR40][R10.64+0x4] ;  /* 0x000004280a1d7981 */ /* 0x000ea4000c1e1900 */
[----:B--2---:R-:W-:-:S07]  /*17b0*/  IMAD.IADD R29, R29, 0x1, -R0 ;  /* 0x000000011d1d7824 */ /* 0x004fce00078e0a00 */
.L_x_1489:
[----:B------:R-:W-:Y:S01]  /*17c0*/  ULDC.64 UR4, c[0x0][0xa10] ;  /* 0x0002840000047ab9 */ /* 0x000fe20000000a00 */
[----:B0-----:R-:W0:Y:S01]  /*17d0*/  LDC R4, c[0x0][0x448] ;  /* 0x00011200ff047b82 */ /* 0x001e220000000800 */
[----:B------:R-:W-:-:S04]  /*17e0*/  ISETP.NE.U32.AND P0, PT, RZ, UR4, PT ;  /* 0x00000004ff007c0c */ /* 0x000fc8000bf05070 */
[----:B------:R-:W-:Y:S01]  /*17f0*/  ISETP.NE.AND.EX P0, PT, RZ, UR5, PT, P0 ;  /* 0x00000005ff007c0c */ /* 0x000fe2000bf05300 */
[----:B------:R-:W-:Y:S02]  /*1800*/  ULDC.64 UR4, c[0x0][0xa30] ;  /* 0x00028c0000047ab9 */ /* 0x000fe40000000a00 */
[----:B------:R-:W-:-:S04]  /*1810*/  ISETP.NE.U32.AND P1, PT, RZ, UR4, PT ;  /* 0x00000004ff007c0c */ /* 0x000fc8000bf25070 */
[----:B------:R-:W-:-:S06]  /*1820*/  ISETP.NE.AND.EX P1, PT, RZ, UR5, PT, P1 ;  /* 0x00000005ff007c0c */ /* 0x000fcc000bf25310 */
[----:B------:R-:W1:Y:S08]  /*1830*/  @P0 LDC.64 R6, c[0x0][0xa10] ;  /* 0x00028400ff060b82 */ /* 0x000e700000000a00 */
[----:B------:R-:W2:Y:S01]  /*1840*/  @P1 LDC.64 R8, c[0x0][0xa30] ;  /* 0x00028c00ff081b82 */ /* 0x000ea20000000a00 */
[----:B-1----:R-:W-:-:S05]  /*1850*/  @P0 IMAD.WIDE R6, R27, 0x4, R6 ;  /* 0x000000041b060825 */ /* 0x002fca00078e0206 */
[----:B------:R-:W3:Y:S04]  /*1860*/  @P0 LDG.E R0, desc[UR40][R6.64] ;  /* 0x0000002806000981 */ /* 0x000ee8000c1e1900 */
[----:B------:R-:W3:Y:S01]  /*1870*/  @P0 LDG.E R3, desc[UR40][R6.64+0x4] ;  /* 0x0000042806030981 */ /* 0x000ee2000c1e1900 */
[----:B-----5:R-:W-:Y:S02]  /*1880*/  IMAD.MOV.U32 R112, RZ, RZ, R29 ;  /* 0x000000ffff707224 */ /* 0x020fe400078e001d */
[----:B--2---:R-:W-:-:S05]  /*1890*/  @P1 IMAD.WIDE R8, R27, 0x4, R8 ;  /* 0x000000041b081825 */ /* 0x004fca00078e0208 */
[----:B------:R1:W5:Y:S01]  /*18a0*/  @P1 LDG.E R112, desc[UR40][R8.64] ;  /* 0x0000002808701981 */ /* 0x000362000c1e1900 */
[----:B0-----:R-:W-:Y:S01]  /*18b0*/  ISETP.NE.AND P1, PT, R4, 0x1, PT ;  /* 0x000000010400780c */ /* 0x001fe20003f25270 */
[----:B------:R-:W-:Y:S01]  /*18c0*/  IMAD.IADD R13, R29, 0x1, -R12 ;  /* 0x000000011d0d7824 */ /* 0x000fe200078e0a0c */
[----:B------:R-:W0:Y:S01]  /*18d0*/  LDC.64 R4, c[0x0][0x9e0] ;  /* 0x00027800ff047b82 */ /* 0x000e220000000a00 */
[----:B------:R-:W-:-:S10]  /*18e0*/  SHF.L.U32 R193, R25, 0x7, RZ ;  /* 0x0000000719c17819 */ /* 0x000fd400000006ff */
[----:B------:R-:W2:Y:S08]  /*18f0*/  @P1 LDC R11, c[0x0][0x44c] ;  /* 0x00011300ff0b1b82 */ /* 0x000eb00000000800 */
[----:B------:R-:W4:Y:S01]  /*1900*/  @P1 LDC R10, c[0x0][0x450] ;  /* 0x00011400ff0a1b82 */ /* 0x000f220000000800 */
[----:B0-----:R-:W-:Y:S01]  /*1910*/  ISETP.GE.AND P2, PT, R5, 0x1, PT ;  /* 0x000000010500780c */ /* 0x001fe20003f46270 */
[----:B---3--:R-:W-:-:S02]  /*1920*/  @P0 IMAD.IADD R24, R3, 0x1, -R0 ;  /* 0x0000000103180824 */ /* 0x008fc400078e0a00 */
[----:B------:R-:W-:Y:S02]  /*1930*/  VIADD R0, R193, 0x7f ;  /* 0x0000007fc1007836 */ /* 0x000fe40000000000 */
[----:B------:R-:W-:Y:S02]  /*1940*/  IMAD.IADD R189, R13, 0x1, R24 ;  /* 0x000000010dbd7824 */ /* 0x000fe400078e0218 */
[----:B--2---:R-:W-:-:S03]  /*1950*/  @P1 IMAD.HI.U32 R3, R0, R11, RZ ;  /* 0x0000000b00031227 */ /* 0x004fc600078e00ff */
[C---:B------:R-:W-:Y:S01]  /*1960*/  IADD3 R7, R189.reuse, 0x1, -R187 ;  /* 0x00000001bd077810 */ /* 0x040fe20007ffe8bb */
[----:B------:R-:W-:Y:S01]  /*1970*/  IMAD.MOV.U32 R6, RZ, RZ, R0 ;  /* 0x000000ffff067224 */ /* 0x000fe200078e0000 */
[----:B----4-:R-:W-:Y:S01]  /*1980*/  @P1 SHF.R.U32.HI R6, RZ, R10, R3 ;  /* 0x0000000aff061219 */ /* 0x010fe20000011603 */
[----:B------:R-:W-:-:S04]  /*1990*/  VIADD R0, R189, 0x7f ;  /* 0x0000007fbd007836 */ /* 0x000fc80000000000 */
[----:B-1----:R-:W-:Y:S01]  /*19a0*/  IMAD.IADD R9, R7, 0x1, R6 ;  /* 0x0000000107097824 */ /* 0x002fe200078e0206 */
[----:B------:R-:W-:-:S03]  /*19b0*/  SHF.R.S32.HI R3, RZ, 0x1f, R0 ;  /* 0x0000001fff037819 */ /* 0x000fc60000011400 */
[----:B------:R-:W-:Y:S01]  /*19c0*/  IMAD.IADD R4, R9, 0x1, R4 ;  /* 0x0000000109047824 */ /* 0x000fe200078e0204 */
[----:B------:R-:W-:-:S04]  /*19d0*/  LEA.HI R3, R3, R0, RZ, 0x7 ;  /* 0x0000000003037211 */ /* 0x000fc800078f38ff */
[----:B------:R-:W-:Y:S01]  /*19e0*/  SHF.R.S32.HI R124, RZ, 0x7, R3 ;  /* 0x00000007ff7c7819 */ /* 0x000fe20000011403 */
[----:B------:R-:W-:Y:S06]  /*19f0*/  @!P2 BRA `(.L_x_1490) ;  /* 0x000000000048a947 */ /* 0x000fec0003800000 */
[C---:B------:R-:W-:Y:S01]  /*1a00*/  ISETP.GT.AND P0, PT, R9.reuse, RZ, PT ;  /* 0x000000ff0900720c */ /* 0x040fe20003f04270 */
[----:B------:R-:W-:Y:S01]  /*1a10*/  BSSY B0, `(.L_x_1491) ;  /* 0x000000e000007945 */ /* 0x000fe20003800000 */
[----:B------:R-:W-:-:S11]  /*1a20*/  VIADD R0, R9, 0xffffffff ;  /* 0xffffffff09007836 */ /* 0x000fd60000000000 */
[----:B------:R-:W-:Y:S05]  /*1a30*/  @P0 BRA `(.L_x_1492) ;  /* 0x00000000001c0947 */ /* 0x000fea0003800000 */
[----:B------:R-:W-:Y:S02]  /*1a40*/  ISETP.NE.AND P0, PT, R5, 0x1, PT ;  /* 0x000000010500780c */ /* 0x000fe40003f05270 */
[----:B------:R-:W-:-:S11]  /*1a50*/  IADD3 R3, -R9, RZ, RZ ;  /* 0x000000ff09037210 */ /* 0x000fd60007ffe1ff */
[----:B------:R-:W0:Y:S02]  /*1a60*/  @P0 LDC.64 R6, c[0x0][0x9e8] ;  /* 0x00027a00ff060b82 */ /* 0x000e240000000a00 */
[----:B0-----:R-:W-:-:S05]  /*1a70*/  @P0 IMAD.HI.U32 R0, R3, R6, RZ ;  /* 0x0000000603000227 */ /* 0x001fca00078e00ff */
[----:B------:R-:W-:-:S04]  /*1a80*/  @P0 SHF.R.U32.HI R3, RZ, R7, R0 ;  /* 0x00000007ff030219 */ /* 0x000fc80000011600 */
[----:B------:R-:W-:Y:S01]  /*1a90*/  LOP3.LUT R0, RZ, R3, RZ, 0x33, !PT ;  /* 0x00000003ff007212 */ /* 0x000fe200078e33ff */
[----:B------:R-:W-:Y:S06]  /*1aa0*/  BRA `(.L_x_1493) ;  /* 0x0000000000107947 */ /* 0x000fec0003800000 */
.L_x_1492:
[----:B------:R-:W-:-:S13]  /*1ab0*/  ISETP.NE.AND P0, PT, R5, 0x1, PT ;  /* 0x000000010500780c */ /* 0x000fda0003f05270 */
[----:B------:R-:W0:Y:S02]  /*1ac0*/  @P0 LDC.64 R6, c[0x0][0x9e8] ;  /* 0x00027a00ff060b82 */ /* 0x000e240000000a00 */
[----:B0-----:R-:W-:-:S05]  /*1ad0*/  @P0 IMAD.HI.U32 R6, R0, R6, RZ ;  /* 0x0000000600060227 */ /* 0x001fca00078e00ff */
[----:B------:R-:W-:-:S07]  /*1ae0*/  @P0 SHF.R.U32.HI R0, RZ, R7, R6 ;  /* 0x00000007ff000219 */ /* 0x000fce0000011606 */
.L_x_1493:
[----:B------:R-:W-:Y:S05]  /*1af0*/  BSYNC B0 ;  /* 0x0000000000007941 */ /* 0x000fea0003800000 */
.L_x_1491:
[----:B------:R-:W-:-:S05]  /*1b00*/  IMAD R3, R0, R5, R5 ;  /* 0x0000000500037224 */ /* 0x000fca00078e0205 */
[----:B------:R-:W-:-:S07]  /*1b10*/  VIMNMX R4, R4, R3, PT ;  /* 0x0000000304047248 */ /* 0x000fce0003fe0100 */
.L_x_1490:
[----:B------:R-:W0:Y:S01]  /*1b20*/  @P1 LDC R6, c[0x0][0x44c] ;  /* 0x00011300ff061b82 */ /* 0x000e220000000800 */
[----:B------:R-:W-:Y:S01]  /*1b30*/  VIADD R4, R4, 0x7f ;  /* 0x0000007f04047836 */ /* 0x000fe20000000000 */
[----:B------:R-:W-:Y:S01]  /*1b40*/  ULDC UR4, c[0x0][0x9dc] ;  /* 0x0002770000047ab9 */ /* 0x000fe20000000800 */
[----:B------:R-:W-:Y:S02]  /*1b50*/  IMAD.MOV.U32 R0, RZ, RZ, R193 ;  /* 0x000000ffff007224 */ /* 0x000fe400078e00c1 */
[----:B------:R-:W-:Y:S01]  /*1b60*/  IMAD.IADD R125, R189, 0x1, -R187 ;  /* 0x00000001bd7d7824 */ /* 0x000fe200078e0abb */
[----:B------:R-:W-:Y:S02]  /*1b70*/  SHF.R.S32.HI R3, RZ, 0x1f, R4 ;  /* 0x0000001fff037819 */ /* 0x000fe40000011404 */
[----:B------:R-:W1:Y:S02]  /*1b80*/  @P1 LDC R7, c[0x0][0x450] ;  /* 0x00011400ff071b82 */ /* 0x000e640000000800 */
[----:B------:R-:W-:-:S04]  /*1b90*/  LEA.HI R3, R3, R4, RZ, 0x7 ;  /* 0x0000000403037211 */ /* 0x000fc800078f38ff */
[----:B------:R-:W-:-:S04]  /*1ba0*/  SHF.R.S32.HI R3, RZ, 0x7, R3 ;  /* 0x00000007ff037819 */ /* 0x000fc80000011403 */
[----:B------:R-:W-:Y:S01]  /*1bb0*/  VIMNMX R8, R124, R3, PT ;  /* 0x000000037c087248 */ /* 0x000fe20003fe0100 */
[----:B0-----:R-:W-:-:S05]  /*1bc0*/  @P1 IMAD.HI.U32 R6, R193, R6, RZ ;  /* 0x00000006c1061227 */ /* 0x001fca00078e00ff */
[----:B-1----:R-:W-:-:S05]  /*1bd0*/  @P1 SHF.R.U32.HI R0, RZ, R7, R6 ;  /* 0x00000007ff001219 */ /* 0x002fca0000011606 */
[----:B------:R-:W-:-:S04]  /*1be0*/  IMAD.IADD R0, R125, 0x1, R0 ;  /* 0x000000017d007824 */ /* 0x000fc800078e0200 */
[----:B------:R-:W-:Y:S01]  /*1bf0*/  VIADD R3, R0, -UR4 ;  /* 0x8000000400037c36 */ /* 0x000fe20008000000 */
[----:B------:R-:W-:Y:S06]  /*1c00*/  @!P2 BRA `(.L_x_1494) ;  /* 0x000000000044a947 */ /* 0x000fec0003800000 */
[----:B------:R-:W-:Y:S01]  /*1c10*/  ISETP.GT.AND P0, PT, R0, -0x1, PT ;  /* 0xffffffff0000780c */ /* 0x000fe20003f04270 */
[----:B------:R-:W-:-:S12]  /*1c20*/  BSSY B0, `(.L_x_1495) ;  /* 0x000000d000007945 */ /* 0x000fd80003800000 */
        /* <DEDUP_REMOVED lines=8> */
.L_x_1496:
[----:B------:R-:W-:-:S13]  /*1cb0*/  ISETP.NE.AND P0, PT, R5, 0x1, PT ;  /* 0x000000010500780c */ /* 0x000fda0003f05270 */
[----:B------:R-:W0:Y:S02]  /*1cc0*/  @P0 LDC.64 R6, c[0x0][0x9e8] ;  /* 0x00027a00ff060b82 */ /* 0x000e240000000a00 */
[----:B0-----:R-:W-:-:S05]  /*1cd0*/  @P0 IMAD.HI.U32 R4, R0, R6, RZ ;  /* 0x0000000600040227 */ /* 0x001fca00078e00ff */
[----:B------:R-:W-:-:S07]  /*1ce0*/  @P0 SHF.R.U32.HI R0, RZ, R7, R4 ;  /* 0x00000007ff000219 */ /* 0x000fce0000011604 */
.L_x_1497:
[----:B------:R-:W-:Y:S05]  /*1cf0*/  BSYNC B0 ;  /* 0x0000000000007941 */ /* 0x000fea0003800000 */
.L_x_1495:
[----:B------:R-:W-:-:S05]  /*1d00*/  IMAD R0, R0, R5, RZ ;  /* 0x0000000500007224 */ /* 0x000fca00078e02ff */
[----:B------:R-:W-:-:S07]  /*1d10*/  VIMNMX R3, R3, R0, !PT ;  /* 0x0000000003037248 */ /* 0x000fce0007fe0100 */
.L_x_1494:
[----:B------:R-:W-:Y:S01]  /*1d20*/  SHF.R.S32.HI R0, RZ, 0x1f, R3 ;  /* 0x0000001fff007819 */ /* 0x000fe20000011403 */
[----:B------:R-:W-:Y:S01]  /*1d30*/  BSSY B0, `(.L_x_1498) ;  /* 0x0000028000007945 */ /* 0x000fe20003800000 */
[----:B------:R-:W-:Y:S02]  /*1d40*/  LOP3.LUT R216, R209, 0xff, RZ, 0xc0, !PT ;  /* 0x000000ffd1d87812 */ /* 0x000fe400078ec0ff */
[----:B------:R-:W-:Y:S01]  /*1d50*/  LEA.HI R0, R0, R3, RZ, 0x7 ;  /* 0x0000000300007211 */ /* 0x000fe200078f38ff */
[----:B------:R-:W-:Y:S01]  /*1d60*/  IMAD.MOV.U32 R3, RZ, RZ, RZ ;  /* 0x000000ffff037224 */ /* 0x000fe200078e00ff */
[----:B------:R-:W-:Y:S02]  /*1d70*/  SHF.R.U32.HI R209, RZ, 0x10, R209 ;  /* 0x00000010ffd17819 */ /* 0x000fe400000116d1 */
[----:B------:R-:W-:-:S04]  /*1d80*/  SHF.R.S32.HI R0, RZ, 0x7, R0 ;  /* 0x00000007ff007819 */ /* 0x000fc80000011400 */
[----:B------:R-:W-:-:S04]  /*1d90*/  VIMNMX R9, RZ, R0, !PT ;  /* 0x00000000ff097248 */ /* 0x000fc80007fe0100 */
[----:B------:R-:W-:-:S13]  /*1da0*/  ISETP.GT.AND P0, PT, R8, R9, PT ;  /* 0x000000090800720c */ /* 0x000fda0003f04270 */
[----:B------:R-:W-:Y:S05]  /*1db0*/  @!P0 BRA `(.L_x_1499) ;  /* 0x00000000007c8947 */ /* 0x000fea0003800000 */
[----:B------:R-:W-:Y:S01]  /*1dc0*/  ISETP.NE.AND P0, PT, R209, RZ, PT ;  /* 0x000000ffd100720c */ /* 0x000fe20003f05270 */
[----:B------:R-:W-:-:S03]  /*1dd0*/  ULDC UR4, c[0x0][0x9f0] ;  /* 0x00027c0000047ab9 */ /* 0x000fc60000000800 */
[----:B------:R-:W-:-:S04]  /*1de0*/  SEL R11, R209, UR4, P0 ;  /* 0x00000004d10b7c07 */ /* 0x000fc80008000000 */
[-C--:B------:R-:W-:Y:S02]  /*1df0*/  IABS R6, R11.reuse ;  /* 0x0000000b00067213 */ /* 0x080fe40000000000 */
[----:B------:R-:W-:Y:S02]  /*1e00*/  IADD3 R0, R11, -0x1, R8 ;  /* 0xffffffff0b007810 */ /* 0x000fe40007ffe008 */
[----:B------:R-:W0:Y:S01]  /*1e10*/  I2F.RP R3, R6 ;  /* 0x0000000600037306 */ /* 0x000e220000209400 */
[----:B------:R-:W-:Y:S02]  /*1e20*/  IABS R12, R11 ;  /* 0x0000000b000c7213 */ /* 0x000fe40000000000 */
[----:B------:R-:W-:-:S05]  /*1e30*/  IMAD.IADD R0, R0, 0x1, -R9 ;  /* 0x0000000100007824 */ /* 0x000fca00078e0a09 */
[----:B------:R-:W-:Y:S02]  /*1e40*/  IABS R10, R0 ;  /* 0x00000000000a7213 */ /* 0x000fe40000000000 */
[----:B------:R-:W-:-:S04]  /*1e50*/  LOP3.LUT R0, R0, R11, RZ, 0x3c, !PT ;  /* 0x0000000b00007212 */ /* 0x000fc800078e3cff */
[----:B------:R-:W-:Y:S01]  /*1e60*/  ISETP.GE.AND P2, PT, R0, RZ, PT ;  /* 0x000000ff0000720c */ /* 0x000fe20003f46270 */
[----:B0-----:R-:W0:Y:S02]  /*1e70*/  MUFU.RCP R3, R3 ;  /* 0x0000000300037308 */ /* 0x001e240000001000 */
[----:B0-----:R-:W-:Y:S01]  /*1e80*/  VIADD R4, R3, 0xffffffe ;  /* 0x0ffffffe03047836 */ /* 0x001fe20000000000 */
[----:B------:R-:W-:-:S05]  /*1e90*/  IADD3 R3, RZ, -R12, RZ ;  /* 0x8000000cff037210 */ /* 0x000fca0007ffe0ff */
[----:B------:R0:W1:Y:S02]  /*1ea0*/  F2I.FTZ.U32.TRUNC.NTZ R5, R4 ;  /* 0x0000000400057305 */ /* 0x000064000021f000 */
[----:B0-----:R-:W-:Y:S02]  /*1eb0*/  IMAD.MOV.U32 R4, RZ, RZ, RZ ;  /* 0x000000ffff047224 */ /* 0x001fe400078e00ff */
[----:B-1----:R-:W-:-:S04]  /*1ec0*/  IMAD.MOV R7, RZ, RZ, -R5 ;  /* 0x000000ffff077224 */ /* 0x002fc800078e0a05 */
        /* <DEDUP_REMOVED lines=11> */
[----:B------:R-:W-:-:S04]  /*1f80*/  IMAD.MOV.U32 R3, RZ, RZ, R5 ;  /* 0x000000ffff037224 */ /* 0x000fc800078e0005 */
[----:B------:R-:W-:Y:S01]  /*1f90*/  @!P2 IMAD.MOV R3, RZ, RZ, -R3 ;  /* 0x000000ffff03a224 */ /* 0x000fe200078e0a03 */
[----:B------:R-:W-:-:S07]  /*1fa0*/  @!P1 LOP3.LUT R3, RZ, R11, RZ, 0x33, !PT ;  /* 0x0000000bff039212 */ /* 0x000fce00078e33ff */
.L_x_1499:
[----:B------:R-:W-:Y:S05]  /*1fb0*/  BSYNC B0 ;  /* 0x0000000000007941 */ /* 0x000fea0003800000 */
.L_x_1498:
[----:B------:R-:W-:-:S05]  /*1fc0*/  IMAD R0, R216, R3, R9 ;  /* 0x00000003d8007224 */ /* 0x000fca00078e0209 */
[C---:B------:R-:W-:Y:S01]  /*1fd0*/  VIADDMNMX R3, R0.reuse, R3, R8, PT ;  /* 0x0000000300037246 */ /* 0x040fe20003800108 */
[----:B------:R-:W-:-:S04]  /*1fe0*/  IMAD R0, R0, 0x80, -R13 ;  /* 0x0000008000007824 */ /* 0x000fc800078e0a0d */
[----:B------:R-:W-:Y:S01]  /*1ff0*/  IMAD R3, R3, 0x80, -R13 ;  /* 0x0000008003037824 */ /* 0x000fe200078e0a0d */
[----:B------:R-:W-:-:S04]  /*2000*/  VIMNMX R0, RZ, R0, !PT ;  /* 0x00000000ff007248 */ /* 0x000fc80007fe0100 */
[----:B------:R-:W-:Y:S02]  /*2010*/  VIMNMX R3, R3, R24, PT ;  /* 0x0000001803037248 */ /* 0x000fe40003fe0100 */
[----:B------:R-:W-:Y:S02]  /*2020*/  SHF.R.U32.HI R25, RZ, 0x7, R0 ;  /* 0x00000007ff197819 */ /* 0x000fe40000011600 */
[----:B------:R-:W-:-:S03]  /*2030*/  ISETP.GT.AND P0, PT, R3, R0, PT ;  /* 0x000000000300720c */ /* 0x000fc60003f04270 */
[----:B------:R-:W-:-:S10]  /*2040*/  IMAD.MOV.U32 R26, RZ, RZ, R25 ;  /* 0x000000ffff1a7224 */ /* 0x000fd400078e0019 */
[----:B------:R-:W-:-:S04]  /*2050*/  @P0 IADD3 R3, R3, 0x7f, RZ ;  /* 0x0000007f03030810 */ /* 0x000fc80007ffe0ff */
[----:B------:R-:W-:-:S04]  /*2060*/  @P0 SHF.R.S32.HI R0, RZ, 0x1f, R3 ;  /* 0x0000001fff000819 */ /* 0x000fc80000011403 */
[----:B------:R-:W-:-:S04]  /*2070*/  @P0 LEA.HI R0, R0, R3, RZ, 0x7 ;  /* 0x0000000300000211 */ /* 0x000fc800078f38ff */
[----:B------:R-:W-:Y:S02]  /*2080*/  @P0 SHF.R.S32.HI R26, RZ, 0x7, R0 ;  /* 0x00000007ff1a0819 */ /* 0x000fe40000011400 */
        /* <DEDUP_REMOVED lines=15> */
[----:B------:R-:W-:Y:S01]  /*2180*/  MOV R12, 0x1 ;  /* 0x00000001000c7802 */ /* 0x000fe20000000f00 */
[----:B------:R-:W-:Y:S02]  /*2190*/  IMAD.U32 R6, RZ, RZ, UR4 ;  /* 0x00000004ff067e24 */ /* 0x000fe4000f8e00ff */
[----:B------:R-:W-:-:S02]  /*21a0*/  IMAD.U32 R7, RZ, RZ, UR5 ;  /* 0x00000005ff077e24 */ /* 0x000fc4000f8e00ff */
[----:B------:R-:W-:Y:S02]  /*21b0*/  IMAD.U32 R11, RZ, RZ, UR7 ;  /* 0x00000007ff0b7e24 */ /* 0x000fe4000f8e00ff */
[----:B------:R-:W-:Y:S02]  /*21c0*/  IMAD.MOV.U32 R8, RZ, RZ, 0x70 ;  /* 0x00000070ff087424 */ /* 0x000fe400078e00ff */
[----:B0-----:R-:W-:-:S07]  /*21d0*/  IMAD.MOV.U32 R13, RZ, RZ, RZ ;  /* 0x000000ffff0d7224 */ /* 0x001fce00078e00ff */
[----:B------:R-:W-:-:S07]  /*21e0*/  LEPC R20, `(.L_x_1502) ;  /* 0x000000001014794e */ /* 0x000fce0000000000 */
[----:B-1---5:R-:W-:Y:S05]  /*21f0*/  CALL.ABS.NOINC R14 ;  /* 0x000000000e007343 */ /* 0x022fea0003c00000 */
.L_x_1502:
[----:B------:R-:W-:Y:S05]  /*2200*/  BSYNC B6 ;  /* 0x0000000000067941 */ /* 0x000fea0003800000 */
.L_x_1501:
        /* <DEDUP_REMOVED lines=20> */
.L_x_1504:
[----:B------:R-:W-:Y:S05]  /*2350*/  BSYNC B6 ;  /* 0x0000000000067941 */ /* 0x000fea0003800000 */
.L_x_1503:
[----:B------:R-:W-:Y:S01]  /*2360*/  ULDC.64 UR4, c[0x0][0x9f8] ;  /* 0x00027e0000047ab9 */ /* 0x000fe20000000a00 */
[----:B------:R-:W2:Y:S01]  /*2370*/  LDL.LU R20, [R1+0x10] ;  /* 0x0000100001147983 */ /* 0x000ea20000300800 */
[----:B------:R-:W-:Y:S01]  /*2380*/  ISETP.NE.U32.AND P0, PT, RZ, UR4, PT ;  /* 0x00000004ff007c0c */ /* 0x000fe2000bf05070 */
[----:B------:R-:W0:Y:S03]  /*2390*/  LDC.64 R98, c[0x0][0x300] ;  /* 0x0000c000ff627b82 */ /* 0x000e260000000a00 */
[----:B------:R-:W-:Y:S01]  /*23a0*/  ISETP.NE.AND.EX P0, PT, RZ, UR5, PT, P0 ;  /* 0x00000005ff007c0c */ /* 0x000fe2000bf05300 */
[----:B------:R-:W1:Y:S01]  /*23b0*/  S2R R32, SR_TID.X ;  /* 0x0000000000207919 */ /* 0x000e620000002100 */
[----:B------:R-:W-:Y:S01]  /*23c0*/  IMAD.IADD R28, R28, 0x1, R29 ;  /* 0x000000011c1c7824 */ /* 0x000fe200078e021d */
[----:B------:R-:W-:Y:S02]  /*23d0*/  ULDC.64 UR4, c[0x0][0xa08] ;  /* 0x0002820000047ab9 */ /* 0x000fe40000000a00 */
[----:B------:R-:W3:Y:S08]  /*23e0*/  LDC R111, c[0x0][0x3f4] ;  /* 0x0000fd00ff6f7b82 */ /* 0x000ef00000000800 */
[----:B------:R-:W4:Y:S02]  /*23f0*/  @P0 LDC.64 R4, c[0x0][0x9f8] ;  /* 0x00027e00ff040b82 */ /* 0x000f240000000a00 */
[----:B----4-:R-:W-:-:S05]  /*2400*/  @P0 IMAD.WIDE R4, R27, 0x4, R4 ;  /* 0x000000041b040825 */ /* 0x010fca00078e0204 */
[----:B------:R4:W2:Y:S01]  /*2410*/  @P0 LDG.E R27, desc[UR40][R4.64] ;  /* 0x00000028041b0981 */ /* 0x0008a2000c1e1900 */
[----:B------:R-:W-:Y:S01]  /*2420*/  SHF.R.S32.HI R30, RZ, 0x1f, R28 ;  /* 0x0000001fff1e7819 */ /* 0x000fe2000001141c */
[-C--:B0-----:R-:W-:Y:S01]  /*2430*/  IMAD.WIDE.U32 R6, R28, R98.reuse, RZ ;  /* 0x000000621c067225 */ /* 0x081fe200078e00ff */
[----:B------:R-:W-:Y:S02]  /*2440*/  ISETP.NE.U32.AND P0, PT, RZ, UR4, PT ;  /* 0x00000004ff007c0c */ /* 0x000fe4000bf05070 */
[----:B-1----:R-:W-:Y:S01]  /*2450*/  SHF.R.U32.HI R32, RZ, 0x7, R32 ;  /* 0x00000007ff207819 */ /* 0x002fe20000011620 */
[-C--:B------:R-:W-:Y:S01]  /*2460*/  IMAD R0, R30, R98.reuse, RZ ;  /* 0x000000621e007224 */ /* 0x080fe200078e02ff */
[----:B------:R-:W-:Y:S01]  /*2470*/  ISETP.NE.AND.EX P0, PT, RZ, UR5, PT, P0 ;  /* 0x00000005ff007c0c */ /* 0x000fe2000bf05300 */
[----:B------:R-:W-:Y:S01]  /*2480*/  ULDC.64 UR4, c[0x0][0x308] ;  /* 0x0000c20000047ab9 */ /* 0x000fe20000000a00 */
[----:B------:R-:W-:Y:S01]  /*2490*/  ISETP.NE.AND P6, PT, R32, 0x1, PT ;  /* 0x000000012000780c */ /* 0x000fe20003fc5270 */
[----:B------:R-:W-:Y:S01]  /*24a0*/  IMAD R3, R28, R99, R0 ;  /* 0x000000631c037224 */ /* 0x000fe200078e0200 */
[----:B---3--:R-:W-:Y:S01]  /*24b0*/  ISETP.GE.AND P1, PT, R16, R111, PT ;  /* 0x0000006f1000720c */ /* 0x008fe20003f26270 */
[----:B------:R-:W-:Y:S01]  /*24c0*/  IMAD.SHL.U32 R88, R98, 0x20, RZ ;  /* 0x0000002062587824 */ /* 0x000fe200078e00ff */
[----:B------:R-:W-:Y:S01]  /*24d0*/  SHF.L.U32 R33, R23, 0x6, RZ ;  /* 0x0000000617217819 */ /* 0x000fe200000006ff */
[----:B------:R-:W-:Y:S01]  /*24e0*/  IMAD.IADD R7, R7, 0x1, R3 ;  /* 0x0000000107077824 */ /* 0x000fe200078e0203 */
[----:B------:R-:W-:Y:S01]  /*24f0*/  SHF.R.U32.HI R31, RZ, 0x3, R199 ;  /* 0x00000003ff1f7819 */ /* 0x000fe200000116c7 */
[----:B------:R-:W-:Y:S01]  /*2500*/  IMAD.WIDE.U32 R40, R23, R98, R16 ;  /* 0x0000006217287225 */ /* 0x000fe200078e0010 */
[----:B------:R-:W-:-:S02]  /*2510*/  SHF.R.U32.HI R21, RZ, 0x3, R198 ;  /* 0x00000003ff157819 */ /* 0x000fc400000116c6 */
[C---:B------:R-:W-:Y:S01]  /*2520*/  SHF.L.U64.HI R89, R98.reuse, 0x5, R99 ;  /* 0x0000000562597819 */ /* 0x040fe20000010263 */
[C---:B----4-:R-:W-:Y:S01]  /*2530*/  IMAD.WIDE.U32 R4, R207.reuse, UR4, R6 ;  /* 0x00000004cf047c25 */ /* 0x050fe2000f8e0006 */
[----:B------:R-:W-:Y:S01]  /*2540*/  SHF.R.S32.HI R116, RZ, 0x1f, R213 ;  /* 0x0000001fff747819 */ /* 0x000fe200000114d5 */
[----:B------:R-:W0:Y:S01]  /*2550*/  LDC.64 R6, c[0x0][0x3f8] ;  /* 0x0000fe00ff067b82 */ /* 0x000e220000000a00 */
[----:B------:R-:W-:Y:S01]  /*2560*/  SHF.R.S32.HI R115, RZ, 0x1f, R212 ;  /* 0x0000001fff737819 */ /* 0x000fe200000114d4 */
[----:B------:R-:W-:Y:S01]  /*2570*/  IMAD R5, R207, UR5, R5 ;  /* 0x00000005cf057c24 */ /* 0x000fe2000f8e0205 */
[----:B------:R-:W-:Y:S01]  /*2580*/  ULDC.64 UR4, c[0x0][0x310] ;  /* 0x0000c40000047ab9 */ /* 0x000fe20000000a00 */
[----:B------:R-:W-:Y:S01]  /*2590*/  IMAD.WIDE.U32 R126, R23, R98, R88 ;  /* 0x00000062177e7225 */ /* 0x000fe200078e0058 */
[----:B------:R-:W-:Y:S02]  /*25a0*/  SHF.R.S32.HI R114, RZ, 0x1f, R211 ;  /* 0x0000001fff727819 */ /* 0x000fe400000114d3 */
[----:B------:R-:W-:Y:S01]  /*25b0*/  SHF.L.U32 R123, R98, 0x7, RZ ;  /* 0x00000007627b7819 */ /* 0x000fe200000006ff */
[----:B------:R-:W-:-:S02]  /*25c0*/  VIADD R122, R32, 0x8 ;  /* 0x00000008207a7836 */ /* 0x000fc40000000000 */
[CC--:B0-----:R-:W-:Y:S01]  /*25d0*/  IMAD.WIDE.U32 R92, R23.reuse, R6.reuse, R18 ;  /* 0x00000006175c7225 */ /* 0x0c1fe200078e0012 */
[C-C-:B------:R-:W-:Y:S02]  /*25e0*/  SHF.L.U64.HI R15, R6.reuse, 0x6, R7.reuse ;  /* 0x00000006060f7819 */ /* 0x140fe40000010207 */
[----:B------:R-:W-:Y:S01]  /*25f0*/  SHF.L.U64.HI R14, R6, 0x7, R7 ;  /* 0x00000007060e7819 */ /* 0x000fe20000010207 */
[----:B------:R-:W-:-:S04]  /*2600*/  IMAD.WIDE.U32 R90, R23, R6, R16 ;  /* 0x00000006175a7225 */ /* 0x000fc800078e0010 */
[C---:B------:R-:W-:Y:S02]  /*2610*/  IMAD.SHL.U32 R13, R6.reuse, 0x20, RZ ;  /* 0x00000020060d7824 */ /* 0x040fe400078e00ff */
[----:B------:R-:W-:Y:S01]  /*2620*/  IMAD.SHL.U32 R12, R6, 0x40, RZ ;  /* 0x00000040060c7824 */ /* 0x000fe200078e00ff */
[----:B--2---:R-:W-:-:S04]  /*2630*/  LOP3.LUT R20, R20, 0xfffffffe, RZ, 0xc0, !PT ;  /* 0xfffffffe14147812 */ /* 0x004fc800078ec0ff */
[----:B------:R-:W-:-:S05]  /*2640*/  @P1 LOP3.LUT R20, R20, 0x1, RZ, 0xfc, !PT ;  /* 0x0000000114141812 */ /* 0x000fca00078efcff */
[----:B------:R0:W-:Y:S02]  /*2650*/  STL [R1+0x10], R20 ;  /* 0x0000101401007387 */ /* 0x0001e40000100800 */
[----:B0-----:R-:W-:Y:S02]  /*2660*/  SHF.R.U32.HI R20, RZ, 0x3, R197 ;  /* 0x00000003ff147819 */ /* 0x001fe400000116c5 */
[----:B------:R-:W-:Y:S02]  /*2670*/  SHF.R.S32.HI R0, RZ, 0x1f, R27 ;  /* 0x0000001fff007819 */ /* 0x000fe4000001141b */
[----:B------:R-:W-:Y:S02]  /*2680*/  SEL R27, R27, RZ, !P0 ;  /* 0x000000ff1b1b7207 */ /* 0x000fe40004000000 */
[----:B------:R-:W-:Y:S02]  /*2690*/  SEL R3, R0, RZ, !P0 ;  /* 0x000000ff00037207 */ /* 0x000fe40004000000 */
[----:B------:R-:W-:Y:S01]  /*26a0*/  IADD3 R42, P0, R23, R28, RZ ;  /* 0x0000001c172a7210 */ /* 0x000fe20007f1e0ff */
[----:B------:R-:W-:-:S02]  /*26b0*/  IMAD.WIDE.U32 R96, R27, UR4, R4 ;  /* 0x000000041b607c25 */ /* 0x000fc4000f8e0004 */
[----:B------:R-:W0:Y:S02]  /*26c0*/  LDC.64 R4, c[0x0][0x408] ;  /* 0x00010200ff047b82 */ /* 0x000e240000000a00 */
[----:B------:R-:W-:Y:S01]  /*26d0*/  IMAD R0, R3, UR4, RZ ;  /* 0x0000000403007c24 */ /* 0x000fe2000f8e02ff */
[C---:B------:R-:W-:Y:S01]  /*26e0*/  IADD3 R38, P3, R96.reuse, 0x40, RZ ;  /* 0x0000004060267810 */ /* 0x040fe20007f7e0ff */
[----:B------:R-:W-:Y:S01]  /*26f0*/  IMAD.X R43, R217, 0x1, R30, P0 ;  /* 0x00000001d92b7824 */ /* 0x000fe200000e061e */
[----:B------:R-:W-:Y:S01]  /*2700*/  IADD3 R36, P0, R96, R40, RZ ;  /* 0x0000002860247210 */ /* 0x000fe20007f1e0ff */
[----:B------:R-:W-:Y:S01]  /*2710*/  IMAD R35, R27, UR5, R0 ;  /* 0x000000051b237c24 */ /* 0x000fe2000f8e0200 */
[----:B------:R-:W-:Y:S05]  /*2720*/  @!P6 WARPSYNC.ALL ;  /* 0x000000000000e948 */ /* 0x000fea0003800000 */
[----:B------:R-:W-:Y:S01]  /*2730*/  ULDC.64 UR4, c[0x0][0x330] ;  /* 0x0000cc0000047ab9 */ /* 0x000fe20000000a00 */
[----:B------:R-:W-:-:S02]  /*2740*/  IMAD.IADD R35, R97, 0x1, R35 ;  /* 0x0000000161237824 */ /* 0x000fc400078e0223 */
[----:B------:R-:W-:-:S04]  /*2750*/  IMAD.WIDE.U32 R8, R207, UR4, R16 ;  /* 0x00000004cf087c25 */ /* 0x000fc8000f8e0010 */
[----:B------:R-:W-:Y:S01]  /*2760*/  IMAD R9, R207, UR5, R9 ;  /* 0x00000005cf097c24 */ /* 0x000fe2000f8e0209 */
[----:B------:R-:W-:Y:S01]  /*2770*/  ULDC.64 UR4, c[0x0][0x338] ;  /* 0x0000ce0000047ab9 */ /* 0x000fe20000000a00 */
[----:B------:R-:W-:Y:S02]  /*2780*/  IMAD.X R103, RZ, RZ, R35, P3 ;  /* 0x000000ffff677224 */ /* 0x000fe400018e0623 */
[----:B------:R-:W-:Y:S01]  /*2790*/  IMAD R0, R3, UR4, RZ ;  /* 0x0000000403007c24 */ /* 0x000fe2000f8e02ff */
[----:B------:R-:W-:Y:S01]  /*27a0*/  SEL R3, R111, RZ, P1 ;  /* 0x000000ff6f037207 */ /* 0x000fe20000800000 */
[C---:B------:R-:W-:Y:S01]  /*27b0*/  IMAD.WIDE.U32 R94, R27.reuse, UR4, R8 ;  /* 0x000000041b5e7c25 */ /* 0x040fe2000f8e0008 */
[----:B------:R-:W-:Y:S01]  /*27c0*/  ULDC UR4, c[0x0][0x2f4] ;  /* 0x0000bd0000047ab9 */ /* 0x000fe20000000800 */
[----:B------:R-:W-:Y:S01]  /*27d0*/  @!P6 BAR.SYNC.DEFER_BLOCKING 0x9, 0x100 ;  /* 0x024400000000eb1d */ /* 0x000fe20000010000 */
[----:B------:R-:W-:Y:S01]  /*27e0*/  ISETP.GE.AND P2, PT, R16, UR4, PT ;  /* 0x0000000410007c0c */ /* 0x000fe2000bf46270 */
[----:B------:R-:W-:Y:S01]  /*27f0*/  IMAD R105, R27, UR5, R0 ;  /* 0x000000051b697c24 */ /* 0x000fe2000f8e0200 */
[----:B-----5:R-:W-:Y:S01]  /*2800*/  SHF.R.S32.HI R27, RZ, 0x1f, R112 ;  /* 0x0000001fff1b7819 */ /* 0x020fe20000011470 */
[----:B------:R-:W-:-:S02]  /*2810*/  IMAD R0, R217, R6, RZ ;  /* 0x00000006d9007224 */ /* 0x000fc400078e02ff */
[----:B------:R-:W-:Y:S02]  /*2820*/  IMAD.IADD R3, R16, 0x1, R3 ;  /* 0x0000000110037824 */ /* 0x000fe400078e0203 */
[----:B------:R-:W-:Y:S02]  /*2830*/  IMAD R9, R23, R7, R0 ;  /* 0x0000000717097224 */ /* 0x000fe400078e0200 */
[----:B0-----:R-:W-:Y:S02]  /*2840*/  IMAD R0, R217, R4, RZ ;  /* 0x00000004d9007224 */ /* 0x001fe400078e02ff */
[----:B------:R-:W-:Y:S02]  /*2850*/  IMAD.IADD R93, R93, 0x1, R9 ;  /* 0x000000015d5d7824 */ /* 0x000fe400078e0209 */
[----:B------:R-:W-:Y:S01]  /*2860*/  IMAD R11, R23, R5, R0 ;  /* 0x00000005170b7224 */ /* 0x000fe200078e0200 */
[----:B------:R-:W-:Y:S01]  /*2870*/  SHF.R.S32.HI R0, RZ, 0x1f, R3 ;  /* 0x0000001fff007819 */ /* 0x000fe20000011403 */
[----:B------:R-:W-:-:S02]  /*2880*/  IMAD.IADD R91, R9, 0x1, R91 ;  /* 0x00000001095b7824 */ /* 0x000fc400078e025b */
[CC--:B------:R-:W-:Y:S01]  /*2890*/  IMAD.WIDE.U32 R86, R23.reuse, R4.reuse, R18 ;  /* 0x0000000417567225 */ /* 0x0c0fe200078e0012 */
[CC--:B------:R-:W-:Y:S02]  /*28a0*/  LEA.HI R8, R0.reuse, R3.reuse, RZ, 0x6 ;  /* 0x0000000300087211 */ /* 0x0c0fe400078f30ff */
[----:B------:R-:W-:Y:S01]  /*28b0*/  LEA.HI R44, R0, R3, RZ, 0x3 ;  /* 0x00000003002c7211 */ /* 0x000fe200078f18ff */
[----:B------:R-:W-:-:S03]  /*28c0*/  IMAD.WIDE.U32 R84, R23, R4, R16 ;  /* 0x0000000417547225 */ /* 0x000fc600078e0010 */
[----:B------:R-:W-:Y:S01]  /*28d0*/  LOP3.LUT R0, R44, 0x38, RZ, 0xc0, !PT ;  /* 0x000000382c007812 */ /* 0x000fe200078ec0ff */
[----:B------:R-:W-:Y:S01]  /*28e0*/  IMAD.SHL.U32 R8, R8, 0x80, RZ ;  /* 0x0000008008087824 */ /* 0x000fe200078e00ff */
[--C-:B------:R-:W-:Y:S01]  /*28f0*/  LOP3.LUT R3, R199, 0x38, R44.reuse, 0xf8, !PT ;  /* 0x00000038c7037812 */ /* 0x100fe200078ef82c */
[----:B------:R-:W-:Y:S01]  /*2900*/  IMAD.IADD R87, R87, 0x1, R11 ;  /* 0x0000000157577824 */ /* 0x000fe200078e020b */
[--C-:B------:R-:W-:Y:S01]  /*2910*/  LOP3.LUT R9, R198, 0x38, R44.reuse, 0xf8, !PT ;  /* 0x00000038c6097812 */ /* 0x100fe200078ef82c */
[----:B------:R-:W-:Y:S01]  /*2920*/  IMAD.IADD R85, R11, 0x1, R85 ;  /* 0x000000010b557824 */ /* 0x000fe200078e0255 */
[----:B------:R-:W-:Y:S01]  /*2930*/  LOP3.LUT R10, R197, 0x38, R44, 0xf8, !PT ;  /* 0x00000038c50a7812 */ /* 0x000fe200078ef82c */
[C---:B------:R-:W-:Y:S01]  /*2940*/  IMAD R11, R27.reuse, R6, RZ ;  /* 0x000000061b0b7224 */ /* 0x040fe200078e02ff */
[----:B------:R-:W-:Y:S01]  /*2950*/  LOP3.LUT R0, R0, 0x1c0, R33, 0xf8, !PT ;  /* 0x000001c000007812 */ /* 0x000fe200078ef821 */
[----:B------:R-:W-:Y:S01]  /*2960*/  IMAD R27, R27, R4, RZ ;  /* 0x000000041b1b7224 */ /* 0x000fe200078e02ff */
[----:B------:R-:W-:Y:S01]  /*2970*/  LOP3.LUT R109, R8, 0xffffe000, RZ, 0xc0, !PT ;  /* 0xffffe000086d7812 */ /* 0x000fe200078ec0ff */
[C---:B------:R-:W-:Y:S01]  /*2980*/  IMAD R33, R112.reuse, R7, R11 ;  /* 0x0000000770217224 */ /* 0x040fe200078e020b */
[----:B------:R-:W-:Y:S01]  /*2990*/  LOP3.LUT R3, R3, R31, RZ, 0x3c, !PT ;  /* 0x0000001f03037212 */ /* 0x000fe200078e3cff */
[----:B------:R-:W-:Y:S01]  /*29a0*/  IMAD.WIDE.U32 R92, R112, R6, R92 ;  /* 0x00000006705c7225 */ /* 0x000fe200078e005c */
[----:B------:R-:W-:-:S02]  /*29b0*/  LOP3.LUT R8, R9, R21, RZ, 0x3c, !PT ;  /* 0x0000001509087212 */ /* 0x000fc400078e3cff */
[----:B------:R-:W-:Y:S01]  /*29c0*/  LOP3.LUT R10, R10, R20, RZ, 0x3c, !PT ;  /* 0x000000140a0a7212 */ /* 0x000fe200078e3cff */
[----:B------:R-:W-:Y:S01]  /*29d0*/  IMAD.WIDE.U32 R90, R112, R6, R90 ;  /* 0x00000006705a7225 */ /* 0x000fe200078e005a */
[----:B------:R-:W-:Y:S02]  /*29e0*/  LOP3.LUT R0, R0, R203, RZ, 0x3c, !PT ;  /* 0x000000cb00007212 */ /* 0x000fe400078e3cff */
[-C--:B------:R-:W-:Y:S01]  /*29f0*/  IADD3 R108, R3, R109.reuse, R202 ;  /* 0x0000006d036c7210 */ /* 0x080fe20007ffe0ca */
[----:B------:R-:W-:Y:S01]  /*2a00*/  IMAD.SHL.U32 R11, R6, 0x80, RZ ;  /* 0x00000080060b7824 */ /* 0x000fe200078e00ff */
[----:B------:R-:W-:Y:S01]  /*2a10*/  IADD3 R107, R8, R109, R201 ;  /* 0x0000006d086b7210 */ /* 0x000fe20007ffe0c9 */
[----:B------:R-:W-:Y:S01]  /*2a20*/  IMAD R45, R112, R5, R27 ;  /* 0x00000005702d7224 */ /* 0x000fe200078e021b */
[-C--:B------:R-:W-:Y:S01]  /*2a30*/  IADD3 R21, R10, R109.reuse, R200 ;  /* 0x0000006d0a157210 */ /* 0x080fe20007ffe0c8 */
[----:B------:R-:W-:Y:S01]  /*2a40*/  IMAD.WIDE.U32 R86, R112, R4, R86 ;  /* 0x0000000470567225 */ /* 0x000fe200078e0056 */
[----:B------:R-:W-:-:S02]  /*2a50*/  IADD3 R109, R0, R109, R204 ;  /* 0x0000006d006d7210 */ /* 0x000fc40007ffe0cc */
[----:B------:R-:W-:Y:S01]  /*2a60*/  SHF.L.U64.HI R20, R6, 0x5, R7 ;  /* 0x0000000506147819 */ /* 0x000fe20000010207 */
[----:B------:R-:W-:Y:S01]  /*2a70*/  IMAD R0, R217, R98, RZ ;  /* 0x00000062d9007224 */ /* 0x000fe200078e02ff */
[C-C-:B------:R-:W-:Y:S01]  /*2a80*/  SHF.L.U64.HI R10, R4.reuse, 0x5, R5.reuse ;  /* 0x00000005040a7819 */ /* 0x140fe20000010205 */
[C---:B------:R-:W-:Y:S01]  /*2a90*/  IMAD.SHL.U32 R7, R4.reuse, 0x20, RZ ;  /* 0x0000002004077824 */ /* 0x040fe200078e00ff */
[C-C-:B------:R-:W-:Y:S01]  /*2aa0*/  SHF.L.U64.HI R9, R4.reuse, 0x6, R5.reuse ;  /* 0x0000000604097819 */ /* 0x140fe20000010205 */
[----:B------:R-:W-:Y:S01]  /*2ab0*/  IMAD R31, R23, R99, R0 ;  /* 0x00000063171f7224 */ /* 0x000fe200078e0200 */
[C---:B------:R-:W-:Y:S01]  /*2ac0*/  SHF.L.U64.HI R8, R4.reuse, 0x7, R5 ;  /* 0x0000000704087819 */ /* 0x040fe20000010205 */
[----:B------:R-:W-:Y:S01]  /*2ad0*/  IMAD.SHL.U32 R6, R4, 0x40, RZ ;  /* 0x0000004004067824 */ /* 0x000fe200078e00ff */
[----:B------:R-:W-:Y:S01]  /*2ae0*/  IADD3 R3, P1, R88, R126, RZ ;  /* 0x0000007e58037210 */ /* 0x000fe20007f3e0ff */
[----:B------:R-:W-:Y:S01]  /*2af0*/  IMAD.WIDE.U32 R84, R112, R4, R84 ;  /* 0x0000000470547225 */ /* 0x000fe200078e0054 */
[----:B------:R-:W-:-:S02]  /*2b00*/  SHF.L.U64.HI R0, R98, 0x7, R99 ;  /* 0x0000000762007819 */ /* 0x000fc40000010263 */
[----:B------:R-:W-:Y:S01]  /*2b10*/  SHF.L.U64.HI R27, R98, 0x6, R99 ;  /* 0x00000006621b7819 */ /* 0x000fe20000010263 */
[----:B------:R-:W-:Y:S01]  /*2b20*/  IMAD.SHL.U32 R5, R4, 0x80, RZ ;  /* 0x0000008004057824 */ /* 0x000fe200078e00ff */
[----:B------:R-:W-:Y:S01]  /*2b30*/  LOP3.LUT R37, R44, 0xfffffff8, RZ, 0xc0, !PT ;  /* 0xfffffff82c257812 */ /* 0x000fe200078ec0ff */
[----:B------:R-:W-:Y:S01]  /*2b40*/  IMAD.IADD R4, R31, 0x1, R127 ;  /* 0x000000011f047824 */ /* 0x000fe200078e027f */
[----:B------:R-:W-:Y:S01]  /*2b50*/  SHF.R.S32.HI R101, RZ, 0x3, R44 ;  /* 0x00000003ff657819 */ /* 0x000fe2000001142c */
[----:B------:R-:W-:Y:S01]  /*2b60*/  IMAD.IADD R30, R41, 0x1, R31 ;  /* 0x00000001291e7824 */ /* 0x000fe200078e021f */
[----:B------:R-:W-:Y:S01]  /*2b70*/  SHF.R.S32.HI R102, RZ, 0x1f, R37 ;  /* 0x0000001fff667819 */ /* 0x000fe20000011425 */
[----:B------:R-:W-:Y:S01]  /*2b80*/  IMAD.X R28, R4, 0x1, R89, P1 ;  /* 0x00000001041c7824 */ /* 0x000fe200008e0659 */
[----:B------:R-:W-:Y:S01]  /*2b90*/  IADD3 R29, P1, R3, R88, RZ ;  /* 0x00000058031d7210 */ /* 0x000fe20007f3e0ff */
[----:B------:R-:W-:Y:S01]  /*2ba0*/  IMAD.IADD R32, R93, 0x1, R33 ;  /* 0x000000015d207824 */ /* 0x000fe200078e0221 */
[----:B------:R-:W-:Y:S01]  /*2bb0*/  IADD3.X R39, R30, R35, RZ, P0, !PT ;  /* 0x000000231e277210 */ /* 0x000fe200007fe4ff */
[----:B------:R-:W-:Y:S01]  /*2bc0*/  IMAD.SHL.U32 R111, R111, 0x2, RZ ;  /* 0x000000026f6f7824 */ /* 0x000fe200078e00ff */
[----:B------:R-:W-:Y:S01]  /*2bd0*/  IADD3 R99, P0, R36, 0x40, RZ ;  /* 0x0000004024637810 */ /* 0x000fe20007f1e0ff */
[----:B------:R-:W-:Y:S01]  /*2be0*/  IMAD.X R31, R28, 0x1, R89, P1 ;  /* 0x000000011c1f7824 */ /* 0x000fe200008e0659 */
[----:B------:R-:W-:Y:S01]  /*2bf0*/  ISETP.GE.AND P1, PT, R190, UR4, PT ;  /* 0x00000004be007c0c */ /* 0x000fe2000bf26270 */
[----:B------:R-:W-:-:S02]  /*2c00*/  IMAD.IADD R33, R33, 0x1, R91 ;  /* 0x0000000121217824 */ /* 0x000fc400078e025b */
[----:B------:R-:W-:Y:S02]  /*2c10*/  IMAD.IADD R34, R87, 0x1, R45 ;  /* 0x0000000157227824 */ /* 0x000fe400078e022d */
[----:B------:R-:W-:Y:S02]  /*2c20*/  IMAD.IADD R100, R45, 0x1, R85 ;  /* 0x000000012d647824 */ /* 0x000fe400078e0255 */
[----:B------:R-:W-:Y:S02]  /*2c30*/  IMAD.X R104, RZ, RZ, R39, P0 ;  /* 0x000000ffff687224 */ /* 0x000fe400000e0627 */
[----:B------:R-:W-:-:S07]  /*2c40*/  IMAD.IADD R105, R95, 0x1, R105 ;  /* 0x000000015f697824 */ /* 0x000fce00078e0269 */
.L_x_1590:
[----:B------:R-:W2:Y:S01]  /*2c50*/  LDL.LU R44, [R1+0x10] ;  /* 0x00001000012c7983 */ /* 0x000ea20000300800 */
[----:B------:R-:W-:Y:S01]  /*2c60*/  VIADD R26, R26, 0xffffffff ;  /* 0xffffffff1a1a7836 */ /* 0x000fe20000000000 */
[----:B------:R-:W0:Y:S01]  /*2c70*/  LDC R121, c[0x0][0x3f4] ;  /* 0x0000fd00ff797b82 */ /* 0x000e220000000800 */
[----:B------:R-:W-:Y:S01]  /*2c80*/  IMAD R45, R184, 0x4000, R206 ;  /* 0x00004000b82d7824 */ /* 0x000fe200078e02ce */
[----:B------:R-:W-:Y:S05]  /*2c90*/  YIELD ;  /* 0x0000000000007946 */ /* 0x000fea0003800000 */
[----:B------:R-:W-:Y:S01]  /*2ca0*/  ISETP.GT.AND P3, PT, R26, R25, PT ;  /* 0x000000191a00720c */ /* 0x000fe20003f64270 */
[----:B------:R-:W-:Y:S01]  /*2cb0*/  BSSY B0, `(.L_x_1505) ;  /* 0x0000595000007945 */ /* 0x000fe20003800000 */
[----:B------:R-:W-:Y:S01]  /*2cc0*/  IMAD R110, R45, 0x2, R2 ;  /* 0x000000022d6e7824 */ /* 0x000fe200078e0202 */
[----:B0-----:R-:W-:-:S02]  /*2cd0*/  ISETP.GE.AND P0, PT, R121, 0x1, PT ;  /* 0x000000017900780c */ /* 0x001fc40003f06270 */
[----:B--2---:R-:W-:-:S08]  /*2ce0*/  LOP3.LUT R44, R44, 0xfffffffb, RZ, 0xc0, !PT ;  /* 0xfffffffb2c2c7812 */ /* 0x004fd000078ec0ff */
[----:B------:R-:W-:-:S05]  /*2cf0*/  @P3 LOP3.LUT R44, R44, 0x4, RZ, 0xfc, !PT ;  /* 0x000000042c2c3812 */ /* 0x000fca00078efcff */
[----:B------:R0:W-:Y:S01]  /*2d00*/  STL [R1+0x10], R44 ;  /* 0x0000102c01007387 */ /* 0x0001e20000100800 */
[----:B------:R-:W-:Y:S05]  /*2d10*/  @!P0 BRA `(.L_x_1506) ;  /* 0x0000005000bc8947 */ /* 0x000fea0003800000 */
[----:B------:R-:W-:Y:S01]  /*2d20*/  ULDC.U8 UR4, c[0x0][0x410] ;  /* 0x0001040000047ab9 */ /* 0x000fe20000000000 */
[----:B0-----:R-:W-:Y:S01]  /*2d30*/  SHF.R.S32.HI R44, RZ, 0x1f, R26 ;  /* 0x0000001fff2c7819 */ /* 0x001fe2000001141a */
[-C--:B------:R-:W-:Y:S01]  /*2d40*/  IMAD R47, R8, R26.reuse, RZ ;  /* 0x0000001a082f7224 */ /* 0x080fe200078e02ff */
[----:B------:R-:W-:Y:S01]  /*2d50*/  ISETP.NE.AND P0, PT, RZ, UR4, PT ;  /* 0x00000004ff007c0c */ /* 0x000fe2000bf05270 */
[-C--:B------:R-:W-:Y:S02]  /*2d60*/  IMAD R45, R0, R26.reuse, RZ ;  /* 0x0000001a002d7224 */ /* 0x080fe400078e02ff */
[----:B------:R-:W-:Y:S02]  /*2d70*/  IMAD R46, R14, R26, RZ ;  /* 0x0000001a0e2e7224 */ /* 0x000fe400078e02ff */
[----:B------:R-:W-:Y:S02]  /*2d80*/  IMAD R47, R44, R5, R47 ;  /* 0x000000052c2f7224 */ /* 0x000fe400078e022f */
[----:B------:R-:W-:-:S02]  /*2d90*/  IMAD R113, R26, -0x80, R24 ;  /* 0xffffff801a717824 */ /* 0x000fc400078e0218 */
[----:B------:R-:W-:-:S03]  /*2da0*/  IMAD.WIDE.U32 R76, R5, R26, RZ ;  /* 0x0000001a054c7225 */ /* 0x000fc600078e00ff */
[----:B------:R-:W-:Y:S01]  /*2db0*/  VIMNMX R113, R113, 0x80, PT ;  /* 0x0000008071717848 */ /* 0x000fe20003fe0100 */
[C---:B------:R-:W-:Y:S01]  /*2dc0*/  IMAD R45, R44.reuse, R123, R45 ;  /* 0x0000007b2c2d7224 */ /* 0x040fe200078e022d */
[----:B------:R-:W-:Y:S01]  /*2dd0*/  IADD3 R106, R77, R47, RZ ;  /* 0x0000002f4d6a7210 */ /* 0x000fe20007ffe0ff */
[----:B------:R-:W-:Y:S02]  /*2de0*/  IMAD R117, R44, R11, R46 ;  /* 0x0000000b2c757224 */ /* 0x000fe400078e022e */
        /* <DEDUP_REMOVED lines=17> */
[----:B------:R-:W-:Y:S01]  /*2f00*/  IMAD.X R46, R117, 0x1, R32, P0 ;  /* 0x00000001752e7824 */ /* 0x000fe200000e0620 */
[----:B------:R-:W-:-:S04]  /*2f10*/  LEA R44, P0, R45, UR4, 0x1 ;  /* 0x000000042d2c7c11 */ /* 0x000fc8000f8008ff */
[----:B------:R-:W-:Y:S01]  /*2f20*/  LEA.HI.X R45, R45, UR5, R46, 0x1, P0 ;  /* 0x000000052d2d7c11 */ /* 0x000fe200080f0c2e */
[----:B------:R-:W-:Y:S01]  /*2f30*/  ULDC.64 UR4, c[0x0][0x400] ;  /* 0x0001000000047ab9 */ /* 0x000fe20000000a00 */
[----:B------:R-:W-:-:S05]  /*2f40*/  IADD3 R47, P0, R86, R76, RZ ;  /* 0x0000004c562f7210 */ /* 0x000fca0007f1e0ff */
[----:B------:R-:W-:Y:S01]  /*2f50*/  IMAD.X R48, R106, 0x1, R34, P0 ;  /* 0x000000016a307824 */ /* 0x000fe200000e0622 */
        /* <DEDUP_REMOVED lines=10> */
.L_x_1509:
[----:B------:R-:W-:Y:S05]  /*3000*/  BSYNC B1 ;  /* 0x0000000000017941 */ /* 0x000fea0003800000 */
.L_x_1508:
[----:B------:R-:W-:Y:S01]  /*3010*/  ISETP.GE.AND P4, PT, R213, R113, PT ;  /* 0x00000071d500720c */ /* 0x000fe20003f86270 */
[----:B0----5:R-:W-:Y:S01]  /*3020*/  IMAD.MOV.U32 R44, RZ, RZ, R72 ;  /* 0x000000ffff2c7224 */ /* 0x021fe200078e0048 */
[----:B------:R-:W-:Y:S01]  /*3030*/  BSSY B1, `(.L_x_1510) ;  /* 0x0000024000017945 */ /* 0x000fe20003800000 */
[----:B------:R-:W-:Y:S01]  /*3040*/  IMAD.MOV.U32 R45, RZ, RZ, R73 ;  /* 0x000000ffff2d7224 */ /* 0x000fe200078e0049 */
[----:B------:R-:W-:Y:S01]  /*3050*/  CS2R R68, SRZ ;  /* 0x0000000000447805 */ /* 0x000fe2000001ff00 */
[----:B------:R-:W-:Y:S01]  /*3060*/  IMAD.MOV.U32 R46, RZ, RZ, R80 ;  /* 0x000000ffff2e7224 */ /* 0x000fe200078e0050 */
[----:B------:R-:W-:Y:S01]  /*3070*/  CS2R R66, SRZ ;  /* 0x0000000000427805 */ /* 0x000fe2000001ff00 */
[----:B------:R-:W-:Y:S01]  /*3080*/  IMAD.MOV.U32 R47, RZ, RZ, R81 ;  /* 0x000000ffff2f7224 */ /* 0x000fe200078e0051 */
[----:B------:R-:W-:Y:S01]  /*3090*/  PRMT R131, R44, 0x5410, R45 ;  /* 0x000054102c837816 */ /* 0x000fe2000000002d */
[----:B------:R-:W-:Y:S01]  /*30a0*/  IMAD.MOV.U32 R44, RZ, RZ, R74 ;  /* 0x000000ffff2c7224 */ /* 0x000fe200078e004a */
[----:B------:R-:W-:Y:S01]  /*30b0*/  CS2R R70, SRZ ;  /* 0x0000000000467805 */ /* 0x000fe2000001ff00 */
[----:B------:R-:W-:Y:S01]  /*30c0*/  IMAD.MOV.U32 R45, RZ, RZ, R75 ;  /* 0x000000ffff2d7224 */ /* 0x000fe200078e004b */
[----:B------:R-:W-:Y:S01]  /*30d0*/  PRMT R139, R47, 0x5410, R46 ;  /* 0x000054102f8b7816 */ /* 0x000fe2000000002e */
[----:B------:R-:W-:Y:S01]  /*30e0*/  IMAD.MOV.U32 R46, RZ, RZ, R82 ;  /* 0x000000ffff2e7224 */ /* 0x000fe200078e0052 */
[----:B------:R-:W-:-:S02]  /*30f0*/  MOV R47, R83 ;  /* 0x00000053002f7202 */ /* 0x000fc40000000f00 */
[----:B------:R-:W-:Y:S02]  /*3100*/  PRMT R132, R44, 0x5410, R45 ;  /* 0x000054102c847816 */ /* 0x000fe4000000002d */
[----:B------:R-:W-:Y:S01]  /*3110*/  PRMT R144, R46, 0x5410, R47 ;  /* 0x000054102e907816 */ /* 0x000fe2000000002f */
[----:B------:R-:W-:Y:S06]  /*3120*/  @P4 BRA `(.L_x_1511) ;  /* 0x0000000000504947 */ /* 0x000fec0003800000 */
[----:B------:R-:W-:Y:S01]  /*3130*/  IADD3 R45, P0, P5, R92, R78, R13 ;  /* 0x0000004e5c2d7210 */ /* 0x000fe20007d1e00d */
[----:B------:R-:W-:Y:S01]  /*3140*/  ULDC.64 UR4, c[0x0][0x3e8] ;  /* 0x0000fa0000047ab9 */ /* 0x000fe20000000a00 */
[----:B------:R-:W-:Y:S02]  /*3150*/  CS2R R68, SRZ ;  /* 0x0000000000447805 */ /* 0x000fe4000001ff00 */
[----:B------:R-:W-:Y:S02]  /*3160*/  CS2R R70, SRZ ;  /* 0x0000000000467805 */ /* 0x000fe4000001ff00 */
[----:B------:R-:W-:Y:S02]  /*3170*/  IADD3.X R46, R32, R117, R20, P0, P5 ;  /* 0x00000075202e7210 */ /* 0x000fe400007ea414 */
        /* <DEDUP_REMOVED lines=15> */
.L_x_1511:
[----:B------:R-:W-:Y:S05]  /*3270*/  BSYNC B1 ;  /* 0x0000000000017941 */ /* 0x000fea0003800000 */
.L_x_1510:
        /* <DEDUP_REMOVED lines=14> */
[----:B------:R-:W-:Y:S01]  /*3360*/  CS2R R58, SRZ ;  /* 0x00000000003a7805 */ /* 0x000fe2000001ff00 */
[----:B------:R-:W-:Y:S01]  /*3370*/  IMAD.MOV.U32 R47, RZ, RZ, R71 ;  /* 0x000000ffff2f7224 */ /* 0x000fe200078e0047 */
[----:B------:R-:W-:-:S02]  /*3380*/  PRMT R129, R45, 0x5410, R44 ;  /* 0x000054102d817816 */ /* 0x000fc4000000002c */
[----:B------:R-:W-:Y:S02]  /*3390*/  CS2R R62, SRZ ;  /* 0x00000000003e7805 */ /* 0x000fe4000001ff00 */
[----:B------:R-:W-:Y:S02]  /*33a0*/  CS2R R52, SRZ ;  /* 0x0000000000347805 */ /* 0x000fe4000001ff00 */
[----:B------:R-:W-:Y:S02]  /*33b0*/  CS2R R50, SRZ ;  /* 0x0000000000327805 */ /* 0x000fe4000001ff00 */
[----:B------:R-:W-:Y:S02]  /*33c0*/  PRMT R147, R46, 0x5410, R47 ;  /* 0x000054102e937816 */ /* 0x000fe4000000002f */
[----:B------:R-:W-:Y:S02]  /*33d0*/  CS2R R54, SRZ ;  /* 0x0000000000367805 */ /* 0x000fe4000001ff00 */
[----:B------:R-:W-:Y:S01]  /*33e0*/  P2R R128, PR, RZ, 0x1 ;  /* 0x00000001ff807803 */ /* 0x000fe20000000000 */
        /* <DEDUP_REMOVED lines=21> */
.L_x_1513:
[----:B------:R-:W-:Y:S05]  /*3540*/  BSYNC B1 ;  /* 0x0000000000017941 */ /* 0x000fea0003800000 */
.L_x_1512:
[----:B------:R-:W-:Y:S01]  /*3550*/  ISETP.GE.AND P5, PT, R211, R113, PT ;  /* 0x00000071d300720c */ /* 0x000fe20003fa6270 */
[----:B------:R-:W-:-:S12]  /*3560*/  BSSY B1, `(.L_x_1514) ;  /* 0x000001e000017945 */ /* 0x000fd80003800000 */
[----:B------:R-:W-:Y:S05]  /*3570*/  @P5 BRA `(.L_x_1515) ;  /* 0x0000000000705947 */ /* 0x000fea0003800000 */
[----:B0-----:R-:W0:Y:S01]  /*3580*/  LDC.64 R44, c[0x0][0x3f8] ;  /* 0x0000fe00ff2c7b82 */ /* 0x001e220000000a00 */
[----:B------:R-:W-:Y:S01]  /*3590*/  IMAD.MOV.U32 R79, RZ, RZ, R117 ;  /* 0x000000ffff4f7224 */ /* 0x000fe200078e0075 */
[----:B------:R-:W-:Y:S01]  /*35a0*/  MOV R77, R106 ;  /* 0x0000006a004d7202 */ /* 0x000fe20000000f00 */
[----:B------:R-:W-:Y:S01]  /*35b0*/  ULDC.64 UR4, c[0x0][0x3e8] ;  /* 0x0000fa0000047ab9 */ /* 0x000fe20000000a00 */
[----:B------:R-:W-:Y:S02]  /*35c0*/  CS2R R52, SRZ ;  /* 0x0000000000347805 */ /* 0x000fe4000001ff00 */
[----:B------:R-:W-:Y:S01]  /*35d0*/  CS2R R54, SRZ ;  /* 0x0000000000367805 */ /* 0x000fe2000001ff00 */
        /* <DEDUP_REMOVED lines=22> */
.L_x_1515:
[----:B------:R-:W-:Y:S05]  /*3740*/  BSYNC B1 ;  /* 0x0000000000017941 */ /* 0x000fea0003800000 */
.L_x_1514:
[----:B01---5:R-:W-:Y:S01]  /*3750*/  IMAD.MOV.U32 R44, RZ, RZ, R56 ;  /* 0x000000ffff2c7224 */ /* 0x023fe200078e0038 */
[----:B------:R-:W-:Y:S01]  /*3760*/  ISETP.NE.AND P0, PT, R191, 0x3, PT ;  /* 0x00000003bf00780c */ /* 0x000fe20003f05270 */
[----:B------:R-:W-:Y:S02]  /*3770*/  IMAD.MOV.U32 R45, RZ, RZ, R57 ;  /* 0x000000ffff2d7224 */ /* 0x000fe400078e0039 */
[----:B------:R-:W-:Y:S02]  /*3780*/  IMAD.MOV.U32 R46, RZ, RZ, R60 ;  /* 0x000000ffff2e7224 */ /* 0x000fe400078e003c */
[----:B------:R-:W-:Y:S01]  /*3790*/  IMAD.MOV.U32 R47, RZ, RZ, R61 ;  /* 0x000000ffff2f7224 */ /* 0x000fe200078e003d */
[----:B------:R-:W-:Y:S01]  /*37a0*/  PRMT R137, R45, 0x5410, R44 ;  /* 0x000054102d897816 */ /* 0x000fe2000000002c */
[----:B------:R-:W-:Y:S02]  /*37b0*/  IMAD.MOV.U32 R44, RZ, RZ, R58 ;  /* 0x000000ffff2c7224 */ /* 0x000fe400078e003a */
        /* <DEDUP_REMOVED lines=10> */
[----:B------:R-:W-:Y:S02]  /*3860*/  IMAD.MOV.U32 R47, RZ, RZ, R53 ;  /* 0x000000ffff2f7224 */ /* 0x000fe400078e0035 */
[----:B------:R-:W-:-:S02]  /*3870*/  IMAD.MOV.U32 R44, RZ, RZ, R50 ;  /* 0x000000ffff2c7224 */ /* 0x000fc400078e0032 */
[----:B------:R-:W-:Y:S01]  /*3880*/  IMAD.MOV.U32 R45, RZ, RZ, R51 ;  /* 0x000000ffff2d7224 */ /* 0x000fe200078e0033 */
[----:B------:R-:W-:Y:S01]  /*3890*/  PRMT R133, R46, 0x5410, R47 ;  /* 0x000054102e857816 */ /* 0x000fe2000000002f */
[----:B------:R-:W-:Y:S02]  /*38a0*/  IMAD.MOV.U32 R46, RZ, RZ, R54 ;  /* 0x000000ffff2e7224 */ /* 0x000fe400078e0036 */
[----:B------:R-:W-:Y:S01]  /*38b0*/  IMAD.MOV.U32 R47, RZ, RZ, R55 ;  /* 0x000000ffff2f7224 */ /* 0x000fe200078e0037 */
[----:B------:R-:W-:-:S04]  /*38c0*/  PRMT R79, R44, 0x5410, R45 ;  /* 0x000054102c4f7816 */ /* 0x000fc8000000002d */
[----:B------:R-:W-:Y:S01]  /*38d0*/  PRMT R134, R46, 0x5410, R47 ;  /* 0x000054102e867816 */ /* 0x000fe2000000002f */
[----:B------:R-:W-:Y:S06]  /*38e0*/  @!P0 BRA `(.L_x_1516) ;  /* 0x0000000000048947 */ /* 0x000fec0003800000 */
[----:B------:R-:W-:Y:S01]  /*38f0*/  BPT.TRAP 0x1 ;  /* 0x000000040000795c */ /* 0x000fe20000300000 */
.L_x_1516:
[----:B------:R-:W-:Y:S01]  /*3900*/  IMAD R106, R184, 0x8, R2 ;  /* 0x00000008b86a7824 */ /* 0x000fe200078e0202 */
[----:B------:R-:W-:Y:S01]  /*3910*/  SHF.L.U32 R117, R192, 0x1f, RZ ;  /* 0x0000001fc0757819 */ /* 0x000fe200000006ff */
[----:B------:R-:W-:Y:S03]  /*3920*/  BSSY B1, `(.L_x_1517) ;  /* 0x0000003000017945 */ /* 0x000fe60003800000 */
[----:B------:R-:W0:Y:S02]  /*3930*/  SYNCS.PHASECHK.TRANS64.TRYWAIT P6, [R106+URZ+0x28890], R117 ;  /* 0x028890756a0075a7 */ /* 0x000e2400080c017f */
[----:B0-----:R-:W-:Y:S05]  /*3940*/  @!P6 BRA `(.L_x_1518) ;  /* 0x000002500008e947 */ /* 0x001fea0003800000 */
.L_x_1937:
[----:B------:R-:W-:Y:S05]  /*3950*/  BSYNC B1 ;  /* 0x0000000000017941 */ /* 0x000fea0003800000 */
.L_x_1517:
[----:B------:R-:W-:Y:S04]  /*3960*/  BSSY B1, `(.L_x_1519) ;  /* 0x0000072000017945 */ /* 0x000fe80003800000 */
[----:B------:R-:W-:Y:S05]  /*3970*/  @P3 BRA `(.L_x_1520) ;  /* 0x0000000400c03947 */ /* 0x000fea0003800000 */
[----:B------:R-:W-:Y:S01]  /*3980*/  IADD3 R135, P3, R40, R118, RZ ;  /* 0x0000007628877210 */ /* 0x000fe20007f7e0ff */
[----:B------:R-:W-:Y:S04]  /*3990*/  BSSY B2, `(.L_x_1521) ;  /* 0x0000038000027945 */ /* 0x000fe80003800000 */
[----:B------:R-:W-:Y:S01]  /*39a0*/  IMAD.X R136, R120, 0x1, R30, P3 ;  /* 0x0000000178887824 */ /* 0x000fe200018e061e */
[----:B------:R-:W-:Y:S07]  /*39b0*/  @P2 BRA `(.L_x_1522) ;  /* 0x0000000000d42947 */ /* 0x000fee0003800000 */
[----:B------:R1:W2:Y:S01]  /*39c0*/  LDS.128 R44, [R110+0x18400] ;  /* 0x018400006e2c7984 */ /* 0x0002a20000000c00 */
[----:B------:R-:W-:Y:S01]  /*39d0*/  IADD3 R77, P3, R135, R96, RZ ;  /* 0x00000060874d7210 */ /* 0x000fe20007f7e0ff */
[----:B------:R-:W-:Y:S04]  /*39e0*/  BSSY B3, `(.L_x_1523) ;  /* 0x000002e000037945 */ /* 0x000fe80003800000 */
[----:B------:R-:W-:Y:S01]  /*39f0*/  IMAD.X R138, R136, 0x1, R35, P3 ;  /* 0x00000001888a7824 */ /* 0x000fe200018e0623 */
[----:B------:R-:W-:-:S13]  /*3a00*/  ISETP.GE.AND P3, PT, R18, R121, PT ;  /* 0x000000791200720c */ /* 0x000fda0003f66270 */
[----:B-1----:R-:W-:Y:S05]  /*3a10*/  @P3 BRA `(.L_x_1524) ;  /* 0x0000000000a83947 */ /* 0x002fea0003800000 */
[----:B------:R-:W-:Y:S02]  /*3a20*/  SHF.R.U64 R82, R82, 0x10, R83 ;  /* 0x0000001052527819 */ /* 0x000fe40000001253 */
[----:B--2---:R-:W-:Y:S02]  /*3a30*/  MOV R76, R45 ;  /* 0x0000002d004c7202 */ /* 0x004fe40000000f00 */
[----:B------:R-:W-:Y:S01]  /*3a40*/  SHF.R.U64 R80, R80, 0x10, R81 ;  /* 0x0000001050507819 */ /* 0x000fe20000001251 */
[----:B------:R-:W-:Y:S02]  /*3a50*/  HADD2.F32 R82, -RZ, R82.H0_H0 ;  /* 0x20000052ff527230 */ /* 0x000fe40000004100 */
[--C-:B------:R-:W-:Y:S02]  /*3a60*/  HADD2.F32 R45, -RZ, R76.reuse.H1_H1 ;  /* 0x3000004cff2d7230 */ /* 0x100fe40000004100 */
[----:B------:R-:W-:Y:S02]  /*3a70*/  HADD2.F32 R76, -RZ, R76.H0_H0 ;  /* 0x2000004cff4c7230 */ /* 0x000fe40000004100 */
[----:B------:R-:W-:-:S02]  /*3a80*/  HADD2.F32 R80, -RZ, R80.H0_H0 ;  /* 0x20000050ff507230 */ /* 0x000fc40000004100 */
[-C--:B------:R-:W-:Y:S01]  /*3a90*/  FMUL.FTZ R141, R45, R82.reuse ;  /* 0x000000522d8d7220 */ /* 0x080fe20000410000 */
[----:B------:R-:W-:-:S03]  /*3aa0*/  FMUL.FTZ R82, R76, R82 ;  /* 0x000000524c527220 */ /* 0x000fc60000410000 */
[-C--:B------:R-:W-:Y:S01]  /*3ab0*/  FFMA.FTZ R141, R76, R80.reuse, -R141 ;  /* 0x000000504c8d7223 */ /* 0x080fe2000001088d */
[----:B------:R-:W-:Y:S01]  /*3ac0*/  SHF.R.U32.HI R76, RZ, 0x10, R83 ;  /* 0x00000010ff4c7819 */ /* 0x000fe20000011653 */
[----:B------:R-:W-:Y:S01]  /*3ad0*/  FFMA.FTZ R82, R45, R80, R82 ;  /* 0x000000502d527223 */ /* 0x000fe20000010052 */
[----:B------:R-:W-:Y:S01]  /*3ae0*/  SHF.R.U32.HI R80, RZ, 0x10, R81 ;  /* 0x00000010ff507819 */ /* 0x000fe20000011651 */
[--C-:B------:R-:W-:Y:S02]  /*3af0*/  HADD2.F32 R45, -RZ, R47.reuse.H1_H1 ;  /* 0x3000002fff2d7230 */ /* 0x100fe40000004100 */
[----:B------:R-:W-:Y:S01]  /*3b00*/  HADD2.F32 R76, -RZ, R76.H0_H0 ;  /* 0x2000004cff4c7230 */ /* 0x000fe20000004100 */
[----:B------:R-:W-:Y:S01]  /*3b10*/  F2FP.F16.F32.PACK_AB R82, R82, R141 ;  /* 0x0000008d5252723e */ /* 0x000fe200000000ff */
[----:B------:R-:W-:Y:S02]  /*3b20*/  HADD2.F32 R47, -RZ, R47.H0_H0 ;  /* 0x2000002fff2f7230 */ /* 0x000fe40000004100 */
[----:B------:R-:W-:-:S02]  /*3b30*/  HADD2.F32 R80, -RZ, R80.H0_H0 ;  /* 0x20000050ff507230 */ /* 0x000fc40000004100 */
[-C--:B------:R-:W-:Y:S01]  /*3b40*/  FMUL.FTZ R146, R45, R76.reuse ;  /* 0x0000004c2d927220 */ /* 0x080fe20000410000 */
[----:B------:R-:W-:-:S03]  /*3b50*/  FMUL.FTZ R76, R47, R76 ;  /* 0x0000004c2f4c7220 */ /* 0x000fc60000410000 */
[-C--:B------:R-:W-:Y:S01]  /*3b60*/  FFMA.FTZ R146, R47, R80.reuse, -R146 ;  /* 0x000000502f927223 */ /* 0x080fe20000010892 */
[----:B------:R-:W-:Y:S02]  /*3b70*/  HADD2.F32 R47, -RZ, R44.H0_H0 ;  /* 0x2000002cff2f7230 */ /* 0x000fe40000004100 */
[----:B------:R-:W-:Y:S01]  /*3b80*/  FFMA.FTZ R45, R45, R80, R76 ;  /* 0x000000502d2d7223 */ /* 0x000fe2000001004c */
[----:B------:R-:W-:Y:S02]  /*3b90*/  HADD2.F32 R76, -RZ, R144.H0_H0 ;  /* 0x20000090ff4c7230 */ /* 0x000fe40000004100 */
[----:B------:R-:W-:Y:S02]  /*3ba0*/  HADD2.F32 R44, -RZ, R44.H1_H1 ;  /* 0x3000002cff2c7230 */ /* 0x000fe40000004100 */
[--C-:B------:R-:W-:Y:S02]  /*3bb0*/  HADD2.F32 R80, -RZ, R139.reuse.H1_H1 ;  /* 0x3000008bff507230 */ /* 0x100fe40000004100 */
[----:B------:R-:W-:Y:S01]  /*3bc0*/  FMUL.FTZ R81, R47, R76 ;  /* 0x0000004c2f517220 */ /* 0x000fe20000410000 */
[----:B------:R-:W-:-:S02]  /*3bd0*/  HADD2.F32 R139, -RZ, R139.H0_H0 ;  /* 0x2000008bff8b7230 */ /* 0x000fc40000004100 */
[C---:B------:R-:W-:Y:S01]  /*3be0*/  FMUL.FTZ R148, R44.reuse, R76 ;  /* 0x0000004c2c947220 */ /* 0x040fe20000410000 */
[-C--:B------:R-:W-:Y:S01]  /*3bf0*/  FFMA.FTZ R81, R44, R80.reuse, R81 ;  /* 0x000000502c517223 */ /* 0x080fe20000010051 */
[--C-:B------:R-:W-:Y:S02]  /*3c00*/  HADD2.F32 R44, -RZ, R46.reuse.H0_H0 ;  /* 0x2000002eff2c7230 */ /* 0x100fe40000004100 */
[----:B------:R-:W-:Y:S01]  /*3c10*/  FFMA.FTZ R148, R47, R80, -R148 ;  /* 0x000000502f947223 */ /* 0x000fe20000010894 */
[----:B------:R-:W-:Y:S02]  /*3c20*/  HADD2.F32 R46, -RZ, R46.H1_H1 ;  /* 0x3000002eff2e7230 */ /* 0x000fe40000004100 */
[----:B------:R-:W-:-:S05]  /*3c30*/  HADD2.F32 R47, -RZ, R144.H1_H1 ;  /* 0x30000090ff2f7230 */ /* 0x000fca0000004100 */
[-C--:B------:R-:W-:Y:S01]  /*3c40*/  FMUL.FTZ R83, R46, R47.reuse ;  /* 0x0000002f2e537220 */ /* 0x080fe20000410000 */
[----:B------:R-:W-:-:S03]  /*3c50*/  FMUL.FTZ R47, R44, R47 ;  /* 0x0000002f2c2f7220 */ /* 0x000fc60000410000 */
[-C--:B------:R-:W-:Y:S01]  /*3c60*/  FFMA.FTZ R83, R44, R139.reuse, -R83 ;  /* 0x0000008b2c537223 */ /* 0x080fe20000010853 */
[----:B------:R-:W-:Y:S01]  /*3c70*/  FFMA.FTZ R46, R46, R139, R47 ;  /* 0x0000008b2e2e7223 */ /* 0x000fe2000001002f */
[----:B------:R-:W-:Y:S01]  /*3c80*/  F2FP.F16.F32.PACK_AB R47, R45, R146 ;  /* 0x000000922d2f723e */ /* 0x000fe200000000ff */
[----:B------:R-:W-:Y:S01]  /*3c90*/  IMAD.MOV.U32 R45, RZ, RZ, R82 ;  /* 0x000000ffff2d7224 */ /* 0x000fe200078e0052 */
[----:B------:R-:W-:Y:S02]  /*3ca0*/  F2FP.F16.F32.PACK_AB R44, R81, R148 ;  /* 0x00000094512c723e */ /* 0x000fe400000000ff */
[----:B------:R-:W-:-:S07]  /*3cb0*/  F2FP.F16.F32.PACK_AB R46, R46, R83 ;  /* 0x000000532e2e723e */ /* 0x000fce00000000ff */
.L_x_1524:
[----:B------:R-:W-:Y:S05]  /*3cc0*/  BSYNC B3 ;  /* 0x0000000000037941 */ /* 0x000fea0003800000 */
.L_x_1523:
[----:B------:R-:W-:Y:S02]  /*3cd0*/  ULDC.64 UR4, c[0x0][0x2e8] ;  /* 0x0000ba0000047ab9 */ /* 0x000fe40000000a00 */
[----:B------:R-:W-:-:S04]  /*3ce0*/  LEA R76, P3, R77, UR4, 0x1 ;  /* 0x000000044d4c7c11 */ /* 0x000fc8000f8608ff */
[----:B------:R-:W-:-:S05]  /*3cf0*/  LEA.HI.X R77, R77, UR5, R138, 0x1, P3 ;  /* 0x000000054d4d7c11 */ /* 0x000fca00098f0c8a */
[----:B--2---:R1:W-:Y:S04]  /*3d00*/  STG.E.128 desc[UR40][R76.64], R44 ;  /* 0x0000002c4c007986 */ /* 0x0043e8000c101d28 */
.L_x_1522:
[----:B------:R-:W-:Y:S05]  /*3d10*/  BSYNC B2 ;  /* 0x0000000000027941 */ /* 0x000fea0003800000 */
.L_x_1521:
[----:B------:R-:W-:Y:S05]  /*3d20*/  @P1 BRA `(.L_x_1520) ;  /* 0x0000000000d41947 */ /* 0x000fea0003800000 */
[----:B-1----:R1:W2:Y:S01]  /*3d30*/  LDS.128 R44, [R110+0x1c400] ;  /* 0x01c400006e2c7984 */ /* 0x0022a20000000c00 */
[----:B------:R-:W-:Y:S01]  /*3d40*/  IADD3 R135, P3, R135, R38, RZ ;  /* 0x0000002687877210 */ /* 0x000fe20007f7e0ff */
[----:B------:R-:W-:Y:S04]  /*3d50*/  BSSY B2, `(.L_x_1525) ;  /* 0x000002e000027945 */ /* 0x000fe80003800000 */
[----:B------:R-:W-:Y:S01]  /*3d60*/  IMAD.X R136, R136, 0x1, R103, P3 ;  /* 0x0000000188887824 */ /* 0x000fe200018e0667 */
[----:B------:R-:W-:-:S13]  /*3d70*/  ISETP.GE.AND P3, PT, R185, R121, PT ;  /* 0x00000079b900720c */ /* 0x000fda0003f66270 */
[----:B-1----:R-:W-:Y:S05]  /*3d80*/  @P3 BRA `(.L_x_1526) ;  /* 0x0000000000a83947 */ /* 0x002fea0003800000 */
[----:B------:R-:W-:Y:S01]  /*3d90*/  SHF.R.U64 R82, R74, 0x10, R75 ;  /* 0x000000104a527819 */ /* 0x000fe2000000124b */
[----:B--2---:R-:W-:Y:S01]  /*3da0*/  IMAD.MOV.U32 R80, RZ, RZ, R47 ;  /* 0x000000ffff507224 */ /* 0x004fe200078e002f */
[----:B------:R-:W-:Y:S01]  /*3db0*/  SHF.R.U32.HI R75, RZ, 0x10, R75 ;  /* 0x00000010ff4b7819 */ /* 0x000fe2000001164b */
[----:B------:R-:W-:Y:S01]  /*3dc0*/  HADD2.F32 R47, -RZ, R45.H1_H1 ;  /* 0x3000002dff2f7230 */ /* 0x000fe20000004100 */
[--C-:B------:R-:W-:Y:S01]  /*3dd0*/  SHF.R.U64 R76, R72, 0x10, R73.reuse ;  /* 0x00000010484c7819 */ /* 0x100fe20000001249 */
[----:B------:R-:W-:Y:S01]  /*3de0*/  HADD2.F32 R82, -RZ, R82.H0_H0 ;  /* 0x20000052ff527230 */ /* 0x000fe20000004100 */
[----:B------:R-:W-:Y:S01]  /*3df0*/  SHF.R.U32.HI R72, RZ, 0x10, R73 ;  /* 0x00000010ff487819 */ /* 0x000fe20000011649 */
[----:B------:R-:W-:Y:S02]  /*3e00*/  HADD2.F32 R75, -RZ, R75.H0_H0 ;  /* 0x2000004bff4b7230 */ /* 0x000fe40000004100 */
[----:B------:R-:W-:Y:S02]  /*3e10*/  HADD2.F32 R45, -RZ, R45.H0_H0 ;  /* 0x2000002dff2d7230 */ /* 0x000fe40000004100 */
[----:B------:R-:W-:-:S02]  /*3e20*/  HADD2.F32 R74, -RZ, R80.H1_H1 ;  /* 0x30000050ff4a7230 */ /* 0x000fc40000004100 */
[----:B------:R-:W-:Y:S02]  /*3e30*/  HADD2.F32 R80, -RZ, R80.H0_H0 ;  /* 0x20000050ff507230 */ /* 0x000fe40000004100 */
[----:B------:R-:W-:Y:S02]  /*3e40*/  HADD2.F32 R76, -RZ, R76.H0_H0 ;  /* 0x2000004cff4c7230 */ /* 0x000fe40000004100 */
[-C--:B------:R-:W-:Y:S01]  /*3e50*/  FMUL.FTZ R77, R74, R75.reuse ;  /* 0x0000004b4a4d7220 */ /* 0x080fe20000410000 */
[----:B------:R-:W-:Y:S02]  /*3e60*/  HADD2.F32 R73, -RZ, R72.H0_H0 ;  /* 0x20000048ff497230 */ /* 0x000fe40000004100 */
[-C--:B------:R-:W-:Y:S01]  /*3e70*/  FMUL.FTZ R72, R47, R82.reuse ;  /* 0x000000522f487220 */ /* 0x080fe20000410000 */
[C---:B------:R-:W-:Y:S01]  /*3e80*/  FMUL.FTZ R82, R45.reuse, R82 ;  /* 0x000000522d527220 */ /* 0x040fe20000410000 */
[C---:B------:R-:W-:Y:S02]  /*3e90*/  FMUL.FTZ R75, R80.reuse, R75 ;  /* 0x0000004b504b7220 */ /* 0x040fe40000410000 */
[-C--:B------:R-:W-:Y:S01]  /*3ea0*/  FFMA.FTZ R45, R45, R76.reuse, -R72 ;  /* 0x0000004c2d2d7223 */ /* 0x080fe20000010848 */
[----:B------:R-:W-:Y:S01]  /*3eb0*/  FFMA.FTZ R72, R47, R76, R82 ;  /* 0x0000004c2f487223 */ /* 0x000fe20000010052 */
[-C--:B------:R-:W-:Y:S01]  /*3ec0*/  FFMA.FTZ R47, R80, R73.reuse, -R77 ;  /* 0x00000049502f7223 */ /* 0x080fe2000001084d */
[----:B------:R-:W-:Y:S01]  /*3ed0*/  FFMA.FTZ R74, R74, R73, R75 ;  /* 0x000000494a4a7223 */ /* 0x000fe2000001004b */
[----:B------:R-:W-:-:S02]  /*3ee0*/  HADD2.F32 R75, -RZ, R132.H0_H0 ;  /* 0x20000084ff4b7230 */ /* 0x000fc40000004100 */
[--C-:B------:R-:W-:Y:S01]  /*3ef0*/  HADD2.F32 R80, -RZ, R44.reuse.H1_H1 ;  /* 0x3000002cff507230 */ /* 0x100fe20000004100 */
[----:B------:R-:W-:Y:S01]  /*3f00*/  F2FP.F16.F32.PACK_AB R45, R72, R45 ;  /* 0x0000002d482d723e */ /* 0x000fe200000000ff */
[----:B------:R-:W-:Y:S01]  /*3f10*/  HADD2.F32 R76, -RZ, R44.H0_H0 ;  /* 0x2000002cff4c7230 */ /* 0x000fe20000004100 */
[----:B------:R-:W-:Y:S01]  /*3f20*/  F2FP.F16.F32.PACK_AB R47, R74, R47 ;  /* 0x0000002f4a2f723e */ /* 0x000fe200000000ff */
[----:B------:R-:W-:Y:S02]  /*3f30*/  HADD2.F32 R77, -RZ, R132.H1_H1 ;  /* 0x30000084ff4d7230 */ /* 0x000fe40000004100 */
[-C--:B------:R-:W-:Y:S01]  /*3f40*/  FMUL.FTZ R81, R80, R75.reuse ;  /* 0x0000004b50517220 */ /* 0x080fe20000410000 */
[----:B------:R-:W-:Y:S02]  /*3f50*/  HADD2.F32 R44, -RZ, R46.H1_H1 ;  /* 0x3000002eff2c7230 */ /* 0x000fe40000004100 */
[----:B------:R-:W-:Y:S01]  /*3f60*/  FMUL.FTZ R75, R76, R75 ;  /* 0x0000004b4c4b7220 */ /* 0x000fe20000410000 */
[----:B------:R-:W-:-:S02]  /*3f70*/  HADD2.F32 R73, -RZ, R131.H0_H0 ;  /* 0x20000083ff497230 */ /* 0x000fc40000004100 */
[----:B------:R-:W-:Y:S02]  /*3f80*/  HADD2.F32 R46, -RZ, R46.H0_H0 ;  /* 0x2000002eff2e7230 */ /* 0x000fe40000004100 */
[----:B------:R-:W-:Y:S01]  /*3f90*/  FMUL.FTZ R83, R44, R77 ;  /* 0x0000004d2c537220 */ /* 0x000fe20000410000 */
[----:B------:R-:W-:Y:S02]  /*3fa0*/  HADD2.F32 R131, -RZ, R131.H1_H1 ;  /* 0x30000083ff837230 */ /* 0x000fe40000004100 */
[-C--:B------:R-:W-:Y:S01]  /*3fb0*/  FFMA.FTZ R81, R76, R73.reuse, -R81 ;  /* 0x000000494c517223 */ /* 0x080fe20000010851 */
[----:B------:R-:W-:Y:S01]  /*3fc0*/  FFMA.FTZ R80, R80, R73, R75 ;  /* 0x0000004950507223 */ /* 0x000fe2000001004b */
[C---:B------:R-:W-:Y:S01]  /*3fd0*/  FMUL.FTZ R77, R46.reuse, R77 ;  /* 0x0000004d2e4d7220 */ /* 0x040fe20000410000 */
[----:B------:R-:W-:-:S03]  /*3fe0*/  FFMA.FTZ R83, R46, R131, -R83 ;  /* 0x000000832e537223 */ /* 0x000fc60000010853 */
[----:B------:R-:W-:Y:S01]  /*3ff0*/  FFMA.FTZ R44, R44, R131, R77 ;  /* 0x000000832c2c7223 */ /* 0x000fe2000001004d */
[----:B------:R-:W-:-:S04]  /*4000*/  F2FP.F16.F32.PACK_AB R80, R80, R81 ;  /* 0x000000515050723e */ /* 0x000fc800000000ff */
[----:B------:R-:W-:Y:S01]  /*4010*/  F2FP.F16.F32.PACK_AB R46, R44, R83 ;  /* 0x000000532c2e723e */ /* 0x000fe200000000ff */
[----:B------:R-:W-:-:S07]  /*4020*/  IMAD.MOV.U32 R44, RZ, RZ, R80 ;  /* 0x000000ffff2c7224 */ /* 0x000fce00078e0050 */
.L_x_1526:
[----:B------:R-:W-:Y:S05]  /*4030*/  BSYNC B2 ;  /* 0x0000000000027941 */ /* 0x000fea0003800000 */
.L_x_1525:
[----:B------:R-:W-:Y:S02]  /*4040*/  ULDC.64 UR4, c[0x0][0x2e8] ;  /* 0x0000ba0000047ab9 */ /* 0x000fe40000000a00 */
[----:B------:R-:W-:-:S04]  /*4050*/  LEA R72, P3, R135, UR4, 0x1 ;  /* 0x0000000487487c11 */ /* 0x000fc8000f8608ff */
[----:B------:R-:W-:-:S05]  /*4060*/  LEA.HI.X R73, R135, UR5, R136, 0x1, P3 ;  /* 0x0000000587497c11 */ /* 0x000fca00098f0c88 */
[----:B--2---:R2:W-:Y:S04]  /*4070*/  STG.E.128 desc[UR40][R72.64], R44 ;  /* 0x0000002c48007986 */ /* 0x0045e8000c101d28 */
.L_x_1520:
[----:B------:R-:W-:Y:S05]  /*4080*/  BSYNC B1 ;  /* 0x0000000000017941 */ /* 0x000fea0003800000 */
.L_x_1519:
[----:B------:R-:W-:Y:S04]  /*4090*/  BSSY B1, `(.L_x_1527) ;  /* 0x0000071000017945 */ /* 0x000fe80003800000 */
[----:B------:R-:W-:Y:S05]  /*40a0*/  @P4 BRA `(.L_x_1528) ;  /* 0x0000000400bc4947 */ /* 0x000fea0003800000 */
[----:B--2---:R-:W-:Y:S01]  /*40b0*/  IADD3 R73, P3, P4, R126, R118, R16 ;  /* 0x000000767e497210 */ /* 0x004fe20007c7e010 */
[----:B------:R-:W-:Y:S03]  /*40c0*/  BSSY B2, `(.L_x_1529) ;  /* 0x0000038000027945 */ /* 0x000fe60003800000 */
[----:B------:R-:W-:Y:S01]  /*40d0*/  IADD3.X R72, R4, R120, R17, P3, P4 ;  /* 0x0000007804487210 */ /* 0x000fe20001fe8411 */
[----:B------:R-:W-:Y:S08]  /*40e0*/  @P2 BRA `(.L_x_1530) ;  /* 0x0000000000d42947 */ /* 0x000ff00003800000 */
[----:B-1----:R1:W2:Y:S01]  /*40f0*/  LDS.128 R44, [R110+0x19400] ;  /* 0x019400006e2c7984 */ /* 0x0022a20000000c00 */
[----:B------:R-:W-:Y:S01]  /*4100*/  IADD3 R74, P3, R73, R96, RZ ;  /* 0x00000060494a7210 */ /* 0x000fe20007f7e0ff */
[----:B------:R-:W-:Y:S04]  /*4110*/  BSSY B3, `(.L_x_1531) ;  /* 0x000002e000037945 */ /* 0x000fe80003800000 */
[----:B------:R-:W-:Y:S01]  /*4120*/  IMAD.X R75, R72, 0x1, R35, P3 ;  /* 0x00000001484b7824 */ /* 0x000fe200018e0623 */
[----:B------:R-:W-:-:S13]  /*4130*/  ISETP.GE.AND P3, PT, R18, R121, PT ;  /* 0x000000791200720c */ /* 0x000fda0003f66270 */
[----:B-1----:R-:W-:Y:S05]  /*4140*/  @P3 BRA `(.L_x_1532) ;  /* 0x0000000000a83947 */ /* 0x002fea0003800000 */
[----:B------:R-:W-:Y:S02]  /*4150*/  SHF.R.U64 R77, R70, 0x10, R71 ;  /* 0x00000010464d7819 */ /* 0x000fe40000001247 */
[--C-:B------:R-:W-:Y:S01]  /*4160*/  SHF.R.U64 R81, R68, 0x10, R69.reuse ;  /* 0x0000001044517819 */ /* 0x100fe20000001245 */
[----:B--2---:R-:W-:Y:S01]  /*4170*/  IMAD.MOV.U32 R68, RZ, RZ, R44 ;  /* 0x000000ffff447224 */ /* 0x004fe200078e002c */
[----:B------:R-:W-:Y:S01]  /*4180*/  SHF.R.U32.HI R76, RZ, 0x10, R69 ;  /* 0x00000010ff4c7819 */ /* 0x000fe20000011645 */
[----:B------:R-:W-:Y:S01]  /*4190*/  IMAD.MOV.U32 R69, RZ, RZ, R47 ;  /* 0x000000ffff457224 */ /* 0x000fe200078e002f */
[----:B------:R-:W-:Y:S01]  /*41a0*/  SHF.R.U32.HI R80, RZ, 0x10, R71 ;  /* 0x00000010ff507819 */ /* 0x000fe20000011647 */
[----:B------:R-:W-:Y:S02]  /*41b0*/  HADD2.F32 R77, -RZ, R77.H0_H0 ;  /* 0x2000004dff4d7230 */ /* 0x000fe40000004100 */
[--C-:B------:R-:W-:Y:S02]  /*41c0*/  HADD2.F32 R47, -RZ, R45.reuse.H1_H1 ;  /* 0x3000002dff2f7230 */ /* 0x100fe40000004100 */
[----:B------:R-:W-:-:S02]  /*41d0*/  HADD2.F32 R44, -RZ, R45.H0_H0 ;  /* 0x2000002dff2c7230 */ /* 0x000fc40000004100 */
[----:B------:R-:W-:Y:S02]  /*41e0*/  HADD2.F32 R80, -RZ, R80.H0_H0 ;  /* 0x20000050ff507230 */ /* 0x000fe40000004100 */
[-C--:B------:R-:W-:Y:S01]  /*41f0*/  FMUL.FTZ R45, R47, R77.reuse ;  /* 0x0000004d2f2d7220 */ /* 0x080fe20000410000 */
[--C-:B------:R-:W-:Y:S02]  /*4200*/  HADD2.F32 R70, -RZ, R69.reuse.H1_H1 ;  /* 0x30000045ff467230 */ /* 0x100fe40000004100 */
[----:B------:R-:W-:Y:S01]  /*4210*/  FMUL.FTZ R82, R44, R77 ;  /* 0x0000004d2c527220 */ /* 0x000fe20000410000 */
[----:B------:R-:W-:Y:S02]  /*4220*/  HADD2.F32 R69, -RZ, R69.H0_H0 ;  /* 0x20000045ff457230 */ /* 0x000fe40000004100 */
[----:B------:R-:W-:Y:S02]  /*4230*/  HADD2.F32 R71, -RZ, R81.H0_H0 ;  /* 0x20000051ff477230 */ /* 0x000fe40000004100 */
[----:B------:R-:W-:Y:S01]  /*4240*/  FMUL.FTZ R132, R70, R80 ;  /* 0x0000005046847220 */ /* 0x000fe20000410000 */
[----:B------:R-:W-:-:S02]  /*4250*/  HADD2.F32 R76, -RZ, R76.H0_H0 ;  /* 0x2000004cff4c7230 */ /* 0x000fc40000004100 */
[----:B------:R-:W-:Y:S01]  /*4260*/  FMUL.FTZ R77, R69, R80 ;  /* 0x00000050454d7220 */ /* 0x000fe20000410000 */
[-C--:B------:R-:W-:Y:S01]  /*4270*/  FFMA.FTZ R44, R44, R71.reuse, -R45 ;  /* 0x000000472c2c7223 */ /* 0x080fe2000001082d */
[----:B------:R-:W-:Y:S01]  /*4280*/  FFMA.FTZ R45, R47, R71, R82 ;  /* 0x000000472f2d7223 */ /* 0x000fe20000010052 */
[-C--:B------:R-:W-:Y:S01]  /*4290*/  FFMA.FTZ R47, R69, R76.reuse, -R132 ;  /* 0x0000004c452f7223 */ /* 0x080fe20000010884 */
[----:B------:R-:W-:Y:S01]  /*42a0*/  FFMA.FTZ R70, R70, R76, R77 ;  /* 0x0000004c46467223 */ /* 0x000fe2000001004d */
[--C-:B------:R-:W-:Y:S02]  /*42b0*/  HADD2.F32 R69, -RZ, R68.reuse.H1_H1 ;  /* 0x30000044ff457230 */ /* 0x100fe40000004100 */
[----:B------:R-:W-:Y:S01]  /*42c0*/  HADD2.F32 R77, -RZ, R147.H0_H0 ;  /* 0x20000093ff4d7230 */ /* 0x000fe20000004100 */
[----:B------:R-:W-:Y:S01]  /*42d0*/  F2FP.F16.F32.PACK_AB R45, R45, R44 ;  /* 0x0000002c2d2d723e */ /* 0x000fe200000000ff */
[----:B------:R-:W-:Y:S01]  /*42e0*/  HADD2.F32 R68, -RZ, R68.H0_H0 ;  /* 0x20000044ff447230 */ /* 0x000fe20000004100 */
[----:B------:R-:W-:Y:S01]  /*42f0*/  F2FP.F16.F32.PACK_AB R47, R70, R47 ;  /* 0x0000002f462f723e */ /* 0x000fe200000000ff */
[----:B------:R-:W-:-:S02]  /*4300*/  HADD2.F32 R71, -RZ, R46.H1_H1 ;  /* 0x3000002eff477230 */ /* 0x000fc40000004100 */
[-C--:B------:R-:W-:Y:S01]  /*4310*/  FMUL.FTZ R81, R69, R77.reuse ;  /* 0x0000004d45517220 */ /* 0x080fe20000410000 */
[----:B------:R-:W-:Y:S02]  /*4320*/  HADD2.F32 R147, -RZ, R147.H1_H1 ;  /* 0x30000093ff937230 */ /* 0x000fe40000004100 */
        /* <DEDUP_REMOVED lines=12> */
.L_x_1532:
[----:B------:R-:W-:Y:S05]  /*43f0*/  BSYNC B3 ;  /* 0x0000000000037941 */ /* 0x000fea0003800000 */
.L_x_1531:
[----:B------:R-:W-:Y:S02]  /*4400*/  ULDC.64 UR4, c[0x0][0x2e8] ;  /* 0x0000ba0000047ab9 */ /* 0x000fe40000000a00 */
[----:B------:R-:W-:-:S04]  /*4410*/  LEA R68, P3, R74, UR4, 0x1 ;  /* 0x000000044a447c11 */ /* 0x000fc8000f8608ff */
[----:B------:R-:W-:-:S05]  /*4420*/  LEA.HI.X R69, R74, UR5, R75, 0x1, P3 ;  /* 0x000000054a457c11 */ /* 0x000fca00098f0c4b */
[----:B--2---:R2:W-:Y:S04]  /*4430*/  STG.E.128 desc[UR40][R68.64], R44 ;  /* 0x0000002c44007986 */ /* 0x0045e8000c101d28 */
.L_x_1530:
[----:B------:R-:W-:Y:S05]  /*4440*/  BSYNC B2 ;  /* 0x0000000000027941 */ /* 0x000fea0003800000 */
.L_x_1529:
[----:B------:R-:W-:Y:S05]  /*4450*/  @P1 BRA `(.L_x_1528) ;  /* 0x0000000000d01947 */ /* 0x000fea0003800000 */
[----:B-12---:R1:W2:Y:S01]  /*4460*/  LDS.128 R44, [R110+0x1d400] ;  /* 0x01d400006e2c7984 */ /* 0x0062a20000000c00 */
[----:B------:R-:W-:Y:S01]  /*4470*/  IADD3 R73, P3, R73, R38, RZ ;  /* 0x0000002649497210 */ /* 0x000fe20007f7e0ff */
[----:B------:R-:W-:Y:S04]  /*4480*/  BSSY B2, `(.L_x_1533) ;  /* 0x000002d000027945 */ /* 0x000fe80003800000 */
[----:B------:R-:W-:Y:S01]  /*4490*/  IMAD.X R72, R72, 0x1, R103, P3 ;  /* 0x0000000148487824 */ /* 0x000fe200018e0667 */
[----:B------:R-:W-:-:S13]  /*44a0*/  ISETP.GE.AND P3, PT, R185, R121, PT ;  /* 0x00000079b900720c */ /* 0x000fda0003f66270 */
[----:B-1----:R-:W-:Y:S05]  /*44b0*/  @P3 BRA `(.L_x_1534) ;  /* 0x0000000000a43947 */ /* 0x002fea0003800000 */
        /* <DEDUP_REMOVED lines=41> */
.L_x_1534:
[----:B------:R-:W-:Y:S05]  /*4750*/  BSYNC B2 ;  /* 0x0000000000027941 */ /* 0x000fea0003800000 */
.L_x_1533:
[----:B------:R-:W-:Y:S02]  /*4760*/  ULDC.64 UR4, c[0x0][0x2e8] ;  /* 0x0000ba0000047ab9 */ /* 0x000fe40000000a00 */
[----:B------:R-:W-:-:S04]  /*4770*/  LEA R64, P3, R73, UR4, 0x1 ;  /* 0x0000000449407c11 */ /* 0x000fc8000f8608ff */
[----:B------:R-:W-:-:S05]  /*4780*/  LEA.HI.X R65, R73, UR5, R72, 0x1, P3 ;  /* 0x0000000549417c11 */ /* 0x000fca00098f0c48 */
[----:B--2---:R3:W-:Y:S04]  /*4790*/  STG.E.128 desc[UR40][R64.64], R44 ;  /* 0x0000002c40007986 */ /* 0x0047e8000c101d28 */
.L_x_1528:
[----:B------:R-:W-:Y:S05]  /*47a0*/  BSYNC B1 ;  /* 0x0000000000017941 */ /* 0x000fea0003800000 */
.L_x_1527:
[----:B------:R-:W-:Y:S01]  /*47b0*/  ISETP.NE.AND P3, PT, R128, RZ, PT ;  /* 0x000000ff8000720c */ /* 0x000fe20003f65270 */
[----:B------:R-:W-:-:S12]  /*47c0*/  BSSY B1, `(.L_x_1535) ;  /* 0x0000070000017945 */ /* 0x000fd80003800000 */
[----:B------:R-:W-:Y:S05]  /*47d0*/  @P3 BRA `(.L_x_1536) ;  /* 0x0000000400b83947 */ /* 0x000fea0003800000 */
[----:B---3--:R-:W-:Y:S01]  /*47e0*/  IADD3 R65, P3, P4, R3, R118, R16 ;  /* 0x0000007603417210 */ /* 0x008fe20007c7e010 */
[----:B------:R-:W-:Y:S03]  /*47f0*/  BSSY B2, `(.L_x_1537) ;  /* 0x0000037000027945 */ /* 0x000fe60003800000 */
[----:B------:R-:W-:Y:S01]  /*4800*/  IADD3.X R64, R28, R120, R17, P3, P4 ;  /* 0x000000781c407210 */ /* 0x000fe20001fe8411 */
[----:B------:R-:W-:Y:S08]  /*4810*/  @P2 BRA `(.L_x_1538) ;  /* 0x0000000000d02947 */ /* 0x000ff00003800000 */
[----:B-12---:R1:W2:Y:S01]  /*4820*/  LDS.128 R44, [R110+0x1a400] ;  /* 0x01a400006e2c7984 */ /* 0x0062a20000000c00 */
[----:B------:R-:W-:Y:S01]  /*4830*/  IADD3 R66, P3, R65, R96, RZ ;  /* 0x0000006041427210 */ /* 0x000fe20007f7e0ff */
[----:B------:R-:W-:Y:S03]  /*4840*/  BSSY B3, `(.L_x_1539) ;  /* 0x000002d000037945 */ /* 0x000fe60003800000 */
[----:B------:R-:W-:Y:S02]  /*4850*/  IADD3.X R67, R64, R35, RZ, P3, !PT ;  /* 0x0000002340437210 */ /* 0x000fe40001ffe4ff */
        /* <DEDUP_REMOVED lines=43> */
.L_x_1540:
[----:B------:R-:W-:Y:S05]  /*4b10*/  BSYNC B3 ;  /* 0x0000000000037941 */ /* 0x000fea0003800000 */
.L_x_1539:
[----:B------:R-:W-:Y:S02]  /*4b20*/  ULDC.64 UR4, c[0x0][0x2e8] ;  /* 0x0000ba0000047ab9 */ /* 0x000fe40000000a00 */
[----:B------:R-:W-:-:S04]  /*4b30*/  LEA R60, P3, R66, UR4, 0x1 ;  /* 0x00000004423c7c11 */ /* 0x000fc8000f8608ff */
[----:B------:R-:W-:-:S05]  /*4b40*/  LEA.HI.X R61, R66, UR5, R67, 0x1, P3 ;  /* 0x00000005423d7c11 */ /* 0x000fca00098f0c43 */
[----:B--2---:R3:W-:Y:S04]  /*4b50*/  STG.E.128 desc[UR40][R60.64], R44 ;  /* 0x0000002c3c007986 */ /* 0x0047e8000c101d28 */
.L_x_1538:
[----:B------:R-:W-:Y:S05]  /*4b60*/  BSYNC B2 ;  /* 0x0000000000027941 */ /* 0x000fea0003800000 */
.L_x_1537:
[----:B------:R-:W-:Y:S05]  /*4b70*/  @P1 BRA `(.L_x_1536) ;  /* 0x0000000000d01947 */ /* 0x000fea0003800000 */
[----:B-123--:R1:W2:Y:S01]  /*4b80*/  LDS.128 R44, [R110+0x1e400] ;  /* 0x01e400006e2c7984 */ /* 0x00e2a20000000c00 */
        /* <DEDUP_REMOVED lines=16> */
[-C--:B------:R-:W-:Y:S01]  /*4c90*/  FMUL.FTZ R66, R46, R59.reuse ;  /* 0x0000003b2e427220 */ /* 0x080fe20000410000 */
[----:B------:R-:W-:Y:S02]  /*4ca0*/  HADD2.F32 R47, -RZ, R47.H0_H0 ;  /* 0x2000002fff2f7230 */ /* 0x000fe40000004100 */
[----:B------:R-:W-:Y:S01]  /*4cb0*/  FMUL.FTZ R59, R45, R59 ;  /* 0x0000003b2d3b7220 */ /* 0x000fe20000410000 */
[----:B------:R-:W-:Y:S02]  /*4cc0*/  HADD2.F32 R60, -RZ, R60.H0_H0 ;  /* 0x2000003cff3c7230 */ /* 0x000fe40000004100 */
[----:B------:R-:W-:Y:S01]  /*4cd0*/  FMUL.FTZ R68, R57, R62 ;  /* 0x0000003e39447220 */ /* 0x000fe20000410000 */
[----:B------:R-:W-:Y:S01]  /*4ce0*/  FFMA.FTZ R66, R45, R58, -R66 ;  /* 0x0000003a2d427223 */ /* 0x000fe20000010842 */
[----:B------:R-:W-:Y:S01]  /*4cf0*/  FMUL.FTZ R62, R47, R62 ;  /* 0x0000003e2f3e7220 */ /* 0x000fe20000410000 */
[----:B------:R-:W-:-:S02]  /*4d00*/  HADD2.F32 R45, -RZ, R44.H1_H1 ;  /* 0x3000002cff2d7230 */ /* 0x000fc40000004100 */
[----:B------:R-:W-:Y:S01]  /*4d10*/  FFMA.FTZ R63, R46, R58, R59 ;  /* 0x0000003a2e3f7223 */ /* 0x000fe2000001003b */
[----:B------:R-:W-:Y:S02]  /*4d20*/  HADD2.F32 R44, -RZ, R44.H0_H0 ;  /* 0x2000002cff2c7230 */ /* 0x000fe40000004100 */
[-C--:B------:R-:W-:Y:S01]  /*4d30*/  FFMA.FTZ R67, R57, R60.reuse, R62 ;  /* 0x0000003c39437223 */ /* 0x080fe2000001003e */
[--C-:B------:R-:W-:Y:S02]  /*4d40*/  HADD2.F32 R57, -RZ, R140.reuse.H0_H0 ;  /* 0x2000008cff397230 */ /* 0x100fe40000004100 */
[----:B------:R-:W-:Y:S01]  /*4d50*/  FFMA.FTZ R68, R47, R60, -R68 ;  /* 0x0000003c2f447223 */ /* 0x000fe20000010844 */
[----:B------:R-:W-:Y:S02]  /*4d60*/  HADD2.F32 R59, -RZ, R140.H1_H1 ;  /* 0x3000008cff3b7230 */ /* 0x000fe40000004100 */
[--C-:B------:R-:W-:Y:S02]  /*4d70*/  HADD2.F32 R46, -RZ, R56.reuse.H1_H1 ;  /* 0x30000038ff2e7230 */ /* 0x100fe40000004100 */
[----:B------:R-:W-:Y:S01]  /*4d80*/  FMUL.FTZ R61, R45, R57 ;  /* 0x000000392d3d7220 */ /* 0x000fe20000410000 */
[----:B------:R-:W-:-:S02]  /*4d90*/  HADD2.F32 R56, -RZ, R56.H0_H0 ;  /* 0x20000038ff387230 */ /* 0x000fc40000004100 */
[----:B------:R-:W-:Y:S01]  /*4da0*/  FMUL.FTZ R58, R44, R57 ;  /* 0x000000392c3a7220 */ /* 0x000fe20000410000 */
[--C-:B------:R-:W-:Y:S02]  /*4db0*/  HADD2.F32 R47, -RZ, R137.reuse.H1_H1 ;  /* 0x30000089ff2f7230 */ /* 0x100fe40000004100 */
[-C--:B------:R-:W-:Y:S01]  /*4dc0*/  FMUL.FTZ R57, R46, R59.reuse ;  /* 0x0000003b2e397220 */ /* 0x080fe20000410000 */
        /* <DEDUP_REMOVED lines=10> */
.L_x_1542:
[----:B------:R-:W-:Y:S05]  /*4e70*/  BSYNC B2 ;  /* 0x0000000000027941 */ /* 0x000fea0003800000 */
.L_x_1541:
[----:B------:R-:W-:Y:S02]  /*4e80*/  ULDC.64 UR4, c[0x0][0x2e8] ;  /* 0x0000ba0000047ab9 */ /* 0x000fe40000000a00 */
[----:B------:R-:W-:-:S04]  /*4e90*/  LEA R56, P3, R65, UR4, 0x1 ;  /* 0x0000000441387c11 */ /* 0x000fc8000f8608ff */
[----:B------:R-:W-:-:S05]  /*4ea0*/  LEA.HI.X R57, R65, UR5, R64, 0x1, P3 ;  /* 0x0000000541397c11 */ /* 0x000fca00098f0c40 */
[----:B--2---:R4:W-:Y:S04]  /*4eb0*/  STG.E.128 desc[UR40][R56.64], R44 ;  /* 0x0000002c38007986 */ /* 0x0049e8000c101d28 */
.L_x_1536:
[----:B------:R-:W-:Y:S05]  /*4ec0*/  BSYNC B1 ;  /* 0x0000000000017941 */ /* 0x000fea0003800000 */
.L_x_1535:
[----:B------:R-:W-:Y:S05]  /*4ed0*/  @P5 BRA `(.L_x_1543) ;  /* 0x0000003400c85947 */ /* 0x000fea0003800000 */
[----:B------:R-:W-:Y:S01]  /*4ee0*/  IADD3 R119, P3, P4, R29, R118, R16 ;  /* 0x000000761d777210 */ /* 0x000fe20007c7e010 */
[----:B------:R-:W-:Y:S03]  /*4ef0*/  BSSY B1, `(.L_x_1544) ;  /* 0x0000037000017945 */ /* 0x000fe60003800000 */
[----:B------:R-:W-:Y:S01]  /*4f00*/  IADD3.X R120, R31, R120, R17, P3, P4 ;  /* 0x000000781f787210 */ /* 0x000fe20001fe8411 */
[----:B------:R-:W-:Y:S08]  /*4f10*/  @P2 BRA `(.L_x_1545) ;  /* 0x0000000000d02947 */ /* 0x000ff00003800000 */
[----:B-1234-:R1:W2:Y:S01]  /*4f20*/  LDS.128 R44, [R110+0x1b400] ;  /* 0x01b400006e2c7984 */ /* 0x01e2a20000000c00 */
[----:B------:R-:W-:Y:S01]  /*4f30*/  ISETP.GE.AND P4, PT, R18, R121, PT ;  /* 0x000000791200720c */ /* 0x000fe20003f86270 */
[----:B------:R-:W-:Y:S01]  /*4f40*/  BSSY B2, `(.L_x_1546) ;  /* 0x000002c000027945 */ /* 0x000fe20003800000 */
[----:B------:R-:W-:-:S11]  /*4f50*/  IADD3 R63, P3, R119, R96, RZ ;  /* 0x00000060773f7210 */ /* 0x000fd60007f7e0ff */
        /* <DEDUP_REMOVED lines=42> */
.L_x_1547:
[----:B------:R-:W-:Y:S05]  /*5200*/  BSYNC B2 ;  /* 0x0000000000027941 */ /* 0x000fea0003800000 */
.L_x_1546:
[----:B------:R-:W-:Y:S01]  /*5210*/  ULDC.64 UR4, c[0x0][0x2e8] ;  /* 0x0000ba0000047ab9 */ /* 0x000fe20000000a00 */
[----:B------:R-:W-:Y:S01]  /*5220*/  IMAD.X R54, R120, 0x1, R35, P3 ;  /* 0x0000000178367824 */ /* 0x000fe200018e0623 */
[----:B------:R-:W-:-:S04]  /*5230*/  LEA R52, P3, R63, UR4, 0x1 ;  /* 0x000000043f347c11 */ /* 0x000fc8000f8608ff */
[----:B------:R-:W-:-:S05]  /*5240*/  LEA.HI.X R53, R63, UR5, R54, 0x1, P3 ;  /* 0x000000053f357c11 */ /* 0x000fca00098f0c36 */
[----:B--2---:R1:W-:Y:S04]  /*5250*/  STG.E.128 desc[UR40][R52.64], R44 ;  /* 0x0000002c34007986 */ /* 0x0043e8000c101d28 */
.L_x_1545:
[----:B------:R-:W-:Y:S05]  /*5260*/  BSYNC B1 ;  /* 0x0000000000017941 */ /* 0x000fea0003800000 */
.L_x_1544:
[----:B------:R-:W-:Y:S05]  /*5270*/  @P1 BRA `(.L_x_1543) ;  /* 0x0000003000e01947 */ /* 0x000fea0003800000 */
        /* <DEDUP_REMOVED lines=46> */
.L_x_1549:
[----:B------:R-:W-:Y:S05]  /*5560*/  BSYNC B1 ;  /* 0x0000000000017941 */ /* 0x000fea0003800000 */
.L_x_1548:
[----:B------:R-:W-:Y:S01]  /*5570*/  ULDC.64 UR4, c[0x0][0x2e8] ;  /* 0x0000ba0000047ab9 */ /* 0x000fe20000000a00 */
[----:B------:R-:W-:Y:S01]  /*5580*/  IMAD.X R120, R120, 0x1, R103, P3 ;  /* 0x0000000178787824 */ /* 0x000fe200018e0667 */
[----:B------:R-:W-:-:S04]  /*5590*/  LEA R48, P3, R119, UR4, 0x1 ;  /* 0x0000000477307c11 */ /* 0x000fc8000f8608ff */
[----:B------:R-:W-:-:S05]  /*55a0*/  LEA.HI.X R49, R119, UR5, R120, 0x1, P3 ;  /* 0x0000000577317c11 */ /* 0x000fca00098f0c78 */
[----:B--2---:R1:W-:Y:S01]  /*55b0*/  STG.E.128 desc[UR40][R48.64], R44 ;  /* 0x0000002c30007986 */ /* 0x0043e2000c101d28 */
[----:B------:R-:W-:Y:S05]  /*55c0*/  BRA `(.L_x_1543) ;  /* 0x00000030000c7947 */ /* 0x000fea0003800000 */
.L_x_1507:
[----:B------:R-:W-:Y:S02]  /*55d0*/  ISETP.GE.AND P3, PT, R213, R113, PT ;  /* 0x00000071d500720c */ /* 0x000fe40003f66270 */
[----:B------:R-:W-:Y:S02]  /*55e0*/  CS2R R50, SRZ ;  /* 0x0000000000327805 */ /* 0x000fe4000001ff00 */
[----:B------:R-:W-:-:S13]  /*55f0*/  ISETP.GE.OR P3, PT, R16, R121, P3 ;  /* 0x000000791000720c */ /* 0x000fda0001f66670 */
[----:B------:R-:W-:Y:S01]  /*5600*/  @!P3 IADD3 R46, P0, P4, R90, R78, R13 ;  /* 0x0000004e5a2eb210 */ /* 0x000fe20007c1e00d */
[----:B------:R-:W0:Y:S03]  /*5610*/  @!P3 LDC.64 R60, c[0x0][0x3e8] ;  /* 0x0000fa00ff3cbb82 */ /* 0x000e260000000a00 */
[----:B------:R-:W-:Y:S02]  /*5620*/  @!P3 IADD3.X R47, R33, R117, R20, P0, P4 ;  /* 0x00000075212fb210 */ /* 0x000fe400007e8414 */
[----:B------:R-:W-:-:S03]  /*5630*/  @!P3 IADD3 R44, P0, P4, R84, R76, R7 ;  /* 0x0000004c542cb210 */ /* 0x000fc60007c1e007 */
[----:B------:R-:W1:Y:S01]  /*5640*/  @!P3 LDC.64 R62, c[0x0][0x400] ;  /* 0x00010000ff3ebb82 */ /* 0x000e620000000a00 */
[----:B------:R-:W-:Y:S02]  /*5650*/  @!P3 IADD3.X R45, R100, R106, R10, P0, P4 ;  /* 0x0000006a642db210 */ /* 0x000fe400007e840a */
[----:B------:R-:W-:-:S04]  /*5660*/  ISETP.GE.AND P0, PT, R212, R113, PT ;  /* 0x00000071d400720c */ /* 0x000fc80003f06270 */
[----:B------:R-:W-:-:S13]  /*5670*/  ISETP.GE.OR P0, PT, R16, R121, P0 ;  /* 0x000000791000720c */ /* 0x000fda0000706670 */
[----:B------:R-:W-:Y:S01]  /*5680*/  @!P0 IADD3 R66, P4, P5, R90, R12, R78 ;  /* 0x0000000c5a428210 */ /* 0x000fe20007d9e04e */
[----:B------:R-:W2:Y:S03]  /*5690*/  @!P0 LDC.64 R68, c[0x0][0x3e8] ;  /* 0x0000fa00ff448b82 */ /* 0x000ea60000000a00 */
[----:B------:R-:W-:Y:S02]  /*56a0*/  @!P0 IADD3.X R67, R33, R15, R117, P4, P5 ;  /* 0x0000000f21438210 */ /* 0x000fe400027ea475 */
[----:B------:R-:W-:-:S03]  /*56b0*/  @!P0 IADD3 R64, P4, P5, R84, R6, R76 ;  /* 0x0000000654408210 */ /* 0x000fc60007d9e04c */
[----:B------:R-:W3:Y:S01]  /*56c0*/  @!P0 LDC.64 R70, c[0x0][0x400] ;  /* 0x00010000ff468b82 */ /* 0x000ee20000000a00 */
[----:B------:R-:W-:Y:S02]  /*56d0*/  @!P0 IADD3.X R65, R100, R9, R106, P4, P5 ;  /* 0x0000000964418210 */ /* 0x000fe400027ea46a */
[----:B------:R-:W-:-:S04]  /*56e0*/  ISETP.GE.AND P4, PT, R23, R113, PT ;  /* 0x000000711700720c */ /* 0x000fc80003f86270 */
[----:B------:R-:W-:-:S13]  /*56f0*/  ISETP.GE.OR P4, PT, R16, R121, P4 ;  /* 0x000000791000720c */ /* 0x000fda0002786670 */
[----:B------:R-:W4:Y:S01]  /*5700*/  @!P4 LDC.64 R52, c[0x0][0x3e8] ;  /* 0x0000fa00ff34cb82 */ /* 0x000f220000000a00 */
[----:B------:R-:W-:-:S05]  /*5710*/  @!P4 IADD3 R48, P5, R90, R78, RZ ;  /* 0x0000004e5a30c210 */ /* 0x000fca0007fbe0ff */
[----:B------:R-:W-:Y:S02]  /*5720*/  @!P4 IMAD.X R49, R117, 0x1, R33, P5 ;  /* 0x000000017531c824 */ /* 0x000fe400028e0621 */
[----:B------:R-:W0:Y:S01]  /*5730*/  @!P4 LDC.64 R54, c[0x0][0x400] ;  /* 0x00010000ff36cb82 */ /* 0x000e220000000a00 */
[----:B----4-:R-:W-:-:S04]  /*5740*/  @!P4 LEA R52, P5, R48, R52, 0x1 ;  /* 0x000000343034c211 */ /* 0x010fc800078a08ff */
[----:B------:R-:W-:Y:S02]  /*5750*/  @!P4 LEA.HI.X R53, R48, R53, R49, 0x1, P5 ;  /* 0x000000353035c211 */ /* 0x000fe400028f0c31 */
[----:B------:R-:W-:-:S05]  /*5760*/  @!P4 IADD3 R48, P5, R84, R76, RZ ;  /* 0x0000004c5430c210 */ /* 0x000fca0007fbe0ff */
[----:B------:R-:W-:Y:S01]  /*5770*/  @!P4 IMAD.X R49, R106, 0x1, R100, P5 ;  /* 0x000000016a31c824 */ /* 0x000fe200028e0664 */
[----:B0-----:R-:W-:-:S04]  /*5780*/  @!P4 LEA R54, P5, R48, R54, 0x1 ;  /* 0x000000363036c211 */ /* 0x001fc800078a08ff */
[----:B------:R-:W-:Y:S02]  /*5790*/  @!P4 LEA.HI.X R55, R48, R55, R49, 0x1, P5 ;  /* 0x000000373037c211 */ /* 0x000fe400028f0c31 */
[----:B------:R-:W-:Y:S02]  /*57a0*/  CS2R R48, SRZ ;  /* 0x0000000000307805 */ /* 0x000fe4000001ff00 */
[----:B------:R-:W-:-:S04]  /*57b0*/  @!P3 LEA R60, P5, R46, R60, 0x1 ;  /* 0x0000003c2e3cb211 */ /* 0x000fc800078a08ff */
[----:B------:R-:W-:Y:S02]  /*57c0*/  @!P3 LEA.HI.X R61, R46, R61, R47, 0x1, P5 ;  /* 0x0000003d2e3db211 */ /* 0x000fe400028f0c2f */
[----:B------:R-:W-:Y:S02]  /*57d0*/  CS2R R46, SRZ ;  /* 0x00000000002e7805 */ /* 0x000fe4000001ff00 */
[C---:B-1----:R-:W-:Y:S01]  /*57e0*/  @!P3 LEA R62, P5, R44.reuse, R62, 0x1 ;  /* 0x0000003e2c3eb211 */ /* 0x042fe200078a08ff */
[----:B------:R0:W5:Y:S03]  /*57f0*/  @!P4 LDG.E.128 R48, desc[UR40][R54.64] ;  /* 0x000000283630c981 */ /* 0x000166000c1e1d00 */
[----:B------:R-:W-:Y:S02]  /*5800*/  @!P3 LEA.HI.X R63, R44, R63, R45, 0x1, P5 ;  /* 0x0000003f2c3fb211 */ /* 0x000fe400028f0c2d */
[----:B------:R-:W-:-:S02]  /*5810*/  CS2R R44, SRZ ;  /* 0x00000000002c7805 */ /* 0x000fc4000001ff00 */
[----:B------:R-:W-:Y:S02]  /*5820*/  CS2R R58, SRZ ;  /* 0x00000000003a7805 */ /* 0x000fe4000001ff00 */
[----:B------:R-:W-:Y:S02]  /*5830*/  CS2R R56, SRZ ;  /* 0x0000000000387805 */ /* 0x000fe4000001ff00 */
[----:B------:R1:W5:Y:S01]  /*5840*/  @!P4 LDG.E.128 R44, desc[UR40][R52.64] ;  /* 0x00000028342cc981 */ /* 0x000362000c1e1d00 */
[----:B0-----:R-:W-:-:S03]  /*5850*/  CS2R R54, SRZ ;  /* 0x0000000000367805 */ /* 0x001fc6000001ff00 */
[----:B------:R0:W5:Y:S01]  /*5860*/  @!P3 LDG.E.128 R56, desc[UR40][R62.64] ;  /* 0x000000283e38b981 */ /* 0x000162000c1e1d00 */
[----:B-1----:R-:W-:-:S06]  /*5870*/  CS2R R52, SRZ ;  /* 0x0000000000347805 */ /* 0x002fcc000001ff00 */
[----:B------:R1:W5:Y:S01]  /*5880*/  @!P3 LDG.E.128 R52, desc[UR40][R60.64] ;  /* 0x000000283c34b981 */ /* 0x000362000c1e1d00 */
[----:B--2---:R-:W-:-:S04]  /*5890*/  @!P0 LEA R68, P3, R66, R68, 0x1 ;  /* 0x0000004442448211 */ /* 0x004fc800078608ff */
[----:B------:R-:W-:Y:S02]  /*58a0*/  @!P0 LEA.HI.X R69, R66, R69, R67, 0x1, P3 ;  /* 0x0000004542458211 */ /* 0x000fe400018f0c43 */
[C---:B---3--:R-:W-:Y:S02]  /*58b0*/  @!P0 LEA R70, P3, R64.reuse, R70, 0x1 ;  /* 0x0000004640468211 */ /* 0x048fe400078608ff */
[----:B0-----:R-:W-:Y:S02]  /*58c0*/  CS2R R62, SRZ ;  /* 0x00000000003e7805 */ /* 0x001fe4000001ff00 */
[----:B------:R-:W-:Y:S02]  /*58d0*/  CS2R R66, SRZ ;  /* 0x0000000000427805 */ /* 0x000fe4000001ff00 */
[----:B-1----:R-:W-:Y:S02]  /*58e0*/  CS2R R60, SRZ ;  /* 0x00000000003c7805 */ /* 0x002fe4000001ff00 */
[----:B------:R-:W-:-:S02]  /*58f0*/  @!P0 LEA.HI.X R71, R64, R71, R65, 0x1, P3 ;  /* 0x0000004740478211 */ /* 0x000fc400018f0c41 */
[----:B------:R-:W-:Y:S02]  /*5900*/  CS2R R64, SRZ ;  /* 0x0000000000407805 */ /* 0x000fe4000001ff00 */
[----:B------:R0:W5:Y:S04]  /*5910*/  @!P0 LDG.E.128 R60, desc[UR40][R68.64] ;  /* 0x00000028443c8981 */ /* 0x000168000c1e1d00 */
[----:B------:R1:W5:Y:S01]  /*5920*/  @!P0 LDG.E.128 R64, desc[UR40][R70.64] ;  /* 0x0000002846408981 */ /* 0x000362000c1e1d00 */
[----:B------:R-:W-:-:S04]  /*5930*/  ISETP.GE.AND P0, PT, R211, R113, PT ;  /* 0x00000071d300720c */ /* 0x000fc80003f06270 */
[CC--:B------:R-:W-:Y:S01]  /*5940*/  ISETP.GE.OR P0, PT, R16.reuse, R121.reuse, P0 ;  /* 0x000000791000720c */ /* 0x0c0fe20000706670 */
[----:B------:R-:W-:Y:S01]  /*5950*/  BSSY B1, `(.L_x_1550) ;  /* 0x000001c000017945 */ /* 0x000fe20003800000 */
[----:B------:R-:W-:Y:S02]  /*5960*/  ISETP.GE.AND P3, PT, R16, R121, PT ;  /* 0x000000791000720c */ /* 0x000fe40003f66270 */
[----:B0-----:R-:W-:Y:S02]  /*5970*/  CS2R R68, SRZ ;  /* 0x0000000000447805 */ /* 0x001fe4000001ff00 */
[----:B------:R-:W-:Y:S02]  /*5980*/  CS2R R74, SRZ ;  /* 0x00000000004a7805 */ /* 0x000fe4000001ff00 */
[----:B-1----:R-:W-:Y:S02]  /*5990*/  CS2R R70, SRZ ;  /* 0x0000000000467805 */ /* 0x002fe4000001ff00 */
[----:B------:R-:W-:-:S03]  /*59a0*/  CS2R R72, SRZ ;  /* 0x0000000000487805 */ /* 0x000fc6000001ff00 */
[----:B------:R-:W-:Y:S05]  /*59b0*/  @P0 BRA `(.L_x_1551) ;  /* 0x0000000000540947 */ /* 0x000fea0003800000 */
[----:B------:R-:W0:Y:S01]  /*59c0*/  LDC.64 R68, c[0x0][0x3f8] ;  /* 0x0000fe00ff447b82 */ /* 0x000e220000000a00 */
[----:B------:R-:W-:Y:S01]  /*59d0*/  MOV R72, R78 ;  /* 0x0000004e00487202 */ /* 0x000fe20000000f00 */
[----:B------:R-:W-:Y:S01]  /*59e0*/  IMAD.MOV.U32 R73, RZ, RZ, R117 ;  /* 0x000000ffff497224 */ /* 0x000fe200078e0075 */
[----:B------:R-:W-:Y:S01]  /*59f0*/  ULDC.64 UR4, c[0x0][0x3e8] ;  /* 0x0000fa0000047ab9 */ /* 0x000fe20000000a00 */
[----:B------:R-:W-:Y:S01]  /*5a00*/  IMAD.MOV.U32 R77, RZ, RZ, R106 ;  /* 0x000000ffff4d7224 */ /* 0x000fe200078e006a */
[----:B------:R-:W-:-:S03]  /*5a10*/  ULDC.64 UR6, c[0x0][0x400] ;  /* 0x0001000000067ab9 */ /* 0x000fc60000000a00 */
[----:B------:R-:W1:Y:S01]  /*5a20*/  LDC.64 R70, c[0x0][0x408] ;  /* 0x00010200ff467b82 */ /* 0x000e620000000a00 */
[----:B0-----:R-:W-:-:S04]  /*5a30*/  IMAD.WIDE.U32 R72, R68, 0x60, R72 ;  /* 0x0000006044487825 */ /* 0x001fc800078e0048 */
[----:B------:R-:W-:Y:S01]  /*5a40*/  IMAD R68, R69, 0x60, RZ ;  /* 0x0000006045447824 */ /* 0x000fe200078e02ff */
[----:B------:R-:W-:Y:S01]  /*5a50*/  IADD3 R69, P0, R90, R72, RZ ;  /* 0x000000485a457210 */ /* 0x000fe20007f1e0ff */
[----:B-1----:R-:W-:-:S03]  /*5a60*/  IMAD.WIDE.U32 R76, R70, 0x60, R76 ;  /* 0x00000060464c7825 */ /* 0x002fc600078e004c */
[----:B------:R-:W-:Y:S01]  /*5a70*/  IADD3.X R72, R33, R73, R68, P0, !PT ;  /* 0x0000004921487210 */ /* 0x000fe200007fe444 */
[----:B------:R-:W-:Y:S01]  /*5a80*/  IMAD R71, R71, 0x60, RZ ;  /* 0x0000006047477824 */ /* 0x000fe200078e02ff */
[----:B------:R-:W-:-:S04]  /*5a90*/  IADD3 R70, P0, R84, R76, RZ ;  /* 0x0000004c54467210 */ /* 0x000fc80007f1e0ff */
[----:B------:R-:W-:Y:S02]  /*5aa0*/  IADD3.X R77, R100, R77, R71, P0, !PT ;  /* 0x0000004d644d7210 */ /* 0x000fe400007fe447 */
[----:B------:R-:W-:-:S04]  /*5ab0*/  LEA R68, P0, R69, UR4, 0x1 ;  /* 0x0000000445447c11 */ /* 0x000fc8000f8008ff */
[----:B------:R-:W-:Y:S02]  /*5ac0*/  LEA.HI.X R69, R69, UR5, R72, 0x1, P0 ;  /* 0x0000000545457c11 */ /* 0x000fe400080f0c48 */
[----:B------:R-:W-:-:S04]  /*5ad0*/  LEA R72, P0, R70, UR6, 0x1 ;  /* 0x0000000646487c11 */ /* 0x000fc8000f8008ff */
[----:B------:R-:W-:Y:S02]  /*5ae0*/  LEA.HI.X R73, R70, UR7, R77, 0x1, P0 ;  /* 0x0000000746497c11 */ /* 0x000fe400080f0c4d */
[----:B------:R-:W5:Y:S04]  /*5af0*/  LDG.E.128 R68, desc[UR40][R68.64] ;  /* 0x0000002844447981 */ /* 0x000f68000c1e1d00 */
[----:B------:R-:W5:Y:S03]  /*5b00*/  LDG.E.128 R72, desc[UR40][R72.64] ;  /* 0x0000002848487981 */ /* 0x000f66000c1e1d00 */
.L_x_1551:
[----:B------:R-:W-:Y:S05]  /*5b10*/  BSYNC B1 ;  /* 0x0000000000017941 */ /* 0x000fea0003800000 */
.L_x_1550:
[----:B-----5:R-:W-:Y:S01]  /*5b20*/  IMAD.MOV.U32 R76, RZ, RZ, R70 ;  /* 0x000000ffff4c7224 */ /* 0x020fe200078e0046 */
[----:B------:R-:W-:Y:S01]  /*5b30*/  ISETP.NE.AND P0, PT, R191, 0x3, PT ;  /* 0x00000003bf00780c */ /* 0x000fe20003f05270 */
[----:B------:R-:W-:Y:S02]  /*5b40*/  IMAD.MOV.U32 R77, RZ, RZ, R71 ;  /* 0x000000ffff4d7224 */ /* 0x000fe400078e0047 */
        /* <DEDUP_REMOVED lines=49> */
[----:B------:R-:W-:Y:S02]  /*5e60*/  IMAD.MOV.U32 R77, RZ, RZ, R67 ;  /* 0x000000ffff4d7224 */ /* 0x000fe400078e0043 */
[----:B------:R-:W-:Y:S02]  /*5e70*/  IMAD.MOV.U32 R78, RZ, RZ, R64 ;  /* 0x000000ffff4e7224 */ /* 0x000fe400078e0040 */
[----:B------:R-:W-:Y:S01]  /*5e80*/  IMAD.MOV.U32 R79, RZ, RZ, R65 ;  /* 0x000000ffff4f7224 */ /* 0x000fe200078e0041 */
[----:B------:R-:W-:-:S04]  /*5e90*/  PRMT R136, R76, 0x5410, R77 ;  /* 0x000054104c887816 */ /* 0x000fc8000000004d */
[----:B------:R-:W-:Y:S01]  /*5ea0*/  PRMT R137, R78, 0x5410, R79 ;  /* 0x000054104e897816 */ /* 0x000fe2000000004f */
[----:B------:R-:W-:Y:S06]  /*5eb0*/  @!P0 BRA `(.L_x_1552) ;  /* 0x0000000000048947 */ /* 0x000fec0003800000 */
[----:B------:R-:W-:Y:S01]  /*5ec0*/  BPT.TRAP 0x1 ;  /* 0x000000040000795c */ /* 0x000fe20000300000 */
.L_x_1552:
[----:B------:R-:W-:Y:S01]  /*5ed0*/  IMAD R106, R184, 0x8, R2 ;  /* 0x00000008b86a7824 */ /* 0x000fe200078e0202 */
[----:B------:R-:W-:Y:S01]  /*5ee0*/  SHF.L.U32 R117, R192, 0x1f, RZ ;  /* 0x0000001fc0757819 */ /* 0x000fe200000006ff */
[----:B------:R-:W0:Y:S01]  /*5ef0*/  LDC R128, c[0x0][0x2f4] ;  /* 0x0000bd00ff807b82 */ /* 0x000e220000000800 */
[----:B------:R-:W-:Y:S01]  /*5f00*/  IMAD.MOV.U32 R119, RZ, RZ, R120 ;  /* 0x000000ffff777224 */ /* 0x000fe200078e0078 */
[----:B------:R-:W-:Y:S01]  /*5f10*/  BSSY B1, `(.L_x_1553) ;  /* 0x0000005000017945 */ /* 0x000fe20003800000 */
[----:B------:R-:W1:Y:S05]  /*5f20*/  SYNCS.PHASECHK.TRANS64.TRYWAIT P4, [R106+URZ+0x28890], R117 ;  /* 0x028890756a0075a7 */ /* 0x000e6a000808017f */
[----:B------:R-:W2:Y:S01]  /*5f30*/  LDC.64 R120, c[0x0][0x300] ;  /* 0x0000c000ff787b82 */ /* 0x000ea20000000a00 */
[----:B0-----:R-:W-:Y:S01]  /*5f40*/  IMAD.IADD R129, R128, 0x1, -R111 ;  /* 0x0000000180817824 */ /* 0x001fe200078e0a6f */
[----:B-1----:R-:W-:Y:S06]  /*5f50*/  @!P4 BRA `(.L_x_1554) ;  /* 0x000002280098c947 */ /* 0x002fec0003800000 */
.L_x_1938:
[----:B------:R-:W-:Y:S05]  /*5f60*/  BSYNC B1 ;  /* 0x0000000000017941 */ /* 0x000fea0003800000 */
.L_x_1553:
[----:B------:R-:W-:Y:S01]  /*5f70*/  ISETP.GE.OR P4, PT, R23, R113, P2 ;  /* 0x000000711700720c */ /* 0x000fe20001786670 */
[----:B------:R-:W-:-:S12]  /*5f80*/  BSSY B1, `(.L_x_1555) ;  /* 0x0000084000017945 */ /* 0x000fd80003800000 */
[----:B------:R-:W-:Y:S05]  /*5f90*/  @P4 BRA `(.L_x_1556) ;  /* 0x0000000800084947 */ /* 0x000fea0003800000 */
[----:B------:R-:W3:Y:S01]  /*5fa0*/  LDL R76, [R1+0x10] ;  /* 0x00001000014c7983 */ /* 0x000ee20000100800 */
[----:B------:R-:W-:Y:S01]  /*5fb0*/  IMAD.SHL.U32 R78, R23, 0x40, RZ ;  /* 0x00000040174e7824 */ /* 0x000fe200078e00ff */
[----:B------:R-:W-:Y:S01]  /*5fc0*/  BSSY B2, `(.L_x_1557) ;  /* 0x000006e000027945 */ /* 0x000fe20003800000 */
        /* <DEDUP_REMOVED lines=9> */
[----:B------:R-:W-:Y:S02]  /*6060*/  SHF.L.U32 R77, R77, 0xa, RZ ;  /* 0x0000000a4d4d7819 */ /* 0x000fe400000006ff */
[----:B------:R-:W-:Y:S02]  /*6070*/  LOP3.LUT R76, R76, 0x1c0, R78, 0xf8, !PT ;  /* 0x000001c04c4c7812 */ /* 0x000fe400078ef84e */
[----:B------:R-:W-:Y:S02]  /*6080*/  LOP3.LUT R77, R77, 0x7fffe000, RZ, 0xc0, !PT ;  /* 0x7fffe0004d4d7812 */ /* 0x000fe400078ec0ff */
[----:B------:R-:W-:-:S04]  /*6090*/  LOP3.LUT R76, R76, R203, RZ, 0x3c, !PT ;  /* 0x000000cb4c4c7212 */ /* 0x000fc800078e3cff */
[----:B------:R-:W-:Y:S01]  /*60a0*/  IADD3 R79, R76, R77, R204 ;  /* 0x0000004d4c4f7210 */ /* 0x000fe20007ffe0cc */
[----:B------:R-:W-:-:S04]  /*60b0*/  IMAD R77, R184, 0x4000, R109 ;  /* 0x00004000b84d7824 */ /* 0x000fc800078e026d */
[----:B------:R-:W-:Y:S02]  /*60c0*/  IMAD R79, R184, 0x4000, R79 ;  /* 0x00004000b84f7824 */ /* 0x000fe400078e024f */
[--C-:B------:R-:W-:Y:S02]  /*60d0*/  IMAD R77, R77, 0x2, R2.reuse ;  /* 0x000000024d4d7824 */ /* 0x100fe400078e0202 */
[----:B------:R-:W-:-:S04]  /*60e0*/  IMAD R80, R79, 0x2, R2 ;  /* 0x000000024f507824 */ /* 0x000fc800078e0202 */
[----:B------:R-:W1:Y:S04]  /*60f0*/  LDS.128 R76, [R77+0x18400] ;  /* 0x018400004d4c7984 */ /* 0x000e680000000c00 */
[----:B------:R-:W3:Y:S01]  /*6100*/  LDS.128 R80, [R80+0x18400] ;  /* 0x0184000050507984 */ /* 0x000ee20000000c00 */
[----:B------:R-:W-:Y:S05]  /*6110*/  @P3 BRA `(.L_x_1558) ;  /* 0x0000000400603947 */ /* 0x000fea0003800000 */
[----:B---3--:R-:W-:Y:S01]  /*6120*/  IMAD.MOV.U32 R141, RZ, RZ, R81 ;  /* 0x000000ffff8d7224 */ /* 0x008fe200078e0051 */
[----:B------:R-:W-:Y:S01]  /*6130*/  SHF.R.U32.HI R144, RZ, 0x10, R49 ;  /* 0x00000010ff907819 */ /* 0x000fe20000011631 */
[----:B-1----:R-:W-:Y:S01]  /*6140*/  IMAD.MOV.U32 R81, RZ, RZ, R77 ;  /* 0x000000ffff517224 */ /* 0x002fe200078e004d */
[----:B------:R-:W-:Y:S01]  /*6150*/  SHF.R.U64 R48, R48, 0x10, R49 ;  /* 0x0000001030307819 */ /* 0x000fe20000001231 */
[----:B------:R-:W-:Y:S01]  /*6160*/  HADD2.F32 R143, -RZ, R143.H0_H0 ;  /* 0x2000008fff8f7230 */ /* 0x000fe20000004100 */
[----:B------:R-:W-:Y:S01]  /*6170*/  SHF.R.U64 R44, R44, 0x10, R45 ;  /* 0x000000102c2c7819 */ /* 0x000fe2000000122d */
[----:B------:R-:W-:Y:S01]  /*6180*/  HADD2.F32 R138, -RZ, R141.H0_H0 ;  /* 0x2000008dff8a7230 */ /* 0x000fe20000004100 */
[----:B------:R-:W-:Y:S01]  /*6190*/  SHF.R.U64 R50, R50, 0x10, R51 ;  /* 0x0000001032327819 */ /* 0x000fe20000001233 */
[----:B------:R-:W-:Y:S01]  /*61a0*/  HADD2.F32 R140, -RZ, R81.H0_H0 ;  /* 0x20000051ff8c7230 */ /* 0x000fe20000004100 */
[----:B------:R-:W-:Y:S01]  /*61b0*/  SHF.R.U64 R46, R46, 0x10, R47 ;  /* 0x000000102e2e7819 */ /* 0x000fe2000000122f */
[----:B------:R-:W-:-:S02]  /*61c0*/  HADD2.F32 R77, -RZ, R142.H0_H0 ;  /* 0x2000008eff4d7230 */ /* 0x000fc40000004100 */
[-C--:B------:R-:W-:Y:S01]  /*61d0*/  FMUL.FTZ R149, R138, R143.reuse ;  /* 0x0000008f8a957220 */ /* 0x080fe20000410000 */
[----:B------:R-:W-:Y:S02]  /*61e0*/  HADD2.F32 R144, -RZ, R144.H0_H0 ;  /* 0x20000090ff907230 */ /* 0x000fe40000004100 */
[C---:B------:R-:W-:Y:S01]  /*61f0*/  FMUL.FTZ R143, R140.reuse, R143 ;  /* 0x0000008f8c8f7220 */ /* 0x040fe20000410000 */
[----:B------:R-:W-:Y:S01]  /*6200*/  SHF.R.U32.HI R142, RZ, 0x10, R45 ;  /* 0x00000010ff8e7819 */ /* 0x000fe2000001162d */
[-C--:B------:R-:W-:Y:S01]  /*6210*/  FFMA.FTZ R140, R140, R77.reuse, -R149 ;  /* 0x0000004d8c8c7223 */ /* 0x080fe20000010895 */
[----:B------:R-:W-:Y:S02]  /*6220*/  HADD2.F32 R81, -RZ, R81.H1_H1 ;  /* 0x30000051ff517230 */ /* 0x000fe40000004100 */
[----:B------:R-:W-:Y:S01]  /*6230*/  FFMA.FTZ R138, R138, R77, R143 ;  /* 0x0000004d8a8a7223 */ /* 0x000fe2000001008f */
[----:B------:R-:W-:Y:S02]  /*6240*/  HADD2.F32 R77, -RZ, R141.H1_H1 ;  /* 0x3000008dff4d7230 */ /* 0x000fe40000004100 */
[----:B------:R-:W-:-:S02]  /*6250*/  HADD2.F32 R142, -RZ, R142.H0_H0 ;  /* 0x2000008eff8e7230 */ /* 0x000fc40000004100 */
[----:B------:R-:W-:Y:S02]  /*6260*/  IMAD.MOV.U32 R141, RZ, RZ, R83 ;  /* 0x000000ffff8d7224 */ /* 0x000fe400078e0053 */
[-C--:B------:R-:W-:Y:S01]  /*6270*/  FMUL.FTZ R146, R77, R144.reuse ;  /* 0x000000904d927220 */ /* 0x080fe20000410000 */
[C---:B------:R-:W-:Y:S01]  /*6280*/  FMUL.FTZ R144, R81.reuse, R144 ;  /* 0x0000009051907220 */ /* 0x040fe20000410000 */
[----:B------:R-:W-:Y:S02]  /*6290*/  HADD2.F32 R150, -RZ, R150.H0_H0 ;  /* 0x20000096ff967230 */ /* 0x000fe40000004100 */
[-C--:B------:R-:W-:Y:S01]  /*62a0*/  FFMA.FTZ R81, R81, R142.reuse, -R146 ;  /* 0x0000008e51517223 */ /* 0x080fe20000010892 */
[----:B------:R-:W-:Y:S01]  /*62b0*/  FFMA.FTZ R77, R77, R142, R144 ;  /* 0x0000008e4d4d7223 */ /* 0x000fe20000010090 */
[----:B------:R-:W-:Y:S02]  /*62c0*/  IMAD.MOV.U32 R142, RZ, RZ, R79 ;  /* 0x000000ffff8e7224 */ /* 0x000fe400078e004f */
[----:B------:R-:W-:Y:S01]  /*62d0*/  HADD2.F32 R146, -RZ, R148.H1_H1 ;  /* 0x30000094ff927230 */ /* 0x000fe20000004100 */
[----:B------:R-:W-:Y:S01]  /*62e0*/  F2FP.F16.F32.PACK_AB R81, R81, R140 ;  /* 0x0000008c5151723e */ /* 0x000fe200000000ff */
[----:B------:R-:W-:Y:S01]  /*62f0*/  HADD2.F32 R79, -RZ, R141.H0_H0 ;  /* 0x2000008dff4f7230 */ /* 0x000fe20000004100 */
[----:B------:R-:W-:Y:S01]  /*6300*/  F2FP.F16.F32.PACK_AB R138, R77, R138 ;  /* 0x0000008a4d8a723e */ /* 0x000fe200000000ff */
[----:B------:R-:W-:-:S02]  /*6310*/  HADD2.F32 R83, -RZ, R142.H0_H0 ;  /* 0x2000008eff537230 */ /* 0x000fc40000004100 */
[----:B------:R-:W-:Y:S02]  /*6320*/  HADD2.F32 R144, -RZ, R148.H0_H0 ;  /* 0x20000094ff907230 */ /* 0x000fe40000004100 */
[-C--:B------:R-:W-:Y:S01]  /*6330*/  FMUL.FTZ R148, R79, R146.reuse ;  /* 0x000000924f947220 */ /* 0x080fe20000410000 */
[----:B------:R-:W-:Y:S02]  /*6340*/  HADD2.F32 R141, -RZ, R141.H1_H1 ;  /* 0x3000008dff8d7230 */ /* 0x000fe40000004100 */
[C---:B------:R-:W-:Y:S01]  /*6350*/  FMUL.FTZ R146, R83.reuse, R146 ;  /* 0x0000009253927220 */ /* 0x040fe20000410000 */
[----:B------:R-:W-:Y:S02]  /*6360*/  HADD2.F32 R143, -RZ, R142.H1_H1 ;  /* 0x3000008eff8f7230 */ /* 0x000fe40000004100 */
[-C--:B------:R-:W-:Y:S01]  /*6370*/  FFMA.FTZ R83, R83, R144.reuse, -R148 ;  /* 0x0000009053537223 */ /* 0x080fe20000010894 */
[----:B------:R-:W-:Y:S02]  /*6380*/  HADD2.F32 R49, -RZ, R80.H0_H0 ;  /* 0x20000050ff317230 */ /* 0x000fe40000004100 */
[----:B------:R-:W-:Y:S01]  /*6390*/  FFMA.FTZ R79, R79, R144, R146 ;  /* 0x000000904f4f7223 */ /* 0x000fe20000010092 */
[----:B------:R-:W-:Y:S01]  /*63a0*/  SHF.R.U32.HI R144, RZ, 0x10, R51 ;  /* 0x00000010ff907819 */ /* 0x000fe20000011633 */
[----:B------:R-:W-:Y:S01]  /*63b0*/  HADD2.F32 R48, -RZ, R48.H0_H0 ;  /* 0x20000030ff307230 */ /* 0x000fe20000004100 */
[----:B------:R-:W-:Y:S01]  /*63c0*/  SHF.R.U32.HI R146, RZ, 0x10, R47 ;  /* 0x00000010ff927819 */ /* 0x000fe2000001162f */
[----:B------:R-:W-:Y:S01]  /*63d0*/  FMUL.FTZ R148, R49, R150 ;  /* 0x0000009631947220 */ /* 0x000fe20000410000 */
[----:B------:R-:W-:-:S02]  /*63e0*/  HADD2.F32 R45, -RZ, R80.H1_H1 ;  /* 0x30000050ff2d7230 */ /* 0x000fc40000004100 */
[----:B------:R-:W-:Y:S02]  /*63f0*/  HADD2.F32 R144, -RZ, R144.H0_H0 ;  /* 0x20000090ff907230 */ /* 0x000fe40000004100 */
[----:B------:R-:W-:Y:S02]  /*6400*/  HADD2.F32 R142, -RZ, R146.H0_H0 ;  /* 0x20000092ff8e7230 */ /* 0x000fe40000004100 */
[----:B------:R-:W-:Y:S02]  /*6410*/  HADD2.F32 R44, -RZ, R44.H0_H0 ;  /* 0x2000002cff2c7230 */ /* 0x000fe40000004100 */
[-C--:B------:R-:W-:Y:S01]  /*6420*/  FMUL.FTZ R146, R141, R144.reuse ;  /* 0x000000908d927220 */ /* 0x080fe20000410000 */
[C---:B------:R-:W-:Y:S01]  /*6430*/  FMUL.FTZ R144, R143.reuse, R144 ;  /* 0x000000908f907220 */ /* 0x040fe20000410000 */
[----:B------:R-:W-:Y:S02]  /*6440*/  HADD2.F32 R51, -RZ, R145.H1_H1 ;  /* 0x30000091ff337230 */ /* 0x000fe40000004100 */
[-C--:B------:R-:W-:Y:S01]  /*6450*/  FFMA.FTZ R146, R143, R142.reuse, -R146 ;  /* 0x0000008e8f927223 */ /* 0x080fe20000010892 */
[----:B------:R-:W-:Y:S01]  /*6460*/  FFMA.FTZ R144, R141, R142, R144 ;  /* 0x0000008e8d907223 */ /* 0x000fe20000010090 */
[----:B------:R-:W-:-:S02]  /*6470*/  HADD2.F32 R141, -RZ, R76.H0_H0 ;  /* 0x2000004cff8d7230 */ /* 0x000fc40000004100 */
[--C-:B------:R-:W-:Y:S01]  /*6480*/  HADD2.F32 R142, -RZ, R147.reuse.H1_H1 ;  /* 0x30000093ff8e7230 */ /* 0x100fe20000004100 */
[----:B------:R-:W-:Y:S01]  /*6490*/  F2FP.F16.F32.PACK_AB R83, R146, R83 ;  /* 0x000000539253723e */ /* 0x000fe200000000ff */
[----:B------:R-:W-:Y:S02]  /*64a0*/  HADD2.F32 R147, -RZ, R147.H0_H0 ;  /* 0x20000093ff937230 */ /* 0x000fe40000004100 */
[C---:B------:R-:W-:Y:S01]  /*64b0*/  FMUL.FTZ R150, R141.reuse, R150 ;  /* 0x000000968d967220 */ /* 0x040fe20000410000 */
[----:B------:R-:W-:Y:S02]  /*64c0*/  HADD2.F32 R50, -RZ, R50.H0_H0 ;  /* 0x20000032ff327230 */ /* 0x000fe40000004100 */
[-C--:B------:R-:W-:Y:S01]  /*64d0*/  FFMA.FTZ R148, R141, R142.reuse, -R148 ;  /* 0x0000008e8d947223 */ /* 0x080fe20000010894 */
[----:B------:R-:W-:Y:S02]  /*64e0*/  HADD2.F32 R47, -RZ, R82.H1_H1 ;  /* 0x30000052ff2f7230 */ /* 0x000fe40000004100 */
[----:B------:R-:W-:Y:S01]  /*64f0*/  FFMA.FTZ R150, R49, R142, R150 ;  /* 0x0000008e31967223 */ /* 0x000fe20000010096 */
[----:B------:R-:W-:-:S02]  /*6500*/  HADD2.F32 R49, -RZ, R76.H1_H1 ;  /* 0x3000004cff317230 */ /* 0x000fc40000004100 */
[-C--:B------:R-:W-:Y:S01]  /*6510*/  FMUL.FTZ R76, R45, R48.reuse ;  /* 0x000000302d4c7220 */ /* 0x080fe20000410000 */
[----:B------:R-:W-:Y:S01]  /*6520*/  HADD2.F32 R46, -RZ, R46.H0_H0 ;  /* 0x2000002eff2e7230 */ /* 0x000fe20000004100 */
[----:B------:R-:W-:Y:S01]  /*6530*/  F2FP.F16.F32.PACK_AB R144, R144, R79 ;  /* 0x0000004f9090723e */ /* 0x000fe200000000ff */
[----:B------:R-:W-:Y:S02]  /*6540*/  IMAD.MOV.U32 R77, RZ, RZ, R81 ;  /* 0x000000ffff4d7224 */ /* 0x000fe400078e0051 */
[C---:B------:R-:W-:Y:S01]  /*6550*/  FMUL.FTZ R48, R49.reuse, R48 ;  /* 0x0000003031307220 */ /* 0x040fe20000410000 */
[----:B------:R-:W-:Y:S01]  /*6560*/  FFMA.FTZ R49, R49, R44, -R76 ;  /* 0x0000002c31317223 */ /* 0x000fe2000001084c */
[----:B------:R-:W-:Y:S01]  /*6570*/  IMAD.MOV.U32 R79, RZ, RZ, R83 ;  /* 0x000000ffff4f7224 */ /* 0x000fe200078e0053 */
[----:B------:R-:W-:Y:S01]  /*6580*/  MOV R81, R138 ;  /* 0x0000008a00517202 */ /* 0x000fe20000000f00 */
[----:B------:R-:W-:Y:S01]  /*6590*/  FFMA.FTZ R45, R45, R44, R48 ;  /* 0x0000002c2d2d7223 */ /* 0x000fe20000010030 */
[----:B------:R-:W-:Y:S01]  /*65a0*/  HADD2.F32 R44, -RZ, R82.H0_H0 ;  /* 0x20000052ff2c7230 */ /* 0x000fe20000004100 */
[----:B------:R-:W-:Y:S01]  /*65b0*/  F2FP.F16.F32.PACK_AB R76, R49, R148 ;  /* 0x00000094314c723e */ /* 0x000fe200000000ff */
[----:B------:R-:W-:-:S02]  /*65c0*/  HADD2.F32 R48, -RZ, R78.H0_H0 ;  /* 0x2000004eff307230 */ /* 0x000fc40000004100 */
[----:B------:R-:W-:Y:S01]  /*65d0*/  F2FP.F16.F32.PACK_AB R80, R45, R150 ;  /* 0x000000962d50723e */ /* 0x000fe200000000ff */
[-C--:B------:R-:W-:Y:S01]  /*65e0*/  FMUL.FTZ R141, R44, R147.reuse ;  /* 0x000000932c8d7220 */ /* 0x080fe20000410000 */
[----:B------:R-:W-:Y:S02]  /*65f0*/  IMAD.MOV.U32 R83, RZ, RZ, R144 ;  /* 0x000000ffff537224 */ /* 0x000fe400078e0090 */
[C---:B------:R-:W-:Y:S01]  /*6600*/  FMUL.FTZ R147, R48.reuse, R147 ;  /* 0x0000009330937220 */ /* 0x040fe20000410000 */
[----:B------:R-:W-:-:S03]  /*6610*/  FFMA.FTZ R141, R48, R51, -R141 ;  /* 0x00000033308d7223 */ /* 0x000fc6000001088d */
[----:B------:R-:W-:Y:S01]  /*6620*/  FFMA.FTZ R147, R44, R51, R147 ;  /* 0x000000332c937223 */ /* 0x000fe20000010093 */
[----:B------:R-:W-:Y:S02]  /*6630*/  HADD2.F32 R51, -RZ, R78.H1_H1 ;  /* 0x3000004eff337230 */ /* 0x000fe40000004100 */
[----:B------:R-:W-:-:S03]  /*6640*/  FMUL.FTZ R44, R47, R50 ;  /* 0x000000322f2c7220 */ /* 0x000fc60000410000 */
[C---:B------:R-:W-:Y:S01]  /*6650*/  FMUL.FTZ R50, R51.reuse, R50 ;  /* 0x0000003233327220 */ /* 0x040fe20000410000 */
[----:B------:R-:W-:-:S03]  /*6660*/  FFMA.FTZ R44, R51, R46, -R44 ;  /* 0x0000002e332c7223 */ /* 0x000fc6000001082c */
[----:B------:R-:W-:Y:S02]  /*6670*/  FFMA.FTZ R46, R47, R46, R50 ;  /* 0x0000002e2f2e7223 */ /* 0x000fe40000010032 */
[----:B------:R-:W-:-:S03]  /*6680*/  F2FP.F16.F32.PACK_AB R78, R44, R141 ;  /* 0x0000008d2c4e723e */ /* 0x000fc600000000ff */
[----:B------:R-:W-:-:S07]  /*6690*/  F2FP.F16.F32.PACK_AB R82, R46, R147 ;  /* 0x000000932e52723e */ /* 0x000fce00000000ff */
.L_x_1558:
[----:B------:R-:W-:Y:S05]  /*66a0*/  BSYNC B2 ;  /* 0x0000000000027941 */ /* 0x000fea0003800000 */
.L_x_1557:
[-C--:B--2---:R-:W-:Y:S01]  /*66b0*/  IMAD R46, R217, R120.reuse, RZ ;  /* 0x00000078d92e7224 */ /* 0x084fe200078e02ff */
[----:B------:R-:W-:Y:S01]  /*66c0*/  ULDC.64 UR4, c[0x0][0x2e8] ;  /* 0x0000ba0000047ab9 */ /* 0x000fe20000000a00 */
[----:B------:R-:W-:-:S04]  /*66d0*/  IMAD.WIDE.U32 R44, R23, R120, R118 ;  /* 0x00000078172c7225 */ /* 0x000fc800078e0076 */
[----:B------:R-:W-:-:S04]  /*66e0*/  IMAD R47, R23, R121, R46 ;  /* 0x00000079172f7224 */ /* 0x000fc800078e022e */
[----:B------:R-:W-:Y:S01]  /*66f0*/  IMAD.IADD R48, R47, 0x1, R45 ;  /* 0x000000012f307824 */ /* 0x000fe200078e022d */
[----:B------:R-:W-:-:S04]  /*6700*/  IADD3 R45, P4, P5, R96, R44, R37 ;  /* 0x0000002c602d7210 */ /* 0x000fc80007d9e025 */
        /* <DEDUP_REMOVED lines=8> */
[----:B-1----:R1:W-:Y:S01]  /*6790*/  STG.E.128 desc[UR40][R44.64], R76 ;  /* 0x0000004c2c007986 */ /* 0x0023e2000c101d28 */
[----:B------:R-:W-:-:S05]  /*67a0*/  @!P4 LEA.HI.X R47, R139, UR5, R48, 0x1, P5 ;  /* 0x000000058b2fcc11 */ /* 0x000fca000a8f0c30 */
[----:B---3--:R1:W-:Y:S04]  /*67b0*/  @!P4 STG.E.128 desc[UR40][R46.64], R80 ;  /* 0x000000502e00c986 */ /* 0x0083e8000c101d28 */
.L_x_1556:
[----:B------:R-:W-:Y:S05]  /*67c0*/  BSYNC B1 ;  /* 0x0000000000017941 */ /* 0x000fea0003800000 */
.L_x_1555:
[----:B------:R-:W-:Y:S01]  /*67d0*/  ISETP.GE.OR P4, PT, R213, R113, P2 ;  /* 0x00000071d500720c */ /* 0x000fe20001786670 */
[----:B------:R-:W-:-:S12]  /*67e0*/  BSSY B1, `(.L_x_1559) ;  /* 0x000007d000017945 */ /* 0x000fd80003800000 */
[----:B------:R-:W-:Y:S05]  /*67f0*/  @P4 BRA `(.L_x_1560) ;  /* 0x0000000400ec4947 */ /* 0x000fea0003800000 */
[----:B-1----:R-:W3:Y:S01]  /*6800*/  LDL R44, [R1+0x10] ;  /* 0x00001000012c7983 */ /* 0x002ee20000100800 */
[----:B--2---:R-:W-:Y:S01]  /*6810*/  IMAD.WIDE.U32 R76, R213, R120, R118 ;  /* 0x00000078d54c7225 */ /* 0x004fe200078e0076 */
[----:B------:R-:W-:Y:S01]  /*6820*/  SHF.R.U32.HI R47, RZ, 0x3, R199 ;  /* 0x00000003ff2f7819 */ /* 0x000fe200000116c7 */
[----:B------:R-:W-:Y:S01]  /*6830*/  BSSY B2, `(.L_x_1561) ;  /* 0x000006c000027945 */ /* 0x000fe20003800000 */
[----:B------:R-:W-:Y:S02]  /*6840*/  IADD3 R78, P4, P5, R96, R76, R37 ;  /* 0x0000004c604e7210 */ /* 0x000fe40007d9e025 */
        /* <DEDUP_REMOVED lines=12> */
[----:B------:R-:W-:-:S03]  /*6910*/  LOP3.LUT R44, R199, 0x38, R81, 0xf8, !PT ;  /* 0x00000038c72c7812 */ /* 0x000fc600078ef851 */
[----:B------:R-:W-:Y:S01]  /*6920*/  IMAD.SHL.U32 R46, R45, 0x400, RZ ;  /* 0x000004002d2e7824 */ /* 0x000fe200078e00ff */
[----:B------:R-:W-:-:S04]  /*6930*/  LOP3.LUT R45, R44, R47, RZ, 0x3c, !PT ;  /* 0x0000002f2c2d7212 */ /* 0x000fc800078e3cff */
[----:B------:R-:W-:-:S04]  /*6940*/  LOP3.LUT R46, R46, 0x7fffe000, RZ, 0xc0, !PT ;  /* 0x7fffe0002e2e7812 */ /* 0x000fc800078ec0ff */
[----:B------:R-:W-:Y:S01]  /*6950*/  IADD3 R47, R45, R46, R202 ;  /* 0x0000002e2d2f7210 */ /* 0x000fe20007ffe0ca */
[----:B------:R-:W-:-:S04]  /*6960*/  IMAD R45, R184, 0x4000, R108 ;  /* 0x00004000b82d7824 */ /* 0x000fc800078e026c */
[----:B------:R-:W-:Y:S02]  /*6970*/  IMAD R47, R184, 0x4000, R47 ;  /* 0x00004000b82f7824 */ /* 0x000fe400078e022f */
[----:B------:R-:W-:-:S03]  /*6980*/  IMAD R45, R45, 0x2, R2 ;  /* 0x000000022d2d7824 */ /* 0x000fc600078e0202 */
[----:B------:R-:W-:-:S03]  /*6990*/  LEA R48, R47, R2, 0x1 ;  /* 0x000000022f307211 */ /* 0x000fc600078e08ff */
[----:B------:R-:W1:Y:S04]  /*69a0*/  LDS.128 R44, [R45+0x18400] ;  /* 0x018400002d2c7984 */ /* 0x000e680000000c00 */
[----:B------:R-:W2:Y:S01]  /*69b0*/  LDS.128 R48, [R48+0x18400] ;  /* 0x0184000030307984 */ /* 0x000ea20000000c00 */
[----:B------:R-:W-:Y:S05]  /*69c0*/  @P3 BRA `(.L_x_1562) ;  /* 0x0000000400483947 */ /* 0x000fea0003800000 */
[----:B------:R-:W-:Y:S01]  /*69d0*/  HADD2.F32 R139, -RZ, R154.H0_H0 ;  /* 0x2000009aff8b7230 */ /* 0x000fe20000004100 */
[----:B------:R-:W-:Y:S01]  /*69e0*/  SHF.R.U32.HI R142, RZ, 0x10, R57 ;  /* 0x00000010ff8e7819 */ /* 0x000fe20000011639 */
[----:B--2---:R-:W-:Y:S01]  /*69f0*/  HADD2.F32 R82, -RZ, R49.H0_H0 ;  /* 0x20000031ff527230 */ /* 0x004fe20000004100 */
[----:B------:R-:W-:Y:S01]  /*6a00*/  SHF.R.U32.HI R140, RZ, 0x10, R53 ;  /* 0x00000010ff8c7819 */ /* 0x000fe20000011635 */
[----:B-1----:R-:W-:Y:S01]  /*6a10*/  HADD2.F32 R138, -RZ, R45.H0_H0 ;  /* 0x2000002dff8a7230 */ /* 0x002fe20000004100 */
[----:B------:R-:W-:Y:S01]  /*6a20*/  SHF.R.U32.HI R146, RZ, 0x10, R59 ;  /* 0x00000010ff927819 */ /* 0x000fe2000001163b */
[----:B------:R-:W-:Y:S02]  /*6a30*/  HADD2.F32 R83, -RZ, R152.H0_H0 ;  /* 0x20000098ff537230 */ /* 0x000fe40000004100 */
[-C--:B------:R-:W-:Y:S01]  /*6a40*/  FMUL.FTZ R141, R82, R139.reuse ;  /* 0x0000008b528d7220 */ /* 0x080fe20000410000 */
[----:B------:R-:W-:Y:S02]  /*6a50*/  HADD2.F32 R142, -RZ, R142.H0_H0 ;  /* 0x2000008eff8e7230 */ /* 0x000fe40000004100 */
[----:B------:R-:W-:Y:S01]  /*6a60*/  FMUL.FTZ R139, R138, R139 ;  /* 0x0000008b8a8b7220 */ /* 0x000fe20000410000 */
[----:B------:R-:W-:-:S02]  /*6a70*/  HADD2.F32 R140, -RZ, R140.H0_H0 ;  /* 0x2000008cff8c7230 */ /* 0x000fc40000004100 */
[-C--:B------:R-:W-:Y:S01]  /*6a80*/  FFMA.FTZ R138, R138, R83.reuse, -R141 ;  /* 0x000000538a8a7223 */ /* 0x080fe2000001088d */
[----:B------:R-:W-:Y:S01]  /*6a90*/  SHF.R.U64 R52, R52, 0x10, R53 ;  /* 0x0000001034347819 */ /* 0x000fe20000001235 */
[----:B------:R-:W-:Y:S01]  /*6aa0*/  FFMA.FTZ R82, R82, R83, R139 ;  /* 0x0000005352527223 */ /* 0x000fe2000001008b */
[----:B------:R-:W-:Y:S01]  /*6ab0*/  HADD2.F32 R83, -RZ, R49.H1_H1 ;  /* 0x30000031ff537230 */ /* 0x000fe20000004100 */
[--C-:B------:R-:W-:Y:S01]  /*6ac0*/  SHF.R.U64 R53, R54, 0x10, R55.reuse ;  /* 0x0000001036357819 */ /* 0x100fe20000001237 */
[----:B------:R-:W-:Y:S01]  /*6ad0*/  HADD2.F32 R49, -RZ, R45.H1_H1 ;  /* 0x3000002dff317230 */ /* 0x000fe20000004100 */
[----:B------:R-:W-:Y:S01]  /*6ae0*/  SHF.R.U32.HI R54, RZ, 0x10, R55 ;  /* 0x00000010ff367819 */ /* 0x000fe20000011637 */
[----:B------:R-:W-:Y:S02]  /*6af0*/  HADD2.F32 R139, -RZ, R47.H0_H0 ;  /* 0x2000002fff8b7230 */ /* 0x000fe40000004100 */
[----:B------:R-:W-:Y:S01]  /*6b00*/  FMUL.FTZ R144, R83, R142 ;  /* 0x0000008e53907220 */ /* 0x000fe20000410000 */
[----:B------:R-:W-:-:S02]  /*6b10*/  HADD2.F32 R146, -RZ, R146.H0_H0 ;  /* 0x20000092ff927230 */ /* 0x000fc40000004100 */
[C---:B------:R-:W-:Y:S01]  /*6b20*/  FMUL.FTZ R142, R49.reuse, R142 ;  /* 0x0000008e318e7220 */ /* 0x040fe20000410000 */
[----:B------:R-:W-:Y:S02]  /*6b30*/  HADD2.F32 R47, -RZ, R47.H1_H1 ;  /* 0x3000002fff2f7230 */ /* 0x000fe40000004100 */
[-C--:B------:R-:W-:Y:S01]  /*6b40*/  FFMA.FTZ R49, R49, R140.reuse, -R144 ;  /* 0x0000008c31317223 */ /* 0x080fe20000010890 */
[----:B------:R-:W-:Y:S01]  /*6b50*/  SHF.R.U64 R56, R56, 0x10, R57 ;  /* 0x0000001038387819 */ /* 0x000fe20000001239 */
[----:B------:R-:W-:Y:S01]  /*6b60*/  FFMA.FTZ R45, R83, R140, R142 ;  /* 0x0000008c532d7223 */ /* 0x000fe2000001008e */
[----:B------:R-:W-:Y:S01]  /*6b70*/  HADD2.F32 R140, -RZ, R153.H0_H0 ;  /* 0x20000099ff8c7230 */ /* 0x000fe20000004100 */
[----:B------:R-:W-:Y:S01]  /*6b80*/  SHF.R.U64 R58, R58, 0x10, R59 ;  /* 0x000000103a3a7819 */ /* 0x000fe2000000123b */
[----:B------:R-:W-:Y:S01]  /*6b90*/  HADD2.F32 R83, -RZ, R51.H0_H0 ;  /* 0x20000033ff537230 */ /* 0x000fe20000004100 */
[----:B------:R-:W-:Y:S01]  /*6ba0*/  F2FP.F16.F32.PACK_AB R49, R49, R138 ;  /* 0x0000008a3131723e */ /* 0x000fe200000000ff */
[----:B------:R-:W-:Y:S01]  /*6bb0*/  HADD2.F32 R142, -RZ, R151.H0_H0 ;  /* 0x20000097ff8e7230 */ /* 0x000fe20000004100 */
[----:B------:R-:W-:Y:S01]  /*6bc0*/  F2FP.F16.F32.PACK_AB R82, R45, R82 ;  /* 0x000000522d52723e */ /* 0x000fe200000000ff */
[----:B------:R-:W-:-:S02]  /*6bd0*/  HADD2.F32 R51, -RZ, R51.H1_H1 ;  /* 0x30000033ff337230 */ /* 0x000fc40000004100 */
[-C--:B------:R-:W-:Y:S01]  /*6be0*/  FMUL.FTZ R144, R83, R140.reuse ;  /* 0x0000008c53907220 */ /* 0x080fe20000410000 */
[C---:B------:R-:W-:Y:S01]  /*6bf0*/  FMUL.FTZ R140, R139.reuse, R140 ;  /* 0x0000008c8b8c7220 */ /* 0x040fe20000410000 */
[----:B------:R-:W-:Y:S02]  /*6c00*/  HADD2.F32 R153, -RZ, R153.H1_H1 ;  /* 0x30000099ff997230 */ /* 0x000fe40000004100 */
[-C--:B------:R-:W-:Y:S01]  /*6c10*/  FFMA.FTZ R144, R139, R142.reuse, -R144 ;  /* 0x0000008e8b907223 */ /* 0x080fe20000010890 */
[----:B------:R-:W-:Y:S01]  /*6c20*/  FFMA.FTZ R140, R83, R142, R140 ;  /* 0x0000008e538c7223 */ /* 0x000fe2000001008c */
[----:B------:R-:W-:Y:S02]  /*6c30*/  HADD2.F32 R142, -RZ, R54.H0_H0 ;  /* 0x20000036ff8e7230 */ /* 0x000fe40000004100 */
[-C--:B------:R-:W-:Y:S01]  /*6c40*/  FMUL.FTZ R54, R51, R146.reuse ;  /* 0x0000009233367220 */ /* 0x080fe20000410000 */
[----:B------:R-:W-:Y:S01]  /*6c50*/  FMUL.FTZ R146, R47, R146 ;  /* 0x000000922f927220 */ /* 0x000fe20000410000 */
[----:B------:R-:W-:-:S02]  /*6c60*/  HADD2.F32 R151, -RZ, R151.H1_H1 ;  /* 0x30000097ff977230 */ /* 0x000fc40000004100 */
[-C--:B------:R-:W-:Y:S01]  /*6c70*/  FFMA.FTZ R47, R47, R142.reuse, -R54 ;  /* 0x0000008e2f2f7223 */ /* 0x080fe20000010836 */
[----:B------:R-:W-:Y:S02]  /*6c80*/  HADD2.F32 R54, -RZ, R48.H0_H0 ;  /* 0x20000030ff367230 */ /* 0x000fe40000004100 */
[----:B------:R-:W-:Y:S01]  /*6c90*/  FFMA.FTZ R51, R51, R142, R146 ;  /* 0x0000008e33337223 */ /* 0x000fe20000010092 */
[----:B------:R-:W-:Y:S02]  /*6ca0*/  HADD2.F32 R55, -RZ, R44.H0_H0 ;  /* 0x2000002cff377230 */ /* 0x000fe40000004100 */
[----:B------:R-:W-:Y:S02]  /*6cb0*/  HADD2.F32 R56, -RZ, R56.H0_H0 ;  /* 0x20000038ff387230 */ /* 0x000fe40000004100 */
[-C--:B------:R-:W-:Y:S01]  /*6cc0*/  FMUL.FTZ R142, R54, R153.reuse ;  /* 0x00000099368e7220 */ /* 0x080fe20000410000 */
[----:B------:R-:W-:Y:S02]  /*6cd0*/  HADD2.F32 R57, -RZ, R48.H1_H1 ;  /* 0x30000030ff397230 */ /* 0x000fe40000004100 */
[----:B------:R-:W-:Y:S01]  /*6ce0*/  FMUL.FTZ R153, R55, R153 ;  /* 0x0000009937997220 */ /* 0x000fe20000410000 */
[----:B------:R-:W-:-:S02]  /*6cf0*/  HADD2.F32 R48, -RZ, R44.H1_H1 ;  /* 0x3000002cff307230 */ /* 0x000fc40000004100 */
[----:B------:R-:W-:Y:S01]  /*6d00*/  FFMA.FTZ R44, R55, R151, -R142 ;  /* 0x00000097372c7223 */ /* 0x000fe2000001088e */
[----:B------:R-:W-:Y:S02]  /*6d10*/  HADD2.F32 R52, -RZ, R52.H0_H0 ;  /* 0x20000034ff347230 */ /* 0x000fe40000004100 */
[-C--:B------:R-:W-:Y:S01]  /*6d20*/  FMUL.FTZ R55, R57, R56.reuse ;  /* 0x0000003839377220 */ /* 0x080fe20000410000 */
[----:B------:R-:W-:Y:S02]  /*6d30*/  HADD2.F32 R59, -RZ, R152.H1_H1 ;  /* 0x30000098ff3b7230 */ /* 0x000fe40000004100 */
[C---:B------:R-:W-:Y:S01]  /*6d40*/  FMUL.FTZ R56, R48.reuse, R56 ;  /* 0x0000003830387220 */ /* 0x040fe20000410000 */
[----:B------:R-:W-:Y:S02]  /*6d50*/  HADD2.F32 R83, -RZ, R58.H0_H0 ;  /* 0x2000003aff537230 */ /* 0x000fe40000004100 */
[----:B------:R-:W-:Y:S01]  /*6d60*/  FFMA.FTZ R55, R48, R52, -R55 ;  /* 0x0000003430377223 */ /* 0x000fe20000010837 */
[----:B------:R-:W-:-:S02]  /*6d70*/  HADD2.F32 R48, -RZ, R46.H0_H0 ;  /* 0x2000002eff307230 */ /* 0x000fc40000004100 */
[----:B------:R-:W-:Y:S01]  /*6d80*/  FFMA.FTZ R57, R57, R52, R56 ;  /* 0x0000003439397223 */ /* 0x000fe20000010038 */
[--C-:B------:R-:W-:Y:S02]  /*6d90*/  HADD2.F32 R52, -RZ, R50.reuse.H0_H0 ;  /* 0x20000032ff347230 */ /* 0x100fe40000004100 */
[----:B------:R-:W-:Y:S01]  /*6da0*/  FFMA.FTZ R54, R54, R151, R153 ;  /* 0x0000009736367223 */ /* 0x000fe20000010099 */
[----:B------:R-:W-:Y:S01]  /*6db0*/  HADD2.F32 R50, -RZ, R50.H1_H1 ;  /* 0x30000032ff327230 */ /* 0x000fe20000004100 */
[----:B------:R-:W-:Y:S01]  /*6dc0*/  F2FP.F16.F32.PACK_AB R47, R47, R144 ;  /* 0x000000902f2f723e */ /* 0x000fe200000000ff */
[----:B------:R-:W-:Y:S02]  /*6dd0*/  HADD2.F32 R46, -RZ, R46.H1_H1 ;  /* 0x3000002eff2e7230 */ /* 0x000fe40000004100 */
[----:B------:R-:W-:Y:S01]  /*6de0*/  FMUL.FTZ R139, R52, R59 ;  /* 0x0000003b348b7220 */ /* 0x000fe20000410000 */
[----:B------:R-:W-:Y:S02]  /*6df0*/  HADD2.F32 R145, -RZ, R145.H0_H0 ;  /* 0x20000091ff917230 */ /* 0x000fe40000004100 */
[----:B------:R-:W-:Y:S01]  /*6e00*/  FMUL.FTZ R141, R50, R83 ;  /* 0x00000053328d7220 */ /* 0x000fe20000410000 */
[----:B------:R-:W-:-:S02]  /*6e10*/  HADD2.F32 R53, -RZ, R53.H0_H0 ;  /* 0x20000035ff357230 */ /* 0x000fc40000004100 */
[----:B------:R-:W-:Y:S01]  /*6e20*/  FMUL.FTZ R59, R48, R59 ;  /* 0x0000003b303b7220 */ /* 0x000fe20000410000 */
[----:B------:R-:W-:Y:S01]  /*6e30*/  FMUL.FTZ R83, R46, R83 ;  /* 0x000000532e537220 */ /* 0x000fe20000410000 */
[-C--:B------:R-:W-:Y:S01]  /*6e40*/  FFMA.FTZ R139, R48, R145.reuse, -R139 ;  /* 0x00000091308b7223 */ /* 0x080fe2000001088b */
[----:B------:R-:W-:Y:S02]  /*6e50*/  IMAD.MOV.U32 R45, RZ, RZ, R49 ;  /* 0x000000ffff2d7224 */ /* 0x000fe400078e0031 */
[----:B------:R-:W-:Y:S01]  /*6e60*/  FFMA.FTZ R59, R52, R145, R59 ;  /* 0x00000091343b7223 */ /* 0x000fe2000001003b */
[-C--:B------:R-:W-:Y:S01]  /*6e70*/  FFMA.FTZ R46, R46, R53.reuse, -R141 ;  /* 0x000000352e2e7223 */ /* 0x080fe2000001088d */
[----:B------:R-:W-:Y:S01]  /*6e80*/  FFMA.FTZ R50, R50, R53, R83 ;  /* 0x0000003532327223 */ /* 0x000fe20000010053 */
[----:B------:R-:W-:Y:S01]  /*6e90*/  F2FP.F16.F32.PACK_AB R51, R51, R140 ;  /* 0x0000008c3333723e */ /* 0x000fe200000000ff */
[----:B------:R-:W-:Y:S01]  /*6ea0*/  IMAD.MOV.U32 R49, RZ, RZ, R82 ;  /* 0x000000ffff317224 */ /* 0x000fe200078e0052 */
[----:B------:R-:W-:-:S02]  /*6eb0*/  F2FP.F16.F32.PACK_AB R44, R55, R44 ;  /* 0x0000002c372c723e */ /* 0x000fc400000000ff */
[----:B------:R-:W-:Y:S02]  /*6ec0*/  F2FP.F16.F32.PACK_AB R48, R57, R54 ;  /* 0x000000363930723e */ /* 0x000fe400000000ff */
[----:B------:R-:W-:Y:S02]  /*6ed0*/  F2FP.F16.F32.PACK_AB R46, R46, R139 ;  /* 0x0000008b2e2e723e */ /* 0x000fe400000000ff */
[----:B------:R-:W-:-:S07]  /*6ee0*/  F2FP.F16.F32.PACK_AB R50, R50, R59 ;  /* 0x0000003b3232723e */ /* 0x000fce00000000ff */
.L_x_1562:
[----:B------:R-:W-:Y:S05]  /*6ef0*/  BSYNC B2 ;  /* 0x0000000000027941 */ /* 0x000fea0003800000 */
.L_x_1561:
[----:B------:R-:W-:Y:S01]  /*6f00*/  ISETP.GE.AND P4, PT, R81, R128, PT ;  /* 0x000000805100720c */ /* 0x000fe20003f86270 */
[----:B------:R-:W-:-:S12]  /*6f10*/  ULDC.64 UR4, c[0x0][0x2e8] ;  /* 0x0000ba0000047ab9 */ /* 0x000fd80000000a00 */
        /* <DEDUP_REMOVED lines=8> */
[----:B--2---:R3:W-:Y:S04]  /*6fa0*/  @!P4 STG.E.128 desc[UR40][R54.64], R48 ;  /* 0x000000303600c986 */ /* 0x0047e8000c101d28 */
.L_x_1560:
[----:B------:R-:W-:Y:S05]  /*6fb0*/  BSYNC B1 ;  /* 0x0000000000017941 */ /* 0x000fea0003800000 */
.L_x_1559:
[----:B------:R-:W-:Y:S01]  /*6fc0*/  ISETP.GE.OR P4, PT, R212, R113, P2 ;  /* 0x00000071d400720c */ /* 0x000fe20001786670 */
[----:B------:R-:W-:-:S12]  /*6fd0*/  BSSY B1, `(.L_x_1563) ;  /* 0x000007f000017945 */ /* 0x000fd80003800000 */
[----:B------:R-:W-:Y:S05]  /*6fe0*/  @P4 BRA `(.L_x_1564) ;  /* 0x0000000400f44947 */ /* 0x000fea0003800000 */
[----:B-1-3--:R-:W3:Y:S01]  /*6ff0*/  LDL R44, [R1+0x10] ;  /* 0x00001000012c7983 */ /* 0x00aee20000100800 */
        /* <DEDUP_REMOVED lines=23> */
[--C-:B------:R-:W-:Y:S02]  /*7170*/  IMAD R45, R45, 0x2, R2.reuse ;  /* 0x000000022d2d7824 */ /* 0x100fe400078e0202 */
[----:B------:R-:W-:-:S04]  /*7180*/  IMAD R48, R47, 0x2, R2 ;  /* 0x000000022f307824 */ /* 0x000fc800078e0202 */
[----:B------:R-:W1:Y:S04]  /*7190*/  LDS.128 R44, [R45+0x18400] ;  /* 0x018400002d2c7984 */ /* 0x000e680000000c00 */
[----:B------:R-:W2:Y:S01]  /*71a0*/  LDS.128 R48, [R48+0x18400] ;  /* 0x0184000030307984 */ /* 0x000ea20000000c00 */
[----:B------:R-:W-:Y:S05]  /*71b0*/  @P3 BRA `(.L_x_1566) ;  /* 0x0000000400503947 */ /* 0x000fea0003800000 */
[----:B------:R-:W-:Y:S01]  /*71c0*/  SHF.R.U64 R59, R62, 0x10, R63 ;  /* 0x000000103e3b7819 */ /* 0x000fe2000000123f */
[----:B------:R-:W-:Y:S01]  /*71d0*/  HADD2.F32 R78, -RZ, R137.H1_H1 ;  /* 0x30000089ff4e7230 */ /* 0x000fe20000004100 */
[----:B------:R-:W-:Y:S01]  /*71e0*/  SHF.R.U32.HI R77, RZ, 0x10, R65 ;  /* 0x00000010ff4d7819 */ /* 0x000fe20000011641 */
[----:B------:R-:W-:Y:S01]  /*71f0*/  HADD2.F32 R76, -RZ, R135.H1_H1 ;  /* 0x30000087ff4c7230 */ /* 0x000fe20000004100 */
[----:B--2---:R-:W-:Y:S01]  /*7200*/  MOV R62, R49 ;  /* 0x00000031003e7202 */ /* 0x004fe20000000f00 */
[----:B-1----:R-:W-:Y:S01]  /*7210*/  IMAD.MOV.U32 R49, RZ, RZ, R47 ;  /* 0x000000ffff317224 */ /* 0x002fe200078e002f */
[----:B------:R-:W-:Y:S01]  /*7220*/  SHF.R.U64 R58, R60, 0x10, R61 ;  /* 0x000000103c3a7819 */ /* 0x000fe2000000123d */
[----:B------:R-:W-:Y:S01]  /*7230*/  HADD2.F32 R77, -RZ, R77.H0_H0 ;  /* 0x2000004dff4d7230 */ /* 0x000fe20000004100 */
[----:B------:R-:W-:Y:S01]  /*7240*/  SHF.R.U64 R60, R64, 0x10, R65 ;  /* 0x00000010403c7819 */ /* 0x000fe20000001241 */
[----:B------:R-:W-:Y:S01]  /*7250*/  IMAD.MOV.U32 R65, RZ, RZ, R51 ;  /* 0x000000ffff417224 */ /* 0x000fe200078e0033 */
[----:B------:R-:W-:Y:S01]  /*7260*/  SHF.R.U32.HI R79, RZ, 0x10, R61 ;  /* 0x00000010ff4f7819 */ /* 0x000fe2000001163d */
[--C-:B------:R-:W-:Y:S01]  /*7270*/  HADD2.F32 R51, -RZ, R62.reuse.H0_H0 ;  /* 0x2000003eff337230 */ /* 0x100fe20000004100 */
[--C-:B------:R-:W-:Y:S01]  /*7280*/  SHF.R.U64 R61, R66, 0x10, R67.reuse ;  /* 0x00000010423d7819 */ /* 0x100fe20000001243 */
[----:B------:R-:W-:Y:S01]  /*7290*/  HADD2.F32 R64, -RZ, R62.H1_H1 ;  /* 0x3000003eff407230 */ /* 0x000fe20000004100 */
[----:B------:R-:W-:Y:S01]  /*72a0*/  SHF.R.U32.HI R66, RZ, 0x10, R67 ;  /* 0x00000010ff427819 */ /* 0x000fe20000011643 */
[----:B------:R-:W-:-:S02]  /*72b0*/  HADD2.F32 R47, -RZ, R45.H0_H0 ;  /* 0x2000002dff2f7230 */ /* 0x000fc40000004100 */
[-C--:B------:R-:W-:Y:S01]  /*72c0*/  FMUL.FTZ R80, R51, R78.reuse ;  /* 0x0000004e33507220 */ /* 0x080fe20000410000 */
[----:B------:R-:W-:Y:S01]  /*72d0*/  HADD2.F32 R62, -RZ, R45.H1_H1 ;  /* 0x3000002dff3e7230 */ /* 0x000fe20000004100 */
[----:B------:R-:W-:Y:S01]  /*72e0*/  SHF.R.U32.HI R63, RZ, 0x10, R63 ;  /* 0x00000010ff3f7819 */ /* 0x000fe2000001163f */
[----:B------:R-:W-:Y:S02]  /*72f0*/  HADD2.F32 R67, -RZ, R79.H0_H0 ;  /* 0x2000004fff437230 */ /* 0x000fe40000004100 */
[-C--:B------:R-:W-:Y:S01]  /*7300*/  FMUL.FTZ R79, R64, R77.reuse ;  /* 0x0000004d404f7220 */ /* 0x080fe20000410000 */
[C---:B------:R-:W-:Y:S01]  /*7310*/  FMUL.FTZ R78, R47.reuse, R78 ;  /* 0x0000004e2f4e7220 */ /* 0x040fe20000410000 */
[C---:B------:R-:W-:Y:S01]  /*7320*/  FMUL.FTZ R77, R62.reuse, R77 ;  /* 0x0000004d3e4d7220 */ /* 0x040fe20000410000 */
[-C--:B------:R-:W-:Y:S01]  /*7330*/  FFMA.FTZ R45, R47, R76.reuse, -R80 ;  /* 0x0000004c2f2d7223 */ /* 0x080fe20000010850 */
[-C--:B------:R-:W-:Y:S01]  /*7340*/  FFMA.FTZ R62, R62, R67.reuse, -R79 ;  /* 0x000000433e3e7223 */ /* 0x080fe2000001084f */
[----:B------:R-:W-:Y:S01]  /*7350*/  FFMA.FTZ R47, R51, R76, R78 ;  /* 0x0000004c332f7223 */ /* 0x000fe2000001004e */
[----:B------:R-:W-:Y:S01]  /*7360*/  FFMA.FTZ R64, R64, R67, R77 ;  /* 0x0000004340407223 */ /* 0x000fe2000001004d */
[----:B------:R-:W-:-:S02]  /*7370*/  HADD2.F32 R78, -RZ, R136.H1_H1 ;  /* 0x30000088ff4e7230 */ /* 0x000fc40000004100 */
[----:B------:R-:W-:Y:S01]  /*7380*/  HADD2.F32 R67, -RZ, R65.H0_H0 ;  /* 0x20000041ff437230 */ /* 0x000fe20000004100 */
[----:B------:R-:W-:Y:S01]  /*7390*/  F2FP.F16.F32.PACK_AB R45, R62, R45 ;  /* 0x0000002d3e2d723e */ /* 0x000fe200000000ff */
[----:B------:R-:W-:Y:S02]  /*73a0*/  HADD2.F32 R51, -RZ, R49.H0_H0 ;  /* 0x20000031ff337230 */ /* 0x000fe40000004100 */
[----:B------:R-:W-:Y:S02]  /*73b0*/  HADD2.F32 R77, -RZ, R66.H0_H0 ;  /* 0x20000042ff4d7230 */ /* 0x000fe40000004100 */
[-C--:B------:R-:W-:Y:S01]  /*73c0*/  FMUL.FTZ R80, R67, R78.reuse ;  /* 0x0000004e43507220 */ /* 0x080fe20000410000 */
[----:B------:R-:W-:Y:S02]  /*73d0*/  HADD2.F32 R65, -RZ, R65.H1_H1 ;  /* 0x30000041ff417230 */ /* 0x000fe40000004100 */
[----:B------:R-:W-:Y:S01]  /*73e0*/  FMUL.FTZ R78, R51, R78 ;  /* 0x0000004e334e7220 */ /* 0x000fe20000410000 */
[----:B------:R-:W-:-:S02]  /*73f0*/  HADD2.F32 R66, -RZ, R49.H1_H1 ;  /* 0x30000031ff427230 */ /* 0x000fc40000004100 */
[----:B------:R-:W-:Y:S02]  /*7400*/  HADD2.F32 R76, -RZ, R134.H1_H1 ;  /* 0x30000086ff4c7230 */ /* 0x000fe40000004100 */
[-C--:B------:R-:W-:Y:S01]  /*7410*/  FMUL.FTZ R79, R65, R77.reuse ;  /* 0x0000004d414f7220 */ /* 0x080fe20000410000 */
[----:B------:R-:W-:Y:S02]  /*7420*/  HADD2.F32 R63, -RZ, R63.H0_H0 ;  /* 0x2000003fff3f7230 */ /* 0x000fe40000004100 */
        /* <DEDUP_REMOVED lines=11> */
[----:B------:R-:W-:Y:S02]  /*74e0*/  HADD2.F32 R48, -RZ, R48.H1_H1 ;  /* 0x30000030ff307230 */ /* 0x000fe40000004100 */
[----:B------:R-:W-:Y:S01]  /*74f0*/  FMUL.FTZ R77, R63, R137 ;  /* 0x000000893f4d7220 */ /* 0x000fe20000410000 */
[----:B------:R-:W-:Y:S01]  /*7500*/  HADD2.F32 R44, -RZ, R44.H1_H1 ;  /* 0x3000002cff2c7230 */ /* 0x000fe20000004100 */
[----:B------:R-:W-:Y:S01]  /*7510*/  F2FP.F16.F32.PACK_AB R51, R76, R51 ;  /* 0x000000334c33723e */ /* 0x000fe200000000ff */
[----:B------:R-:W-:Y:S02]  /*7520*/  HADD2.F32 R135, -RZ, R135.H0_H0 ;  /* 0x20000087ff877230 */ /* 0x000fe40000004100 */
[----:B------:R-:W-:Y:S01]  /*7530*/  FMUL.FTZ R79, R48, R67 ;  /* 0x00000043304f7220 */ /* 0x000fe20000410000 */
[----:B------:R-:W-:-:S02]  /*7540*/  HADD2.F32 R65, -RZ, R58.H0_H0 ;  /* 0x2000003aff417230 */ /* 0x000fc40000004100 */
[----:B------:R-:W-:Y:S01]  /*7550*/  FMUL.FTZ R67, R44, R67 ;  /* 0x000000432c437220 */ /* 0x000fe20000410000 */
[C---:B------:R-:W-:Y:S01]  /*7560*/  FMUL.FTZ R58, R60.reuse, R137 ;  /* 0x000000893c3a7220 */ /* 0x040fe20000410000 */
[----:B------:R-:W-:Y:S01]  /*7570*/  FFMA.FTZ R77, R60, R135, -R77 ;  /* 0x000000873c4d7223 */ /* 0x000fe2000001084d */
[----:B------:R-:W-:Y:S02]  /*7580*/  HADD2.F32 R61, -RZ, R61.H0_H0 ;  /* 0x2000003dff3d7230 */ /* 0x000fe40000004100 */
[-C--:B------:R-:W-:Y:S01]  /*7590*/  FFMA.FTZ R67, R48, R65.reuse, R67 ;  /* 0x0000004130437223 */ /* 0x080fe20000010043 */
[----:B------:R-:W-:Y:S01]  /*75a0*/  FFMA.FTZ R60, R44, R65, -R79 ;  /* 0x000000412c3c7223 */ /* 0x000fe2000001084f */
[----:B------:R-:W-:Y:S02]  /*75b0*/  HADD2.F32 R48, -RZ, R50.H0_H0 ;  /* 0x20000032ff307230 */ /* 0x000fe40000004100 */
[----:B------:R-:W-:Y:S01]  /*75c0*/  FFMA.FTZ R58, R63, R135, R58 ;  /* 0x000000873f3a7223 */ /* 0x000fe2000001003a */
[----:B------:R-:W-:-:S02]  /*75d0*/  HADD2.F32 R65, -RZ, R136.H0_H0 ;  /* 0x20000088ff417230 */ /* 0x000fc40000004100 */
[----:B------:R-:W-:Y:S02]  /*75e0*/  HADD2.F32 R44, -RZ, R46.H0_H0 ;  /* 0x2000002eff2c7230 */ /* 0x000fe40000004100 */
[----:B------:R-:W-:Y:S02]  /*75f0*/  HADD2.F32 R50, -RZ, R50.H1_H1 ;  /* 0x30000032ff327230 */ /* 0x000fe40000004100 */
[-C--:B------:R-:W-:Y:S01]  /*7600*/  FMUL.FTZ R79, R48, R65.reuse ;  /* 0x00000041304f7220 */ /* 0x080fe20000410000 */
[----:B------:R-:W-:Y:S02]  /*7610*/  HADD2.F32 R46, -RZ, R46.H1_H1 ;  /* 0x3000002eff2e7230 */ /* 0x000fe40000004100 */
[----:B------:R-:W-:Y:S01]  /*7620*/  FMUL.FTZ R65, R44, R65 ;  /* 0x000000412c417220 */ /* 0x000fe20000410000 */
[----:B------:R-:W-:Y:S02]  /*7630*/  HADD2.F32 R63, -RZ, R134.H0_H0 ;  /* 0x20000086ff3f7230 */ /* 0x000fe40000004100 */
[----:B------:R-:W-:Y:S01]  /*7640*/  FMUL.FTZ R81, R50, R61 ;  /* 0x0000003d32517220 */ /* 0x000fe20000410000 */
[----:B------:R-:W-:-:S02]  /*7650*/  HADD2.F32 R59, -RZ, R59.H0_H0 ;  /* 0x2000003bff3b7230 */ /* 0x000fc40000004100 */
[----:B------:R-:W-:Y:S01]  /*7660*/  FMUL.FTZ R61, R46, R61 ;  /* 0x0000003d2e3d7220 */ /* 0x000fe20000410000 */
[----:B------:R-:W-:Y:S02]  /*7670*/  IMAD.MOV.U32 R47, RZ, RZ, R66 ;  /* 0x000000ffff2f7224 */ /* 0x000fe400078e0042 */
[-C--:B------:R-:W-:Y:S01]  /*7680*/  FFMA.FTZ R79, R44, R63.reuse, -R79 ;  /* 0x0000003f2c4f7223 */ /* 0x080fe2000001084f */
[----:B------:R-:W-:Y:S01]  /*7690*/  FFMA.FTZ R65, R48, R63, R65 ;  /* 0x0000003f30417223 */ /* 0x000fe20000010041 */
[-C--:B------:R-:W-:Y:S01]  /*76a0*/  FFMA.FTZ R46, R46, R59.reuse, -R81 ;  /* 0x0000003b2e2e7223 */ /* 0x080fe20000010851 */
[----:B------:R-:W-:Y:S01]  /*76b0*/  FFMA.FTZ R50, R50, R59, R61 ;  /* 0x0000003b32327223 */ /* 0x000fe2000001003d */
[----:B------:R-:W-:Y:S02]  /*76c0*/  F2FP.F16.F32.PACK_AB R44, R60, R77 ;  /* 0x0000004d3c2c723e */ /* 0x000fe400000000ff */
[----:B------:R-:W-:Y:S02]  /*76d0*/  F2FP.F16.F32.PACK_AB R48, R67, R58 ;  /* 0x0000003a4330723e */ /* 0x000fe400000000ff */
[----:B------:R-:W-:-:S02]  /*76e0*/  F2FP.F16.F32.PACK_AB R46, R46, R79 ;  /* 0x0000004f2e2e723e */ /* 0x000fc400000000ff */
[----:B------:R-:W-:-:S07]  /*76f0*/  F2FP.F16.F32.PACK_AB R50, R50, R65 ;  /* 0x000000413232723e */ /* 0x000fce00000000ff */
.L_x_1566:
[----:B------:R-:W-:Y:S05]  /*7700*/  BSYNC B2 ;  /* 0x0000000000027941 */ /* 0x000fea0003800000 */
.L_x_1565:
        /* <DEDUP_REMOVED lines=11> */
.L_x_1564:
[----:B------:R-:W-:Y:S05]  /*77c0*/  BSYNC B1 ;  /* 0x0000000000017941 */ /* 0x000fea0003800000 */
.L_x_1563:
[C---:B------:R-:W-:Y:S01]  /*77d0*/  ISETP.GE.OR P4, PT, R211.reuse, R113, P2 ;  /* 0x00000071d300720c */ /* 0x040fe20001786670 */
[-C--:B-1234-:R-:W-:Y:S02]  /*77e0*/  IMAD R44, R114, R120.reuse, RZ ;  /* 0x00000078722c7224 */ /* 0x09efe400078e02ff */
[----:B------:R-:W-:-:S04]  /*77f0*/  IMAD.WIDE.U32 R118, R211, R120, R118 ;  /* 0x00000078d3767225 */ /* 0x000fc800078e0076 */
[----:B------:R-:W-:-:S06]  /*7800*/  IMAD R121, R211, R121, R44 ;  /* 0x00000079d3797224 */ /* 0x000fcc00078e022c */
[----:B------:R-:W-:Y:S05]  /*7810*/  @P4 BRA `(.L_x_1543) ;  /* 0x0000000c00784947 */ /* 0x000fea0003800000 */
[----:B------:R-:W2:Y:S01]  /*7820*/  LDL R45, [R1+0x10] ;  /* 0x00001000012d7983 */ /* 0x000ea20000100800 */
[----:B------:R-:W1:Y:S01]  /*7830*/  LDC.64 R52, c[0x0][0x2e8] ;  /* 0x0000ba00ff347b82 */ /* 0x000e620000000a00 */
[----:B------:R-:W-:Y:S01]  /*7840*/  IMAD.IADD R56, R119, 0x1, R121 ;  /* 0x0000000177387824 */ /* 0x000fe200078e0279 */
[----:B------:R-:W-:Y:S01]  /*7850*/  IADD3 R44, P4, P5, R96, R118, R37 ;  /* 0x00000076602c7210 */ /* 0x000fe20007d9e025 */
[----:B------:R-:W-:Y:S01]  /*7860*/  BSSY B1, `(.L_x_1567) ;  /* 0x0000070000017945 */ /* 0x000fe20003800000 */
[----:B------:R-:W-:Y:S02]  /*7870*/  SHF.R.U32.HI R47, RZ, 0x3, R197 ;  /* 0x00000003ff2f7819 */ /* 0x000fe400000116c5 */
[----:B--2---:R-:W-:Y:S02]  /*7880*/  LOP3.LUT P6, RZ, R45, 0x1, RZ, 0xc0, !PT ;  /* 0x000000012dff7812 */ /* 0x004fe400078cc0ff */
[----:B------:R-:W-:Y:S02]  /*7890*/  IADD3.X R45, R35, R56, R102, P4, P5 ;  /* 0x00000038232d7210 */ /* 0x000fe400027ea466 */
[----:B-1----:R-:W-:-:S02]  /*78a0*/  LEA R54, P4, R44, R52, 0x1 ;  /* 0x000000342c367211 */ /* 0x002fc400078808ff */
[----:B------:R-:W-:Y:S02]  /*78b0*/  SEL R129, R111, R129, !P6 ;  /* 0x000000816f817207 */ /* 0x000fe40007000000 */
[----:B------:R-:W-:Y:S02]  /*78c0*/  LEA.HI.X R55, R44, R53, R45, 0x1, P4 ;  /* 0x000000352c377211 */ /* 0x000fe400020f0c2d */
[----:B------:R-:W-:-:S04]  /*78d0*/  SHF.R.S32.HI R44, RZ, 0x1f, R129 ;  /* 0x0000001fff2c7819 */ /* 0x000fc80000011481 */
[----:B------:R-:W-:-:S04]  /*78e0*/  LEA.HI R44, R44, R129, RZ, 0x4 ;  /* 0x000000812c2c7211 */ /* 0x000fc800078f20ff */
        /* <DEDUP_REMOVED lines=16> */
[----:B-1----:R-:W-:Y:S01]  /*79f0*/  IMAD.MOV.U32 R62, RZ, RZ, R44 ;  /* 0x000000ffff3e7224 */ /* 0x002fe200078e002c */
[----:B------:R-:W-:Y:S01]  /*7a00*/  SHF.R.U64 R60, R68, 0x10, R69 ;  /* 0x00000010443c7819 */ /* 0x000fe20000001245 */
[----:B--2---:R-:W-:Y:S01]  /*7a10*/  IMAD.MOV.U32 R44, RZ, RZ, R49 ;  /* 0x000000ffff2c7224 */ /* 0x004fe200078e0031 */
[----:B------:R-:W-:Y:S01]  /*7a20*/  SHF.R.U32.HI R68, RZ, 0x10, R73 ;  /* 0x00000010ff447819 */ /* 0x000fe20000011649 */
[----:B------:R-:W-:Y:S01]  /*7a30*/  IMAD.MOV.U32 R63, RZ, RZ, R48 ;  /* 0x000000ffff3f7224 */ /* 0x000fe200078e0030 */
[----:B------:R-:W-:Y:S01]  /*7a40*/  SHF.R.U32.HI R66, RZ, 0x10, R69 ;  /* 0x00000010ff427819 */ /* 0x000fe20000011645 */
[----:B------:R-:W-:Y:S01]  /*7a50*/  IMAD.MOV.U32 R64, RZ, RZ, R51 ;  /* 0x000000ffff407224 */ /* 0x000fe200078e0033 */
[----:B------:R-:W-:Y:S01]  /*7a60*/  SHF.R.U64 R58, R70, 0x10, R71 ;  /* 0x00000010463a7819 */ /* 0x000fe20000001247 */
[----:B------:R-:W-:Y:S01]  /*7a70*/  HADD2.F32 R67, -RZ, R133.H1_H1 ;  /* 0x30000085ff437230 */ /* 0x000fe20000004100 */
[----:B------:R-:W-:Y:S01]  /*7a80*/  SHF.R.U32.HI R69, RZ, 0x10, R75 ;  /* 0x00000010ff457819 */ /* 0x000fe2000001164b */
[--C-:B------:R-:W-:Y:S01]  /*7a90*/  HADD2.F32 R48, -RZ, R44.reuse.H0_H0 ;  /* 0x2000002cff307230 */ /* 0x100fe20000004100 */
[----:B------:R-:W-:Y:S01]  /*7aa0*/  SHF.R.U32.HI R71, RZ, 0x10, R71 ;  /* 0x00000010ff477819 */ /* 0x000fe20000011647 */
[----:B------:R-:W-:Y:S01]  /*7ab0*/  HADD2.F32 R51, -RZ, R44.H1_H1 ;  /* 0x3000002cff337230 */ /* 0x000fe20000004100 */
[----:B------:R-:W-:Y:S01]  /*7ac0*/  SHF.R.U64 R61, R72, 0x10, R73 ;  /* 0x00000010483d7819 */ /* 0x000fe20000001249 */
[----:B------:R-:W-:Y:S01]  /*7ad0*/  IMAD.MOV.U32 R49, RZ, RZ, R47 ;  /* 0x000000ffff317224 */ /* 0x000fe200078e002f */
[----:B------:R-:W-:Y:S01]  /*7ae0*/  SHF.R.U64 R59, R74, 0x10, R75 ;  /* 0x000000104a3b7819 */ /* 0x000fe2000000124b */
[----:B------:R-:W-:-:S02]  /*7af0*/  HADD2.F32 R44, -RZ, R45.H0_H0 ;  /* 0x2000002dff2c7230 */ /* 0x000fc40000004100 */
[----:B------:R-:W-:Y:S02]  /*7b00*/  HADD2.F32 R68, -RZ, R68.H0_H0 ;  /* 0x20000044ff447230 */ /* 0x000fe40000004100 */
[----:B------:R-:W-:Y:S02]  /*7b10*/  HADD2.F32 R47, -RZ, R45.H1_H1 ;  /* 0x3000002dff2f7230 */ /* 0x000fe40000004100 */
[-C--:B------:R-:W-:Y:S01]  /*7b20*/  FMUL.FTZ R45, R48, R67.reuse ;  /* 0x00000043302d7220 */ /* 0x080fe20000410000 */
[----:B------:R-:W-:Y:S02]  /*7b30*/  HADD2.F32 R65, -RZ, R131.H1_H1 ;  /* 0x30000083ff417230 */ /* 0x000fe40000004100 */
[C---:B------:R-:W-:Y:S01]  /*7b40*/  FMUL.FTZ R67, R44.reuse, R67 ;  /* 0x000000432c437220 */ /* 0x040fe20000410000 */
[----:B------:R-:W-:Y:S02]  /*7b50*/  HADD2.F32 R66, -RZ, R66.H0_H0 ;  /* 0x20000042ff427230 */ /* 0x000fe40000004100 */
[-C--:B------:R-:W-:Y:S01]  /*7b60*/  FMUL.FTZ R70, R51, R68.reuse ;  /* 0x0000004433467220 */ /* 0x080fe20000410000 */
[----:B------:R-:W-:Y:S01]  /*7b70*/  FMUL.FTZ R68, R47, R68 ;  /* 0x000000442f447220 */ /* 0x000fe20000410000 */
[-C--:B------:R-:W-:Y:S01]  /*7b80*/  FFMA.FTZ R44, R44, R65.reuse, -R45 ;  /* 0x000000412c2c7223 */ /* 0x080fe2000001082d */
[----:B------:R-:W-:Y:S01]  /*7b90*/  FFMA.FTZ R45, R48, R65, R67 ;  /* 0x00000041302d7223 */ /* 0x000fe20000010043 */
[----:B------:R-:W-:-:S02]  /*7ba0*/  HADD2.F32 R65, -RZ, R64.H0_H0 ;  /* 0x20000040ff417230 */ /* 0x000fc40000004100 */
[-C--:B------:R-:W-:Y:S01]  /*7bb0*/  FFMA.FTZ R48, R51, R66.reuse, R68 ;  /* 0x0000004233307223 */ /* 0x080fe20000010044 */
[----:B------:R-:W-:Y:S02]  /*7bc0*/  HADD2.F32 R68, -RZ, R130.H1_H1 ;  /* 0x30000082ff447230 */ /* 0x000fe40000004100 */
[----:B------:R-:W-:Y:S01]  /*7bd0*/  FFMA.FTZ R47, R47, R66, -R70 ;  /* 0x000000422f2f7223 */ /* 0x000fe20000010846 */
[----:B------:R-:W-:Y:S02]  /*7be0*/  HADD2.F32 R64, -RZ, R64.H1_H1 ;  /* 0x30000040ff407230 */ /* 0x000fe40000004100 */
[----:B------:R-:W-:Y:S02]  /*7bf0*/  HADD2.F32 R69, -RZ, R69.H0_H0 ;  /* 0x20000045ff457230 */ /* 0x000fe40000004100 */
[----:B------:R-:W-:Y:S01]  /*7c00*/  FMUL.FTZ R70, R65, R68 ;  /* 0x0000004441467220 */ /* 0x000fe20000410000 */
[----:B------:R-:W-:Y:S01]  /*7c10*/  HADD2.F32 R51, -RZ, R49.H0_H0 ;  /* 0x20000031ff337230 */ /* 0x000fe20000004100 */
[----:B------:R-:W-:Y:S01]  /*7c20*/  F2FP.F16.F32.PACK_AB R47, R47, R44 ;  /* 0x0000002c2f2f723e */ /* 0x000fe200000000ff */
[----:B------:R-:W-:-:S02]  /*7c30*/  HADD2.F32 R66, -RZ, R132.H1_H1 ;  /* 0x30000084ff427230 */ /* 0x000fc40000004100 */
[-C--:B------:R-:W-:Y:S01]  /*7c40*/  FMUL.FTZ R72, R64, R69.reuse ;  /* 0x0000004540487220 */ /* 0x080fe20000410000 */
[----:B------:R-:W-:Y:S02]  /*7c50*/  HADD2.F32 R49, -RZ, R49.H1_H1 ;  /* 0x30000031ff317230 */ /* 0x000fe40000004100 */
[C---:B------:R-:W-:Y:S01]  /*7c60*/  FMUL.FTZ R68, R51.reuse, R68 ;  /* 0x0000004433447220 */ /* 0x040fe20000410000 */
[----:B------:R-:W-:Y:S02]  /*7c70*/  HADD2.F32 R67, -RZ, R71.H0_H0 ;  /* 0x20000047ff437230 */ /* 0x000fe40000004100 */
[----:B------:R-:W-:Y:S01]  /*7c80*/  FFMA.FTZ R70, R51, R66, -R70 ;  /* 0x0000004233467223 */ /* 0x000fe20000010846 */
[----:B------:R-:W-:Y:S02]  /*7c90*/  HADD2.F32 R130, -RZ, R130.H0_H0 ;  /* 0x20000082ff827230 */ /* 0x000fe40000004100 */
[----:B------:R-:W-:Y:S01]  /*7ca0*/  FMUL.FTZ R71, R49, R69 ;  /* 0x0000004531477220 */ /* 0x000fe20000410000 */
[----:B------:R-:W-:-:S02]  /*7cb0*/  HADD2.F32 R51, -RZ, R63.H0_H0 ;  /* 0x2000003fff337230 */ /* 0x000fc40000004100 */
[-C--:B------:R-:W-:Y:S01]  /*7cc0*/  FFMA.FTZ R69, R49, R67.reuse, -R72 ;  /* 0x0000004331457223 */ /* 0x080fe20000010848 */
[----:B------:R-:W-:Y:S02]  /*7cd0*/  HADD2.F32 R49, -RZ, R62.H0_H0 ;  /* 0x2000003eff317230 */ /* 0x000fe40000004100 */
[----:B------:R-:W-:Y:S01]  /*7ce0*/  FFMA.FTZ R71, R64, R67, R71 ;  /* 0x0000004340477223 */ /* 0x000fe20000010047 */
[----:B------:R-:W-:Y:S02]  /*7cf0*/  HADD2.F32 R61, -RZ, R61.H0_H0 ;  /* 0x2000003dff3d7230 */ /* 0x000fe40000004100 */
[----:B------:R-:W-:Y:S01]  /*7d00*/  FMUL.FTZ R64, R51, R130 ;  /* 0x0000008233407220 */ /* 0x000fe20000410000 */
[----:B------:R-:W-:Y:S02]  /*7d10*/  HADD2.F32 R63, -RZ, R63.H1_H1 ;  /* 0x3000003fff3f7230 */ /* 0x000fe40000004100 */
[----:B------:R-:W-:Y:S01]  /*7d20*/  FFMA.FTZ R68, R65, R66, R68 ;  /* 0x0000004241447223 */ /* 0x000fe20000010044 */
[----:B------:R-:W-:-:S02]  /*7d30*/  HADD2.F32 R132, -RZ, R132.H0_H0 ;  /* 0x20000084ff847230 */ /* 0x000fc40000004100 */
[----:B------:R-:W-:Y:S01]  /*7d40*/  FMUL.FTZ R130, R49, R130 ;  /* 0x0000008231827220 */ /* 0x000fe20000410000 */
[----:B------:R-:W-:Y:S02]  /*7d50*/  HADD2.F32 R62, -RZ, R62.H1_H1 ;  /* 0x3000003eff3e7230 */ /* 0x000fe40000004100 */
[-C--:B------:R-:W-:Y:S01]  /*7d60*/  FMUL.FTZ R65, R63, R61.reuse ;  /* 0x0000003d3f417220 */ /* 0x080fe20000410000 */
[----:B------:R-:W-:Y:S02]  /*7d70*/  HADD2.F32 R60, -RZ, R60.H0_H0 ;  /* 0x2000003cff3c7230 */ /* 0x000fe40000004100 */
[-C--:B------:R-:W-:Y:S01]  /*7d80*/  FFMA.FTZ R130, R51, R132.reuse, R130 ;  /* 0x0000008433827223 */ /* 0x080fe20000010082 */
[----:B------:R-:W-:Y:S01]  /*7d90*/  FFMA.FTZ R64, R49, R132, -R64 ;  /* 0x0000008431407223 */ /* 0x000fe20000010840 */
[C---:B------:R-:W-:Y:S01]  /*7da0*/  FMUL.FTZ R66, R62.reuse, R61 ;  /* 0x0000003d3e427220 */ /* 0x040fe20000410000 */
[----:B------:R-:W-:Y:S02]  /*7db0*/  HADD2.F32 R51, -RZ, R50.H0_H0 ;  /* 0x20000032ff337230 */ /* 0x000fe40000004100 */
[----:B------:R-:W-:Y:S01]  /*7dc0*/  FFMA.FTZ R65, R62, R60, -R65 ;  /* 0x0000003c3e417223 */ /* 0x000fe20000010841 */
[----:B------:R-:W-:-:S02]  /*7dd0*/  HADD2.F32 R62, -RZ, R131.H0_H0 ;  /* 0x20000083ff3e7230 */ /* 0x000fc40000004100 */
[----:B------:R-:W-:Y:S01]  /*7de0*/  FFMA.FTZ R63, R63, R60, R66 ;  /* 0x0000003c3f3f7223 */ /* 0x000fe20000010042 */
[----:B------:R-:W-:Y:S01]  /*7df0*/  HADD2.F32 R61, -RZ, R59.H0_H0 ;  /* 0x2000003bff3d7230 */ /* 0x000fe20000004100 */
[----:B------:R-:W-:Y:S01]  /*7e00*/  F2FP.F16.F32.PACK_AB R69, R69, R70 ;  /* 0x000000464545723e */ /* 0x000fe200000000ff */
[----:B------:R-:W-:Y:S01]  /*7e10*/  HADD2.F32 R49, -RZ, R46.H0_H0 ;  /* 0x2000002eff317230 */ /* 0x000fe20000004100 */
[----:B------:R-:W-:Y:S01]  /*7e20*/  F2FP.F16.F32.PACK_AB R44, R65, R64 ;  /* 0x00000040412c723e */ /* 0x000fe200000000ff */
[----:B------:R-:W-:Y:S02]  /*7e30*/  HADD2.F32 R50, -RZ, R50.H1_H1 ;  /* 0x30000032ff327230 */ /* 0x000fe40000004100 */
[----:B------:R-:W-:Y:S02]  /*7e40*/  HADD2.F32 R46, -RZ, R46.H1_H1 ;  /* 0x3000002eff2e7230 */ /* 0x000fe40000004100 */
[----:B------:R-:W-:Y:S02]  /*7e50*/  HADD2.F32 R59, -RZ, R58.H0_H0 ;  /* 0x2000003aff3b7230 */ /* 0x000fe40000004100 */
[----:B------:R-:W-:Y:S01]  /*7e60*/  FMUL.FTZ R58, R51, R62 ;  /* 0x0000003e333a7220 */ /* 0x000fe20000410000 */
[----:B------:R-:W-:-:S02]  /*7e70*/  HADD2.F32 R60, -RZ, R133.H0_H0 ;  /* 0x20000085ff3c7230 */ /* 0x000fc40000004100 */
[-C--:B------:R-:W-:Y:S01]  /*7e80*/  FMUL.FTZ R67, R50, R61.reuse ;  /* 0x0000003d32437220 */ /* 0x080fe20000410000 */
[C---:B------:R-:W-:Y:S01]  /*7e90*/  FMUL.FTZ R62, R49.reuse, R62 ;  /* 0x0000003e313e7220 */ /* 0x040fe20000410000 */
[C---:B------:R-:W-:Y:S01]  /*7ea0*/  FMUL.FTZ R61, R46.reuse, R61 ;  /* 0x0000003d2e3d7220 */ /* 0x040fe20000410000 */
[-C--:B------:R-:W-:Y:S02]  /*7eb0*/  FFMA.FTZ R58, R49, R60.reuse, -R58 ;  /* 0x0000003c313a7223 */ /* 0x080fe4000001083a */
[----:B------:R-:W-:Y:S01]  /*7ec0*/  FFMA.FTZ R62, R51, R60, R62 ;  /* 0x0000003c333e7223 */ /* 0x000fe2000001003e */
[-C--:B------:R-:W-:Y:S01]  /*7ed0*/  FFMA.FTZ R67, R46, R59.reuse, -R67 ;  /* 0x0000003b2e437223 */ /* 0x080fe20000010843 */
[----:B------:R-:W-:Y:S01]  /*7ee0*/  FFMA.FTZ R61, R50, R59, R61 ;  /* 0x0000003b323d7223 */ /* 0x000fe2000001003d */
[----:B------:R-:W-:Y:S01]  /*7ef0*/  F2FP.F16.F32.PACK_AB R49, R48, R45 ;  /* 0x0000002d3031723e */ /* 0x000fe200000000ff */
[----:B------:R-:W-:Y:S01]  /*7f00*/  IMAD.MOV.U32 R45, RZ, RZ, R47 ;  /* 0x000000ffff2d7224 */ /* 0x000fe200078e002f */
[----:B------:R-:W-:Y:S01]  /*7f10*/  F2FP.F16.F32.PACK_AB R51, R71, R68 ;  /* 0x000000444733723e */ /* 0x000fe200000000ff */
[----:B------:R-:W-:Y:S01]  /*7f20*/  IMAD.MOV.U32 R47, RZ, RZ, R69 ;  /* 0x000000ffff2f7224 */ /* 0x000fe200078e0045 */
[----:B------:R-:W-:-:S02]  /*7f30*/  F2FP.F16.F32.PACK_AB R48, R63, R130 ;  /* 0x000000823f30723e */ /* 0x000fc400000000ff */
[----:B------:R-:W-:Y:S02]  /*7f40*/  F2FP.F16.F32.PACK_AB R46, R67, R58 ;  /* 0x0000003a432e723e */ /* 0x000fe400000000ff */
[----:B------:R-:W-:-:S07]  /*7f50*/  F2FP.F16.F32.PACK_AB R50, R61, R62 ;  /* 0x0000003e3d32723e */ /* 0x000fce00000000ff */
.L_x_1568:
[----:B------:R-:W-:Y:S05]  /*7f60*/  BSYNC B1 ;  /* 0x0000000000017941 */ /* 0x000fea0003800000 */
.L_x_1567:
[----:B-1----:R1:W-:Y:S01]  /*7f70*/  STG.E.128 desc[UR40][R54.64], R44 ;  /* 0x0000002c36007986 */ /* 0x0023e2000c101d28 */
[----:B------:R-:W-:-:S13]  /*7f80*/  ISETP.GE.AND P3, PT, R57, R128, PT ;  /* 0x000000803900720c */ /* 0x000fda0003f66270 */
[----:B------:R-:W-:Y:S05]  /*7f90*/  @P3 BRA `(.L_x_1543) ;  /* 0x0000000400983947 */ /* 0x000fea0003800000 */
[--C-:B-1----:R-:W-:Y:S02]  /*7fa0*/  SHF.R.S32.HI R44, RZ, 0x1f, R57.reuse ;  /* 0x0000001fff2c7819 */ /* 0x102fe40000011439 */
[----:B------:R-:W-:-:S04]  /*7fb0*/  IADD3 R57, P3, P4, R96, R118, R57 ;  /* 0x0000007660397210 */ /* 0x000fc80007c7e039 */
[----:B------:R-:W-:Y:S02]  /*7fc0*/  IADD3.X R56, R35, R56, R44, P3, P4 ;  /* 0x0000003823387210 */ /* 0x000fe40001fe842c */
[----:B------:R-:W-:-:S04]  /*7fd0*/  LEA R52, P3, R57, R52, 0x1 ;  /* 0x0000003439347211 */ /* 0x000fc800078608ff */
[----:B------:R-:W-:-:S05]  /*7fe0*/  LEA.HI.X R53, R57, R53, R56, 0x1, P3 ;  /* 0x0000003539357211 */ /* 0x000fca00018f0c38 */
[----:B--2---:R1:W-:Y:S01]  /*7ff0*/  STG.E.128 desc[UR40][R52.64], R48 ;  /* 0x0000003034007986 */ /* 0x0043e2000c101d28 */
[----:B------:R-:W-:Y:S05]  /*8000*/  BRA `(.L_x_1543) ;  /* 0x00000004007c7947 */ /* 0x000fea0003800000 */
.L_x_1506:
[----:B------:R-:W-:-:S13]  /*8010*/  ISETP.NE.AND P0, PT, R191, 0x3, PT ;  /* 0x00000003bf00780c */ /* 0x000fda0003f05270 */
[----:B------:R-:W-:Y:S05]  /*8020*/  @!P0 BRA `(.L_x_1569) ;  /* 0x0000000000048947 */ /* 0x000fea0003800000 */
[----:B------:R-:W-:Y:S01]  /*8030*/  BPT.TRAP 0x1 ;  /* 0x000000040000795c */ /* 0x000fe20000300000 */
.L_x_1569:
[----:B------:R-:W-:Y:S01]  /*8040*/  IMAD R106, R184, 0x8, R2 ;  /* 0x00000008b86a7824 */ /* 0x000fe200078e0202 */
[----:B------:R-:W-:Y:S01]  /*8050*/  SHF.L.U32 R117, R192, 0x1f, RZ ;  /* 0x0000001fc0757819 */ /* 0x000fe200000006ff */
[----:B------:R-:W-:Y:S01]  /*8060*/  IMAD R113, R26, -0x80, R24 ;  /* 0xffffff801a717824 */ /* 0x000fe200078e0218 */
[----:B------:R-:W-:Y:S01]  /*8070*/  BSSY B1, `(.L_x_1570) ;  /* 0x0000006000017945 */ /* 0x000fe20003800000 */
[----:B0-----:R-:W-:Y:S01]  /*8080*/  SHF.R.S32.HI R44, RZ, 0x1f, R26 ;  /* 0x0000001fff2c7819 */ /* 0x001fe2000001141a */
[----:B------:R-:W0:Y:S01]  /*8090*/  SYNCS.PHASECHK.TRANS64.TRYWAIT P3, [R106+URZ+0x28890], R117 ;  /* 0x028890756a0075a7 */ /* 0x000e22000806017f */
[----:B------:R-:W-:Y:S01]  /*80a0*/  IMAD R45, R0, R26, RZ ;  /* 0x0000001a002d7224 */ /* 0x000fe200078e02ff */
[----:B------:R-:W-:Y:S01]  /*80b0*/  VIMNMX R113, R113, 0x80, PT ;  /* 0x0000008071717848 */ /* 0x000fe20003fe0100 */
[----:B0-----:R-:W-:Y:S06]  /*80c0*/  @!P3 BRA `(.L_x_1571) ;  /* 0x000002080050b947 */ /* 0x001fec0003800000 */
.L_x_1939:
[----:B------:R-:W-:Y:S05]  /*80d0*/  BSYNC B1 ;  /* 0x0000000000017941 */ /* 0x000fea0003800000 */
.L_x_1570:
[----:B------:R-:W-:Y:S01]  /*80e0*/  ISETP.GE.AND P3, PT, R23, R113, PT ;  /* 0x000000711700720c */ /* 0x000fe20003f66270 */
[----:B------:R-:W-:Y:S01]  /*80f0*/  IMAD R45, R44, R123, R45 ;  /* 0x0000007b2c2d7224 */ /* 0x000fe200078e022d */
[----:B------:R-:W-:Y:S01]  /*8100*/  BSSY B1, `(.L_x_1572) ;  /* 0x0000012000017945 */ /* 0x000fe20003800000 */
[----:B------:R-:W-:-:S04]  /*8110*/  IMAD.WIDE.U32 R52, R123, R26, RZ ;  /* 0x0000001a7b347225 */ /* 0x000fc800078e00ff */
[----:B------:R-:W-:-:S06]  /*8120*/  IMAD.IADD R61, R45, 0x1, R53 ;  /* 0x000000012d3d7824 */ /* 0x000fcc00078e0235 */
[----:B------:R-:W-:Y:S05]  /*8130*/  @P3 BRA `(.L_x_1573) ;  /* 0x0000000000383947 */ /* 0x000fea0003800000 */
[----:B------:R-:W1:Y:S01]  /*8140*/  @!P2 LDC.64 R54, c[0x0][0x2e8] ;  /* 0x0000ba00ff36ab82 */ /* 0x000e620000000a00 */
[----:B------:R-:W2:Y:S01]  /*8150*/  @!P2 LDS.128 R44, [R110+0x18400] ;  /* 0x018400006e2ca984 */ /* 0x000ea20000000c00 */
[----:B------:R-:W-:-:S03]  /*8160*/  @!P2 IADD3 R58, P3, R36, R52, RZ ;  /* 0x00000034243aa210 */ /* 0x000fc60007f7e0ff */
[----:B------:R-:W3:Y:S01]  /*8170*/  @!P1 LDS.128 R48, [R110+0x1c400] ;  /* 0x01c400006e309984 */ /* 0x000ee20000000c00 */
[----:B------:R-:W-:Y:S02]  /*8180*/  @!P2 IADD3.X R59, R61, R39, RZ, P3, !PT ;  /* 0x000000273d3ba210 */ /* 0x000fe40001ffe4ff */
[----:B------:R-:W4:Y:S01]  /*8190*/  @!P1 LDC.64 R56, c[0x0][0x2e8] ;  /* 0x0000ba00ff389b82 */ /* 0x000f220000000a00 */
[----:B-1----:R-:W-:-:S04]  /*81a0*/  @!P2 LEA R54, P3, R58, R54, 0x1 ;  /* 0x000000363a36a211 */ /* 0x002fc800078608ff */
[----:B------:R-:W-:Y:S02]  /*81b0*/  @!P2 LEA.HI.X R55, R58, R55, R59, 0x1, P3 ;  /* 0x000000373a37a211 */ /* 0x000fe400018f0c3b */
[----:B------:R-:W-:-:S05]  /*81c0*/  @!P1 IADD3 R58, P3, R99, R52, RZ ;  /* 0x00000034633a9210 */ /* 0x000fca0007f7e0ff */
[----:B------:R-:W-:Y:S01]  /*81d0*/  @!P1 IMAD.X R59, R61, 0x1, R104, P3 ;  /* 0x000000013d3b9824 */ /* 0x000fe200018e0668 */
[----:B----4-:R-:W-:-:S04]  /*81e0*/  @!P1 LEA R56, P3, R58, R56, 0x1 ;  /* 0x000000383a389211 */ /* 0x010fc800078608ff */
[----:B------:R-:W-:Y:S01]  /*81f0*/  @!P1 LEA.HI.X R57, R58, R57, R59, 0x1, P3 ;  /* 0x000000393a399211 */ /* 0x000fe200018f0c3b */
[----:B--2---:R1:W-:Y:S04]  /*8200*/  @!P2 STG.E.128 desc[UR40][R54.64], R44 ;  /* 0x0000002c3600a986 */ /* 0x0043e8000c101d28 */
[----:B---3--:R1:W-:Y:S04]  /*8210*/  @!P1 STG.E.128 desc[UR40][R56.64], R48 ;  /* 0x0000003038009986 */ /* 0x0083e8000c101d28 */
.L_x_1573:
[----:B------:R-:W-:Y:S05]  /*8220*/  BSYNC B1 ;  /* 0x0000000000017941 */ /* 0x000fea0003800000 */
.L_x_1572:
[----:B------:R-:W-:Y:S01]  /*8230*/  ISETP.GE.AND P3, PT, R213, R113, PT ;  /* 0x00000071d500720c */ /* 0x000fe20003f66270 */
[----:B------:R-:W-:-:S12]  /*8240*/  BSSY B1, `(.L_x_1574) ;  /* 0x0000012000017945 */ /* 0x000fd80003800000 */
[----:B------:R-:W-:Y:S05]  /*8250*/  @P3 BRA `(.L_x_1575) ;  /* 0x0000000000403947 */ /* 0x000fea0003800000 */
[----:B-1----:R-:W1:Y:S01]  /*8260*/  @!P2 LDC.64 R54, c[0x0][0x2e8] ;  /* 0x0000ba00ff36ab82 */ /* 0x002e620000000a00 */
[----:B------:R-:W2:Y:S01]  /*8270*/  @!P2 LDS.128 R44, [R110+0x19400] ;  /* 0x019400006e2ca984 */ /* 0x000ea20000000c00 */
[----:B------:R-:W-:-:S03]  /*8280*/  IADD3 R60, P3, R88, R52, RZ ;  /* 0x00000034583c7210 */ /* 0x000fc60007f7e0ff */
[----:B------:R-:W3:Y:S02]  /*8290*/  @!P1 LDS.128 R48, [R110+0x1d400] ;  /* 0x01d400006e309984 */ /* 0x000ee40000000c00 */
[----:B------:R-:W-:Y:S01]  /*82a0*/  IMAD.X R62, R61, 0x1, R89, P3 ;  /* 0x000000013d3e7824 */ /* 0x000fe200018e0659 */
[----:B------:R-:W4:Y:S01]  /*82b0*/  @!P1 LDC.64 R56, c[0x0][0x2e8] ;  /* 0x0000ba00ff389b82 */ /* 0x000f220000000a00 */
[----:B------:R-:W-:-:S05]  /*82c0*/  @!P2 IADD3 R58, P3, R60, R36, RZ ;  /* 0x000000243c3aa210 */ /* 0x000fca0007f7e0ff */
[----:B------:R-:W-:Y:S01]  /*82d0*/  @!P2 IMAD.X R59, R62, 0x1, R39, P3 ;  /* 0x000000013e3ba824 */ /* 0x000fe200018e0627 */
        /* <DEDUP_REMOVED lines=8> */
.L_x_1575:
[----:B------:R-:W-:Y:S05]  /*8360*/  BSYNC B1 ;  /* 0x0000000000017941 */ /* 0x000fea0003800000 */
.L_x_1574:
[----:B------:R-:W-:Y:S01]  /*8370*/  ISETP.GE.AND P3, PT, R212, R113, PT ;  /* 0x00000071d400720c */ /* 0x000fe20003f66270 */
[----:B------:R-:W-:-:S12]  /*8380*/  BSSY B1, `(.L_x_1576) ;  /* 0x0000012000017945 */ /* 0x000fd80003800000 */
[----:B------:R-:W-:Y:S05]  /*8390*/  @P3 BRA `(.L_x_1577) ;  /* 0x0000000000403947 */ /* 0x000fea0003800000 */
[----:B-12---:R-:W1:Y:S01]  /*83a0*/  @!P2 LDC.64 R54, c[0x0][0x2e8] ;  /* 0x0000ba00ff36ab82 */ /* 0x006e620000000a00 */
[----:B------:R-:W2:Y:S01]  /*83b0*/  @!P2 LDS.128 R44, [R110+0x1a400] ;  /* 0x01a400006e2ca984 */ /* 0x000ea20000000c00 */
[----:B------:R-:W-:-:S03]  /*83c0*/  LEA R60, P3, R98, R52, 0x6 ;  /* 0x00000034623c7211 */ /* 0x000fc600078630ff */
        /* <DEDUP_REMOVED lines=13> */
.L_x_1577:
[----:B------:R-:W-:Y:S05]  /*84a0*/  BSYNC B1 ;  /* 0x0000000000017941 */ /* 0x000fea0003800000 */
.L_x_1576:
[----:B------:R-:W-:-:S13]  /*84b0*/  ISETP.GE.AND P3, PT, R211, R113, PT ;  /* 0x00000071d300720c */ /* 0x000fda0003f66270 */
[----:B------:R-:W-:Y:S05]  /*84c0*/  @P3 BRA `(.L_x_1543) ;  /* 0x00000000004c3947 */ /* 0x000fea0003800000 */
[----:B------:R-:W3:Y:S01]  /*84d0*/  LDC.64 R58, c[0x0][0x300] ;  /* 0x0000c000ff3a7b82 */ /* 0x000ee20000000a00 */
[----:B-12-4-:R-:W1:Y:S01]  /*84e0*/  @!P2 LDS.128 R44, [R110+0x1b400] ;  /* 0x01b400006e2ca984 */ /* 0x016e620000000c00 */
[----:B------:R-:W-:-:S03]  /*84f0*/  IMAD.MOV.U32 R53, RZ, RZ, R61 ;  /* 0x000000ffff357224 */ /* 0x000fc600078e003d */
[----:B------:R-:W2:Y:S03]  /*8500*/  @!P1 LDS.128 R48, [R110+0x1f400] ;  /* 0x01f400006e309984 */ /* 0x000ea60000000c00 */
[----:B------:R-:W4:Y:S08]  /*8510*/  @!P2 LDC.64 R54, c[0x0][0x2e8] ;  /* 0x0000ba00ff36ab82 */ /* 0x000f300000000a00 */
[----:B------:R-:W5:Y:S01]  /*8520*/  @!P1 LDC.64 R56, c[0x0][0x2e8] ;  /* 0x0000ba00ff389b82 */ /* 0x000f620000000a00 */
[----:B---3--:R-:W-:-:S04]  /*8530*/  IMAD.WIDE.U32 R52, R58, 0x60, R52 ;  /* 0x000000603a347825 */ /* 0x008fc800078e0034 */
[----:B------:R-:W-:-:S04]  /*8540*/  IMAD R59, R59, 0x60, RZ ;  /* 0x000000603b3b7824 */ /* 0x000fc800078e02ff */
[----:B------:R-:W-:Y:S01]  /*8550*/  IMAD.IADD R59, R53, 0x1, R59 ;  /* 0x00000001353b7824 */ /* 0x000fe200078e023b */
[----:B------:R-:W-:-:S04]  /*8560*/  @!P2 IADD3 R53, P3, R36, R52, RZ ;  /* 0x000000342435a210 */ /* 0x000fc80007f7e0ff */
[----:B------:R-:W-:Y:S02]  /*8570*/  @!P2 IADD3.X R58, R59, R39, RZ, P3, !PT ;  /* 0x000000273b3aa210 */ /* 0x000fe40001ffe4ff */
[----:B----4-:R-:W-:-:S04]  /*8580*/  @!P2 LEA R54, P3, R53, R54, 0x1 ;  /* 0x000000363536a211 */ /* 0x010fc800078608ff */
[----:B------:R-:W-:Y:S02]  /*8590*/  @!P2 LEA.HI.X R55, R53, R55, R58, 0x1, P3 ;  /* 0x000000373537a211 */ /* 0x000fe400018f0c3a */
[----:B------:R-:W-:-:S03]  /*85a0*/  @!P1 IADD3 R52, P3, R99, R52, RZ ;  /* 0x0000003463349210 */ /* 0x000fc60007f7e0ff */
[----:B-1----:R3:W-:Y:S02]  /*85b0*/  @!P2 STG.E.128 desc[UR40][R54.64], R44 ;  /* 0x0000002c3600a986 */ /* 0x0027e4000c101d28 */
[----:B------:R-:W-:Y:S01]  /*85c0*/  @!P1 IMAD.X R53, R59, 0x1, R104, P3 ;  /* 0x000000013b359824 */ /* 0x000fe200018e0668 */
[----:B-----5:R-:W-:-:S04]  /*85d0*/  @!P1 LEA R56, P3, R52, R56, 0x1 ;  /* 0x0000003834389211 */ /* 0x020fc800078608ff */
[----:B------:R-:W-:-:S05]  /*85e0*/  @!P1 LEA.HI.X R57, R52, R57, R53, 0x1, P3 ;  /* 0x0000003934399211 */ /* 0x000fca00018f0c35 */
[----:B--2---:R3:W-:Y:S04]  /*85f0*/  @!P1 STG.E.128 desc[UR40][R56.64], R48 ;  /* 0x0000003038009986 */ /* 0x0047e8000c101d28 */
.L_x_1543:
[----:B------:R-:W-:Y:S05]  /*8600*/  BSYNC B0 ;  /* 0x0000000000007941 */ /* 0x000fea0003800000 */
.L_x_1505:
[----:B-1234-:R-:W1:Y:S01]  /*8610*/  S2R R44, SR_TID.X ;  /* 0x00000000002c7919 */ /* 0x01ee620000002100 */
        /* <DEDUP_REMOVED lines=8> */
[----:B-1----:R-:W-:Y:S01]  /*86a0*/  LOP3.LUT R44, R44, 0x7f, RZ, 0xc0, !PT ;  /* 0x0000007f2c2c7812 */ /* 0x002fe200078ec0ff */
[----:B--2---:R1:W-:Y:S03]  /*86b0*/  BAR.SYNC.DEFER_BLOCKING R122, 0x80 ;  /* 0x0002007a0000751d */ /* 0x0043e60000010000 */
[----:B------:R-:W-:-:S13]  /*86c0*/  ISETP.NE.AND P3, PT, R44, RZ, PT ;  /* 0x000000ff2c00720c */ /* 0x000fda0003f65270 */
[----:B------:R-:W-:-:S05]  /*86d0*/  @!P3 VIADD R44, R106, 0x288a0 ;  /* 0x000288a06a2cb836 */ /* 0x000fca0000000000 */
[----:B------:R-:W-:-:S04]  /*86e0*/  @!P3 PRMT R44, RZ, 0x654, R44 ;  /* 0x00000654ff2cb816 */ /* 0x000fc8000000002c */
[----:B------:R1:W-:Y:S01]  /*86f0*/  @!P3 SYNCS.ARRIVE.TRANS64.RED.A1T0 RZ, [R44+URZ], RZ ;  /* 0x000000ff2cffb9a7 */ /* 0x0003e2000810043f */
[----:B------:R-:W-:Y:S05]  /*8700*/  @!P0 BRA `(.L_x_1579) ;  /* 0x0000000000048947 */ /* 0x000fea0003800000 */
[----:B------:R-:W-:Y:S01]  /*8710*/  BPT.TRAP 0x1 ;  /* 0x000000040000795c */ /* 0x000fe20000300000 */
.L_x_1579:
[----:B------:R-:W-:Y:S05]  /*8720*/  BSYNC B0 ;  /* 0x0000000000007941 */ /* 0x000fea0003800000 */
.L_x_1578:
[----:B------:R-:W2:Y:S01]  /*8730*/  SYNCS.PHASECHK.TRANS64.TRYWAIT P0, [R106+URZ+0x288b0], R117 ;  /* 0x0288b0756a0075a7 */ /* 0x000ea2000800017f */
[----:B------:R-:W-:Y:S01]  /*8740*/  ULDC UR42, c[0x0][0x2f4] ;  /* 0x0000bd00002a7ab9 */ /* 0x000fe20000000800 */
[----:B------:R-:W-:Y:S01]  /*8750*/  ULDC.64 UR36, c[0x0][0x328] ;  /* 0x0000ca0000247ab9 */ /* 0x000fe20000000a00 */
[----:B------:R-:W-:Y:S01]  /*8760*/  ULDC.64 UR38, c[0x0][0x318] ;  /* 0x0000c60000267ab9 */ /* 0x000fe20000000a00 */
[----:B------:R-:W-:Y:S04]  /*8770*/  BSSY B0, `(.L_x_1580) ;  /* 0x0000002000007945 */ /* 0x000fe80003800000 */
[----:B--2---:R-:W-:Y:S05]  /*8780*/  @!P0 BRA `(.L_x_1581) ;  /* 0x0000020000b48947 */ /* 0x004fea0003800000 */
.L_x_1940:
[----:B------:R-:W-:Y:S05]  /*8790*/  BSYNC B0 ;  /* 0x0000000000007941 */ /* 0x000fea0003800000 */
.L_x_1580:
[----:B------:R-:W-:Y:S01]  /*87a0*/  ISETP.GE.AND P0, PT, R23, R113, PT ;  /* 0x000000711700720c */ /* 0x000fe20003f06270 */
[----:B------:R-:W-:Y:S01]  /*87b0*/  BSSY B0, `(.L_x_1582) ;  /* 0x0000011000007945 */ /* 0x000fe20003800000 */
[----:B------:R-:W-:-:S11]  /*87c0*/  IMAD.WIDE R48, R26, 0x80, R42 ;  /* 0x000000801a307825 */ /* 0x000fd600078e022a */
[----:B------:R-:W-:Y:S05]  /*87d0*/  @P0 BRA `(.L_x_1583) ;  /* 0x0000000000380947 */ /* 0x000fea0003800000 */
[----:B------:R-:W-:Y:S02]  /*87e0*/  IMAD R47, R49, UR36, RZ ;  /* 0x00000024312f7c24 */ /* 0x000fe4000f8e02ff */
[----:B-1----:R-:W-:Y:S02]  /*87f0*/  IMAD.MOV.U32 R44, RZ, RZ, R94 ;  /* 0x000000ffff2c7224 */ /* 0x002fe400078e005e */
[----:B------:R-:W-:Y:S02]  /*8800*/  IMAD.MOV.U32 R45, RZ, RZ, R105 ;  /* 0x000000ffff2d7224 */ /* 0x000fe400078e0069 */
[C---:B------:R-:W-:Y:S02]  /*8810*/  IMAD R47, R48.reuse, UR37, R47 ;  /* 0x00000025302f7c24 */ /* 0x040fe4000f8e022f */
[----:B------:R-:W-:-:S04]  /*8820*/  IMAD.WIDE.U32 R44, R48, UR36, R44 ;  /* 0x00000024302c7c25 */ /* 0x000fc8000f8e002c */
[----:B------:R-:W-:Y:S01]  /*8830*/  IMAD.IADD R45, R45, 0x1, R47 ;  /* 0x000000012d2d7824 */ /* 0x000fe200078e022f */
[----:B------:R-:W-:-:S04]  /*8840*/  LEA R50, P0, R44, UR38, 0x1 ;  /* 0x000000262c327c11 */ /* 0x000fc8000f8008ff */
[----:B------:R-:W-:Y:S02]  /*8850*/  LEA.HI.X R51, R44, UR39, R45, 0x1, P0 ;  /* 0x000000272c337c11 */ /* 0x000fe400080f0c2d */
[----:B------:R-:W-:-:S13]  /*8860*/  ISETP.GE.AND P0, PT, R16, UR42, PT ;  /* 0x0000002a10007c0c */ /* 0x000fda000bf06270 */
[----:B------:R-:W1:Y:S04]  /*8870*/  @!P0 LDS.128 R44, [R110+0x400] ;  /* 0x000400006e2c8984 */ /* 0x000e680000000c00 */
[----:B-1----:R-:W-:Y:S01]  /*8880*/  @!P0 STG.E.128 desc[UR40][R50.64], R44 ;  /* 0x0000002c32008986 */ /* 0x002fe2000c101d28 */
[----:B------:R-:W-:-:S13]  /*8890*/  ISETP.GE.AND P0, PT, R190, UR42, PT ;  /* 0x0000002abe007c0c */ /* 0x000fda000bf06270 */
[----:B------:R-:W1:Y:S04]  /*88a0*/  @!P0 LDS.128 R44, [R110+0x4400] ;  /* 0x004400006e2c8984 */ /* 0x000e680000000c00 */
[----:B-1----:R3:W-:Y:S02]  /*88b0*/  @!P0 STG.E.128 desc[UR40][R50.64+0x80], R44 ;  /* 0x0000802c32008986 */ /* 0x0027e4000c101d28 */
.L_x_1583:
[----:B------:R-:W-:Y:S05]  /*88c0*/  BSYNC B0 ;  /* 0x0000000000007941 */ /* 0x000fea0003800000 */
.L_x_1582:
[----:B------:R-:W-:Y:S01]  /*88d0*/  ISETP.GE.AND P0, PT, R213, R113, PT ;  /* 0x00000071d500720c */ /* 0x000fe20003f06270 */
[----:B------:R-:W-:-:S12]  /*88e0*/  BSSY B0, `(.L_x_1584) ;  /* 0x0000012000007945 */ /* 0x000fd80003800000 */
[----:B------:R-:W-:Y:S05]  /*88f0*/  @P0 BRA `(.L_x_1585) ;  /* 0x0000000000400947 */ /* 0x000fea0003800000 */
[----:B---3--:R-:W-:Y:S01]  /*8900*/  IADD3 R47, P0, R48, 0x20, RZ ;  /* 0x00000020302f7810 */ /* 0x008fe20007f1e0ff */
[----:B------:R-:W-:-:S04]  /*8910*/  IMAD.MOV.U32 R45, RZ, RZ, R105 ;  /* 0x000000ffff2d7224 */ /* 0x000fc800078e0069 */
[----:B-1----:R-:W-:-:S04]  /*8920*/  IMAD.X R44, RZ, RZ, R49, P0 ;  /* 0x000000ffff2c7224 */ /* 0x002fc800000e0631 */
[----:B------:R-:W-:Y:S02]  /*8930*/  IMAD R46, R44, UR36, RZ ;  /* 0x000000242c2e7c24 */ /* 0x000fe4000f8e02ff */
[----:B------:R-:W-:-:S04]  /*8940*/  IMAD.MOV.U32 R44, RZ, RZ, R94 ;  /* 0x000000ffff2c7224 */ /* 0x000fc800078e005e */
[----:B------:R-:W-:-:S04]  /*8950*/  IMAD.WIDE.U32 R44, R47, UR36, R44 ;  /* 0x000000242f2c7c25 */ /* 0x000fc8000f8e002c */
[----:B------:R-:W-:Y:S01]  /*8960*/  IMAD R47, R47, UR37, R46 ;  /* 0x000000252f2f7c24 */ /* 0x000fe2000f8e022e */
[----:B------:R-:W-:-:S03]  /*8970*/  LEA R50, P0, R44, UR38, 0x1 ;  /* 0x000000262c327c11 */ /* 0x000fc6000f8008ff */
[----:B------:R-:W-:-:S05]  /*8980*/  IMAD.IADD R45, R45, 0x1, R47 ;  /* 0x000000012d2d7824 */ /* 0x000fca00078e022f */
[----:B------:R-:W-:Y:S02]  /*8990*/  LEA.HI.X R51, R44, UR39, R45, 0x1, P0 ;  /* 0x000000272c337c11 */ /* 0x000fe400080f0c2d */
[----:B------:R-:W-:-:S13]  /*89a0*/  ISETP.GE.AND P0, PT, R16, UR42, PT ;  /* 0x0000002a10007c0c */ /* 0x000fda000bf06270 */
[----:B------:R-:W1:Y:S04]  /*89b0*/  @!P0 LDS.128 R44, [R110+0x1400] ;  /* 0x001400006e2c8984 */ /* 0x000e680000000c00 */
[----:B-1----:R-:W-:Y:S01]  /*89c0*/  @!P0 STG.E.128 desc[UR40][R50.64], R44 ;  /* 0x0000002c32008986 */ /* 0x002fe2000c101d28 */
[----:B------:R-:W-:-:S13]  /*89d0*/  ISETP.GE.AND P0, PT, R190, UR42, PT ;  /* 0x0000002abe007c0c */ /* 0x000fda000bf06270 */
[----:B------:R-:W1:Y:S04]  /*89e0*/  @!P0 LDS.128 R44, [R110+0x5400] ;  /* 0x005400006e2c8984 */ /* 0x000e680000000c00 */
[----:B-1----:R4:W-:Y:S02]  /*89f0*/  @!P0 STG.E.128 desc[UR40][R50.64+0x80], R44 ;  /* 0x0000802c32008986 */ /* 0x0029e4000c101d28 */
.L_x_1585:
[----:B------:R-:W-:Y:S05]  /*8a00*/  BSYNC B0 ;  /* 0x0000000000007941 */ /* 0x000fea0003800000 */
.L_x_1584:
[----:B------:R-:W-:Y:S01]  /*8a10*/  ISETP.GE.AND P0, PT, R212, R113, PT ;  /* 0x00000071d400720c */ /* 0x000fe20003f06270 */
[----:B------:R-:W-:-:S12]  /*8a20*/  BSSY B0, `(.L_x_1586) ;  /* 0x0000012000007945 */ /* 0x000fd80003800000 */
[----:B------:R-:W-:Y:S05]  /*8a30*/  @P0 BRA `(.L_x_1587) ;  /* 0x0000000000400947 */ /* 0x000fea0003800000 */
[----:B---34-:R-:W-:Y:S01]  /*8a40*/  IADD3 R47, P0, R48, 0x40, RZ ;  /* 0x00000040302f7810 */ /* 0x018fe20007f1e0ff */
[----:B------:R-:W-:-:S03]  /*8a50*/  IMAD.MOV.U32 R45, RZ, RZ, R105 ;  /* 0x000000ffff2d7224 */ /* 0x000fc600078e0069 */
[----:B-1----:R-:W-:-:S05]  /*8a60*/  IADD3.X R44, RZ, R49, RZ, P0, !PT ;  /* 0x00000031ff2c7210 */ /* 0x002fca00007fe4ff */
        /* <DEDUP_REMOVED lines=13> */
.L_x_1587:
[----:B------:R-:W-:Y:S05]  /*8b40*/  BSYNC B0 ;  /* 0x0000000000007941 */ /* 0x000fea0003800000 */
.L_x_1586:
[----:B------:R-:W-:Y:S01]  /*8b50*/  ISETP.GE.AND P0, PT, R211, R113, PT ;  /* 0x00000071d300720c */ /* 0x000fe20003f06270 */
[----:B------:R-:W-:-:S12]  /*8b60*/  BSSY B0, `(.L_x_1588) ;  /* 0x0000012000007945 */ /* 0x000fd80003800000 */
[----:B------:R-:W-:Y:S05]  /*8b70*/  @P0 BRA `(.L_x_1589) ;  /* 0x0000000000400947 */ /* 0x000fea0003800000 */
[----:B-1-34-:R-:W-:Y:S01]  /*8b80*/  IADD3 R47, P0, R48, 0x60, RZ ;  /* 0x00000060302f7810 */ /* 0x01afe20007f1e0ff */
[----:B------:R-:W-:Y:S02]  /*8b90*/  IMAD.MOV.U32 R44, RZ, RZ, R94 ;  /* 0x000000ffff2c7224 */ /* 0x000fe400078e005e */
[----:B------:R-:W-:Y:S02]  /*8ba0*/  IMAD.MOV.U32 R45, RZ, RZ, R105 ;  /* 0x000000ffff2d7224 */ /* 0x000fe400078e0069 */
[----:B------:R-:W-:Y:S02]  /*8bb0*/  IMAD.X R48, RZ, RZ, R49, P0 ;  /* 0x000000ffff307224 */ /* 0x000fe400000e0631 */
[----:B------:R-:W-:-:S04]  /*8bc0*/  IMAD.WIDE.U32 R44, R47, UR36, R44 ;  /* 0x000000242f2c7c25 */ /* 0x000fc8000f8e002c */
[----:B------:R-:W-:-:S04]  /*8bd0*/  IMAD R48, R48, UR36, RZ ;  /* 0x0000002430307c24 */ /* 0x000fc8000f8e02ff */
        /* <DEDUP_REMOVED lines=10> */
.L_x_1589:
[----:B------:R-:W-:Y:S05]  /*8c80*/  BSYNC B0 ;  /* 0x0000000000007941 */ /* 0x000fea0003800000 */
.L_x_1588:
[----:B-1-34-:R-:W3:Y:S01]  /*8c90*/  LDL R44, [R1+0x10] ;  /* 0x00001000012c7983 */ /* 0x01aee20000100800 */
[----:B------:R-:W-:Y:S02]  /*8ca0*/  VIADD R184, R184, 0x1 ;  /* 0x00000001b8b87836 */ /* 0x000fe40000000000 */
[----:B0-2---:R-:W-:Y:S01]  /*8cb0*/  @!P3 VIADD R106, R106, 0x288c0 ;  /* 0x000288c06a6ab836 */ /* 0x005fe20000000000 */
[----:B------:R-:W-:Y:S01]  /*8cc0*/  @!PT LDS RZ, [RZ] ;  /* 0x00000000fffff984 */ /* 0x000fe20000000800 */
[----:B------:R-:W-:Y:S01]  /*8cd0*/  @!PT LDS RZ, [RZ] ;  /* 0x00000000fffff984 */ /* 0x000fe20000000800 */
[----:B------:R-:W-:Y:S01]  /*8ce0*/  @!PT LDS RZ, [RZ] ;  /* 0x00000000fffff984 */ /* 0x000fe20000000800 */
[----:B------:R-:W-:Y:S01]  /*8cf0*/  @!PT LDS RZ, [RZ] ;  /* 0x00000000fffff984 */ /* 0x000fe20000000800 */
[----:B------:R0:W-:Y:S06]  /*8d00*/  MEMBAR.ALL.CTA ;  /* 0x0000000000007992 */ /* 0x0001ec0000008000 */
[----:B0-----:R-:W0:Y:S02]  /*8d10*/  FENCE.VIEW.ASYNC.S ;  /* 0x00000000000073c6 */ /* 0x001e240000000000 */
[----:B0-----:R0:W-:Y:S01]  /*8d20*/  BAR.SYNC.DEFER_BLOCKING R122, 0x80 ;  /* 0x0002007a0000751d */ /* 0x0011e20000010000 */
[----:B------:R-:W-:-:S02]  /*8d30*/  ISETP.NE.AND P0, PT, R184, 0x2, PT ;  /* 0x00000002b800780c */ /* 0x000fc40003f05270 */
[----:B------:R-:W-:Y:S02]  /*8d40*/  @!P3 PRMT R106, RZ, 0x654, R106 ;  /* 0x00000654ff6ab816 */ /* 0x000fe4000000006a */
[----:B------:R-:W-:Y:S02]  /*8d50*/  SEL R45, RZ, 0x1, P0 ;  /* 0x00000001ff2d7807 */ /* 0x000fe40000000000 */
[----:B------:R-:W-:Y:S02]  /*8d60*/  SEL R184, R184, RZ, P0 ;  /* 0x000000ffb8b87207 */ /* 0x000fe40000000000 */
[----:B------:R-:W-:Y:S01]  /*8d70*/  LOP3.LUT R192, R192, R45, RZ, 0x3c, !PT ;  /* 0x0000002dc0c07212 */ /* 0x000fe200078e3cff */
[----:B------:R0:W-:Y:S01]  /*8d80*/  @!P3 SYNCS.ARRIVE.TRANS64.RED.A1T0 RZ, [R106+URZ], RZ ;  /* 0x000000ff6affb9a7 */ /* 0x0001e2000810043f */
[----:B---3--:R-:W-:-:S13]  /*8d90*/  LOP3.LUT P4, RZ, R44, 0x4, RZ, 0xc0, !PT ;  /* 0x000000042cff7812 */ /* 0x008fda000788c0ff */
[----:B0-----:R-:W-:Y:S05]  /*8da0*/  @P4 BRA `(.L_x_1590) ;  /* 0xffffff9c00a84947 */ /* 0x001fea000383ffff */
[----:B------:R-:W0:Y:S01]  /*8db0*/  S2R R44, SR_TID.X ;  /* 0x00000000002c7919 */ /* 0x000e220000002100 */
[----:B------:R-:W-:Y:S02]  /*8dc0*/  PLOP3.LUT P0, PT, PT, PT, PT, 0x8, 0x0 ;  /* 0x000000000000781c */ /* 0x000fe40003f0e170 */
[----:B0-----:R-:W-:-:S04]  /*8dd0*/  SHF.R.U32.HI R44, RZ, 0x7, R44 ;  /* 0x00000007ff2c7819 */ /* 0x001fc8000001162c */
[----:B------:R-:W-:-:S13]  /*8de0*/  ISETP.NE.AND P4, PT, R44, 0x1, PT ;  /* 0x000000012c00780c */ /* 0x000fda0003f85270 */
[----:B------:R-:W-:Y:S06]  /*8df0*/  @!P4 BAR.ARV 0x9, 0x100 ;  /* 0x024400000000cb1d */ /* 0x000fec0000002000 */
.L_x_1500:
[----:B------:R-:W0:Y:S01]  /*8e00*/  LDC R0, c[0x0][0x448] ;  /* 0x00011200ff007b82 */ /* 0x000e220000000800 */
[----:B------:R-:W-:-:S07]  /*8e10*/  IADD3 R7, R189, 0x1, -R187 ;  /* 0x00000001bd077810 */ /* 0x000fce0007ffe8bb */
[----:B------:R-:W1:Y:S01]  /*8e20*/  LDC.64 R4, c[0x0][0x9e0] ;  /* 0x00027800ff047b82 */ /* 0x000e620000000a00 */
[----:B0-----:R-:W-:Y:S02]  /*8e30*/  ISETP.NE.AND P1, PT, R0, 0x1, PT ;  /* 0x000000010000780c */ /* 0x001fe40003f25270 */
[----:B------:R-:W-:Y:S02]  /*8e40*/  IADD3 R0, R193, 0x7f, RZ ;  /* 0x0000007fc1007810 */ /* 0x000fe40007ffe0ff */
[----:B-1----:R-:W-:-:S09]  /*8e50*/  ISETP.GE.AND P2, PT, R5, 0x1, PT ;  /* 0x000000010500780c */ /* 0x002fd20003f46270 */
[----:B------:R-:W0:Y:S08]  /*8e60*/  @P1 LDC R3, c[0x0][0x44c] ;  /* 0x00011300ff031b82 */ /* 0x000e300000000800 */
[----:B------:R-:W1:Y:S01]  /*8e70*/  @P1 LDC R6, c[0x0][0x450] ;  /* 0x00011400ff061b82 */ /* 0x000e620000000800 */
[----:B0-----:R-:W-:-:S05]  /*8e80*/  @P1 IMAD.HI.U32 R3, R0, R3, RZ ;  /* 0x0000000300031227 */ /* 0x001fca00078e00ff */
[----:B-1----:R-:W-:-:S05]  /*8e90*/  @P1 SHF.R.U32.HI R0, RZ, R6, R3 ;  /* 0x00000006ff001219 */ /* 0x002fca0000011603 */
[----:B------:R-:W-:Y:S01]  /*8ea0*/  IMAD.IADD R3, R7, 0x1, R0 ;  /* 0x0000000107037824 */ /* 0x000fe200078e0200 */
[----:B------:R-:W-:Y:S06]  /*8eb0*/  @P0 BRA `(.L_x_1591) ;  /* 0x00000000000c0947 */ /* 0x000fec0003800000 */
[----:B------:R-:W0:Y:S01]  /*8ec0*/  FENCE.VIEW.ASYNC.G ;  /* 0x00000000000073c6 */ /* 0x000e220000000100 */
[----:B------:R-:W-:Y:S05]  /*8ed0*/  WARPSYNC.ALL ;  /* 0x0000000000007948 */ /* 0x000fea0003800000 */
[----:B0-----:R-:W-:Y:S06]  /*8ee0*/  BAR.ARV 0xc, 0x180 ;  /* 0x0306000000007b1d */ /* 0x001fec0000002000 */
.L_x_1591:
[----:B------:R-:W-:Y:S01]  /*8ef0*/  IMAD.IADD R4, R3, 0x1, R4 ;  /* 0x0000000103047824 */ /* 0x000fe200078e0204 */
[----:B------:R-:W-:Y:S06]  /*8f00*/  @!P2 BRA `(.L_x_1592) ;  /* 0x000000000048a947 */ /* 0x000fec0003800000 */
[C---:B------:R-:W-:Y:S01]  /*8f10*/  ISETP.GT.AND P0, PT, R3.reuse, RZ, PT ;  /* 0x000000ff0300720c */ /* 0x040fe20003f04270 */
[----:B------:R-:W-:Y:S01]  /*8f20*/  BSSY B0, `(.L_x_1593) ;  /* 0x000000e000007945 */ /* 0x000fe20003800000 */
[----:B------:R-:W-:-:S11]  /*8f30*/  VIADD R0, R3, 0xffffffff ;  /* 0xffffffff03007836 */ /* 0x000fd60000000000 */
        /* <DEDUP_REMOVED lines=8> */
.L_x_1594:
[----:B------:R-:W-:-:S13]  /*8fc0*/  ISETP.NE.AND P0, PT, R5, 0x1, PT ;  /* 0x000000010500780c */ /* 0x000fda0003f05270 */
[----:B------:R-:W0:Y:S02]  /*8fd0*/  @P0 LDC.64 R6, c[0x0][0x9e8] ;  /* 0x00027a00ff060b82 */ /* 0x000e240000000a00 */
[----:B0-----:R-:W-:-:S05]  /*8fe0*/  @P0 IMAD.HI.U32 R6, R0, R6, RZ ;  /* 0x0000000600060227 */ /* 0x001fca00078e00ff */
[----:B------:R-:W-:-:S07]  /*8ff0*/  @P0 SHF.R.U32.HI R0, RZ, R7, R6 ;  /* 0x00000007ff000219 */ /* 0x000fce0000011606 */
.L_x_1595:
[----:B------:R-:W-:Y:S05]  /*9000*/  BSYNC B0 ;  /* 0x0000000000007941 */ /* 0x000fea0003800000 */
.L_x_1593:
[----:B------:R-:W-:-:S05]  /*9010*/  IMAD R3, R0, R5, R5 ;  /* 0x0000000500037224 */ /* 0x000fca00078e0205 */
[----:B------:R-:W-:-:S07]  /*9020*/  VIMNMX R4, R4, R3, PT ;  /* 0x0000000304047248 */ /* 0x000fce0003fe0100 */
.L_x_1592:
[----:B------:R-:W0:Y:S01]  /*9030*/  @P1 LDC R0, c[0x0][0x44c] ;  /* 0x00011300ff001b82 */ /* 0x000e220000000800 */
[----:B------:R-:W-:Y:S01]  /*9040*/  VIADD R4, R4, 0x7f ;  /* 0x0000007f04047836 */ /* 0x000fe20000000000 */
[----:B------:R-:W-:-:S04]  /*9050*/  ULDC UR4, c[0x0][0x9dc] ;  /* 0x0002770000047ab9 */ /* 0x000fc80000000800 */
[----:B------:R-:W-:Y:S02]  /*9060*/  SHF.R.S32.HI R3, RZ, 0x1f, R4 ;  /* 0x0000001fff037819 */ /* 0x000fe40000011404 */
[----:B------:R-:W1:Y:S02]  /*9070*/  @P1 LDC R7, c[0x0][0x450] ;  /* 0x00011400ff071b82 */ /* 0x000e640000000800 */
[----:B------:R-:W-:-:S04]  /*9080*/  LEA.HI R3, R3, R4, RZ, 0x7 ;  /* 0x0000000403037211 */ /* 0x000fc800078f38ff */
[----:B------:R-:W-:-:S04]  /*9090*/  SHF.R.S32.HI R3, RZ, 0x7, R3 ;  /* 0x00000007ff037819 */ /* 0x000fc80000011403 */
[----:B------:R-:W-:Y:S01]  /*90a0*/  VIMNMX R124, R124, R3, PT ;  /* 0x000000037c7c7248 */ /* 0x000fe20003fe0100 */
[----:B0-----:R-:W-:-:S04]  /*90b0*/  @P1 IMAD.HI.U32 R6, R193, R0, RZ ;  /* 0x00000000c1061227 */ /* 0x001fc800078e00ff */
[----:B------:R-:W-:Y:S01]  /*90c0*/  IMAD.MOV.U32 R0, RZ, RZ, R193 ;  /* 0x000000ffff007224 */ /* 0x000fe200078e00c1 */
        /* <DEDUP_REMOVED lines=14> */
.L_x_1598:
[----:B------:R-:W-:-:S13]  /*91b0*/  ISETP.NE.AND P0, PT, R5, 0x1, PT ;  /* 0x000000010500780c */ /* 0x000fda0003f05270 */
[----:B------:R-:W0:Y:S02]  /*91c0*/  @P0 LDC.64 R6, c[0x0][0x9e8] ;  /* 0x00027a00ff060b82 */ /* 0x000e240000000a00 */
[----:B0-----:R-:W-:-:S05]  /*91d0*/  @P0 IMAD.HI.U32 R4, R0, R6, RZ ;  /* 0x0000000600040227 */ /* 0x001fca00078e00ff */
[----:B------:R-:W-:-:S07]  /*91e0*/  @P0 SHF.R.U32.HI R0, RZ, R7, R4 ;  /* 0x00000007ff000219 */ /* 0x000fce0000011604 */
.L_x_1599:
[----:B------:R-:W-:Y:S05]  /*91f0*/  BSYNC B0 ;  /* 0x0000000000007941 */ /* 0x000fea0003800000 */
.L_x_1597:
[----:B------:R-:W-:-:S05]  /*9200*/  IMAD R0, R0, R5, RZ ;  /* 0x0000000500007224 */ /* 0x000fca00078e02ff */
[----:B------:R-:W-:-:S07]  /*9210*/  VIMNMX R3, R3, R0, !PT ;  /* 0x0000000003037248 */ /* 0x000fce0007fe0100 */
.L_x_1596:
[----:B------:R-:W-:Y:S01]  /*9220*/  SHF.R.S32.HI R0, RZ, 0x1f, R3 ;  /* 0x0000001fff007819 */ /* 0x000fe20000011403 */
[----:B------:R-:W-:Y:S01]  /*9230*/  BSSY B0, `(.L_x_1600) ;  /* 0x0000026000007945 */ /* 0x000fe20003800000 */
[----:B------:R-:W-:Y:S02]  /*9240*/  IMAD.MOV.U32 R88, RZ, RZ, RZ ;  /* 0x000000ffff587224 */ /* 0x000fe400078e00ff */
[----:B------:R-:W-:-:S04]  /*9250*/  LEA.HI R0, R0, R3, RZ, 0x7 ;  /* 0x0000000300007211 */ /* 0x000fc800078f38ff */
        /* <DEDUP_REMOVED lines=33> */
[----:B------:R-:W-:-:S04]  /*9470*/  @!P1 LOP3.LUT R5, RZ, R9, RZ, 0x33, !PT ;  /* 0x00000009ff059212 */ /* 0x000fc800078e33ff */
[----:B------:R-:W-:-:S07]  /*9480*/  MOV R88, R5 ;  /* 0x0000000500587202 */ /* 0x000fce0000000f00 */
.L_x_1601:
[----:B------:R-:W-:Y:S05]  /*9490*/  BSYNC B0 ;  /* 0x0000000000007941 */ /* 0x000fea0003800000 */
.L_x_1600:
[-C--:B------:R-:W-:Y:S01]  /*94a0*/  IMAD R195, R216, R88.reuse, R195 ;  /* 0x00000058d8c37224 */ /* 0x080fe200078e02c3 */
[----:B------:R-:W-:Y:S01]  /*94b0*/  PLOP3.LUT P0, PT, PT, PT, PT, 0x80, 0x0 ;  /* 0x000000000000781c */ /* 0x000fe20003f0f070 */
[----:B------:R-:W-:Y:S01]  /*94c0*/  IMAD.MOV.U32 R0, RZ, RZ, RZ ;  /* 0x000000ffff007224 */ /* 0x000fe200078e00ff */
        /* <DEDUP_REMOVED lines=36> */
[----:B------:R-:W-:-:S03]  /*9710*/  UMOV UR4, 0xffffffff ;  /* 0xffffffff00047882 */ /* 0x000fc60000000000 */
[----:B------:R-:W-:Y:S05]  /*9720*/  BRA.DIV UR4, `(.L_x_1603) ;  /* 0x000001f204e07947 */ /* 0x000fea000b800000 */
[----:B------:R-:W0:Y:S02]  /*9730*/  S2R R3, SR_TID.X ;  /* 0x0000000000037919 */ /* 0x000e240000002100 */
[----:B0-----:R-:W-:-:S05]  /*9740*/  VIADD R3, R3, 0xffffff80 ;  /* 0xffffff8003037836 */ /* 0x001fca0000000000 */
[----:B------:R-:W-:-:S04]  /*9750*/  SHF.R.S32.HI R0, RZ, 0x1f, R3 ;  /* 0x0000001fff007819 */ /* 0x000fc80000011403 */
[----:B------:R-:W-:-:S04]  /*9760*/  LEA.HI R0, R0, R3, RZ, 0x7 ;  /* 0x0000000300007211 */ /* 0x000fc800078f38ff */
[----:B------:R-:W-:-:S05]  /*9770*/  SHF.R.S32.HI R0, RZ, 0x7, R0 ;  /* 0x00000007ff007819 */ /* 0x000fca0000011400 */
[----:B------:R0:W1:Y:S02]  /*9780*/  SHFL.IDX PT, R194, R0, RZ, 0x1f ;  /* 0x00001fff00c27589 */ /* 0x00006400000e0000 */
.L_x_1943:
[----:B01----:R-:W-:Y:S02]  /*9790*/  LEA.HI R0, R194, R194, RZ, 0x1 ;  /* 0x000000c2c2007211 */ /* 0x003fe400078f08ff */
[----:B------:R-:W-:Y:S02]  /*97a0*/  LOP3.LUT P0, RZ, R233, 0x3ff, RZ, 0xc0, !PT ;  /* 0x000003ffe9ff7812 */ /* 0x000fe4000780c0ff */
[----:B------:R-:W-:Y:S02]  /*97b0*/  LOP3.LUT R3, R0, 0x1e, RZ, 0xc0, !PT ;  /* 0x0000001e00037812 */ /* 0x000fe400078ec0ff */
[----:B------:R-:W-:-:S03]  /*97c0*/  P2R R24, PR, RZ, 0x1 ;  /* 0x00000001ff187803 */ /* 0x000fc60000000000 */
        /* <DEDUP_REMOVED lines=20> */
[----:B-1---5:R-:W-:Y:S05]  /*9910*/  CALL.ABS.NOINC R14 ;  /* 0x000000000e007343 */ /* 0x022fea0003c00000 */
.L_x_1604:
[----:B------:R-:W-:Y:S02]  /*9920*/  ULDC UR4, c[0x0][0x3f4] ;  /* 0x0000fd0000047ab9 */ /* 0x000fe40000000800 */
[----:B------:R-:W-:-:S13]  /*9930*/  ISETP.LT.AND P0, PT, RZ, UR4, PT ;  /* 0x00000004ff007c0c */ /* 0x000fda000bf01270 */
[----:B------:R-:W-:Y:S05]  /*9940*/  @P0 BRA `(.L_x_1605) ;  /* 0x00000000003c0947 */ /* 0x000fea0003800000 */
[----:B------:R-:W-:-:S04]  /*9950*/  LEA.HI R0, R214, R214, RZ, 0x1 ;  /* 0x000000d6d6007211 */ /* 0x000fc800078f08ff */
[----:B------:R-:W-:-:S05]  /*9960*/  LOP3.LUT R3, R0, 0xfffffffe, RZ, 0xc0, !PT ;  /* 0xfffffffe00037812 */ /* 0x000fca00078ec0ff */
[----:B------:R-:W-:-:S05]  /*9970*/  IMAD.IADD R3, R214, 0x1, -R3 ;  /* 0x00000001d6037824 */ /* 0x000fca00078e0a03 */
[----:B------:R-:W-:-:S04]  /*9980*/  SHF.L.U32 R3, R3, 0x1f, RZ ;  /* 0x0000001f03037819 */ /* 0x000fc800000006ff */
[----:B------:R0:W1:Y:S03]  /*9990*/  SYNCS.PHASECHK.TRANS64.TRYWAIT P0, [R2+URZ+0x28800], R3 ;  /* 0x02880003020075a7 */ /* 0x000066000800017f */
[----:B-1----:R-:W-:Y:S05]  /*99a0*/  @!P0 NANOSLEEP.SYNCS 0x989680 ;  /* 0x009896800000895d */ /* 0x002fea0003900000 */
[----:B------:R-:W1:Y:S01]  /*99b0*/  @!P0 SYNCS.PHASECHK.TRANS64 P0, [R2+URZ+0x28800], R3 ;  /* 0x02880003020085a7 */ /* 0x000e62000800007f */
[----:B------:R-:W-:Y:S04]  /*99c0*/  BSSY B0, `(.L_x_1606) ;  /* 0x0000006000007945 */ /* 0x000fe80003800000 */
[----:B-1----:R-:W-:Y:S05]  /*99d0*/  @P0 BRA `(.L_x_1607) ;  /* 0x0000000000100947 */ /* 0x002fea0003800000 */
.L_x_1608:
[----:B-1----:R1:W2:Y:S02]  /*99e0*/  SYNCS.PHASECHK.TRANS64.TRYWAIT P0, [R2+URZ+0x28800], R3 ;  /* 0x02880003020075a7 */ /* 0x0022a4000800017f */
[----:B--2---:R-:W-:Y:S05]  /*99f0*/  @!P0 NANOSLEEP.SYNCS 0x989680 ;  /* 0x009896800000895d */ /* 0x004fea0003900000 */
[----:B------:R-:W2:Y:S02]  /*9a00*/  @!P0 SYNCS.PHASECHK.TRANS64 P0, [R2+URZ+0x28800], R3 ;  /* 0x02880003020085a7 */ /* 0x000ea4000800007f */
[----:B--2---:R-:W-:Y:S05]  /*9a10*/  @!P0 BRA `(.L_x_1608) ;  /* 0xfffffffc00f08947 */ /* 0x004fea000383ffff */
.L_x_1607:
[----:B------:R-:W-:Y:S05]  /*9a20*/  BSYNC B0 ;  /* 0x0000000000007941 */ /* 0x000fea0003800000 */
.L_x_1606:
[----:B------:R-:W-:Y:S05]  /*9a30*/  BRA `(.L_x_1609) ;  /* 0x0000004c00a47947 */ /* 0x000fea0003800000 */
.L_x_1605:
[----:B------:R-:W-:Y:S01]  /*9a40*/  ISETP.NE.AND P0, PT, R24, RZ, PT ;  /* 0x000000ff1800720c */ /* 0x000fe20003f05270 */
[----:B------:R-:W-:Y:S01]  /*9a50*/  ULDC.64 UR4, c[0x0][0x3f8] ;  /* 0x0000fe0000047ab9 */ /* 0x000fe20000000a00 */
[----:B-----5:R-:W-:Y:S01]  /*9a60*/  SHF.R.S32.HI R0, RZ, 0x1f, R112 ;  /* 0x0000001fff007819 */ /* 0x020fe20000011470 */
[----:B------:R-:W-:Y:S01]  /*9a70*/  ULDC.64 UR6, c[0x0][0x408] ;  /* 0x0001020000067ab9 */ /* 0x000fe20000000a00 */
[----:B------:R-:W-:-:S04]  /*9a80*/  IMAD.WIDE.U32 R24, R112, UR4, RZ ;  /* 0x0000000470187c25 */ /* 0x000fc8000f8e00ff */
[C---:B------:R-:W-:Y:S02]  /*9a90*/  IMAD R3, R0.reuse, UR4, RZ ;  /* 0x0000000400037c24 */ /* 0x040fe4000f8e02ff */
[----:B------:R-:W-:Y:S02]  /*9aa0*/  IMAD R5, R0, UR6, RZ ;  /* 0x0000000600057c24 */ /* 0x000fe4000f8e02ff */
[C---:B------:R-:W-:Y:S02]  /*9ab0*/  IMAD R3, R112.reuse, UR5, R3 ;  /* 0x0000000570037c24 */ /* 0x040fe4000f8e0203 */
[C---:B------:R-:W-:Y:S02]  /*9ac0*/  IMAD R5, R112.reuse, UR7, R5 ;  /* 0x0000000770057c24 */ /* 0x040fe4000f8e0205 */
[----:B------:R-:W-:-:S04]  /*9ad0*/  IMAD.WIDE.U32 R112, R112, UR6, RZ ;  /* 0x0000000670707c25 */ /* 0x000fc8000f8e00ff */
[----:B------:R-:W-:Y:S02]  /*9ae0*/  IMAD.IADD R27, R3, 0x1, R25 ;  /* 0x00000001031b7824 */ /* 0x000fe400078e0219 */
[----:B------:R-:W-:Y:S01]  /*9af0*/  IMAD.IADD R29, R5, 0x1, R113 ;  /* 0x00000001051d7824 */ /* 0x000fe200078e0271 */
        /* <DEDUP_REMOVED lines=17> */
.L_x_1610:
[----:B------:R-:W-:Y:S01]  /*9c10*/  ULDC.U8 UR4, c[0x0][0x410] ;  /* 0x0001040000047ab9 */ /* 0x000fe20000000000 */
[----:B------:R-:W-:Y:S01]  /*9c20*/  IMAD.IADD R55, R23, 0x1, R193 ;  /* 0x0000000117377824 */ /* 0x000fe200078e02c1 */
[----:B------:R-:W-:Y:S01]  /*9c30*/  ISETP.NE.AND P0, PT, RZ, UR4, PT ;  /* 0x00000004ff007c0c */ /* 0x000fe2000bf05270 */
[----:B------:R-:W-:Y:S02]  /*9c40*/  BSSY B0, `(.L_x_1611) ;  /* 0x00004c0000007945 */ /* 0x000fe40003800000 */
[----:B------:R-:W-:-:S10]  /*9c50*/  IMAD R3, R208, 0x20, R55 ;  /* 0x00000020d0037824 */ /* 0x000fd400078e0237 */
[----:B------:R-:W-:Y:S05]  /*9c60*/  @!P0 BRA `(.L_x_1612) ;  /* 0x0000002400b08947 */ /* 0x000fea0003800000 */
[----:B------:R-:W0:Y:S01]  /*9c70*/  LDC R62, c[0x0][0x448] ;  /* 0x00011200ff3e7b82 */ /* 0x000e220000000800 */
[----:B------:R-:W-:Y:S01]  /*9c80*/  ULDC.64 UR4, c[0x0][0x3f8] ;  /* 0x0000fe0000047ab9 */ /* 0x000fe20000000a00 */
[----:B------:R-:W-:Y:S01]  /*9c90*/  ULDC.64 UR6, c[0x0][0x408] ;  /* 0x0001020000067ab9 */ /* 0x000fe20000000a00 */
[----:B------:R-:W-:Y:S01]  /*9ca0*/  IMAD.MOV.U32 R4, RZ, RZ, R24 ;  /* 0x000000ffff047224 */ /* 0x000fe200078e0018 */
[----:B------:R-:W-:Y:S01]  /*9cb0*/  SHF.R.S32.HI R50, RZ, 0x1f, R185 ;  /* 0x0000001fff327819 */ /* 0x000fe200000114b9 */
[----:B------:R-:W-:Y:S02]  /*9cc0*/  IMAD.MOV.U32 R10, RZ, RZ, R112 ;  /* 0x000000ffff0a7224 */ /* 0x000fe400078e0070 */
[----:B------:R-:W-:Y:S01]  /*9cd0*/  IMAD.MOV.U32 R11, RZ, RZ, R29 ;  /* 0x000000ffff0b7224 */ /* 0x000fe200078e001d */
[----:B0-----:R-:W-:-:S13]  /*9ce0*/  ISETP.NE.AND P0, PT, R62, 0x1, PT ;  /* 0x000000013e00780c */ /* 0x001fda0003f05270 */
[----:B------:R-:W0:Y:S08]  /*9cf0*/  @P0 LDC R0, c[0x0][0x44c] ;  /* 0x00011300ff000b82 */ /* 0x000e300000000800 */
[----:B------:R-:W1:Y:S01]  /*9d00*/  @P0 LDC R5, c[0x0][0x450] ;  /* 0x00011400ff050b82 */ /* 0x000e620000000800 */
[----:B0-----:R-:W-:-:S05]  /*9d10*/  @P0 IMAD.HI.U32 R0, R3, R0, RZ ;  /* 0x0000000003000227 */ /* 0x001fca00078e00ff */
[----:B-1----:R-:W-:Y:S02]  /*9d20*/  @P0 SHF.R.U32.HI R3, RZ, R5, R0 ;  /* 0x00000005ff030219 */ /* 0x002fe40000011600 */
[----:B------:R-:W-:Y:S02]  /*9d30*/  MOV R5, R27 ;  /* 0x0000001b00057202 */ /* 0x000fe40000000f00 */
[----:B------:R-:W-:Y:S01]  /*9d40*/  SHF.R.S32.HI R0, RZ, 0x1f, R3 ;  /* 0x0000001fff007819 */ /* 0x000fe20000011403 */
[----:B------:R-:W-:-:S04]  /*9d50*/  IMAD.WIDE.U32 R10, R3, UR6, R10 ;  /* 0x00000006030a7c25 */ /* 0x000fc8000f8e000a */
[C---:B------:R-:W-:Y:S02]  /*9d60*/  IMAD R6, R0.reuse, UR4, RZ ;  /* 0x0000000400067c24 */ /* 0x040fe4000f8e02ff */
[----:B------:R-:W-:Y:S02]  /*9d70*/  IMAD R0, R0, UR6, RZ ;  /* 0x0000000600007c24 */ /* 0x000fe4000f8e02ff */
[----:B------:R-:W-:-:S04]  /*9d80*/  IMAD.WIDE.U32 R4, R3, UR4, R4 ;  /* 0x0000000403047c25 */ /* 0x000fc8000f8e0004 */
[C---:B------:R-:W-:Y:S01]  /*9d90*/  IMAD R7, R3.reuse, UR5, R6 ;  /* 0x0000000503077c24 */ /* 0x040fe2000f8e0206 */
[----:B------:R-:W-:Y:S01]  /*9da0*/  ULDC.64 UR4, c[0x0][0x3e8] ;  /* 0x0000fa0000047ab9 */ /* 0x000fe20000000a00 */
[----:B------:R-:W-:Y:S01]  /*9db0*/  IMAD R3, R3, UR7, R0 ;  /* 0x0000000703037c24 */ /* 0x000fe2000f8e0200 */
[----:B------:R-:W-:Y:S01]  /*9dc0*/  ULDC.64 UR6, c[0x0][0x400] ;  /* 0x0001000000067ab9 */ /* 0x000fe20000000a00 */
[----:B------:R-:W-:Y:S01]  /*9dd0*/  IMAD.IADD R7, R5, 0x1, R7 ;  /* 0x0000000105077824 */ /* 0x000fe200078e0207 */
[----:B------:R-:W-:Y:S01]  /*9de0*/  LEA R6, P0, R4, UR4, 0x1 ;  /* 0x0000000404067c11 */ /* 0x000fe2000f8008ff */
[----:B------:R-:W-:Y:S01]  /*9df0*/  IMAD.IADD R3, R11, 0x1, R3 ;  /* 0x000000010b037824 */ /* 0x000fe200078e0203 */
[----:B------:R-:W-:Y:S01]  /*9e00*/  LEA R0, P1, R10, UR6, 0x1 ;  /* 0x000000060a007c11 */ /* 0x000fe2000f8208ff */
[----:B------:R-:W-:Y:S01]  /*9e10*/  UMOV UR4, 0xffffffff ;  /* 0xffffffff00047882 */ /* 0x000fe20000000000 */
[----:B------:R-:W-:Y:S02]  /*9e20*/  LEA.HI.X R7, R4, UR5, R7, 0x1, P0 ;  /* 0x0000000504077c11 */ /* 0x000fe400080f0c07 */
[----:B------:R-:W-:Y:S01]  /*9e30*/  LEA.HI.X R10, R10, UR7, R3, 0x1, P1 ;  /* 0x000000070a0a7c11 */ /* 0x000fe200088f0c03 */
[----:B------:R-:W-:Y:S08]  /*9e40*/  BRA.DIV UR4, `(.L_x_1613) ;  /* 0x000001ee04587947 */ /* 0x000ff0000b800000 */
[----:B------:R0:W1:Y:S04]  /*9e50*/  SHFL.IDX PT, R3, R7, RZ, 0x181f ;  /* 0x00181fff07037589 */ /* 0x00006800000e0000 */
[----:B------:R0:W2:Y:S04]  /*9e60*/  SHFL.IDX PT, R4, R6, RZ, 0x181f ;  /* 0x00181fff06047589 */ /* 0x0000a800000e0000 */
[----:B------:R0:W3:Y:S04]  /*9e70*/  SHFL.IDX PT, R5, R10, RZ, 0x181f ;  /* 0x00181fff0a057589 */ /* 0x0000e800000e0000 */
[----:B------:R0:W4:Y:S02]  /*9e80*/  SHFL.IDX PT, R14, R0, RZ, 0x181f ;  /* 0x00181fff000e7589 */ /* 0x00012400000e0000 */
.L_x_1949:
[----:B------:R-:W-:Y:S01]  /*9e90*/  IMAD R62, R187, R62, RZ ;  /* 0x0000003ebb3e7224 */ /* 0x000fe200078e02ff */
[----:B------:R-:W-:Y:S01]  /*9ea0*/  BSSY B1, `(.L_x_1614) ;  /* 0x000001e000017945 */ /* 0x000fe20003800000 */
[----:B------:R-:W-:Y:S02]  /*9eb0*/  CS2R R46, SRZ ;  /* 0x00000000002e7805 */ /* 0x000fe4000001ff00 */
[----:B------:R-:W-:Y:S02]  /*9ec0*/  CS2R R40, SRZ ;  /* 0x0000000000287805 */ /* 0x000fe4000001ff00 */
[----:B------:R-:W-:Y:S02]  /*9ed0*/  CS2R R44, SRZ ;  /* 0x00000000002c7805 */ /* 0x000fe4000001ff00 */
[----:B------:R-:W-:Y:S02]  /*9ee0*/  ISETP.GE.AND P0, PT, R55, R62, PT ;  /* 0x0000003e3700720c */ /* 0x000fe40003f06270 */
[----:B------:R-:W-:-:S11]  /*9ef0*/  CS2R R42, SRZ ;  /* 0x00000000002a7805 */ /* 0x000fd6000001ff00 */
[----:B------:R-:W-:Y:S05]  /*9f00*/  @P0 BRA `(.L_x_1615) ;  /* 0x00000000005c0947 */ /* 0x000fea0003800000 */
[----:B------:R-:W-:Y:S01]  /*9f10*/  ULDC UR4, c[0x0][0x3f4] ;  /* 0x0000fd0000047ab9 */ /* 0x000fe20000000800 */
[----:B------:R-:W-:Y:S02]  /*9f20*/  CS2R R42, SRZ ;  /* 0x00000000002a7805 */ /* 0x000fe4000001ff00 */
[----:B------:R-:W-:Y:S02]  /*9f30*/  ISETP.GE.AND P4, PT, R18, UR4, PT ;  /* 0x0000000412007c0c */ /* 0x000fe4000bf86270 */
[----:B------:R-:W-:Y:S02]  /*9f40*/  CS2R R40, SRZ ;  /* 0x0000000000287805 */ /* 0x000fe4000001ff00 */
[----:B------:R-:W-:Y:S02]  /*9f50*/  ISETP.GE.AND P5, PT, R185, UR4, PT ;  /* 0x00000004b9007c0c */ /* 0x000fe4000bfa6270 */
[----:B------:R-:W-:Y:S02]  /*9f60*/  CS2R R44, SRZ ;  /* 0x00000000002c7805 */ /* 0x000fe4000001ff00 */
[----:B------:R-:W-:-:S05]  /*9f70*/  CS2R R46, SRZ ;  /* 0x00000000002e7805 */ /* 0x000fca000001ff00 */
[C---:B------:R-:W-:Y:S01]  /*9f80*/  @!P4 IMAD.SHL.U32 R13, R18.reuse, 0x2, RZ ;  /* 0x00000002120dc824 */ /* 0x040fe200078e00ff */
[----:B------:R-:W-:-:S03]  /*9f90*/  @!P4 SHF.L.U64.HI R26, R18, 0x1, R19 ;  /* 0x00000001121ac819 */ /* 0x000fc60000010213 */
[C---:B------:R-:W-:Y:S01]  /*9fa0*/  @!P5 IMAD.SHL.U32 R15, R185.reuse, 0x2, RZ ;  /* 0x00000002b90fd824 */ /* 0x040fe200078e00ff */
[----:B------:R-:W-:Y:S02]  /*9fb0*/  @!P5 SHF.L.U64.HI R24, R185, 0x1, R50 ;  /* 0x00000001b918d819 */ /* 0x000fe40000010232 */
[C---:B--2---:R-:W-:Y:S02]  /*9fc0*/  @!P4 IADD3 R8, P0, R4.reuse, R13, RZ ;  /* 0x0000000d0408c210 */ /* 0x044fe40007f1e0ff */
[----:B------:R-:W-:Y:S02]  /*9fd0*/  @!P5 IADD3 R20, P2, R4, R15, RZ ;  /* 0x0000000f0414d210 */ /* 0x000fe40007f5e0ff */
[C---:B----4-:R-:W-:Y:S01]  /*9fe0*/  @!P4 IADD3 R12, P1, R14.reuse, R13, RZ ;  /* 0x0000000d0e0cc210 */ /* 0x050fe20007f3e0ff */
[C---:B-1----:R-:W-:Y:S01]  /*9ff0*/  @!P4 IMAD.X R9, R3.reuse, 0x1, R26, P0 ;  /* 0x000000010309c824 */ /* 0x042fe200000e061a */
[----:B------:R-:W-:Y:S01]  /*a000*/  @!P5 IADD3 R14, P3, R14, R15, RZ ;  /* 0x0000000f0e0ed210 */ /* 0x000fe20007f7e0ff */
[----:B------:R-:W-:-:S02]  /*a010*/  @!P5 IMAD.X R21, R3, 0x1, R24, P2 ;  /* 0x000000010315d824 */ /* 0x000fc400010e0618 */
[C---:B---3--:R-:W-:Y:S01]  /*a020*/  @!P4 IMAD.X R13, R5.reuse, 0x1, R26, P1 ;  /* 0x00000001050dc824 */ /* 0x048fe200008e061a */
[----:B------:R-:W-:Y:S01]  /*a030*/  @!P5 IADD3.X R15, R5, R24, RZ, P3, !PT ;  /* 0x00000018050fd210 */ /* 0x000fe20001ffe4ff */
[----:B------:R1:W5:Y:S04]  /*a040*/  @!P4 LD.E.64 R44, desc[UR40][R8.64] ;  /* 0x00000028082cc980 */ /* 0x000368000c101b00 */
[----:B------:R1:W5:Y:S04]  /*a050*/  @!P5 LD.E.64 R42, desc[UR40][R20.64] ;  /* 0x00000028142ad980 */ /* 0x000368000c101b00 */
[----:B------:R1:W5:Y:S04]  /*a060*/  @!P5 LD.E.64 R40, desc[UR40][R14.64] ;  /* 0x000000280e28d980 */ /* 0x000368000c101b00 */
[----:B------:R1:W5:Y:S02]  /*a070*/  @!P4 LD.E.64 R46, desc[UR40][R12.64] ;  /* 0x000000280c2ec980 */ /* 0x000364000c101b00 */
.L_x_1615:
[----:B------:R-:W-:Y:S05]  /*a080*/  BSYNC B1 ;  /* 0x0000000000017941 */ /* 0x000fea0003800000 */
.L_x_1614:
[----:B-1---5:R-:W-:Y:S01]  /*a090*/  IMAD.MOV.U32 R3, RZ, RZ, R46 ;  /* 0x000000ffff037224 */ /* 0x022fe200078e002e */
[----:B------:R-:W-:Y:S01]  /*a0a0*/  UMOV UR4, 0xffffffff ;  /* 0xffffffff00047882 */ /* 0x000fe20000000000 */
[----:B--2---:R-:W-:Y:S01]  /*a0b0*/  IMAD.MOV.U32 R4, RZ, RZ, R47 ;  /* 0x000000ffff047224 */ /* 0x004fe200078e002f */
[----:B------:R-:W-:Y:S01]  /*a0c0*/  CS2R R34, SRZ ;  /* 0x0000000000227805 */ /* 0x000fe2000001ff00 */
[----:B---3--:R-:W-:Y:S01]  /*a0d0*/  IMAD.MOV.U32 R5, RZ, RZ, R40 ;  /* 0x000000ffff057224 */ /* 0x008fe200078e0028 */
        /* <DEDUP_REMOVED lines=10> */
[----:B------:R-:W-:-:S02]  /*a180*/  PRMT R63, R63, 0x5410, R4 ;  /* 0x000054103f3f7816 */ /* 0x000fc40000000004 */
[----:B------:R-:W-:Y:S02]  /*a190*/  PRMT R61, R61, 0x5410, R5 ;  /* 0x000054103d3d7816 */ /* 0x000fe40000000005 */
[----:B------:R-:W-:Y:S01]  /*a1a0*/  PRMT R60, R8, 0x7610, R60 ;  /* 0x00007610083c7816 */ /* 0x000fe2000000003c */
[----:B------:R-:W-:Y:S06]  /*a1b0*/  BRA.DIV UR4, `(.L_x_1616) ;  /* 0x000001ea04ec7947 */ /* 0x000fec000b800000 */
[----:B------:R1:W2:Y:S04]  /*a1c0*/  SHFL.IDX PT, R3, R7, 0x1, 0x181f ;  /* 0x00381f0007037f89 */ /* 0x0002a800000e0000 */
[----:B------:R1:W3:Y:S04]  /*a1d0*/  SHFL.IDX PT, R4, R6, 0x1, 0x181f ;  /* 0x00381f0006047f89 */ /* 0x0002e800000e0000 */
[----:B------:R1:W0:Y:S04]  /*a1e0*/  SHFL.IDX PT, R5, R10, 0x1, 0x181f ;  /* 0x00381f000a057f89 */ /* 0x00022800000e0000 */
[----:B----4-:R1:W4:Y:S02]  /*a1f0*/  SHFL.IDX PT, R14, R0, 0x1, 0x181f ;  /* 0x00381f00000e7f89 */ /* 0x01032400000e0000 */
.L_x_1955:
[----:B------:R-:W-:Y:S01]  /*a200*/  VIADD R9, R55, 0x20 ;  /* 0x0000002037097836 */ /* 0x000fe20000000000 */
[----:B------:R-:W-:Y:S01]  /*a210*/  BSSY B1, `(.L_x_1617) ;  /* 0x000001d000017945 */ /* 0x000fe20003800000 */
[----:B------:R-:W-:Y:S02]  /*a220*/  CS2R R30, SRZ ;  /* 0x00000000001e7805 */ /* 0x000fe4000001ff00 */
[----:B------:R-:W-:Y:S02]  /*a230*/  CS2R R38, SRZ ;  /* 0x0000000000267805 */ /* 0x000fe4000001ff00 */
[----:B------:R-:W-:Y:S02]  /*a240*/  CS2R R32, SRZ ;  /* 0x0000000000207805 */ /* 0x000fe4000001ff00 */
[----:B------:R-:W-:-:S13]  /*a250*/  ISETP.GE.AND P0, PT, R9, R62, PT ;  /* 0x0000003e0900720c */ /* 0x000fda0003f06270 */
        /* <DEDUP_REMOVED lines=8> */
[----:B------:R-:W-:-:S04]  /*a2e0*/  @!P4 SHF.L.U32 R13, R18, 0x1, RZ ;  /* 0x00000001120dc819 */ /* 0x000fc800000006ff */
[C---:B------:R-:W-:Y:S01]  /*a2f0*/  @!P5 IMAD.SHL.U32 R15, R185.reuse, 0x2, RZ ;  /* 0x00000002b90fd824 */ /* 0x040fe200078e00ff */
[----:B------:R-:W-:Y:S02]  /*a300*/  @!P4 SHF.L.U64.HI R24, R18, 0x1, R19 ;  /* 0x000000011218c819 */ /* 0x000fe40000010213 */
[-C--:B----4-:R-:W-:Y:S02]  /*a310*/  @!P4 IADD3 R12, P1, R14, R13.reuse, RZ ;  /* 0x0000000d0e0cc210 */ /* 0x090fe40007f3e0ff */
[----:B------:R-:W-:Y:S02]  /*a320*/  @!P5 SHF.L.U64.HI R26, R185, 0x1, R50 ;  /* 0x00000001b91ad819 */ /* 0x000fe40000010232 */
[C---:B---3--:R-:W-:Y:S01]  /*a330*/  @!P4 IADD3 R8, P0, R4.reuse, R13, RZ ;  /* 0x0000000d0408c210 */ /* 0x048fe20007f1e0ff */
[--C-:B0-----:R-:W-:Y:S01]  /*a340*/  @!P4 IMAD.X R13, R5, 0x1, R24.reuse, P1 ;  /* 0x00000001050dc824 */ /* 0x101fe200008e0618 */
[-C--:B------:R-:W-:Y:S02]  /*a350*/  @!P5 IADD3 R20, P2, R4, R15.reuse, RZ ;  /* 0x0000000f0414d210 */ /* 0x080fe40007f5e0ff */
[----:B------:R-:W-:Y:S01]  /*a360*/  @!P5 IADD3 R14, P3, R14, R15, RZ ;  /* 0x0000000f0e0ed210 */ /* 0x000fe20007f7e0ff */
[C---:B--2---:R-:W-:Y:S01]  /*a370*/  @!P4 IMAD.X R9, R3.reuse, 0x1, R24, P0 ;  /* 0x000000010309c824 */ /* 0x044fe200000e0618 */
[----:B------:R0:W5:Y:S01]  /*a380*/  @!P4 LD.E.64 R34, desc[UR40][R12.64] ;  /* 0x000000280c22c980 */ /* 0x000162000c101b00 */
[----:B------:R-:W-:-:S02]  /*a390*/  @!P5 IMAD.X R21, R3, 0x1, R26, P2 ;  /* 0x000000010315d824 */ /* 0x000fc400010e061a */
[----:B------:R-:W-:Y:S01]  /*a3a0*/  @!P5 IMAD.X R15, R5, 0x1, R26, P3 ;  /* 0x00000001050fd824 */ /* 0x000fe200018e061a */
[----:B------:R0:W5:Y:S04]  /*a3b0*/  @!P4 LD.E.64 R38, desc[UR40][R8.64] ;  /* 0x000000280826c980 */ /* 0x000168000c101b00 */
[----:B------:R0:W5:Y:S04]  /*a3c0*/  @!P5 LD.E.64 R32, desc[UR40][R20.64] ;  /* 0x000000281420d980 */ /* 0x000168000c101b00 */
[----:B------:R0:W5:Y:S02]  /*a3d0*/  @!P5 LD.E.64 R30, desc[UR40][R14.64] ;  /* 0x000000280e1ed980 */ /* 0x000164000c101b00 */
.L_x_1618:
[----:B------:R-:W-:Y:S05]  /*a3e0*/  BSYNC B1 ;  /* 0x0000000000017941 */ /* 0x000fea0003800000 */
.L_x_1617:
[----:B--2--5:R-:W-:Y:S01]  /*a3f0*/  IMAD.MOV.U32 R3, RZ, RZ, R34 ;  /* 0x000000ffff037224 */ /* 0x024fe200078e0022 */
[----:B------:R-:W-:Y:S01]  /*a400*/  UMOV UR4, 0xffffffff ;  /* 0xffffffff00047882 */ /* 0x000fe20000000000 */
[----:B---3--:R-:W-:Y:S02]  /*a410*/  IMAD.MOV.U32 R4, RZ, RZ, R35 ;  /* 0x000000ffff047224 */ /* 0x008fe400078e0023 */
[----:B0-----:R-:W-:Y:S02]  /*a420*/  IMAD.MOV.U32 R5, RZ, RZ, R30 ;  /* 0x000000ffff057224 */ /* 0x001fe400078e001e */
[----:B------:R-:W-:Y:S01]  /*a430*/  IMAD.MOV.U32 R8, RZ, RZ, R31 ;  /* 0x000000ffff087224 */ /* 0x000fe200078e001f */
[----:B------:R-:W-:Y:S01]  /*a440*/  PRMT R58, R3, 0x5410, R4 ;  /* 0x00005410033a7816 */ /* 0x000fe20000000004 */
[----:B------:R-:W-:Y:S01]  /*a450*/  IMAD.MOV.U32 R4, RZ, RZ, R39 ;  /* 0x000000ffff047224 */ /* 0x000fe200078e0027 */
[----:B------:R-:W-:Y:S02]  /*a460*/  MOV R3, R38 ;  /* 0x0000002600037202 */ /* 0x000fe40000000f00 */
[----:B------:R-:W-:Y:S01]  /*a470*/  PRMT R53, R5, 0x5410, R8 ;  /* 0x0000541005357816 */ /* 0x000fe20000000008 */
[----:B------:R-:W-:Y:S01]  /*a480*/  IMAD.MOV.U32 R5, RZ, RZ, R32 ;  /* 0x000000ffff057224 */ /* 0x000fe200078e0020 */
[----:B------:R-:W-:Y:S01]  /*a490*/  PRMT R59, R3, 0x5410, R4 ;  /* 0x00005410033b7816 */ /* 0x000fe20000000004 */
[----:B------:R-:W-:-:S05]  /*a4a0*/  IMAD.MOV.U32 R8, RZ, RZ, R33 ;  /* 0x000000ffff087224 */ /* 0x000fca00078e0021 */
[----:B------:R-:W-:Y:S01]  /*a4b0*/  PRMT R54, R5, 0x5410, R8 ;  /* 0x0000541005367816 */ /* 0x000fe20000000008 */
[----:B------:R-:W-:Y:S06]  /*a4c0*/  BRA.DIV UR4, `(.L_x_1619) ;  /* 0x000001ea04987947 */ /* 0x000fec000b800000 */
[----:B------:R0:W2:Y:S04]  /*a4d0*/  SHFL.IDX PT, R3, R7, 0x2, 0x181f ;  /* 0x00581f0007037f89 */ /* 0x0000a800000e0000 */
[----:B------:R0:W3:Y:S04]  /*a4e0*/  SHFL.IDX PT, R4, R6, 0x2, 0x181f ;  /* 0x00581f0006047f89 */ /* 0x0000e800000e0000 */
[----:B------:R0:W0:Y:S04]  /*a4f0*/  SHFL.IDX PT, R5, R10, 0x2, 0x181f ;  /* 0x00581f000a057f89 */ /* 0x00002800000e0000 */
[----:B----4-:R4:W0:Y:S02]  /*a500*/  SHFL.IDX PT, R14, R0, 0x2, 0x181f ;  /* 0x00581f00000e7f89 */ /* 0x01082400000e0000 */
.L_x_1961:
[----:B------:R-:W-:Y:S01]  /*a510*/  VIADD R9, R55, 0x40 ;  /* 0x0000004037097836 */ /* 0x000fe20000000000 */
        /* <DEDUP_REMOVED lines=10> */
[----:B------:R-:W-:-:S11]  /*a5c0*/  ISETP.GE.AND P5, PT, R185, UR4, PT ;  /* 0x00000004b9007c0c */ /* 0x000fd6000bfa6270 */
[C---:B------:R-:W-:Y:S01]  /*a5d0*/  @!P4 IMAD.SHL.U32 R13, R18.reuse, 0x2, RZ ;  /* 0x00000002120dc824 */ /* 0x040fe200078e00ff */
[----:B------:R-:W-:Y:S01]  /*a5e0*/  @!P4 SHF.L.U64.HI R24, R18, 0x1, R19 ;  /* 0x000000011218c819 */ /* 0x000fe20000010213 */
[C---:B------:R-:W-:Y:S01]  /*a5f0*/  @!P5 IMAD.SHL.U32 R15, R185.reuse, 0x2, RZ ;  /* 0x00000002b90fd824 */ /* 0x040fe200078e00ff */
[----:B------:R-:W-:Y:S02]  /*a600*/  @!P5 SHF.L.U64.HI R26, R185, 0x1, R50 ;  /* 0x00000001b91ad819 */ /* 0x000fe40000010232 */
[C---:B---3--:R-:W-:Y:S02]  /*a610*/  @!P4 IADD3 R8, P0, R4.reuse, R13, RZ ;  /* 0x0000000d0408c210 */ /* 0x048fe40007f1e0ff */
[----:B------:R-:W-:Y:S02]  /*a620*/  @!P5 IADD3 R48, P2, R4, R15, RZ ;  /* 0x0000000f0430d210 */ /* 0x000fe40007f5e0ff */
[C---:B0-----:R-:W-:Y:S01]  /*a630*/  @!P4 IADD3 R12, P1, R14.reuse, R13, RZ ;  /* 0x0000000d0e0cc210 */ /* 0x041fe20007f3e0ff */
[C---:B--2---:R-:W-:Y:S01]  /*a640*/  @!P4 IMAD.X R9, R3.reuse, 0x1, R24, P0 ;  /* 0x000000010309c824 */ /* 0x044fe200000e0618 */
[----:B------:R-:W-:Y:S01]  /*a650*/  @!P5 IADD3 R14, P3, R14, R15, RZ ;  /* 0x0000000f0e0ed210 */ /* 0x000fe20007f7e0ff */
[----:B------:R-:W-:Y:S01]  /*a660*/  @!P5 IMAD.X R49, R3, 0x1, R26, P2 ;  /* 0x000000010331d824 */ /* 0x000fe200010e061a */
[----:B------:R-:W-:Y:S01]  /*a670*/  CS2R R28, SRZ ;  /* 0x00000000001c7805 */ /* 0x000fe2000001ff00 */
[C---:B------:R-:W-:Y:S01]  /*a680*/  @!P4 IMAD.X R13, R5.reuse, 0x1, R24, P1 ;  /* 0x00000001050dc824 */ /* 0x040fe200008e0618 */
[----:B------:R-:W-:-:S02]  /*a690*/  @!P5 IADD3.X R15, R5, R26, RZ, P3, !PT ;  /* 0x0000001a050fd210 */ /* 0x000fc40001ffe4ff */
[----:B------:R-:W-:Y:S02]  /*a6a0*/  CS2R R24, SRZ ;  /* 0x0000000000187805 */ /* 0x000fe4000001ff00 */
[----:B------:R-:W-:Y:S01]  /*a6b0*/  CS2R R26, SRZ ;  /* 0x00000000001a7805 */ /* 0x000fe2000001ff00 */
[----:B------:R0:W5:Y:S04]  /*a6c0*/  @!P5 LD.E.64 R20, desc[UR40][R48.64] ;  /* 0x000000283014d980 */ /* 0x000168000c101b00 */
[----:B------:R0:W5:Y:S04]  /*a6d0*/  @!P5 LD.E.64 R24, desc[UR40][R14.64] ;  /* 0x000000280e18d980 */ /* 0x000168000c101b00 */
[----:B------:R0:W5:Y:S04]  /*a6e0*/  @!P4 LD.E.64 R28, desc[UR40][R8.64] ;  /* 0x00000028081cc980 */ /* 0x000168000c101b00 */
[----:B------:R0:W5:Y:S02]  /*a6f0*/  @!P4 LD.E.64 R26, desc[UR40][R12.64] ;  /* 0x000000280c1ac980 */ /* 0x000164000c101b00 */
.L_x_1621:
[----:B------:R-:W-:Y:S05]  /*a700*/  BSYNC B1 ;  /* 0x0000000000017941 */ /* 0x000fea0003800000 */
.L_x_1620:
[----:B0----5:R-:W-:Y:S01]  /*a710*/  IMAD.MOV.U32 R5, RZ, RZ, R24 ;  /* 0x000000ffff057224 */ /* 0x021fe200078e0018 */
[----:B------:R-:W-:Y:S01]  /*a720*/  UMOV UR4, 0xffffffff ;  /* 0xffffffff00047882 */ /* 0x000fe20000000000 */
[----:B------:R-:W-:Y:S02]  /*a730*/  IMAD.MOV.U32 R8, RZ, RZ, R25 ;  /* 0x000000ffff087224 */ /* 0x000fe400078e0019 */
[----:B--2---:R-:W-:Y:S02]  /*a740*/  IMAD.MOV.U32 R3, RZ, RZ, R26 ;  /* 0x000000ffff037224 */ /* 0x004fe400078e001a */
[----:B---3--:R-:W-:Y:S01]  /*a750*/  IMAD.MOV.U32 R4, RZ, RZ, R27 ;  /* 0x000000ffff047224 */ /* 0x008fe200078e001b */
[----:B------:R-:W-:Y:S01]  /*a760*/  PRMT R37, R5, 0x5410, R8 ;  /* 0x0000541005257816 */ /* 0x000fe20000000008 */
[----:B------:R-:W-:Y:S02]  /*a770*/  IMAD.MOV.U32 R5, RZ, RZ, R20 ;  /* 0x000000ffff057224 */ /* 0x000fe400078e0014 */
[----:B------:R-:W-:Y:S01]  /*a780*/  IMAD.MOV.U32 R8, RZ, RZ, R21 ;  /* 0x000000ffff087224 */ /* 0x000fe200078e0015 */
[----:B------:R-:W-:Y:S01]  /*a790*/  PRMT R56, R3, 0x5410, R4 ;  /* 0x0000541003387816 */ /* 0x000fe20000000004 */
[----:B------:R-:W-:-:S02]  /*a7a0*/  IMAD.MOV.U32 R3, RZ, RZ, R28 ;  /* 0x000000ffff037224 */ /* 0x000fc400078e001c */
[----:B------:R-:W-:Y:S01]  /*a7b0*/  IMAD.MOV.U32 R4, RZ, RZ, R29 ;  /* 0x000000ffff047224 */ /* 0x000fe200078e001d */
[----:B------:R-:W-:Y:S02]  /*a7c0*/  PRMT R52, R5, 0x5410, R8 ;  /* 0x0000541005347816 */ /* 0x000fe40000000008 */
[----:B------:R-:W-:Y:S02]  /*a7d0*/  CS2R R8, SRZ ;  /* 0x0000000000087805 */ /* 0x000fe4000001ff00 */
[----:B------:R-:W-:Y:S01]  /*a7e0*/  PRMT R57, R3, 0x5410, R4 ;  /* 0x0000541003397816 */ /* 0x000fe20000000004 */
[----:B------:R-:W-:Y:S06]  /*a7f0*/  BRA.DIV UR4, `(.L_x_1622) ;  /* 0x000001ea043c7947 */ /* 0x000fec000b800000 */
[----:B------:R0:W2:Y:S04]  /*a800*/  SHFL.IDX PT, R3, R7, 0x3, 0x181f ;  /* 0x00781f0007037f89 */ /* 0x0000a800000e0000 */
[----:B------:R0:W3:Y:S04]  /*a810*/  SHFL.IDX PT, R4, R6, 0x3, 0x181f ;  /* 0x00781f0006047f89 */ /* 0x0000e800000e0000 */
[----:B------:R0:W0:Y:S04]  /*a820*/  SHFL.IDX PT, R5, R10, 0x3, 0x181f ;  /* 0x00781f000a057f89 */ /* 0x00002800000e0000 */
[----:B-1--4-:R-:W1:Y:S02]  /*a830*/  SHFL.IDX PT, R0, R0, 0x3, 0x181f ;  /* 0x00781f0000007f89 */ /* 0x012e6400000e0000 */
.L_x_1967:
[----:B------:R-:W-:Y:S01]  /*a840*/  VIADD R55, R55, 0x60 ;  /* 0x0000006037377836 */ /* 0x000fe20000000000 */
[----:B0-----:R-:W-:Y:S01]  /*a850*/  LEA.HI R6, R214, R214, RZ, 0x1 ;  /* 0x000000d6d6067211 */ /* 0x001fe200078f08ff */
[----:B------:R-:W-:Y:S01]  /*a860*/  BSSY B1, `(.L_x_1623) ;  /* 0x0000020000017945 */ /* 0x000fe20003800000 */
[----:B------:R-:W-:Y:S02]  /*a870*/  CS2R R10, SRZ ;  /* 0x00000000000a7805 */ /* 0x000fe4000001ff00 */
[----:B------:R-:W-:Y:S02]  /*a880*/  CS2R R14, SRZ ;  /* 0x00000000000e7805 */ /* 0x000fe4000001ff00 */
[----:B------:R-:W-:Y:S02]  /*a890*/  ISETP.GE.AND P0, PT, R55, R62, PT ;  /* 0x0000003e3700720c */ /* 0x000fe40003f06270 */
[----:B------:R-:W-:Y:S02]  /*a8a0*/  CS2R R12, SRZ ;  /* 0x00000000000c7805 */ /* 0x000fe4000001ff00 */
[----:B------:R-:W-:-:S04]  /*a8b0*/  LOP3.LUT R7, R6, 0xfffffffe, RZ, 0xc0, !PT ;  /* 0xfffffffe06077812 */ /* 0x000fc800078ec0ff */
[----:B------:R-:W-:-:S04]  /*a8c0*/  IADD3 R7, R214, -R7, RZ ;  /* 0x80000007d6077210 */ /* 0x000fc80007ffe0ff */
[----:B------:R-:W-:Y:S01]  /*a8d0*/  SHF.L.U32 R55, R7, 0x1f, RZ ;  /* 0x0000001f07377819 */ /* 0x000fe200000006ff */
[----:B------:R-:W-:Y:S06]  /*a8e0*/  @P0 BRA `(.L_x_1624) ;  /* 0x00000000005c0947 */ /* 0x000fec0003800000 */
        /* <DEDUP_REMOVED lines=10> */
[C---:B-1----:R-:W-:Y:S02]  /*a990*/  @!P4 IADD3 R48, P1, R0.reuse, R49, RZ ;  /* 0x000000310030c210 */ /* 0x042fe40007f3e0ff */
[----:B------:R-:W-:Y:S01]  /*a9a0*/  @!P5 IADD3 R4, P3, R0, R7, RZ ;  /* 0x000000070004d210 */ /* 0x000fe20007f7e0ff */
[----:B--2---:R-:W-:-:S02]  /*a9b0*/  @!P5 IMAD.X R51, R3, 0x1, R10, P2 ;  /* 0x000000010333d824 */ /* 0x004fc400010e060a */
[--C-:B------:R-:W-:Y:S01]  /*a9c0*/  @!P4 IMAD.X R49, R5, 0x1, R8.reuse, P1 ;  /* 0x000000010531c824 */ /* 0x100fe200008e0608 */
[----:B------:R-:W-:Y:S01]  /*a9d0*/  CS2R R14, SRZ ;  /* 0x00000000000e7805 */ /* 0x000fe2000001ff00 */
[----:B------:R-:W-:Y:S01]  /*a9e0*/  @!P4 IMAD.X R7, R3, 0x1, R8, P0 ;  /* 0x000000010307c824 */ /* 0x000fe200000e0608 */
[----:B------:R-:W-:Y:S01]  /*a9f0*/  CS2R R8, SRZ ;  /* 0x0000000000087805 */ /* 0x000fe2000001ff00 */
[----:B------:R-:W-:Y:S01]  /*aa00*/  @!P5 IMAD.X R5, R5, 0x1, R10, P3 ;  /* 0x000000010505d824 */ /* 0x000fe200018e060a */
[----:B------:R-:W-:Y:S01]  /*aa10*/  CS2R R10, SRZ ;  /* 0x00000000000a7805 */ /* 0x000fe2000001ff00 */
[----:B------:R0:W5:Y:S04]  /*aa20*/  @!P5 LD.E.64 R12, desc[UR40][R50.64] ;  /* 0x00000028320cd980 */ /* 0x000168000c101b00 */
[----:B------:R0:W5:Y:S04]  /*aa30*/  @!P4 LD.E.64 R14, desc[UR40][R6.64] ;  /* 0x00000028060ec980 */ /* 0x000168000c101b00 */
[----:B------:R0:W5:Y:S04]  /*aa40*/  @!P5 LD.E.64 R10, desc[UR40][R4.64] ;  /* 0x00000028040ad980 */ /* 0x000168000c101b00 */
[----:B------:R0:W5:Y:S02]  /*aa50*/  @!P4 LD.E.64 R8, desc[UR40][R48.64] ;  /* 0x000000283008c980 */ /* 0x000164000c101b00 */
.L_x_1624:
[----:B------:R-:W-:Y:S05]  /*aa60*/  BSYNC B1 ;  /* 0x0000000000017941 */ /* 0x000fea0003800000 */
.L_x_1623:
[----:B------:R-:W4:Y:S01]  /*aa70*/  SYNCS.PHASECHK.TRANS64.TRYWAIT P0, [R2+URZ+0x28800], R55 ;  /* 0x02880037020075a7 */ /* 0x000f22000800017f */
[----:B--2--5:R-:W-:Y:S01]  /*aa80*/  IMAD.MOV.U32 R3, RZ, RZ, R8 ;  /* 0x000000ffff037224 */ /* 0x024fe200078e0008 */
[----:B-1----:R-:W-:Y:S01]  /*aa90*/  VIADDMNMX R0, R62, -R193, 0x80, PT ;  /* 0x000000803e007446 */ /* 0x002fe200038009c1 */
[----:B0--3--:R-:W-:Y:S01]  /*aaa0*/  IMAD.MOV.U32 R4, RZ, RZ, R9 ;  /* 0x000000ffff047224 */ /* 0x009fe200078e0009 */
[----:B------:R-:W-:Y:S01]  /*aab0*/  BSSY B1, `(.L_x_1625) ;  /* 0x000000c000017945 */ /* 0x000fe20003800000 */
[----:B------:R-:W-:Y:S01]  /*aac0*/  IMAD.MOV.U32 R5, RZ, RZ, R14 ;  /* 0x000000ffff057224 */ /* 0x000fe200078e000e */
[----:B------:R-:W-:Y:S01]  /*aad0*/  ISETP.GE.AND P1, PT, R23, R0, PT ;  /* 0x000000001700720c */ /* 0x000fe20003f26270 */
        /* <DEDUP_REMOVED lines=8> */
[----:B----4-:R-:W-:Y:S06]  /*ab60*/  @!P0 BRA `(.L_x_1626) ;  /* 0x000001e400d48947 */ /* 0x010fec0003800000 */
.L_x_1968:
[----:B------:R-:W-:Y:S05]  /*ab70*/  BSYNC B1 ;  /* 0x0000000000017941 */ /* 0x000fea0003800000 */
.L_x_1625:
[----:B------:R-:W-:Y:S01]  /*ab80*/  BSSY B1, `(.L_x_1627) ;  /* 0x000005e000017945 */ /* 0x000fe20003800000 */
[----:B------:R-:W-:-:S03]  /*ab90*/  PRMT R48, R4, 0x5410, R5 ;  /* 0x0000541004307816 */ /* 0x000fc60000000005 */
[----:B------:R-:W-:Y:S05]  /*aba0*/  @P1 BRA `(.L_x_1628) ;  /* 0x00000004006c1947 */ /* 0x000fea0003800000 */
[----:B------:R-:W1:Y:S01]  /*abb0*/  LDC R4, c[0x0][0x3f4] ;  /* 0x0000fd00ff047b82 */ /* 0x000e620000000800 */
[----:B------:R-:W-:Y:S01]  /*abc0*/  BSSY B2, `(.L_x_1629) ;  /* 0x000002e000027945 */ /* 0x000fe20003800000 */
[-C--:B-1----:R-:W-:Y:S02]  /*abd0*/  ISETP.GE.AND P0, PT, R18, R4.reuse, PT ;  /* 0x000000041200720c */ /* 0x082fe40003f06270 */
[----:B------:R-:W-:-:S11]  /*abe0*/  ISETP.GE.AND P1, PT, R185, R4, PT ;  /* 0x00000004b900720c */ /* 0x000fd60003f26270 */
[----:B------:R-:W-:Y:S05]  /*abf0*/  @P0 BRA `(.L_x_1630) ;  /* 0x0000000000a80947 */ /* 0x000fea0003800000 */
[----:B------:R-:W1:Y:S01]  /*ac00*/  LDS.128 R4, [R205] ;  /* 0x00000000cd047984 */ /* 0x000e620000000c00 */
[----:B------:R-:W-:Y:S01]  /*ac10*/  SHF.R.U32.HI R64, RZ, 0x10, R47 ;  /* 0x00000010ff407819 */ /* 0x000fe2000001162f */
[--C-:B------:R-:W-:Y:S01]  /*ac20*/  HADD2.F32 R51, -RZ, R65.reuse.H1_H1 ;  /* 0x30000041ff337230 */ /* 0x100fe20000004100 */
[----:B0-----:R-:W-:Y:S01]  /*ac30*/  SHF.R.U32.HI R55, RZ, 0x10, R45 ;  /* 0x00000010ff377819 */ /* 0x001fe2000001162d */
[----:B------:R-:W-:Y:S01]  /*ac40*/  HADD2.F32 R62, -RZ, R65.H0_H0 ;  /* 0x20000041ff3e7230 */ /* 0x000fe20000004100 */
[----:B------:R-:W-:Y:S01]  /*ac50*/  SHF.R.U64 R67, R46, 0x10, R47 ;  /* 0x000000102e437819 */ /* 0x000fe2000000122f */
[----:B------:R-:W-:Y:S01]  /*ac60*/  HADD2.F32 R64, -RZ, R64.H0_H0 ;  /* 0x20000040ff407230 */ /* 0x000fe20000004100 */
[----:B------:R-:W-:Y:S01]  /*ac70*/  SHF.R.U64 R69, R44, 0x10, R45 ;  /* 0x000000102c457819 */ /* 0x000fe2000000122d */
[----:B------:R-:W-:Y:S02]  /*ac80*/  HADD2.F32 R55, -RZ, R55.H0_H0 ;  /* 0x20000037ff377230 */ /* 0x000fe40000004100 */
[----:B-1----:R-:W-:-:S02]  /*ac90*/  HADD2.F32 R47, -RZ, R7.H1_H1 ;  /* 0x30000007ff2f7230 */ /* 0x002fc40000004100 */
[----:B------:R-:W-:Y:S02]  /*aca0*/  HADD2.F32 R46, -RZ, R7.H0_H0 ;  /* 0x20000007ff2e7230 */ /* 0x000fe40000004100 */
[--C-:B------:R-:W-:Y:S02]  /*acb0*/  HADD2.F32 R7, -RZ, R4.reuse.H0_H0 ;  /* 0x20000004ff077230 */ /* 0x100fe40000004100 */
[C---:B------:R-:W-:Y:S01]  /*acc0*/  FMUL.FTZ R65, R47.reuse, R64 ;  /* 0x000000402f417220 */ /* 0x040fe20000410000 */
[----:B------:R-:W-:Y:S02]  /*acd0*/  HADD2.F32 R4, -RZ, R4.H1_H1 ;  /* 0x30000004ff047230 */ /* 0x000fe40000004100 */
[-C--:B------:R-:W-:Y:S01]  /*ace0*/  FMUL.FTZ R47, R47, R55.reuse ;  /* 0x000000372f2f7220 */ /* 0x080fe20000410000 */
[--C-:B------:R-:W-:Y:S02]  /*acf0*/  HADD2.F32 R44, -RZ, R6.reuse.H0_H0 ;  /* 0x20000006ff2c7230 */ /* 0x100fe40000004100 */
[----:B------:R-:W-:Y:S01]  /*ad00*/  FFMA.FTZ R65, R46, R55, -R65 ;  /* 0x000000372e417223 */ /* 0x000fe20000010841 */
[----:B------:R-:W-:-:S02]  /*ad10*/  HADD2.F32 R45, -RZ, R6.H1_H1 ;  /* 0x30000006ff2d7230 */ /* 0x000fc40000004100 */
[----:B------:R-:W-:Y:S01]  /*ad20*/  FFMA.FTZ R68, R46, R64, R47 ;  /* 0x000000402e447223 */ /* 0x000fe2000001002f */
[CC--:B------:R-:W-:Y:S01]  /*ad30*/  FMUL.FTZ R66, R4.reuse, R62.reuse ;  /* 0x0000003e04427220 */ /* 0x0c0fe20000410000 */
[----:B------:R-:W-:Y:S02]  /*ad40*/  HADD2.F32 R47, -RZ, R63.H0_H0 ;  /* 0x2000003fff2f7230 */ /* 0x000fe40000004100 */
[-C--:B------:R-:W-:Y:S01]  /*ad50*/  FMUL.FTZ R64, R4, R51.reuse ;  /* 0x0000003304407220 */ /* 0x080fe20000410000 */
[----:B------:R-:W-:Y:S02]  /*ad60*/  HADD2.F32 R6, -RZ, R5.H0_H0 ;  /* 0x20000005ff067230 */ /* 0x000fe40000004100 */
[C---:B------:R-:W-:Y:S01]  /*ad70*/  FFMA.FTZ R66, R7.reuse, R51, -R66 ;  /* 0x0000003307427223 */ /* 0x040fe20000010842 */
[----:B------:R-:W-:Y:S02]  /*ad80*/  HADD2.F32 R63, -RZ, R63.H1_H1 ;  /* 0x3000003fff3f7230 */ /* 0x000fe40000004100 */
[----:B------:R-:W-:Y:S01]  /*ad90*/  FFMA.FTZ R51, R7, R62, R64 ;  /* 0x0000003e07337223 */ /* 0x000fe20000010040 */
[----:B------:R-:W-:-:S02]  /*ada0*/  HADD2.F32 R5, -RZ, R5.H1_H1 ;  /* 0x30000005ff057230 */ /* 0x000fc40000004100 */
[C---:B------:R-:W-:Y:S01]  /*adb0*/  FMUL.FTZ R55, R45.reuse, R47 ;  /* 0x0000002f2d377220 */ /* 0x040fe20000410000 */
[----:B------:R-:W-:Y:S02]  /*adc0*/  HADD2.F32 R46, -RZ, R67.H0_H0 ;  /* 0x20000043ff2e7230 */ /* 0x000fe40000004100 */
[-C--:B------:R-:W-:Y:S01]  /*add0*/  FMUL.FTZ R62, R45, R63.reuse ;  /* 0x0000003f2d3e7220 */ /* 0x080fe20000410000 */
[----:B------:R-:W-:Y:S02]  /*ade0*/  HADD2.F32 R4, -RZ, R69.H0_H0 ;  /* 0x20000045ff047230 */ /* 0x000fe40000004100 */
[C---:B------:R-:W-:Y:S01]  /*adf0*/  FFMA.FTZ R55, R44.reuse, R63, -R55 ;  /* 0x0000003f2c377223 */ /* 0x040fe20000010837 */
[C---:B------:R-:W-:Y:S01]  /*ae00*/  FMUL.FTZ R7, R5.reuse, R46 ;  /* 0x0000002e05077220 */ /* 0x040fe20000410000 */
[----:B------:R-:W-:Y:S01]  /*ae10*/  FFMA.FTZ R62, R44, R47, R62 ;  /* 0x0000002f2c3e7223 */ /* 0x000fe2000001003e */
[-C--:B------:R-:W-:Y:S02]  /*ae20*/  FMUL.FTZ R45, R5, R4.reuse ;  /* 0x00000004052d7220 */ /* 0x080fe40000410000 */
[----:B------:R-:W-:Y:S01]  /*ae30*/  FFMA.FTZ R5, R6, R4, -R7 ;  /* 0x0000000406057223 */ /* 0x000fe20000010807 */
[----:B------:R-:W-:Y:S01]  /*ae40*/  F2FP.F16.F32.PACK_AB R7, R68, R65 ;  /* 0x000000414407723e */ /* 0x000fe200000000ff */
[----:B------:R-:W-:Y:S01]  /*ae50*/  FFMA.FTZ R46, R6, R46, R45 ;  /* 0x0000002e062e7223 */ /* 0x000fe2000001002d */
[----:B------:R-:W-:-:S02]  /*ae60*/  F2FP.F16.F32.PACK_AB R6, R62, R55 ;  /* 0x000000373e06723e */ /* 0x000fc400000000ff */
[----:B------:R-:W-:Y:S02]  /*ae70*/  F2FP.F16.F32.PACK_AB R4, R51, R66 ;  /* 0x000000423304723e */ /* 0x000fe400000000ff */
[----:B------:R-:W-:-:S05]  /*ae80*/  F2FP.F16.F32.PACK_AB R5, R46, R5 ;  /* 0x000000052e05723e */ /* 0x000fca00000000ff */
[----:B------:R1:W-:Y:S02]  /*ae90*/  STS.128 [R205], R4 ;  /* 0x00000004cd007388 */ /* 0x0003e40000000c00 */
.L_x_1630:
[----:B------:R-:W-:Y:S05]  /*aea0*/  BSYNC B2 ;  /* 0x0000000000027941 */ /* 0x000fea0003800000 */
.L_x_1629:
[----:B------:R-:W-:Y:S05]  /*aeb0*/  @P1 BRA `(.L_x_1628) ;  /* 0x0000000000a81947 */ /* 0x000fea0003800000 */
[----:B-1----:R-:W1:Y:S01]  /*aec0*/  LDS.128 R4, [R205+0x4000] ;  /* 0x00400000cd047984 */ /* 0x002e620000000c00 */
[----:B------:R-:W-:Y:S01]  /*aed0*/  SHF.R.U32.HI R46, RZ, 0x10, R41 ;  /* 0x00000010ff2e7819 */ /* 0x000fe20000011629 */
[--C-:B------:R-:W-:Y:S01]  /*aee0*/  HADD2.F32 R44, -RZ, R61.reuse.H1_H1 ;  /* 0x3000003dff2c7230 */ /* 0x100fe20000004100 */
[--C-:B------:R-:W-:Y:S01]  /*aef0*/  SHF.R.U32.HI R45, RZ, 0x10, R43.reuse ;  /* 0x00000010ff2d7819 */ /* 0x100fe2000001162b */
[----:B------:R-:W-:Y:S01]  /*af00*/  HADD2.F32 R61, -RZ, R61.H0_H0 ;  /* 0x2000003dff3d7230 */ /* 0x000fe20000004100 */
[----:B0-----:R-:W-:Y:S01]  /*af10*/  SHF.R.U64 R55, R42, 0x10, R43 ;  /* 0x000000102a377819 */ /* 0x001fe2000000122b */
[----:B------:R-:W-:Y:S01]  /*af20*/  HADD2.F32 R46, -RZ, R46.H0_H0 ;  /* 0x2000002eff2e7230 */ /* 0x000fe20000004100 */
[----:B------:R-:W-:Y:S01]  /*af30*/  SHF.R.U64 R51, R40, 0x10, R41 ;  /* 0x0000001028337819 */ /* 0x000fe20000001229 */
[----:B------:R-:W-:Y:S02]  /*af40*/  HADD2.F32 R45, -RZ, R45.H0_H0 ;  /* 0x2000002dff2d7230 */ /* 0x000fe40000004100 */
[----:B-1----:R-:W-:-:S02]  /*af50*/  HADD2.F32 R43, -RZ, R7.H1_H1 ;  /* 0x30000007ff2b7230 */ /* 0x002fc40000004100 */
[----:B------:R-:W-:Y:S02]  /*af60*/  HADD2.F32 R42, -RZ, R7.H0_H0 ;  /* 0x20000007ff2a7230 */ /* 0x000fe40000004100 */
[--C-:B------:R-:W-:Y:S02]  /*af70*/  HADD2.F32 R7, -RZ, R4.reuse.H0_H0 ;  /* 0x20000004ff077230 */ /* 0x100fe40000004100 */
[CC--:B------:R-:W-:Y:S01]  /*af80*/  FMUL.FTZ R47, R43.reuse, R46.reuse ;  /* 0x0000002e2b2f7220 */ /* 0x0c0fe20000410000 */
[----:B------:R-:W-:Y:S01]  /*af90*/  FMUL.FTZ R43, R43, R45 ;  /* 0x0000002d2b2b7220 */ /* 0x000fe20000410000 */
[----:B------:R-:W-:Y:S02]  /*afa0*/  HADD2.F32 R4, -RZ, R4.H1_H1 ;  /* 0x30000004ff047230 */ /* 0x000fe40000004100 */
[--C-:B------:R-:W-:Y:S02]  /*afb0*/  HADD2.F32 R40, -RZ, R6.reuse.H0_H0 ;  /* 0x20000006ff287230 */ /* 0x100fe40000004100 */
[----:B------:R-:W-:Y:S01]  /*afc0*/  FFMA.FTZ R64, R42, R46, R43 ;  /* 0x0000002e2a407223 */ /* 0x000fe2000001002b */
[----:B------:R-:W-:-:S02]  /*afd0*/  HADD2.F32 R41, -RZ, R6.H1_H1 ;  /* 0x30000006ff297230 */ /* 0x000fc40000004100 */
[----:B------:R-:W-:Y:S01]  /*afe0*/  FMUL.FTZ R62, R4, R61 ;  /* 0x0000003d043e7220 */ /* 0x000fe20000410000 */
[--C-:B------:R-:W-:Y:S02]  /*aff0*/  HADD2.F32 R43, -RZ, R60.reuse.H1_H1 ;  /* 0x3000003cff2b7230 */ /* 0x100fe40000004100 */
[----:B------:R-:W-:Y:S01]  /*b000*/  FFMA.FTZ R47, R42, R45, -R47 ;  /* 0x0000002d2a2f7223 */ /* 0x000fe2000001082f */
[--C-:B------:R-:W-:Y:S02]  /*b010*/  HADD2.F32 R6, -RZ, R5.reuse.H0_H0 ;  /* 0x20000005ff067230 */ /* 0x100fe40000004100 */
[-C--:B------:R-:W-:Y:S01]  /*b020*/  FMUL.FTZ R46, R4, R44.reuse ;  /* 0x0000002c042e7220 */ /* 0x080fe20000410000 */
[----:B------:R-:W-:Y:S02]  /*b030*/  HADD2.F32 R60, -RZ, R60.H0_H0 ;  /* 0x2000003cff3c7230 */ /* 0x000fe40000004100 */
[----:B------:R-:W-:Y:S01]  /*b040*/  FFMA.FTZ R62, R7, R44, -R62 ;  /* 0x0000002c073e7223 */ /* 0x000fe2000001083e */
[----:B------:R-:W-:-:S02]  /*b050*/  HADD2.F32 R5, -RZ, R5.H1_H1 ;  /* 0x30000005ff057230 */ /* 0x000fc40000004100 */
[----:B------:R-:W-:Y:S01]  /*b060*/  FFMA.FTZ R61, R7, R61, R46 ;  /* 0x0000003d073d7223 */ /* 0x000fe2000001002e */
[----:B------:R-:W-:Y:S02]  /*b070*/  HADD2.F32 R42, -RZ, R51.H0_H0 ;  /* 0x20000033ff2a7230 */ /* 0x000fe40000004100 */
[CC--:B------:R-:W-:Y:S01]  /*b080*/  FMUL.FTZ R45, R41.reuse, R43.reuse ;  /* 0x0000002b292d7220 */ /* 0x0c0fe20000410000 */
[----:B------:R-:W-:Y:S02]  /*b090*/  HADD2.F32 R4, -RZ, R55.H0_H0 ;  /* 0x20000037ff047230 */ /* 0x000fe40000004100 */
[----:B------:R-:W-:Y:S01]  /*b0a0*/  FMUL.FTZ R44, R41, R60 ;  /* 0x0000003c292c7220 */ /* 0x000fe20000410000 */
[C---:B------:R-:W-:Y:S01]  /*b0b0*/  FMUL.FTZ R7, R5.reuse, R42 ;  /* 0x0000002a05077220 */ /* 0x040fe20000410000 */
[C---:B------:R-:W-:Y:S01]  /*b0c0*/  FFMA.FTZ R45, R40.reuse, R60, -R45 ;  /* 0x0000003c282d7223 */ /* 0x040fe2000001082d */
[-C--:B------:R-:W-:Y:S01]  /*b0d0*/  FMUL.FTZ R41, R5, R4.reuse ;  /* 0x0000000405297220 */ /* 0x080fe20000410000 */
[----:B------:R-:W-:Y:S01]  /*b0e0*/  FFMA.FTZ R44, R40, R43, R44 ;  /* 0x0000002b282c7223 */ /* 0x000fe2000001002c */
[----:B------:R-:W-:Y:S01]  /*b0f0*/  FFMA.FTZ R5, R6, R4, -R7 ;  /* 0x0000000406057223 */ /* 0x000fe20000010807 */
[----:B------:R-:W-:Y:S01]  /*b100*/  F2FP.F16.F32.PACK_AB R7, R64, R47 ;  /* 0x0000002f4007723e */ /* 0x000fe200000000ff */
[----:B------:R-:W-:Y:S01]  /*b110*/  FFMA.FTZ R42, R6, R42, R41 ;  /* 0x0000002a062a7223 */ /* 0x000fe20000010029 */
[----:B------:R-:W-:-:S02]  /*b120*/  F2FP.F16.F32.PACK_AB R4, R61, R62 ;  /* 0x0000003e3d04723e */ /* 0x000fc400000000ff */
[----:B------:R-:W-:Y:S02]  /*b130*/  F2FP.F16.F32.PACK_AB R6, R44, R45 ;  /* 0x0000002d2c06723e */ /* 0x000fe400000000ff */
[----:B------:R-:W-:-:S05]  /*b140*/  F2FP.F16.F32.PACK_AB R5, R42, R5 ;  /* 0x000000052a05723e */ /* 0x000fca00000000ff */
[----:B------:R2:W-:Y:S02]  /*b150*/  STS.128 [R205+0x4000], R4 ;  /* 0x00400004cd007388 */ /* 0x0005e40000000c00 */
.L_x_1628:
[----:B------:R-:W-:Y:S05]  /*b160*/  BSYNC B1 ;  /* 0x0000000000017941 */ /* 0x000fea0003800000 */
.L_x_1627:
[----:B------:R-:W-:Y:S01]  /*b170*/  ISETP.GE.AND P0, PT, R213, R0, PT ;  /* 0x00000000d500720c */ /* 0x000fe20003f06270 */
[----:B------:R-:W-:-:S12]  /*b180*/  BSSY B1, `(.L_x_1631) ;  /* 0x000005d000017945 */ /* 0x000fd80003800000 */
[----:B------:R-:W-:Y:S05]  /*b190*/  @P0 BRA `(.L_x_1632) ;  /* 0x00000004006c0947 */ /* 0x000fea0003800000 */
[----:B-12---:R-:W1:Y:S01]  /*b1a0*/  LDC R4, c[0x0][0x3f4] ;  /* 0x0000fd00ff047b82 */ /* 0x006e620000000800 */
[----:B------:R-:W-:Y:S01]  /*b1b0*/  BSSY B2, `(.L_x_1633) ;  /* 0x000002e000027945 */ /* 0x000fe20003800000 */
[-C--:B-1----:R-:W-:Y:S02]  /*b1c0*/  ISETP.GE.AND P0, PT, R18, R4.reuse, PT ;  /* 0x000000041200720c */ /* 0x082fe40003f06270 */
[----:B------:R-:W-:-:S11]  /*b1d0*/  ISETP.GE.AND P1, PT, R185, R4, PT ;  /* 0x00000004b900720c */ /* 0x000fd60003f26270 */
[----:B------:R-:W-:Y:S05]  /*b1e0*/  @P0 BRA `(.L_x_1634) ;  /* 0x0000000000a80947 */ /* 0x000fea0003800000 */
[----:B------:R-:W1:Y:S01]  /*b1f0*/  LDS.128 R4, [R205+0x1000] ;  /* 0x00100000cd047984 */ /* 0x000e620000000c00 */
[----:B------:R-:W-:Y:S01]  /*b200*/  SHF.R.U32.HI R41, RZ, 0x10, R39 ;  /* 0x00000010ff297819 */ /* 0x000fe20000011627 */
[----:B------:R-:W-:Y:S01]  /*b210*/  HADD2.F32 R40, -RZ, R59.H0_H0 ;  /* 0x2000003bff287230 */ /* 0x000fe20000004100 */
[----:B------:R-:W-:Y:S01]  /*b220*/  SHF.R.U32.HI R43, RZ, 0x10, R35 ;  /* 0x00000010ff2b7819 */ /* 0x000fe20000011623 */
[--C-:B------:R-:W-:Y:S01]  /*b230*/  HADD2.F32 R42, -RZ, R58.reuse.H0_H0 ;  /* 0x2000003aff2a7230 */ /* 0x100fe20000004100 */
[----:B------:R-:W-:Y:S01]  /*b240*/  SHF.R.U64 R51, R38, 0x10, R39 ;  /* 0x0000001026337819 */ /* 0x000fe20000001227 */
[----:B------:R-:W-:Y:S01]  /*b250*/  HADD2.F32 R41, -RZ, R41.H0_H0 ;  /* 0x20000029ff297230 */ /* 0x000fe20000004100 */
[----:B------:R-:W-:Y:S01]  /*b260*/  SHF.R.U64 R47, R34, 0x10, R35 ;  /* 0x00000010222f7819 */ /* 0x000fe20000001223 */
[----:B------:R-:W-:Y:S02]  /*b270*/  HADD2.F32 R43, -RZ, R43.H0_H0 ;  /* 0x2000002bff2b7230 */ /* 0x000fe40000004100 */
[----:B------:R-:W-:-:S02]  /*b280*/  HADD2.F32 R58, -RZ, R58.H1_H1 ;  /* 0x3000003aff3a7230 */ /* 0x000fc40000004100 */
[----:B------:R-:W-:Y:S02]  /*b290*/  HADD2.F32 R59, -RZ, R59.H1_H1 ;  /* 0x3000003bff3b7230 */ /* 0x000fe40000004100 */
[--C-:B-1----:R-:W-:Y:S02]  /*b2a0*/  HADD2.F32 R39, -RZ, R7.reuse.H1_H1 ;  /* 0x30000007ff277230 */ /* 0x102fe40000004100 */
[----:B------:R-:W-:Y:S02]  /*b2b0*/  HADD2.F32 R38, -RZ, R7.H0_H0 ;  /* 0x20000007ff267230 */ /* 0x000fe40000004100 */
[--C-:B------:R-:W-:Y:S02]  /*b2c0*/  HADD2.F32 R7, -RZ, R4.reuse.H0_H0 ;  /* 0x20000004ff077230 */ /* 0x100fe40000004100 */
[C---:B------:R-:W-:Y:S01]  /*b2d0*/  FMUL.FTZ R46, R39.reuse, R41 ;  /* 0x00000029272e7220 */ /* 0x040fe20000410000 */
[----:B------:R-:W-:Y:S02]  /*b2e0*/  HADD2.F32 R4, -RZ, R4.H1_H1 ;  /* 0x30000004ff047230 */ /* 0x000fe40000004100 */
[----:B------:R-:W-:Y:S01]  /*b2f0*/  FMUL.FTZ R45, R39, R43 ;  /* 0x0000002b272d7220 */ /* 0x000fe20000410000 */
[----:B------:R-:W-:-:S02]  /*b300*/  HADD2.F32 R34, -RZ, R6.H0_H0 ;  /* 0x20000006ff227230 */ /* 0x000fc40000004100 */
[----:B------:R-:W-:Y:S01]  /*b310*/  FFMA.FTZ R60, R38, R43, R46 ;  /* 0x0000002b263c7223 */ /* 0x000fe2000001002e */
[----:B------:R-:W-:Y:S02]  /*b320*/  HADD2.F32 R35, -RZ, R6.H1_H1 ;  /* 0x30000006ff237230 */ /* 0x000fe40000004100 */
[----:B------:R-:W-:Y:S01]  /*b330*/  FMUL.FTZ R44, R4, R42 ;  /* 0x0000002a042c7220 */ /* 0x000fe20000410000 */
[--C-:B------:R-:W-:Y:S02]  /*b340*/  HADD2.F32 R6, -RZ, R5.reuse.H0_H0 ;  /* 0x20000005ff067230 */ /* 0x100fe40000004100 */
[----:B------:R-:W-:Y:S01]  /*b350*/  FFMA.FTZ R45, R38, R41, -R45 ;  /* 0x00000029262d7223 */ /* 0x000fe2000001082d */
[-C--:B------:R-:W-:Y:S01]  /*b360*/  FMUL.FTZ R46, R4, R40.reuse ;  /* 0x00000028042e7220 */ /* 0x080fe20000410000 */
[----:B------:R-:W-:Y:S02]  /*b370*/  HADD2.F32 R5, -RZ, R5.H1_H1 ;  /* 0x30000005ff057230 */ /* 0x000fe40000004100 */
[----:B------:R-:W-:Y:S01]  /*b380*/  FFMA.FTZ R44, R7, R40, -R44 ;  /* 0x00000028072c7223 */ /* 0x000fe2000001082c */
[----:B------:R-:W-:-:S02]  /*b390*/  HADD2.F32 R38, -RZ, R47.H0_H0 ;  /* 0x2000002fff267230 */ /* 0x000fc40000004100 */
[----:B------:R-:W-:Y:S01]  /*b3a0*/  FFMA.FTZ R39, R7, R42, R46 ;  /* 0x0000002a07277223 */ /* 0x000fe2000001002e */
[----:B------:R-:W-:Y:S02]  /*b3b0*/  HADD2.F32 R4, -RZ, R51.H0_H0 ;  /* 0x20000033ff047230 */ /* 0x000fe40000004100 */
[C---:B------:R-:W-:Y:S01]  /*b3c0*/  FMUL.FTZ R41, R35.reuse, R58 ;  /* 0x0000003a23297220 */ /* 0x040fe20000410000 */
[-C--:B------:R-:W-:Y:S01]  /*b3d0*/  FMUL.FTZ R43, R35, R59.reuse ;  /* 0x0000003b232b7220 */ /* 0x080fe20000410000 */
[C---:B------:R-:W-:Y:S01]  /*b3e0*/  FMUL.FTZ R7, R5.reuse, R38 ;  /* 0x0000002605077220 */ /* 0x040fe20000410000 */
[----:B------:R-:W-:Y:S01]  /*b3f0*/  FMUL.FTZ R35, R5, R4 ;  /* 0x0000000405237220 */ /* 0x000fe20000410000 */
[C---:B------:R-:W-:Y:S01]  /*b400*/  FFMA.FTZ R41, R34.reuse, R59, -R41 ;  /* 0x0000003b22297223 */ /* 0x040fe20000010829 */
[----:B------:R-:W-:Y:S01]  /*b410*/  FFMA.FTZ R34, R34, R58, R43 ;  /* 0x0000003a22227223 */ /* 0x000fe2000001002b */
[C---:B------:R-:W-:Y:S01]  /*b420*/  FFMA.FTZ R5, R6.reuse, R4, -R7 ;  /* 0x0000000406057223 */ /* 0x040fe20000010807 */
[----:B------:R-:W-:Y:S01]  /*b430*/  FFMA.FTZ R38, R6, R38, R35 ;  /* 0x0000002606267223 */ /* 0x000fe20000010023 */
[----:B------:R-:W-:-:S02]  /*b440*/  F2FP.F16.F32.PACK_AB R7, R60, R45 ;  /* 0x0000002d3c07723e */ /* 0x000fc400000000ff */
[----:B------:R-:W-:Y:S02]  /*b450*/  F2FP.F16.F32.PACK_AB R6, R34, R41 ;  /* 0x000000292206723e */ /* 0x000fe400000000ff */
[----:B------:R-:W-:Y:S02]  /*b460*/  F2FP.F16.F32.PACK_AB R4, R39, R44 ;  /* 0x0000002c2704723e */ /* 0x000fe400000000ff */
[----:B------:R-:W-:-:S05]  /*b470*/  F2FP.F16.F32.PACK_AB R5, R38, R5 ;  /* 0x000000052605723e */ /* 0x000fca00000000ff */
[----:B------:R1:W-:Y:S02]  /*b480*/  STS.128 [R205+0x1000], R4 ;  /* 0x00100004cd007388 */ /* 0x0003e40000000c00 */
.L_x_1634:
[----:B------:R-:W-:Y:S05]  /*b490*/  BSYNC B2 ;  /* 0x0000000000027941 */ /* 0x000fea0003800000 */
.L_x_1633:
[----:B------:R-:W-:Y:S05]  /*b4a0*/  @P1 BRA `(.L_x_1632) ;  /* 0x0000000000a81947 */ /* 0x000fea0003800000 */
[----:B-1----:R-:W1:Y:S01]  /*b4b0*/  LDS.128 R4, [R205+0x5000] ;  /* 0x00500000cd047984 */ /* 0x002e620000000c00 */
[----:B------:R-:W-:Y:S01]  /*b4c0*/  SHF.R.U32.HI R35, RZ, 0x10, R33 ;  /* 0x00000010ff237819 */ /* 0x000fe20000011621 */
[----:B------:R-:W-:Y:S01]  /*b4d0*/  HADD2.F32 R34, -RZ, R54.H0_H0 ;  /* 0x20000036ff227230 */ /* 0x000fe20000004100 */
[----:B------:R-:W-:Y:S01]  /*b4e0*/  SHF.R.U32.HI R39, RZ, 0x10, R31 ;  /* 0x00000010ff277819 */ /* 0x000fe2000001161f */
[----:B------:R-:W-:Y:S01]  /*b4f0*/  HADD2.F32 R38, -RZ, R53.H0_H0 ;  /* 0x20000035ff267230 */ /* 0x000fe20000004100 */
        /* <DEDUP_REMOVED lines=24> */
[CC--:B------:R-:W-:Y:S01]  /*b680*/  FMUL.FTZ R35, R31.reuse, R53.reuse ;  /* 0x000000351f237220 */ /* 0x0c0fe20000410000 */
[----:B------:R-:W-:Y:S01]  /*b690*/  FMUL.FTZ R34, R31, R54 ;  /* 0x000000361f227220 */ /* 0x000fe20000410000 */
        /* <DEDUP_REMOVED lines=11> */
.L_x_1632:
[----:B------:R-:W-:Y:S05]  /*b750*/  BSYNC B1 ;  /* 0x0000000000017941 */ /* 0x000fea0003800000 */
.L_x_1631:
[----:B------:R-:W-:Y:S01]  /*b760*/  ISETP.GE.AND P0, PT, R212, R0, PT ;  /* 0x00000000d400720c */ /* 0x000fe20003f06270 */
[----:B------:R-:W-:-:S12]  /*b770*/  BSSY B1, `(.L_x_1635) ;  /* 0x000005d000017945 */ /* 0x000fd80003800000 */
[----:B------:R-:W-:Y:S05]  /*b780*/  @P0 BRA `(.L_x_1636) ;  /* 0x00000004006c0947 */ /* 0x000fea0003800000 */
[----:B-123--:R-:W1:Y:S01]  /*b790*/  LDC R4, c[0x0][0x3f4] ;  /* 0x0000fd00ff047b82 */ /* 0x00ee620000000800 */
        /* <DEDUP_REMOVED lines=46> */
.L_x_1638:
[----:B------:R-:W-:Y:S05]  /*ba80*/  BSYNC B2 ;  /* 0x0000000000027941 */ /* 0x000fea0003800000 */
.L_x_1637:
[----:B------:R-:W-:Y:S05]  /*ba90*/  @P1 BRA `(.L_x_1636) ;  /* 0x0000000000a81947 */ /* 0x000fea0003800000 */
[----:B-1----:R-:W1:Y:S01]  /*baa0*/  LDS.128 R4, [R205+0x6000] ;  /* 0x00600000cd047984 */ /* 0x002e620000000c00 */
[----:B------:R-:W-:Y:S01]  /*bab0*/  SHF.R.U32.HI R27, RZ, 0x10, R21 ;  /* 0x00000010ff1b7819 */ /* 0x000fe20000011615 */
[----:B------:R-:W-:Y:S01]  /*bac0*/  HADD2.F32 R26, -RZ, R52.H0_H0 ;  /* 0x20000034ff1a7230 */ /* 0x000fe20000004100 */
[--C-:B------:R-:W-:Y:S01]  /*bad0*/  SHF.R.U32.HI R29, RZ, 0x10, R25.reuse ;  /* 0x00000010ff1d7819 */ /* 0x100fe20000011619 */
        /* <DEDUP_REMOVED lines=38> */
.L_x_1636:
[----:B------:R-:W-:Y:S05]  /*bd40*/  BSYNC B1 ;  /* 0x0000000000017941 */ /* 0x000fea0003800000 */
.L_x_1635:
[----:B------:R-:W-:-:S13]  /*bd50*/  ISETP.GE.AND P0, PT, R211, R0, PT ;  /* 0x00000000d300720c */ /* 0x000fda0003f06270 */
[----:B------:R-:W-:Y:S05]  /*bd60*/  @P0 BRA `(.L_x_1639) ;  /* 0x0000002800b40947 */ /* 0x000fea0003800000 */
[----:B------:R-:W5:Y:S01]  /*bd70*/  LDC R0, c[0x0][0x3f4] ;  /* 0x0000fd00ff007b82 */ /* 0x000f620000000800 */
[----:B------:R-:W-:Y:S01]  /*bd80*/  BSSY B1, `(.L_x_1640) ;  /* 0x000002e000017945 */ /* 0x000fe20003800000 */
[-C--:B-----5:R-:W-:Y:S02]  /*bd90*/  ISETP.GE.AND P0, PT, R18, R0.reuse, PT ;  /* 0x000000001200720c */ /* 0x0a0fe40003f06270 */
[----:B------:R-:W-:-:S11]  /*bda0*/  ISETP.GE.AND P1, PT, R185, R0, PT ;  /* 0x00000000b900720c */ /* 0x000fd60003f26270 */
[----:B------:R-:W-:Y:S05]  /*bdb0*/  @P0 BRA `(.L_x_1641) ;  /* 0x0000000000a80947 */ /* 0x000fea0003800000 */
[----:B-1234-:R-:W1:Y:S01]  /*bdc0*/  LDS.128 R4, [R205+0x3000] ;  /* 0x00300000cd047984 */ /* 0x01ee620000000c00 */
[----:B------:R-:W-:Y:S01]  /*bdd0*/  SHF.R.U32.HI R20, RZ, 0x10, R15 ;  /* 0x00000010ff147819 */ /* 0x000fe2000001160f */
[--C-:B------:R-:W-:Y:S01]  /*bde0*/  HADD2.F32 R21, -RZ, R49.reuse.H0_H0 ;  /* 0x20000031ff157230 */ /* 0x100fe20000004100 */
[----:B------:R-:W-:Y:S01]  /*bdf0*/  SHF.R.U32.HI R24, RZ, 0x10, R9 ;  /* 0x00000010ff187819 */ /* 0x000fe20000011609 */
[----:B------:R-:W-:Y:S01]  /*be00*/  HADD2.F32 R49, -RZ, R49.H1_H1 ;  /* 0x30000031ff317230 */ /* 0x000fe20000004100 */
[----:B------:R-:W-:Y:S01]  /*be10*/  SHF.R.U64 R30, R14, 0x10, R15 ;  /* 0x000000100e1e7819 */ /* 0x000fe2000000120f */
[----:B------:R-:W-:Y:S01]  /*be20*/  HADD2.F32 R20, -RZ, R20.H0_H0 ;  /* 0x20000014ff147230 */ /* 0x000fe20000004100 */
[----:B------:R-:W-:Y:S01]  /*be30*/  SHF.R.U64 R28, R8, 0x10, R9 ;  /* 0x00000010081c7819 */ /* 0x000fe20000001209 */
[----:B------:R-:W-:Y:S02]  /*be40*/  HADD2.F32 R24, -RZ, R24.H0_H0 ;  /* 0x20000018ff187230 */ /* 0x000fe40000004100 */
[----:B------:R-:W-:-:S02]  /*be50*/  HADD2.F32 R15, -RZ, R50.H0_H0 ;  /* 0x20000032ff0f7230 */ /* 0x000fc40000004100 */
        /* <DEDUP_REMOVED lines=8> */
[C---:B------:R-:W-:Y:S01]  /*bee0*/  FFMA.FTZ R29, R9.reuse, R24, R27 ;  /* 0x00000018091d7223 */ /* 0x040fe2000001001b */
[----:B------:R-:W-:Y:S02]  /*bef0*/  HADD2.F32 R8, -RZ, R6.H1_H1 ;  /* 0x30000006ff087230 */ /* 0x000fe40000004100 */
[C---:B------:R-:W-:Y:S01]  /*bf00*/  FMUL.FTZ R25, R4.reuse, R21 ;  /* 0x0000001504197220 */ /* 0x040fe20000410000 */
[--C-:B------:R-:W-:Y:S02]  /*bf10*/  HADD2.F32 R6, -RZ, R5.reuse.H0_H0 ;  /* 0x20000005ff067230 */ /* 0x100fe40000004100 */
[----:B------:R-:W-:Y:S01]  /*bf20*/  FFMA.FTZ R26, R9, R20, -R26 ;  /* 0x00000014091a7223 */ /* 0x000fe2000001081a */
[-C--:B------:R-:W-:Y:S01]  /*bf30*/  FMUL.FTZ R27, R4, R15.reuse ;  /* 0x0000000f041b7220 */ /* 0x080fe20000410000 */
[----:B------:R-:W-:Y:S02]  /*bf40*/  HADD2.F32 R5, -RZ, R5.H1_H1 ;  /* 0x30000005ff057230 */ /* 0x000fe40000004100 */
[----:B------:R-:W-:Y:S01]  /*bf50*/  FFMA.FTZ R25, R0, R15, -R25 ;  /* 0x0000000f00197223 */ /* 0x000fe20000010819 */
[----:B------:R-:W-:-:S02]  /*bf60*/  HADD2.F32 R9, -RZ, R28.H0_H0 ;  /* 0x2000001cff097230 */ /* 0x000fc40000004100 */
[C---:B------:R-:W-:Y:S01]  /*bf70*/  FMUL.FTZ R14, R8.reuse, R49 ;  /* 0x00000031080e7220 */ /* 0x040fe20000410000 */
[----:B------:R-:W-:Y:S02]  /*bf80*/  HADD2.F32 R4, -RZ, R30.H0_H0 ;  /* 0x2000001eff047230 */ /* 0x000fe40000004100 */
[-C--:B------:R-:W-:Y:S01]  /*bf90*/  FMUL.FTZ R20, R8, R50.reuse ;  /* 0x0000003208147220 */ /* 0x080fe20000410000 */
[----:B------:R-:W-:Y:S01]  /*bfa0*/  FFMA.FTZ R0, R0, R21, R27 ;  /* 0x0000001500007223 */ /* 0x000fe2000001001b */
[----:B------:R-:W-:Y:S01]  /*bfb0*/  FMUL.FTZ R15, R5, R9 ;  /* 0x00000009050f7220 */ /* 0x000fe20000410000 */
[----:B------:R-:W-:Y:S01]  /*bfc0*/  FFMA.FTZ R14, R7, R50, -R14 ;  /* 0x00000032070e7223 */ /* 0x000fe2000001080e */
[-C--:B------:R-:W-:Y:S01]  /*bfd0*/  FMUL.FTZ R8, R5, R4.reuse ;  /* 0x0000000405087220 */ /* 0x080fe20000410000 */
[----:B------:R-:W-:Y:S01]  /*bfe0*/  FFMA.FTZ R49, R7, R49, R20 ;  /* 0x0000003107317223 */ /* 0x000fe20000010014 */
[C---:B------:R-:W-:Y:S01]  /*bff0*/  FFMA.FTZ R5, R6.reuse, R4, -R15 ;  /* 0x0000000406057223 */ /* 0x040fe2000001080f */
[----:B------:R-:W-:Y:S01]  /*c000*/  F2FP.F16.F32.PACK_AB R7, R29, R26 ;  /* 0x0000001a1d07723e */ /* 0x000fe200000000ff */
[----:B------:R-:W-:Y:S01]  /*c010*/  FFMA.FTZ R8, R6, R9, R8 ;  /* 0x0000000906087223 */ /* 0x000fe20000010008 */
[----:B------:R-:W-:-:S02]  /*c020*/  F2FP.F16.F32.PACK_AB R4, R0, R25 ;  /* 0x000000190004723e */ /* 0x000fc400000000ff */
[----:B------:R-:W-:Y:S02]  /*c030*/  F2FP.F16.F32.PACK_AB R6, R49, R14 ;  /* 0x0000000e3106723e */ /* 0x000fe400000000ff */
[----:B------:R-:W-:-:S05]  /*c040*/  F2FP.F16.F32.PACK_AB R5, R8, R5 ;  /* 0x000000050805723e */ /* 0x000fca00000000ff */
[----:B------:R1:W-:Y:S02]  /*c050*/  STS.128 [R205+0x3000], R4 ;  /* 0x00300004cd007388 */ /* 0x0003e40000000c00 */
.L_x_1641:
[----:B------:R-:W-:Y:S05]  /*c060*/  BSYNC B1 ;  /* 0x0000000000017941 */ /* 0x000fea0003800000 */
.L_x_1640:
[----:B------:R-:W-:Y:S05]  /*c070*/  @P1 BRA `(.L_x_1639) ;  /* 0x0000002400f01947 */ /* 0x000fea0003800000 */
[----:B-1234-:R-:W1:Y:S01]  /*c080*/  LDS.128 R4, [R205+0x7000] ;  /* 0x00700000cd047984 */ /* 0x01ee620000000c00 */
[--C-:B------:R-:W-:Y:S02]  /*c090*/  SHF.R.U64 R26, R12, 0x10, R13.reuse ;  /* 0x000000100c1a7819 */ /* 0x100fe4000000120d */
[----:B------:R-:W-:Y:S01]  /*c0a0*/  SHF.R.U32.HI R12, RZ, 0x10, R13 ;  /* 0x00000010ff0c7819 */ /* 0x000fe2000001160d */
[----:B------:R-:W-:Y:S01]  /*c0b0*/  HADD2.F32 R13, -RZ, R3.H0_H0 ;  /* 0x20000003ff0d7230 */ /* 0x000fe20000004100 */
[--C-:B------:R-:W-:Y:S02]  /*c0c0*/  SHF.R.U32.HI R14, RZ, 0x10, R11.reuse ;  /* 0x00000010ff0e7819 */ /* 0x100fe4000001160b */
[----:B------:R-:W-:Y:S01]  /*c0d0*/  SHF.R.U64 R24, R10, 0x10, R11 ;  /* 0x000000100a187819 */ /* 0x000fe2000000120b */
[----:B------:R-:W-:Y:S02]  /*c0e0*/  HADD2.F32 R12, -RZ, R12.H0_H0 ;  /* 0x2000000cff0c7230 */ /* 0x000fe40000004100 */
[----:B------:R-:W-:-:S02]  /*c0f0*/  HADD2.F32 R14, -RZ, R14.H0_H0 ;  /* 0x2000000eff0e7230 */ /* 0x000fc40000004100 */
[--C-:B------:R-:W-:Y:S02]  /*c100*/  HADD2.F32 R11, -RZ, R48.reuse.H0_H0 ;  /* 0x20000030ff0b7230 */ /* 0x100fe40000004100 */
[----:B------:R-:W-:Y:S02]  /*c110*/  HADD2.F32 R48, -RZ, R48.H1_H1 ;  /* 0x30000030ff307230 */ /* 0x000fe40000004100 */
[--C-:B-1----:R-:W-:Y:S02]  /*c120*/  HADD2.F32 R10, -RZ, R7.reuse.H1_H1 ;  /* 0x30000007ff0a7230 */ /* 0x102fe40000004100 */
[----:B------:R-:W-:Y:S02]  /*c130*/  HADD2.F32 R9, -RZ, R7.H0_H0 ;  /* 0x20000007ff097230 */ /* 0x000fe40000004100 */
[--C-:B------:R-:W-:Y:S02]  /*c140*/  HADD2.F32 R0, -RZ, R4.reuse.H0_H0 ;  /* 0x20000004ff007230 */ /* 0x100fe40000004100 */
[C---:B------:R-:W-:Y:S01]  /*c150*/  FMUL.FTZ R20, R10.reuse, R14 ;  /* 0x0000000e0a147220 */ /* 0x040fe20000410000 */
[----:B------:R-:W-:Y:S01]  /*c160*/  FMUL.FTZ R21, R10, R12 ;  /* 0x0000000c0a157220 */ /* 0x000fe20000410000 */
[----:B------:R-:W-:-:S02]  /*c170*/  HADD2.F32 R4, -RZ, R4.H1_H1 ;  /* 0x30000004ff047230 */ /* 0x000fc40000004100 */
[C---:B------:R-:W-:Y:S01]  /*c180*/  FFMA.FTZ R20, R9.reuse, R12, -R20 ;  /* 0x0000000c09147223 */ /* 0x040fe20000010814 */
[----:B------:R-:W-:Y:S01]  /*c190*/  FFMA.FTZ R25, R9, R14, R21 ;  /* 0x0000000e09197223 */ /* 0x000fe20000010015 */
[--C-:B------:R-:W-:Y:S02]  /*c1a0*/  HADD2.F32 R7, -RZ, R6.reuse.H0_H0 ;  /* 0x20000006ff077230 */ /* 0x100fe40000004100 */
[C---:B------:R-:W-:Y:S01]  /*c1b0*/  FMUL.FTZ R15, R4.reuse, R13 ;  /* 0x0000000d040f7220 */ /* 0x040fe20000410000 */
[----:B------:R-:W-:Y:S02]  /*c1c0*/  HADD2.F32 R8, -RZ, R6.H1_H1 ;  /* 0x30000006ff087230 */ /* 0x000fe40000004100 */
[-C--:B------:R-:W-:Y:S01]  /*c1d0*/  FMUL.FTZ R21, R4, R11.reuse ;  /* 0x0000000b04157220 */ /* 0x080fe20000410000 */
[----:B------:R-:W-:Y:S02]  /*c1e0*/  HADD2.F32 R9, -RZ, R3.H1_H1 ;  /* 0x30000003ff097230 */ /* 0x000fe40000004100 */
[----:B------:R-:W-:Y:S01]  /*c1f0*/  FFMA.FTZ R15, R0, R11, -R15 ;  /* 0x0000000b000f7223 */ /* 0x000fe2000001080f */
[----:B------:R-:W-:-:S02]  /*c200*/  HADD2.F32 R6, -RZ, R5.H0_H0 ;  /* 0x20000005ff067230 */ /* 0x000fc40000004100 */
[----:B------:R-:W-:Y:S01]  /*c210*/  FFMA.FTZ R0, R0, R13, R21 ;  /* 0x0000000d00007223 */ /* 0x000fe20000010015 */
[----:B------:R-:W-:Y:S02]  /*c220*/  HADD2.F32 R5, -RZ, R5.H1_H1 ;  /* 0x30000005ff057230 */ /* 0x000fe40000004100 */
[CC--:B------:R-:W-:Y:S01]  /*c230*/  FMUL.FTZ R10, R8.reuse, R9.reuse ;  /* 0x00000009080a7220 */ /* 0x0c0fe20000410000 */
[----:B------:R-:W-:Y:S02]  /*c240*/  HADD2.F32 R4, -RZ, R24.H0_H0 ;  /* 0x20000018ff047230 */ /* 0x000fe40000004100 */
[-C--:B------:R-:W-:Y:S01]  /*c250*/  FMUL.FTZ R8, R8, R48.reuse ;  /* 0x0000003008087220 */ /* 0x080fe20000410000 */
[----:B------:R-:W-:Y:S02]  /*c260*/  HADD2.F32 R3, -RZ, R26.H0_H0 ;  /* 0x2000001aff037230 */ /* 0x000fe40000004100 */
[----:B------:R-:W-:Y:S01]  /*c270*/  FFMA.FTZ R10, R7, R48, -R10 ;  /* 0x00000030070a7223 */ /* 0x000fe2000001080a */
[----:B------:R-:W-:Y:S01]  /*c280*/  FMUL.FTZ R11, R5, R4 ;  /* 0x00000004050b7220 */ /* 0x000fe20000410000 */
[----:B------:R-:W-:Y:S01]  /*c290*/  FFMA.FTZ R9, R7, R9, R8 ;  /* 0x0000000907097223 */ /* 0x000fe20000010008 */
[-C--:B------:R-:W-:Y:S01]  /*c2a0*/  FMUL.FTZ R13, R5, R3.reuse ;  /* 0x00000003050d7220 */ /* 0x080fe20000410000 */
[----:B------:R-:W-:Y:S01]  /*c2b0*/  F2FP.F16.F32.PACK_AB R7, R25, R20 ;  /* 0x000000141907723e */ /* 0x000fe200000000ff */
[----:B------:R-:W-:-:S02]  /*c2c0*/  FFMA.FTZ R5, R6, R3, -R11 ;  /* 0x0000000306057223 */ /* 0x000fc4000001080b */
[----:B------:R-:W-:Y:S01]  /*c2d0*/  FFMA.FTZ R8, R6, R4, R13 ;  /* 0x0000000406087223 */ /* 0x000fe2000001000d */
[----:B------:R-:W-:Y:S02]  /*c2e0*/  F2FP.F16.F32.PACK_AB R6, R9, R10 ;  /* 0x0000000a0906723e */ /* 0x000fe400000000ff */
[----:B------:R-:W-:Y:S02]  /*c2f0*/  F2FP.F16.F32.PACK_AB R4, R0, R15 ;  /* 0x0000000f0004723e */ /* 0x000fe400000000ff */
[----:B------:R-:W-:-:S05]  /*c300*/  F2FP.F16.F32.PACK_AB R5, R8, R5 ;  /* 0x000000050805723e */ /* 0x000fca00000000ff */
[----:B------:R1:W-:Y:S01]  /*c310*/  STS.128 [R205+0x7000], R4 ;  /* 0x00700004cd007388 */ /* 0x0003e20000000c00 */
[----:B------:R-:W-:Y:S05]  /*c320*/  BRA `(.L_x_1639) ;  /* 0x0000002400447947 */ /* 0x000fea0003800000 */
.L_x_1612:
[----:B------:R-:W0:Y:S01]  /*c330*/  LDC R0, c[0x0][0x448] ;  /* 0x00011200ff007b82 */ /* 0x000e220000000800 */
[----:B------:R-:W-:Y:S01]  /*c340*/  ULDC.64 UR4, c[0x0][0x3f8] ;  /* 0x0000fe0000047ab9 */ /* 0x000fe20000000a00 */
[----:B------:R-:W-:Y:S01]  /*c350*/  ULDC.64 UR6, c[0x0][0x408] ;  /* 0x0001020000067ab9 */ /* 0x000fe20000000a00 */
[----:B------:R-:W-:Y:S02]  /*c360*/  IMAD.MOV.U32 R25, RZ, RZ, R27 ;  /* 0x000000ffff197224 */ /* 0x000fe400078e001b */
[----:B------:R-:W-:Y:S01]  /*c370*/  IMAD.MOV.U32 R113, RZ, RZ, R29 ;  /* 0x000000ffff717224 */ /* 0x000fe200078e001d */
[----:B0-----:R-:W-:-:S13]  /*c380*/  ISETP.NE.AND P0, PT, R0, 0x1, PT ;  /* 0x000000010000780c */ /* 0x001fda0003f05270 */
[----:B------:R-:W0:Y:S08]  /*c390*/  @P0 LDC R4, c[0x0][0x44c] ;  /* 0x00011300ff040b82 */ /* 0x000e300000000800 */
[----:B------:R-:W1:Y:S01]  /*c3a0*/  @P0 LDC R5, c[0x0][0x450] ;  /* 0x00011400ff050b82 */ /* 0x000e620000000800 */
[----:B0-----:R-:W-:-:S05]  /*c3b0*/  @P0 IMAD.HI.U32 R4, R3, R4, RZ ;  /* 0x0000000403040227 */ /* 0x001fca00078e00ff */
[----:B-1----:R-:W-:-:S04]  /*c3c0*/  @P0 SHF.R.U32.HI R3, RZ, R5, R4 ;  /* 0x00000005ff030219 */ /* 0x002fc80000011604 */
[----:B------:R-:W-:Y:S01]  /*c3d0*/  SHF.R.S32.HI R4, RZ, 0x1f, R3 ;  /* 0x0000001fff047819 */ /* 0x000fe20000011403 */
[----:B------:R-:W-:-:S04]  /*c3e0*/  IMAD.WIDE.U32 R24, R3, UR4, R24 ;  /* 0x0000000403187c25 */ /* 0x000fc8000f8e0018 */
[C---:B------:R-:W-:Y:S02]  /*c3f0*/  IMAD R6, R4.reuse, UR4, RZ ;  /* 0x0000000404067c24 */ /* 0x040fe4000f8e02ff */
[----:B------:R-:W-:Y:S02]  /*c400*/  IMAD R4, R4, UR6, RZ ;  /* 0x0000000604047c24 */ /* 0x000fe4000f8e02ff */
[C---:B------:R-:W-:Y:S01]  /*c410*/  IMAD R5, R3.reuse, UR5, R6 ;  /* 0x0000000503057c24 */ /* 0x040fe2000f8e0206 */
[----:B------:R-:W-:Y:S01]  /*c420*/  ULDC.64 UR4, c[0x0][0x3e8] ;  /* 0x0000fa0000047ab9 */ /* 0x000fe20000000a00 */
[C---:B------:R-:W-:Y:S01]  /*c430*/  IMAD.WIDE.U32 R112, R3.reuse, UR6, R112 ;  /* 0x0000000603707c25 */ /* 0x040fe2000f8e0070 */
[----:B------:R-:W-:Y:S01]  /*c440*/  LEA R32, P0, R24, UR4, 0x1 ;  /* 0x0000000418207c11 */ /* 0x000fe2000f8008ff */
[----:B------:R-:W-:Y:S02]  /*c450*/  UMOV UR4, 0xffffffff ;  /* 0xffffffff00047882 */ /* 0x000fe40000000000 */
[----:B------:R-:W-:Y:S01]  /*c460*/  IMAD R3, R3, UR7, R4 ;  /* 0x0000000703037c24 */ /* 0x000fe2000f8e0204 */
[----:B------:R-:W-:Y:S01]  /*c470*/  ULDC.64 UR6, c[0x0][0x400] ;  /* 0x0001000000067ab9 */ /* 0x000fe20000000a00 */
[----:B------:R-:W-:Y:S01]  /*c480*/  IMAD.IADD R5, R25, 0x1, R5 ;  /* 0x0000000119057824 */ /* 0x000fe200078e0205 */
[----:B------:R-:W-:Y:S01]  /*c490*/  LEA R34, P1, R112, UR6, 0x1 ;  /* 0x0000000670227c11 */ /* 0x000fe2000f8208ff */
[----:B------:R-:W-:-:S03]  /*c4a0*/  IMAD.IADD R3, R113, 0x1, R3 ;  /* 0x0000000171037824 */ /* 0x000fc600078e0203 */
[----:B------:R-:W-:Y:S02]  /*c4b0*/  LEA.HI.X R35, R24, UR5, R5, 0x1, P0 ;  /* 0x0000000518237c11 */ /* 0x000fe400080f0c05 */
[----:B------:R-:W-:Y:S01]  /*c4c0*/  LEA.HI.X R33, R112, UR7, R3, 0x1, P1 ;  /* 0x0000000770217c11 */ /* 0x000fe200088f0c03 */
[----:B------:R-:W-:Y:S06]  /*c4d0*/  BRA.DIV UR4, `(.L_x_1642) ;  /* 0x000001ce048c7947 */ /* 0x000fec000b800000 */
[----:B------:R-:W0:Y:S01]  /*c4e0*/  LDC R53, c[0x0][0x3f4] ;  /* 0x0000fd00ff357b82 */ /* 0x000e220000000800 */
[----:B------:R-:W1:Y:S01]  /*c4f0*/  SHFL.IDX PT, R4, R32, RZ, 0x181f ;  /* 0x00181fff20047589 */ /* 0x000e6200000e0000 */
[----:B------:R-:W-:-:S03]  /*c500*/  IMAD R0, R187, R0, RZ ;  /* 0x00000000bb007224 */ /* 0x000fc600078e02ff */
[----:B------:R-:W2:Y:S04]  /*c510*/  SHFL.IDX PT, R3, R35, RZ, 0x181f ;  /* 0x00181fff23037589 */ /* 0x000ea800000e0000 */
[----:B------:R-:W3:Y:S04]  /*c520*/  SHFL.IDX PT, R14, R34, RZ, 0x181f ;  /* 0x00181fff220e7589 */ /* 0x000ee800000e0000 */
[----:B------:R-:W4:Y:S01]  /*c530*/  SHFL.IDX PT, R5, R33, RZ, 0x181f ;  /* 0x00181fff21057589 */ /* 0x000f2200000e0000 */
[----:B0-----:R-:W-:-:S04]  /*c540*/  ISETP.GE.AND P0, PT, R16, R53, PT ;  /* 0x000000351000720c */ /* 0x001fc80003f06270 */
[----:B------:R-:W-:-:S13]  /*c550*/  ISETP.GE.OR P1, PT, R55, R0, P0 ;  /* 0x000000003700720c */ /* 0x000fda0000726670 */
[C---:B------:R-:W-:Y:S01]  /*c560*/  @!P1 IMAD.SHL.U32 R7, R16.reuse, 0x2, RZ ;  /* 0x0000000210079824 */ /* 0x040fe200078e00ff */
[----:B------:R-:W-:-:S04]  /*c570*/  @!P1 SHF.L.U64.HI R6, R16, 0x1, R17 ;  /* 0x0000000110069819 */ /* 0x000fc80000010211 */
[----:B-1----:R-:W-:-:S04]  /*c580*/  @!P1 IADD3 R4, P2, R4, R7, RZ ;  /* 0x0000000704049210 */ /* 0x002fc80007f5e0ff */
[----:B--2---:R-:W-:Y:S01]  /*c590*/  @!P1 IADD3.X R3, R3, R6, RZ, P2, !PT ;  /* 0x0000000603039210 */ /* 0x004fe200017fe4ff */
[----:B------:R-:W-:-:S04]  /*c5a0*/  @!P1 IMAD.MOV.U32 R8, RZ, RZ, R4 ;  /* 0x000000ffff089224 */ /* 0x000fc800078e0004 */
[----:B------:R-:W-:-:S06]  /*c5b0*/  @!P1 IMAD.MOV.U32 R9, RZ, RZ, R3 ;  /* 0x000000ffff099224 */ /* 0x000fcc00078e0003 */
[----:B------:R-:W2:Y:S01]  /*c5c0*/  @!P1 LD.E.128 R8, desc[UR40][R8.64] ;  /* 0x0000002808089980 */ /* 0x000ea2000c101d00 */
[----:B---3--:R-:W-:-:S05]  /*c5d0*/  @!P1 IADD3 R14, P2, R14, R7, RZ ;  /* 0x000000070e0e9210 */ /* 0x008fca0007f5e0ff */
[----:B----4-:R-:W-:Y:S02]  /*c5e0*/  @!P1 IMAD.X R5, R5, 0x1, R6, P2 ;  /* 0x0000000105059824 */ /* 0x010fe400010e0606 */
[----:B------:R-:W-:-:S06]  /*c5f0*/  @!P1 IMAD.MOV.U32 R4, RZ, RZ, R14 ;  /* 0x000000ffff049224 */ /* 0x000fcc00078e000e */
[----:B------:R-:W3:Y:S01]  /*c600*/  @!P1 LD.E.128 R4, desc[UR40][R4.64] ;  /* 0x0000002804049980 */ /* 0x000ee2000c101d00 */
[----:B------:R-:W-:Y:S02]  /*c610*/  CS2R R46, SRZ ;  /* 0x00000000002e7805 */ /* 0x000fe4000001ff00 */
[----:B------:R-:W-:Y:S02]  /*c620*/  CS2R R48, SRZ ;  /* 0x0000000000307805 */ /* 0x000fe4000001ff00 */
[----:B------:R-:W-:Y:S01]  /*c630*/  CS2R R44, SRZ ;  /* 0x00000000002c7805 */ /* 0x000fe2000001ff00 */
[----:B------:R0:W1:Y:S01]  /*c640*/  SHFL.IDX PT, R14, R34, 0x1, 0x181f ;  /* 0x00381f00220e7f89 */ /* 0x00006200000e0000 */
[----:B------:R-:W-:Y:S02]  /*c650*/  CS2R R50, SRZ ;  /* 0x0000000000327805 */ /* 0x000fe4000001ff00 */
[----:B------:R-:W-:Y:S01]  /*c660*/  CS2R R24, SRZ ;  /* 0x0000000000187805 */ /* 0x000fe2000001ff00 */
[----:B--2---:R-:W-:Y:S01]  /*c670*/  @!P1 IMAD.MOV.U32 R46, RZ, RZ, R8 ;  /* 0x000000ffff2e9224 */ /* 0x004fe200078e0008 */
[----:B------:R-:W-:Y:S01]  /*c680*/  @!P1 MOV R49, R11 ;  /* 0x0000000b00319202 */ /* 0x000fe20000000f00 */
[----:B------:R-:W-:Y:S01]  /*c690*/  @!P1 IMAD.MOV.U32 R47, RZ, RZ, R9 ;  /* 0x000000ffff2f9224 */ /* 0x000fe200078e0009 */
[----:B------:R0:W2:Y:S01]  /*c6a0*/  SHFL.IDX PT, R8, R32, 0x1, 0x181f ;  /* 0x00381f0020087f89 */ /* 0x0000a200000e0000 */
[----:B------:R-:W-:-:S02]  /*c6b0*/  IMAD.MOV.U32 R3, RZ, RZ, R46 ;  /* 0x000000ffff037224 */ /* 0x000fc400078e002e */
[----:B------:R-:W-:Y:S01]  /*c6c0*/  IMAD.MOV.U32 R12, RZ, RZ, R47 ;  /* 0x000000ffff0c7224 */ /* 0x000fe200078e002f */
[----:B------:R0:W4:Y:S01]  /*c6d0*/  SHFL.IDX PT, R9, R33, 0x1, 0x181f ;  /* 0x00381f0021097f89 */ /* 0x00012200000e0000 */
[----:B------:R-:W-:Y:S01]  /*c6e0*/  @!P1 IMAD.MOV.U32 R48, RZ, RZ, R10 ;  /* 0x000000ffff309224 */ /* 0x000fe200078e000a */
[----:B------:R-:W-:Y:S01]  /*c6f0*/  PRMT R64, R64, 0x5410, R3 ;  /* 0x0000541040407816 */ /* 0x000fe20000000003 */
[----:B------:R-:W-:Y:S01]  /*c700*/  IMAD.MOV.U32 R11, RZ, RZ, R49 ;  /* 0x000000ffff0b7224 */ /* 0x000fe200078e0031 */
[----:B------:R0:W0:Y:S01]  /*c710*/  SHFL.IDX PT, R3, R35, 0x1, 0x181f ;  /* 0x00381f0023037f89 */ /* 0x00002200000e0000 */
[----:B------:R-:W-:Y:S01]  /*c720*/  IMAD.MOV.U32 R10, RZ, RZ, R48 ;  /* 0x000000ffff0a7224 */ /* 0x000fe200078e0030 */
[----:B------:R-:W-:Y:S01]  /*c730*/  PRMT R67, R12, 0x7610, R67 ;  /* 0x000076100c437816 */ /* 0x000fe20000000043 */
[----:B---3--:R-:W-:Y:S02]  /*c740*/  @!P1 IMAD.MOV.U32 R44, RZ, RZ, R4 ;  /* 0x000000ffff2c9224 */ /* 0x008fe400078e0004 */
[----:B------:R-:W-:Y:S01]  /*c750*/  @!P1 IMAD.MOV.U32 R45, RZ, RZ, R5 ;  /* 0x000000ffff2d9224 */ /* 0x000fe200078e0005 */
[----:B------:R-:W-:Y:S01]  /*c760*/  PRMT R37, R10, 0x5410, R11 ;  /* 0x000054100a257816 */ /* 0x000fe2000000000b */
[----:B------:R-:W-:-:S02]  /*c770*/  @!P1 IMAD.MOV.U32 R50, RZ, RZ, R6 ;  /* 0x000000ffff329224 */ /* 0x000fc400078e0006 */
[----:B------:R-:W-:Y:S02]  /*c780*/  @!P1 IMAD.MOV.U32 R51, RZ, RZ, R7 ;  /* 0x000000ffff339224 */ /* 0x000fe400078e0007 */
[----:B------:R-:W-:Y:S02]  /*c790*/  IMAD.MOV.U32 R4, RZ, RZ, R44 ;  /* 0x000000ffff047224 */ /* 0x000fe400078e002c */
[----:B------:R-:W-:Y:S01]  /*c7a0*/  IMAD.MOV.U32 R5, RZ, RZ, R45 ;  /* 0x000000ffff057224 */ /* 0x000fe200078e002d */
[----:B------:R-:W-:Y:S01]  /*c7b0*/  MOV R7, R51 ;  /* 0x0000003300077202 */ /* 0x000fe20000000f00 */
[----:B------:R-:W-:-:S03]  /*c7c0*/  IMAD.MOV.U32 R6, RZ, RZ, R50 ;  /* 0x000000ffff067224 */ /* 0x000fc600078e0032 */
[----:B------:R-:W-:Y:S02]  /*c7d0*/  PRMT R67, R67, 0x5410, R5 ;  /* 0x0000541043437816 */ /* 0x000fe40000000005 */
[----:B------:R-:W-:Y:S02]  /*c7e0*/  PRMT R66, R6, 0x5410, R4 ;  /* 0x0000541006427816 */ /* 0x000fe40000000004 */
[----:B-12-4-:R-:W-:-:S07]  /*c7f0*/  PRMT R64, R7, 0x7610, R64 ;  /* 0x0000761007407816 */ /* 0x016fce0000000040 */
.L_x_1978:
[----:B------:R-:W-:Y:S01]  /*c800*/  VIADD R5, R55, 0x20 ;  /* 0x0000002037057836 */ /* 0x000fe20000000000 */
[----:B------:R-:W-:Y:S01]  /*c810*/  BSSY B1, `(.L_x_1643) ;  /* 0x0000012000017945 */ /* 0x000fe20003800000 */
[----:B------:R-:W-:Y:S02]  /*c820*/  CS2R R26, SRZ ;  /* 0x00000000001a7805 */ /* 0x000fe4000001ff00 */
[----:B------:R-:W-:Y:S02]  /*c830*/  CS2R R6, SRZ ;  /* 0x0000000000067805 */ /* 0x000fe4000001ff00 */
[----:B------:R-:W-:Y:S02]  /*c840*/  ISETP.GE.AND P1, PT, R5, R0, PT ;  /* 0x000000000500720c */ /* 0x000fe40003f26270 */
[----:B------:R-:W-:-:S11]  /*c850*/  CS2R R4, SRZ ;  /* 0x0000000000047805 */ /* 0x000fd6000001ff00 */
[----:B------:R-:W-:Y:S05]  /*c860*/  @P1 BRA `(.L_x_1644) ;  /* 0x0000000000301947 */ /* 0x000fea0003800000 */
[----:B------:R-:W-:Y:S02]  /*c870*/  CS2R R26, SRZ ;  /* 0x00000000001a7805 */ /* 0x000fe4000001ff00 */
[----:B------:R-:W-:Y:S02]  /*c880*/  CS2R R4, SRZ ;  /* 0x0000000000047805 */ /* 0x000fe4000001ff00 */
[----:B------:R-:W-:Y:S01]  /*c890*/  CS2R R6, SRZ ;  /* 0x0000000000067805 */ /* 0x000fe2000001ff00 */
[----:B------:R-:W-:Y:S06]  /*c8a0*/  @P0 BRA `(.L_x_1644) ;  /* 0x0000000000200947 */ /* 0x000fec0003800000 */
[C---:B------:R-:W-:Y:S01]  /*c8b0*/  IMAD.SHL.U32 R15, R16.reuse, 0x2, RZ ;  /* 0x00000002100f7824 */ /* 0x040fe200078e00ff */
[----:B------:R-:W-:-:S04]  /*c8c0*/  SHF.L.U64.HI R6, R16, 0x1, R17 ;  /* 0x0000000110067819 */ /* 0x000fc80000010211 */
[-C--:B------:R-:W-:Y:S02]  /*c8d0*/  IADD3 R4, P1, R8, R15.reuse, RZ ;  /* 0x0000000f08047210 */ /* 0x080fe40007f3e0ff */
[----:B------:R-:W-:-:S03]  /*c8e0*/  IADD3 R14, P2, R14, R15, RZ ;  /* 0x0000000f0e0e7210 */ /* 0x000fc60007f5e0ff */
[--C-:B0-----:R-:W-:Y:S02]  /*c8f0*/  IMAD.X R5, R3, 0x1, R6.reuse, P1 ;  /* 0x0000000103057824 */ /* 0x101fe400008e0606 */
[----:B------:R-:W-:-:S04]  /*c900*/  IMAD.X R15, R9, 0x1, R6, P2 ;  /* 0x00000001090f7824 */ /* 0x000fc800010e0606 */
[----:B------:R-:W5:Y:S04]  /*c910*/  LD.E.128 R4, desc[UR40][R4.64] ;  /* 0x0000002804047980 */ /* 0x000f68000c101d00 */
[----:B------:R1:W5:Y:S02]  /*c920*/  LD.E.128 R24, desc[UR40][R14.64] ;  /* 0x000000280e187980 */ /* 0x000364000c101d00 */
.L_x_1644:
[----:B------:R-:W-:Y:S05]  /*c930*/  BSYNC B1 ;  /* 0x0000000000017941 */ /* 0x000fea0003800000 */
.L_x_1643:
[----:B0----5:R-:W-:Y:S01]  /*c940*/  IMAD.MOV.U32 R3, RZ, RZ, R24 ;  /* 0x000000ffff037224 */ /* 0x021fe200078e0018 */
[----:B------:R-:W-:Y:S01]  /*c950*/  UMOV UR4, 0xffffffff ;  /* 0xffffffff00047882 */ /* 0x000fe20000000000 */
[----:B------:R-:W-:Y:S02]  /*c960*/  IMAD.MOV.U32 R8, RZ, RZ, R25 ;  /* 0x000000ffff087224 */ /* 0x000fe400078e0019 */
[----:B------:R-:W-:Y:S02]  /*c970*/  IMAD.MOV.U32 R9, RZ, RZ, R26 ;  /* 0x000000ffff097224 */ /* 0x000fe400078e001a */
        /* <DEDUP_REMOVED lines=10> */
[----:B------:R-:W0:Y:S01]  /*ca20*/  SHFL.IDX PT, R8, R32, 0x2, 0x181f ;  /* 0x00581f0020087f89 */ /* 0x000e2200000e0000 */
[----:B------:R-:W-:-:S03]  /*ca30*/  VIADD R9, R55, 0x40 ;  /* 0x0000004037097836 */ /* 0x000fc60000000000 */
[----:B------:R-:W2:Y:S02]  /*ca40*/  SHFL.IDX PT, R3, R35, 0x2, 0x181f ;  /* 0x00581f0023037f89 */ /* 0x000ea400000e0000 */
[----:B------:R-:W-:Y:S02]  /*ca50*/  ISETP.GE.OR P1, PT, R9, R0, P0 ;  /* 0x000000000900720c */ /* 0x000fe40000726670 */
[----:B-1----:R-:W1:Y:S04]  /*ca60*/  SHFL.IDX PT, R14, R34, 0x2, 0x181f ;  /* 0x00581f00220e7f89 */ /* 0x002e6800000e0000 */
[----:B------:R-:W3:Y:S07]  /*ca70*/  SHFL.IDX PT, R20, R33, 0x2, 0x181f ;  /* 0x00581f0021147f89 */ /* 0x000eee00000e0000 */
[C---:B------:R-:W-:Y:S01]  /*ca80*/  @!P1 IMAD.SHL.U32 R21, R16.reuse, 0x2, RZ ;  /* 0x0000000210159824 */ /* 0x040fe200078e00ff */
[----:B------:R-:W-:-:S04]  /*ca90*/  @!P1 SHF.L.U64.HI R29, R16, 0x1, R17 ;  /* 0x00000001101d9819 */ /* 0x000fc80000010211 */
[----:B0-----:R-:W-:-:S05]  /*caa0*/  @!P1 IADD3 R8, P2, R8, R21, RZ ;  /* 0x0000001508089210 */ /* 0x001fca0007f5e0ff */
[----:B--2---:R-:W-:-:S06]  /*cab0*/  @!P1 IMAD.X R9, R3, 0x1, R29, P2 ;  /* 0x0000000103099824 */ /* 0x004fcc00010e061d */
[----:B------:R-:W2:Y:S01]  /*cac0*/  @!P1 LD.E.128 R8, desc[UR40][R8.64] ;  /* 0x0000002808089980 */ /* 0x000ea2000c101d00 */
[----:B-1----:R-:W-:-:S05]  /*cad0*/  @!P1 IADD3 R28, P2, R14, R21, RZ ;  /* 0x000000150e1c9210 */ /* 0x002fca0007f5e0ff */
[----:B---3--:R-:W-:-:S06]  /*cae0*/  @!P1 IMAD.X R29, R20, 0x1, R29, P2 ;  /* 0x00000001141d9824 */ /* 0x008fcc00010e061d */
[----:B------:R-:W3:Y:S01]  /*caf0*/  @!P1 LD.E.128 R28, desc[UR40][R28.64] ;  /* 0x000000281c1c9980 */ /* 0x000ee2000c101d00 */
[----:B------:R-:W-:Y:S02]  /*cb00*/  CS2R R20, SRZ ;  /* 0x0000000000147805 */ /* 0x000fe4000001ff00 */
[----:B------:R-:W-:Y:S02]  /*cb10*/  CS2R R38, SRZ ;  /* 0x0000000000267805 */ /* 0x000fe4000001ff00 */
[----:B------:R-:W-:Y:S01]  /*cb20*/  CS2R R40, SRZ ;  /* 0x0000000000287805 */ /* 0x000fe2000001ff00 */
[----:B------:R-:W0:Y:S01]  /*cb30*/  SHFL.IDX PT, R32, R32, 0x3, 0x181f ;  /* 0x00781f0020207f89 */ /* 0x000e2200000e0000 */
[----:B------:R-:W-:-:S03]  /*cb40*/  CS2R R42, SRZ ;  /* 0x00000000002a7805 */ /* 0x000fc6000001ff00 */
[----:B------:R-:W1:Y:S04]  /*cb50*/  SHFL.IDX PT, R34, R34, 0x3, 0x181f ;  /* 0x00781f0022227f89 */ /* 0x000e6800000e0000 */
[----:B------:R-:W4:Y:S01]  /*cb60*/  SHFL.IDX PT, R33, R33, 0x3, 0x181f ;  /* 0x00781f0021217f89 */ /* 0x000f2200000e0000 */
[----:B--2---:R-:W-:Y:S02]  /*cb70*/  @!P1 IMAD.MOV.U32 R20, RZ, RZ, R8 ;  /* 0x000000ffff149224 */ /* 0x004fe400078e0008 */
[----:B------:R-:W-:Y:S02]  /*cb80*/  @!P1 IMAD.MOV.U32 R21, RZ, RZ, R9 ;  /* 0x000000ffff159224 */ /* 0x000fe400078e0009 */
[----:B------:R-:W-:Y:S02]  /*cb90*/  IMAD.MOV.U32 R3, RZ, RZ, R20 ;  /* 0x000000ffff037224 */ /* 0x000fe400078e0014 */
[----:B------:R-:W-:Y:S01]  /*cba0*/  @!P1 IMAD.MOV.U32 R38, RZ, RZ, R10 ;  /* 0x000000ffff269224 */ /* 0x000fe200078e000a */
[----:B------:R-:W-:Y:S01]  /*cbb0*/  MOV R12, R21 ;  /* 0x00000015000c7202 */ /* 0x000fe20000000f00 */
[----:B------:R-:W-:-:S02]  /*cbc0*/  @!P1 IMAD.MOV.U32 R39, RZ, RZ, R11 ;  /* 0x000000ffff279224 */ /* 0x000fc400078e000b */
[----:B------:R-:W-:Y:S01]  /*cbd0*/  IMAD.MOV.U32 R8, RZ, RZ, R38 ;  /* 0x000000ffff087224 */ /* 0x000fe200078e0026 */
[----:B------:R-:W-:Y:S01]  /*cbe0*/  PRMT R59, R3, 0x5410, R12 ;  /* 0x00005410033b7816 */ /* 0x000fe2000000000c */
[----:B------:R-:W-:Y:S01]  /*cbf0*/  IMAD.MOV.U32 R9, RZ, RZ, R39 ;  /* 0x000000ffff097224 */ /* 0x000fe200078e0027 */
[----:B------:R2:W0:Y:S01]  /*cc00*/  SHFL.IDX PT, R3, R35, 0x3, 0x181f ;  /* 0x00781f0023037f89 */ /* 0x00042200000e0000 */
[----:B---3--:R-:W-:Y:S02]  /*cc10*/  @!P1 IMAD.MOV.U32 R40, RZ, RZ, R28 ;  /* 0x000000ffff289224 */ /* 0x008fe400078e001c */
[----:B------:R-:W-:Y:S01]  /*cc20*/  @!P1 IMAD.MOV.U32 R41, RZ, RZ, R29 ;  /* 0x000000ffff299224 */ /* 0x000fe200078e001d */
[----:B------:R-:W-:Y:S01]  /*cc30*/  PRMT R52, R8, 0x5410, R9 ;  /* 0x0000541008347816 */ /* 0x000fe20000000009 */
[----:B------:R-:W-:Y:S02]  /*cc40*/  @!P1 IMAD.MOV.U32 R42, RZ, RZ, R30 ;  /* 0x000000ffff2a9224 */ /* 0x000fe400078e001e */
[----:B------:R-:W-:Y:S01]  /*cc50*/  @!P1 IMAD.MOV.U32 R43, RZ, RZ, R31 ;  /* 0x000000ffff2b9224 */ /* 0x000fe200078e001f */
[----:B------:R-:W-:Y:S01]  /*cc60*/  MOV R9, R41 ;  /* 0x0000002900097202 */ /* 0x000fe20000000f00 */
[----:B------:R-:W-:-:S02]  /*cc70*/  IMAD.MOV.U32 R8, RZ, RZ, R40 ;  /* 0x000000ffff087224 */ /* 0x000fc400078e0028 */
[----:B------:R-:W-:Y:S02]  /*cc80*/  IMAD.MOV.U32 R10, RZ, RZ, R42 ;  /* 0x000000ffff0a7224 */ /* 0x000fe400078e002a */
[----:B------:R-:W-:Y:S01]  /*cc90*/  IMAD.MOV.U32 R11, RZ, RZ, R43 ;  /* 0x000000ffff0b7224 */ /* 0x000fe200078e002b */
[----:B------:R-:W-:Y:S02]  /*cca0*/  PRMT R62, R8, 0x5410, R9 ;  /* 0x00005410083e7816 */ /* 0x000fe40000000009 */
[----:B------:R-:W-:Y:S02]  /*ccb0*/  CS2R R8, SRZ ;  /* 0x0000000000087805 */ /* 0x000fe4000001ff00 */
[----:B-12-4-:R-:W-:-:S07]  /*ccc0*/  PRMT R63, R10, 0x5410, R11 ;  /* 0x000054100a3f7816 */ /* 0x016fce000000000b */
.L_x_1988:
[----:B------:R-:W-:Y:S01]  /*ccd0*/  VIADD R55, R55, 0x60 ;  /* 0x0000006037377836 */ /* 0x000fe20000000000 */
[----:B------:R-:W-:Y:S01]  /*cce0*/  LEA.HI R10, R214, R214, RZ, 0x1 ;  /* 0x000000d6d60a7211 */ /* 0x000fe200078f08ff */
[----:B------:R-:W-:Y:S01]  /*ccf0*/  BSSY B1, `(.L_x_1646) ;  /* 0x0000015000017945 */ /* 0x000fe20003800000 */
[----:B------:R-:W-:Y:S02]  /*cd00*/  CS2R R12, SRZ ;  /* 0x00000000000c7805 */ /* 0x000fe4000001ff00 */
[----:B------:R-:W-:Y:S02]  /*cd10*/  CS2R R14, SRZ ;  /* 0x00000000000e7805 */ /* 0x000fe4000001ff00 */
[----:B------:R-:W-:Y:S02]  /*cd20*/  ISETP.GE.AND P1, PT, R55, R0, PT ;  /* 0x000000003700720c */ /* 0x000fe40003f26270 */
[----:B------:R-:W-:-:S05]  /*cd30*/  LOP3.LUT R11, R10, 0xfffffffe, RZ, 0xc0, !PT ;  /* 0xfffffffe0a0b7812 */ /* 0x000fca00078ec0ff */
[----:B------:R-:W-:Y:S01]  /*cd40*/  IMAD.IADD R29, R214, 0x1, -R11 ;  /* 0x00000001d61d7824 */ /* 0x000fe200078e0a0b */
[----:B------:R-:W-:-:S04]  /*cd50*/  CS2R R10, SRZ ;  /* 0x00000000000a7805 */ /* 0x000fc8000001ff00 */
[----:B------:R-:W-:Y:S01]  /*cd60*/  SHF.L.U32 R29, R29, 0x1f, RZ ;  /* 0x0000001f1d1d7819 */ /* 0x000fe200000006ff */
[----:B------:R-:W-:Y:S06]  /*cd70*/  @P1 BRA `(.L_x_1647) ;  /* 0x0000000000301947 */ /* 0x000fec0003800000 */
[----:B------:R-:W-:Y:S02]  /*cd80*/  CS2R R10, SRZ ;  /* 0x00000000000a7805 */ /* 0x000fe4000001ff00 */
[----:B------:R-:W-:Y:S02]  /*cd90*/  CS2R R12, SRZ ;  /* 0x00000000000c7805 */ /* 0x000fe4000001ff00 */
[----:B------:R-:W-:Y:S01]  /*cda0*/  CS2R R14, SRZ ;  /* 0x00000000000e7805 */ /* 0x000fe2000001ff00 */
[----:B------:R-:W-:Y:S06]  /*cdb0*/  @P0 BRA `(.L_x_1647) ;  /* 0x0000000000200947 */ /* 0x000fec0003800000 */
[C---:B------:R-:W-:Y:S01]  /*cdc0*/  IMAD.SHL.U32 R9, R16.reuse, 0x2, RZ ;  /* 0x0000000210097824 */ /* 0x040fe200078e00ff */
[----:B------:R-:W-:-:S04]  /*cdd0*/  SHF.L.U64.HI R10, R16, 0x1, R17 ;  /* 0x00000001100a7819 */ /* 0x000fc80000010211 */
[-C--:B0-----:R-:W-:Y:S02]  /*cde0*/  IADD3 R12, P1, R32, R9.reuse, RZ ;  /* 0x00000009200c7210 */ /* 0x081fe40007f3e0ff */
[----:B------:R-:W-:-:S03]  /*cdf0*/  IADD3 R8, P2, R34, R9, RZ ;  /* 0x0000000922087210 */ /* 0x000fc60007f5e0ff */
[--C-:B------:R-:W-:Y:S02]  /*ce00*/  IMAD.X R13, R3, 0x1, R10.reuse, P1 ;  /* 0x00000001030d7824 */ /* 0x100fe400008e060a */
[----:B------:R-:W-:-:S04]  /*ce10*/  IMAD.X R9, R33, 0x1, R10, P2 ;  /* 0x0000000121097824 */ /* 0x000fc800010e060a */
[----:B------:R-:W5:Y:S04]  /*ce20*/  LD.E.128 R12, desc[UR40][R12.64] ;  /* 0x000000280c0c7980 */ /* 0x000f68000c101d00 */
[----:B------:R-:W5:Y:S02]  /*ce30*/  LD.E.128 R8, desc[UR40][R8.64] ;  /* 0x0000002808087980 */ /* 0x000f64000c101d00 */
.L_x_1647:
[----:B------:R-:W-:Y:S05]  /*ce40*/  BSYNC B1 ;  /* 0x0000000000017941 */ /* 0x000fea0003800000 */
.L_x_1646:
[----:B------:R-:W1:Y:S01]  /*ce50*/  SYNCS.PHASECHK.TRANS64.TRYWAIT P4, [R2+URZ+0x28800], R29 ;  /* 0x0288001d020075a7 */ /* 0x000e62000808017f */
[----:B0----5:R-:W-:Y:S01]  /*ce60*/  IMAD.MOV.U32 R3, RZ, RZ, R8 ;  /* 0x000000ffff037224 */ /* 0x021fe200078e0008 */
[----:B------:R-:W-:Y:S01]  /*ce70*/  VIADDMNMX R0, R0, -R193, 0x80, PT ;  /* 0x0000008000007446 */ /* 0x000fe200038009c1 */
[----:B------:R-:W-:Y:S01]  /*ce80*/  IMAD.MOV.U32 R28, RZ, RZ, R9 ;  /* 0x000000ffff1c7224 */ /* 0x000fe200078e0009 */
[----:B------:R-:W-:Y:S01]  /*ce90*/  BSSY B1, `(.L_x_1648) ;  /* 0x000000f000017945 */ /* 0x000fe20003800000 */
[----:B------:R-:W-:Y:S01]  /*cea0*/  IMAD.MOV.U32 R30, RZ, RZ, R13 ;  /* 0x000000ffff1e7224 */ /* 0x000fe200078e000d */
[-C--:B------:R-:W-:Y:S02]  /*ceb0*/  ISETP.GE.OR P3, PT, R23, R0.reuse, P0 ;  /* 0x000000001700720c */ /* 0x080fe40000766670 */
[-C--:B------:R-:W-:Y:S02]  /*cec0*/  ISETP.GE.OR P2, PT, R213, R0.reuse, P0 ;  /* 0x00000000d500720c */ /* 0x080fe40000746670 */
[----:B------:R-:W-:-:S02]  /*ced0*/  ISETP.GE.OR P1, PT, R212, R0, P0 ;  /* 0x00000000d400720c */ /* 0x000fc40000726670 */
[----:B------:R-:W-:Y:S01]  /*cee0*/  PRMT R55, R3, 0x5410, R28 ;  /* 0x0000541003377816 */ /* 0x000fe2000000001c */
[----:B------:R-:W-:Y:S01]  /*cef0*/  IMAD.MOV.U32 R3, RZ, RZ, R11 ;  /* 0x000000ffff037224 */ /* 0x000fe200078e000b */
[----:B------:R-:W-:Y:S01]  /*cf00*/  ISETP.GE.OR P0, PT, R211, R0, P0 ;  /* 0x00000000d300720c */ /* 0x000fe20000706670 */
[----:B------:R-:W-:Y:S01]  /*cf10*/  IMAD.MOV.U32 R28, RZ, RZ, R12 ;  /* 0x000000ffff1c7224 */ /* 0x000fe200078e000c */
[----:B------:R-:W-:-:S04]  /*cf20*/  MOV R0, R10 ;  /* 0x0000000a00007202 */ /* 0x000fc80000000f00 */
[----:B------:R-:W-:Y:S01]  /*cf30*/  PRMT R60, R0, 0x5410, R3 ;  /* 0x00005410003c7816 */ /* 0x000fe20000000003 */
[----:B------:R-:W-:Y:S01]  /*cf40*/  IMAD.MOV.U32 R0, RZ, RZ, R14 ;  /* 0x000000ffff007224 */ /* 0x000fe200078e000e */
[----:B------:R-:W-:Y:S01]  /*cf50*/  PRMT R61, R28, 0x5410, R30 ;  /* 0x000054101c3d7816 */ /* 0x000fe2000000001e */
[----:B------:R-:W-:Y:S01]  /*cf60*/  IMAD.MOV.U32 R3, RZ, RZ, R15 ;  /* 0x000000ffff037224 */ /* 0x000fe200078e000f */
[----:B-1----:R-:W-:Y:S06]  /*cf70*/  @!P4 BRA `(.L_x_1649) ;  /* 0x000001cc00a4c947 */ /* 0x002fec0003800000 */
.L_x_1989:
[----:B------:R-:W-:Y:S05]  /*cf80*/  BSYNC B1 ;  /* 0x0000000000017941 */ /* 0x000fea0003800000 */
.L_x_1648:
[----:B------:R-:W-:Y:S04]  /*cf90*/  BSSY B1, `(.L_x_1650) ;  /* 0x0000062000017945 */ /* 0x000fe80003800000 */
[----:B------:R-:W-:Y:S05]  /*cfa0*/  @P3 BRA `(.L_x_1651) ;  /* 0x0000000400803947 */ /* 0x000fea0003800000 */
[----:B------:R-:W-:Y:S01]  /*cfb0*/  LEA.HI R28, R53, R208, RZ, 0x1d ;  /* 0x000000d0351c7211 */ /* 0x000fe200078fe8ff */
[----:B------:R-:W-:Y:S01]  /*cfc0*/  IMAD.SHL.U32 R30, R23, 0x40, RZ ;  /* 0x00000040171e7824 */ /* 0x000fe200078e00ff */
[----:B------:R-:W-:Y:S01]  /*cfd0*/  SHF.R.U64 R79, R48, 0x10, R49 ;  /* 0x00000010304f7819 */ /* 0x000fe20000001231 */
[--C-:B------:R-:W-:Y:S01]  /*cfe0*/  HADD2.F32 R69, -RZ, R67.reuse.H0_H0 ;  /* 0x20000043ff457230 */ /* 0x100fe20000004100 */
[----:B------:R-:W-:Y:S01]  /*cff0*/  SHF.R.S32.HI R31, RZ, 0x1f, R28 ;  /* 0x0000001fff1f7819 */ /* 0x000fe2000001141c */
[----:B0-----:R-:W-:Y:S01]  /*d000*/  IMAD.SHL.U32 R29, R28, 0x8, RZ ;  /* 0x000000081c1d7824 */ /* 0x001fe200078e00ff */
[--C-:B------:R-:W-:Y:S01]  /*d010*/  SHF.R.U32.HI R70, RZ, 0x10, R45.reuse ;  /* 0x00000010ff467819 */ /* 0x100fe2000001162d */
[----:B------:R-:W-:Y:S01]  /*d020*/  HADD2.F32 R67, -RZ, R67.H1_H1 ;  /* 0x30000043ff437230 */ /* 0x000fe20000004100 */
[----:B------:R-:W-:Y:S02]  /*d030*/  LEA.HI R31, R31, R28, RZ, 0x3 ;  /* 0x0000001c1f1f7211 */ /* 0x000fe400078f18ff */
[----:B------:R-:W-:Y:S01]  /*d040*/  LOP3.LUT R29, R29, 0x38, RZ, 0xc0, !PT ;  /* 0x000000381d1d7812 */ /* 0x000fe200078ec0ff */
[----:B------:R-:W-:Y:S01]  /*d050*/  HADD2.F32 R70, -RZ, R70.H0_H0 ;  /* 0x20000046ff467230 */ /* 0x000fe20000004100 */
[----:B------:R-:W-:Y:S01]  /*d060*/  SHF.R.U64 R77, R44, 0x10, R45 ;  /* 0x000000102c4d7819 */ /* 0x000fe2000000122d */
[----:B------:R-:W-:Y:S01]  /*d070*/  IMAD.SHL.U32 R31, R31, 0x400, RZ ;  /* 0x000004001f1f7824 */ /* 0x000fe200078e00ff */
[----:B------:R-:W-:-:S02]  /*d080*/  LOP3.LUT R28, R29, 0x1c0, R30, 0xf8, !PT ;  /* 0x000001c01d1c7812 */ /* 0x000fc400078ef81e */
[----:B------:R-:W-:Y:S02]  /*d090*/  SHF.R.U32.HI R68, RZ, 0x10, R47 ;  /* 0x00000010ff447819 */ /* 0x000fe4000001162f */
[----:B------:R-:W-:Y:S02]  /*d0a0*/  LOP3.LUT R32, R28, R203, RZ, 0x3c, !PT ;  /* 0x000000cb1c207212 */ /* 0x000fe400078e3cff */
[----:B------:R-:W-:Y:S02]  /*d0b0*/  LOP3.LUT R33, R31, 0x7fffe000, RZ, 0xc0, !PT ;  /* 0x7fffe0001f217812 */ /* 0x000fe400078ec0ff */
[----:B------:R-:W0:Y:S01]  /*d0c0*/  LDS.128 R28, [R205] ;  /* 0x00000000cd1c7984 */ /* 0x000e220000000c00 */
[----:B------:R-:W-:Y:S02]  /*d0d0*/  SHF.R.U32.HI R78, RZ, 0x10, R49 ;  /* 0x00000010ff4e7819 */ /* 0x000fe40000011631 */
[----:B------:R-:W-:Y:S02]  /*d0e0*/  IADD3 R33, R32, R33, R204 ;  /* 0x0000002120217210 */ /* 0x000fe40007ffe0cc */
[----:B------:R-:W-:-:S02]  /*d0f0*/  SHF.R.U64 R76, R50, 0x10, R51 ;  /* 0x00000010324c7819 */ /* 0x000fc40000001233 */
[----:B------:R-:W-:Y:S01]  /*d100*/  SHF.R.U32.HI R75, RZ, 0x10, R51 ;  /* 0x00000010ff4b7819 */ /* 0x000fe20000011633 */
[----:B------:R-:W-:Y:S01]  /*d110*/  IMAD R65, R33, 0x2, R2 ;  /* 0x0000000221417824 */ /* 0x000fe200078e0202 */
[----:B------:R-:W-:-:S04]  /*d120*/  SHF.R.U64 R80, R46, 0x10, R47 ;  /* 0x000000102e507819 */ /* 0x000fc8000000122f */
[----:B------:R-:W1:Y:S01]  /*d130*/  LDS.128 R32, [R65+0x10400] ;  /* 0x0104000041207984 */ /* 0x000e620000000c00 */
[--C-:B0-----:R-:W-:Y:S02]  /*d140*/  HADD2.F32 R44, -RZ, R29.reuse.H0_H0 ;  /* 0x2000001dff2c7230 */ /* 0x101fe40000004100 */
[----:B------:R-:W-:Y:S02]  /*d150*/  HADD2.F32 R45, -RZ, R29.H1_H1 ;  /* 0x3000001dff2d7230 */ /* 0x000fe40000004100 */
[----:B------:R-:W-:Y:S02]  /*d160*/  HADD2.F32 R29, -RZ, R28.H0_H0 ;  /* 0x2000001cff1d7230 */ /* 0x000fe40000004100 */
[----:B------:R-:W-:Y:S02]  /*d170*/  HADD2.F32 R46, -RZ, R30.H0_H0 ;  /* 0x2000001eff2e7230 */ /* 0x000fe40000004100 */
[--C-:B------:R-:W-:Y:S02]  /*d180*/  HADD2.F32 R47, -RZ, R31.reuse.H0_H0 ;  /* 0x2000001fff2f7230 */ /* 0x100fe40000004100 */
[----:B------:R-:W-:-:S02]  /*d190*/  HADD2.F32 R31, -RZ, R31.H1_H1 ;  /* 0x3000001fff1f7230 */ /* 0x000fc40000004100 */
[----:B------:R-:W-:Y:S02]  /*d1a0*/  HADD2.F32 R28, -RZ, R28.H1_H1 ;  /* 0x3000001cff1c7230 */ /* 0x000fe40000004100 */
[--C-:B-1----:R-:W-:Y:S02]  /*d1b0*/  HADD2.F32 R48, -RZ, R33.reuse.H0_H0 ;  /* 0x20000021ff307230 */ /* 0x102fe40000004100 */
[----:B------:R-:W-:Y:S02]  /*d1c0*/  HADD2.F32 R49, -RZ, R33.H1_H1 ;  /* 0x30000021ff317230 */ /* 0x000fe40000004100 */
[----:B------:R-:W-:Y:S02]  /*d1d0*/  HADD2.F32 R33, -RZ, R32.H0_H0 ;  /* 0x20000020ff217230 */ /* 0x000fe40000004100 */
[C---:B------:R-:W-:Y:S01]  /*d1e0*/  FMUL.FTZ R71, R48.reuse, R67 ;  /* 0x0000004330477220 */ /* 0x040fe20000410000 */
[----:B------:R-:W-:Y:S01]  /*d1f0*/  FMUL.FTZ R73, R48, R69 ;  /* 0x0000004530497220 */ /* 0x000fe20000410000 */
[----:B------:R-:W-:-:S02]  /*d200*/  HADD2.F32 R48, -RZ, R68.H0_H0 ;  /* 0x20000044ff307230 */ /* 0x000fc40000004100 */
[C---:B------:R-:W-:Y:S01]  /*d210*/  FMUL.FTZ R72, R49.reuse, R70 ;  /* 0x0000004631487220 */ /* 0x040fe20000410000 */
[C---:B------:R-:W-:Y:S01]  /*d220*/  FFMA.FTZ R71, R44.reuse, R69, -R71 ;  /* 0x000000452c477223 */ /* 0x040fe20000010847 */
[----:B------:R-:W-:Y:S01]  /*d230*/  FFMA.FTZ R73, R44, R67, R73 ;  /* 0x000000432c497223 */ /* 0x000fe20000010049 */
[----:B------:R-:W-:Y:S02]  /*d240*/  HADD2.F32 R68, -RZ, R66.H1_H1 ;  /* 0x30000042ff447230 */ /* 0x000fe40000004100 */
[-C--:B------:R-:W-:Y:S01]  /*d250*/  FMUL.FTZ R74, R49, R48.reuse ;  /* 0x00000030314a7220 */ /* 0x080fe20000410000 */
[----:B------:R-:W-:Y:S02]  /*d260*/  HADD2.F32 R44, -RZ, R64.H1_H1 ;  /* 0x30000040ff2c7230 */ /* 0x000fe40000004100 */
[----:B------:R-:W-:Y:S01]  /*d270*/  FFMA.FTZ R72, R45, R48, -R72 ;  /* 0x000000302d487223 */ /* 0x000fe20000010848 */
[----:B------:R-:W-:Y:S02]  /*d280*/  HADD2.F32 R50, -RZ, R34.H0_H0 ;  /* 0x20000022ff327230 */ /* 0x000fe40000004100 */
[----:B------:R-:W-:Y:S01]  /*d290*/  FMUL.FTZ R48, R33, R68 ;  /* 0x0000004421307220 */ /* 0x000fe20000410000 */
[----:B------:R-:W-:-:S02]  /*d2a0*/  HADD2.F32 R49, -RZ, R66.H0_H0 ;  /* 0x20000042ff317230 */ /* 0x000fc40000004100 */
[----:B------:R-:W-:Y:S01]  /*d2b0*/  FMUL.FTZ R67, R33, R44 ;  /* 0x0000002c21437220 */ /* 0x000fe20000410000 */
[----:B------:R-:W-:Y:S02]  /*d2c0*/  HADD2.F32 R33, -RZ, R37.H0_H0 ;  /* 0x20000025ff217230 */ /* 0x000fe40000004100 */
[----:B------:R-:W-:Y:S01]  /*d2d0*/  FFMA.FTZ R74, R45, R70, R74 ;  /* 0x000000462d4a7223 */ /* 0x000fe2000001004a */
[----:B------:R-:W-:Y:S02]  /*d2e0*/  HADD2.F32 R51, -RZ, R35.H0_H0 ;  /* 0x20000023ff337230 */ /* 0x000fe40000004100 */
[C---:B------:R-:W-:Y:S01]  /*d2f0*/  FFMA.FTZ R45, R29.reuse, R44, -R48 ;  /* 0x0000002c1d2d7223 */ /* 0x040fe20000010830 */
[----:B------:R-:W-:Y:S02]  /*d300*/  HADD2.F32 R64, -RZ, R64.H0_H0 ;  /* 0x20000040ff407230 */ /* 0x000fe40000004100 */
[----:B------:R-:W-:Y:S01]  /*d310*/  FFMA.FTZ R67, R29, R68, R67 ;  /* 0x000000441d437223 */ /* 0x000fe20000010043 */
[----:B------:R-:W-:-:S02]  /*d320*/  HADD2.F32 R44, -RZ, R37.H1_H1 ;  /* 0x30000025ff2c7230 */ /* 0x000fc40000004100 */
[C---:B------:R-:W-:Y:S01]  /*d330*/  FMUL.FTZ R29, R50.reuse, R49 ;  /* 0x00000031321d7220 */ /* 0x040fe20000410000 */
[-C--:B------:R-:W-:Y:S01]  /*d340*/  FMUL.FTZ R37, R50, R33.reuse ;  /* 0x0000002132257220 */ /* 0x080fe20000410000 */
[----:B------:R-:W-:Y:S02]  /*d350*/  HADD2.F32 R35, -RZ, R35.H1_H1 ;  /* 0x30000023ff237230 */ /* 0x000fe40000004100 */
[C---:B------:R-:W-:Y:S01]  /*d360*/  FMUL.FTZ R68, R51.reuse, R64 ;  /* 0x0000004033447220 */ /* 0x040fe20000410000 */
[----:B------:R-:W-:Y:S02]  /*d370*/  HADD2.F32 R50, -RZ, R75.H0_H0 ;  /* 0x2000004bff327230 */ /* 0x000fe40000004100 */
[C---:B------:R-:W-:Y:S01]  /*d380*/  FFMA.FTZ R66, R46.reuse, R33, -R29 ;  /* 0x000000212e427223 */ /* 0x040fe2000001081d */
[----:B------:R-:W-:Y:S02]  /*d390*/  HADD2.F32 R48, -RZ, R78.H0_H0 ;  /* 0x2000004eff307230 */ /* 0x000fe40000004100 */
[-C--:B------:R-:W-:Y:S01]  /*d3a0*/  FMUL.FTZ R51, R51, R44.reuse ;  /* 0x0000002c33337220 */ /* 0x080fe20000410000 */
[----:B------:R-:W-:Y:S01]  /*d3b0*/  FFMA.FTZ R68, R47, R44, -R68 ;  /* 0x0000002c2f447223 */ /* 0x000fe20000010844 */
[----:B------:R-:W-:Y:S01]  /*d3c0*/  FFMA.FTZ R46, R46, R49, R37 ;  /* 0x000000312e2e7223 */ /* 0x000fe20000010025 */
[C---:B------:R-:W-:Y:S01]  /*d3d0*/  FMUL.FTZ R70, R35.reuse, R50 ;  /* 0x0000003223467220 */ /* 0x040fe20000410000 */
[----:B------:R-:W-:Y:S01]  /*d3e0*/  FMUL.FTZ R44, R35, R48 ;  /* 0x00000030232c7220 */ /* 0x000fe20000410000 */
[----:B------:R-:W-:-:S02]  /*d3f0*/  HADD2.F32 R32, -RZ, R32.H1_H1 ;  /* 0x30000020ff207230 */ /* 0x000fc40000004100 */
[----:B------:R-:W-:Y:S01]  /*d400*/  FFMA.FTZ R51, R47, R64, R51 ;  /* 0x000000402f337223 */ /* 0x000fe20000010033 */
[----:B------:R-:W-:Y:S02]  /*d410*/  HADD2.F32 R34, -RZ, R34.H1_H1 ;  /* 0x30000022ff227230 */ /* 0x000fe40000004100 */
[C---:B------:R-:W-:Y:S01]  /*d420*/  FFMA.FTZ R49, R31.reuse, R48, -R70 ;  /* 0x000000301f317223 */ /* 0x040fe20000010846 */
[----:B------:R-:W-:Y:S02]  /*d430*/  HADD2.F32 R35, -RZ, R77.H0_H0 ;  /* 0x2000004dff237230 */ /* 0x000fe40000004100 */
[----:B------:R-:W-:Y:S01]  /*d440*/  FFMA.FTZ R50, R31, R50, R44 ;  /* 0x000000321f327223 */ /* 0x000fe2000001002c */
[----:B------:R-:W-:Y:S02]  /*d450*/  HADD2.F32 R37, -RZ, R76.H0_H0 ;  /* 0x2000004cff257230 */ /* 0x000fe40000004100 */
[----:B------:R-:W-:Y:S02]  /*d460*/  HADD2.F32 R29, -RZ, R80.H0_H0 ;  /* 0x20000050ff1d7230 */ /* 0x000fe40000004100 */
[----:B------:R-:W-:Y:S01]  /*d470*/  FMUL.FTZ R31, R32, R35 ;  /* 0x00000023201f7220 */ /* 0x000fe20000410000 */
[----:B------:R-:W-:-:S02]  /*d480*/  HADD2.F32 R33, -RZ, R79.H0_H0 ;  /* 0x2000004fff217230 */ /* 0x000fc40000004100 */
[----:B------:R-:W-:Y:S01]  /*d490*/  FMUL.FTZ R47, R34, R37 ;  /* 0x00000025222f7220 */ /* 0x000fe20000410000 */
[----:B------:R-:W-:Y:S02]  /*d4a0*/  HADD2.F32 R30, -RZ, R30.H1_H1 ;  /* 0x3000001eff1e7230 */ /* 0x000fe40000004100 */
[-C--:B------:R-:W-:Y:S01]  /*d4b0*/  FMUL.FTZ R44, R32, R29.reuse ;  /* 0x0000001d202c7220 */ /* 0x080fe20000410000 */
[----:B------:R-:W-:Y:S01]  /*d4c0*/  FFMA.FTZ R32, R28, R29, -R31 ;  /* 0x0000001d1c207223 */ /* 0x000fe2000001081f */
[-C--:B------:R-:W-:Y:S01]  /*d4d0*/  FMUL.FTZ R34, R34, R33.reuse ;  /* 0x0000002122227220 */ /* 0x080fe20000410000 */
[----:B------:R-:W-:Y:S01]  /*d4e0*/  F2FP.F16.F32.PACK_AB R31, R49, R68 ;  /* 0x00000044311f723e */ /* 0x000fe200000000ff */
[----:B------:R-:W-:Y:S01]  /*d4f0*/  FFMA.FTZ R47, R30, R33, -R47 ;  /* 0x000000211e2f7223 */ /* 0x000fe2000001082f */
[----:B------:R-:W-:Y:S01]  /*d500*/  FFMA.FTZ R44, R28, R35, R44 ;  /* 0x000000231c2c7223 */ /* 0x000fe2000001002c */
[----:B------:R-:W-:Y:S01]  /*d510*/  FFMA.FTZ R37, R30, R37, R34 ;  /* 0x000000251e257223 */ /* 0x000fe20000010022 */
[----:B------:R-:W-:-:S02]  /*d520*/  F2FP.F16.F32.PACK_AB R29, R72, R71 ;  /* 0x00000047481d723e */ /* 0x000fc400000000ff */
[----:B------:R-:W-:Y:S02]  /*d530*/  F2FP.F16.F32.PACK_AB R28, R32, R45 ;  /* 0x0000002d201c723e */ /* 0x000fe400000000ff */
[----:B------:R-:W-:Y:S02]  /*d540*/  F2FP.F16.F32.PACK_AB R30, R47, R66 ;  /* 0x000000422f1e723e */ /* 0x000fe400000000ff */
[----:B------:R-:W-:Y:S02]  /*d550*/  F2FP.F16.F32.PACK_AB R35, R50, R51 ;  /* 0x000000333223723e */ /* 0x000fe400000000ff */
[----:B------:R-:W-:Y:S01]  /*d560*/  F2FP.F16.F32.PACK_AB R33, R74, R73 ;  /* 0x000000494a21723e */ /* 0x000fe200000000ff */
[----:B------:R1:W-:Y:S01]  /*d570*/  STS.128 [R205], R28 ;  /* 0x0000001ccd007388 */ /* 0x0003e20000000c00 */
[----:B------:R-:W-:Y:S02]  /*d580*/  F2FP.F16.F32.PACK_AB R32, R44, R67 ;  /* 0x000000432c20723e */ /* 0x000fe400000000ff */
[----:B------:R-:W-:-:S05]  /*d590*/  F2FP.F16.F32.PACK_AB R34, R37, R46 ;  /* 0x0000002e2522723e */ /* 0x000fca00000000ff */
[----:B------:R1:W-:Y:S02]  /*d5a0*/  STS.128 [R65+0x10400], R32 ;  /* 0x0104002041007388 */ /* 0x0003e40000000c00 */
.L_x_1651:
[----:B------:R-:W-:Y:S05]  /*d5b0*/  BSYNC B1 ;  /* 0x0000000000017941 */ /* 0x000fea0003800000 */
.L_x_1650:
[----:B------:R-:W-:Y:S04]  /*d5c0*/  BSSY B1, `(.L_x_1652) ;  /* 0x0000062000017945 */ /* 0x000fe80003800000 */
[----:B------:R-:W-:Y:S05]  /*d5d0*/  @P2 BRA `(.L_x_1653) ;  /* 0x0000000400802947 */ /* 0x000fea0003800000 */
[----:B------:R-:W2:Y:S01]  /*d5e0*/  LDL R70, [R1+0x40] ;  /* 0x0000400001467983 */ /* 0x000ea20000100800 */
[----:B-1----:R-:W-:Y:S01]  /*d5f0*/  LEA.HI R28, R53, R208, RZ, 0x1d ;  /* 0x000000d0351c7211 */ /* 0x002fe200078fe8ff */
[----:B------:R-:W-:Y:S01]  /*d600*/  HADD2.F32 R46, -RZ, R54.H1_H1 ;  /* 0x30000036ff2e7230 */ /* 0x000fe20000004100 */
[----:B------:R-:W-:Y:S01]  /*d610*/  SHF.R.U32.HI R31, RZ, 0x3, R199 ;  /* 0x00000003ff1f7819 */ /* 0x000fe200000116c7 */
[--C-:B------:R-:W-:Y:S01]  /*d620*/  HADD2.F32 R44, -RZ, R57.reuse.H1_H1 ;  /* 0x30000039ff2c7230 */ /* 0x100fe20000004100 */
[----:B0-----:R-:W-:Y:S01]  /*d630*/  SHF.R.S32.HI R29, RZ, 0x1f, R28 ;  /* 0x0000001fff1d7819 */ /* 0x001fe2000001141c */
[----:B------:R-:W-:Y:S01]  /*d640*/  HADD2.F32 R57, -RZ, R57.H0_H0 ;  /* 0x20000039ff397230 */ /* 0x000fe20000004100 */
[----:B------:R-:W-:Y:S02]  /*d650*/  SHF.L.U32 R30, R28, 0x3, RZ ;  /* 0x000000031c1e7819 */ /* 0x000fe400000006ff */
[----:B------:R-:W-:Y:S02]  /*d660*/  LEA.HI R29, R29, R28, RZ, 0x3 ;  /* 0x0000001c1d1d7211 */ /* 0x000fe400078f18ff */
[----:B------:R-:W-:-:S02]  /*d670*/  LOP3.LUT R28, R199, 0x38, R30, 0xf8, !PT ;  /* 0x00000038c71c7812 */ /* 0x000fc400078ef81e */
[--C-:B------:R-:W-:Y:S01]  /*d680*/  SHF.R.U64 R66, R24, 0x10, R25.reuse ;  /* 0x0000001018427819 */ /* 0x100fe20000001219 */
[----:B------:R-:W-:Y:S01]  /*d690*/  IMAD.SHL.U32 R29, R29, 0x400, RZ ;  /* 0x000004001d1d7824 */ /* 0x000fe200078e00ff */
[----:B------:R-:W-:Y:S02]  /*d6a0*/  LOP3.LUT R33, R28, R31, RZ, 0x3c, !PT ;  /* 0x0000001f1c217212 */ /* 0x000fe400078e3cff */
[----:B------:R-:W-:Y:S02]  /*d6b0*/  SHF.R.U32.HI R48, RZ, 0x10, R25 ;  /* 0x00000010ff307819 */ /* 0x000fe40000011619 */
[----:B------:R-:W-:Y:S02]  /*d6c0*/  LOP3.LUT R32, R29, 0x7fffe000, RZ, 0xc0, !PT ;  /* 0x7fffe0001d207812 */ /* 0x000fe400078ec0ff */
[----:B------:R-:W-:Y:S01]  /*d6d0*/  SHF.R.U64 R69, R4, 0x10, R5 ;  /* 0x0000001004457819 */ /* 0x000fe20000001205 */
[----:B------:R-:W-:Y:S01]  /*d6e0*/  HADD2.F32 R48, -RZ, R48.H0_H0 ;  /* 0x20000030ff307230 */ /* 0x000fe20000004100 */
[----:B------:R-:W-:-:S02]  /*d6f0*/  IADD3 R33, R33, R32, R202 ;  /* 0x0000002021217210 */ /* 0x000fc40007ffe0ca */
[----:B------:R-:W-:Y:S02]  /*d700*/  SHF.R.U32.HI R45, RZ, 0x10, R5 ;  /* 0x00000010ff2d7819 */ /* 0x000fe40000011605 */
[--C-:B------:R-:W-:Y:S01]  /*d710*/  SHF.R.U64 R65, R26, 0x10, R27.reuse ;  /* 0x000000101a417819 */ /* 0x100fe2000000121b */
[----:B------:R-:W-:Y:S01]  /*d720*/  IMAD R37, R33, 0x2, R2 ;  /* 0x0000000221257824 */ /* 0x000fe200078e0202 */
[----:B------:R-:W-:Y:S02]  /*d730*/  SHF.R.U32.HI R51, RZ, 0x10, R27 ;  /* 0x00000010ff337819 */ /* 0x000fe4000001161b */
[--C-:B------:R-:W-:Y:S02]  /*d740*/  SHF.R.U32.HI R67, RZ, 0x10, R7.reuse ;  /* 0x00000010ff437819 */ /* 0x100fe40000011607 */
[----:B------:R-:W0:Y:S01]  /*d750*/  LDS.128 R32, [R37+0x10400] ;  /* 0x0104000025207984 */ /* 0x000e220000000c00 */
[----:B------:R-:W-:Y:S01]  /*d760*/  SHF.R.U64 R68, R6, 0x10, R7 ;  /* 0x0000001006447819 */ /* 0x000fe20000001207 */
[----:B0-----:R-:W-:-:S02]  /*d770*/  HADD2.F32 R25, -RZ, R33.H0_H0 ;  /* 0x20000021ff197230 */ /* 0x001fc40000004100 */
[----:B------:R-:W-:Y:S02]  /*d780*/  HADD2.F32 R24, -RZ, R32.H0_H0 ;  /* 0x20000020ff187230 */ /* 0x000fe40000004100 */
[----:B------:R-:W-:Y:S02]  /*d790*/  HADD2.F32 R33, -RZ, R33.H1_H1 ;  /* 0x30000021ff217230 */ /* 0x000fe40000004100 */
[C---:B------:R-:W-:Y:S01]  /*d7a0*/  FMUL.FTZ R50, R25.reuse, R46 ;  /* 0x0000002e19327220 */ /* 0x040fe20000410000 */
[----:B------:R-:W-:Y:S01]  /*d7b0*/  FMUL.FTZ R64, R25, R44 ;  /* 0x0000002c19407220 */ /* 0x000fe20000410000 */
[----:B------:R-:W-:Y:S02]  /*d7c0*/  HADD2.F32 R25, -RZ, R54.H0_H0 ;  /* 0x20000036ff197230 */ /* 0x000fe40000004100 */
[----:B------:R-:W-:Y:S01]  /*d7d0*/  FMUL.FTZ R54, R33, R48 ;  /* 0x0000003021367220 */ /* 0x000fe20000410000 */
[----:B------:R-:W-:Y:S02]  /*d7e0*/  HADD2.F32 R27, -RZ, R35.H0_H0 ;  /* 0x20000023ff1b7230 */ /* 0x000fe40000004100 */
[----:B------:R-:W-:-:S02]  /*d7f0*/  HADD2.F32 R26, -RZ, R34.H0_H0 ;  /* 0x20000022ff1a7230 */ /* 0x000fc40000004100 */
[----:B------:R-:W-:Y:S02]  /*d800*/  HADD2.F32 R35, -RZ, R35.H1_H1 ;  /* 0x30000023ff237230 */ /* 0x000fe40000004100 */
[----:B------:R-:W-:Y:S02]  /*d810*/  HADD2.F32 R32, -RZ, R32.H1_H1 ;  /* 0x30000020ff207230 */ /* 0x000fe40000004100 */
[----:B------:R-:W-:Y:S01]  /*d820*/  HADD2.F32 R34, -RZ, R34.H1_H1 ;  /* 0x30000022ff227230 */ /* 0x000fe20000004100 */
[----:B--2---:R-:W0:Y:S02]  /*d830*/  LDS.128 R28, [R70] ;  /* 0x00000000461c7984 */ /* 0x004e240000000c00 */
[--C-:B0-----:R-:W-:Y:S02]  /*d840*/  HADD2.F32 R5, -RZ, R29.reuse.H0_H0 ;  /* 0x2000001dff057230 */ /* 0x101fe40000004100 */
[----:B------:R-:W-:Y:S02]  /*d850*/  HADD2.F32 R4, -RZ, R28.H0_H0 ;  /* 0x2000001cff047230 */ /* 0x000fe40000004100 */
[----:B------:R-:W-:-:S02]  /*d860*/  HADD2.F32 R29, -RZ, R29.H1_H1 ;  /* 0x3000001dff1d7230 */ /* 0x000fc40000004100 */
[C---:B------:R-:W-:Y:S01]  /*d870*/  FFMA.FTZ R50, R5.reuse, R44, -R50 ;  /* 0x0000002c05327223 */ /* 0x040fe20000010832 */
[----:B------:R-:W-:Y:S02]  /*d880*/  HADD2.F32 R44, -RZ, R45.H0_H0 ;  /* 0x2000002dff2c7230 */ /* 0x000fe40000004100 */
[----:B------:R-:W-:Y:S01]  /*d890*/  FFMA.FTZ R64, R5, R46, R64 ;  /* 0x0000002e05407223 */ /* 0x000fe20000010040 */
[C---:B------:R-:W-:Y:S01]  /*d8a0*/  FMUL.FTZ R5, R24.reuse, R25 ;  /* 0x0000001918057220 */ /* 0x040fe20000410000 */
[-C--:B------:R-:W-:Y:S01]  /*d8b0*/  FMUL.FTZ R24, R24, R57.reuse ;  /* 0x0000003918187220 */ /* 0x080fe20000410000 */
[----:B------:R-:W-:Y:S02]  /*d8c0*/  HADD2.F32 R6, -RZ, R30.H0_H0 ;  /* 0x2000001eff067230 */ /* 0x000fe40000004100 */
[----:B------:R-:W-:Y:S01]  /*d8d0*/  FMUL.FTZ R46, R33, R44 ;  /* 0x0000002c212e7220 */ /* 0x000fe20000410000 */
[----:B------:R-:W-:Y:S02]  /*d8e0*/  HADD2.F32 R33, -RZ, R56.H0_H0 ;  /* 0x20000038ff217230 */ /* 0x000fe40000004100 */
[----:B------:R-:W-:Y:S01]  /*d8f0*/  FFMA.FTZ R57, R4, R57, -R5 ;  /* 0x0000003904397223 */ /* 0x000fe20000010805 */
[----:B------:R-:W-:-:S02]  /*d900*/  HADD2.F32 R5, -RZ, R58.H0_H0 ;  /* 0x2000003aff057230 */ /* 0x000fc40000004100 */
[C---:B------:R-:W-:Y:S01]  /*d910*/  FFMA.FTZ R45, R29.reuse, R44, -R54 ;  /* 0x0000002c1d2d7223 */ /* 0x040fe20000010836 */
[----:B------:R-:W-:Y:S02]  /*d920*/  HADD2.F32 R56, -RZ, R56.H1_H1 ;  /* 0x30000038ff387230 */ /* 0x000fe40000004100 */
[----:B------:R-:W-:Y:S01]  /*d930*/  FFMA.FTZ R47, R29, R48, R46 ;  /* 0x000000301d2f7223 */ /* 0x000fe2000001002e */
[----:B------:R-:W-:Y:S02]  /*d940*/  HADD2.F32 R58, -RZ, R58.H1_H1 ;  /* 0x3000003aff3a7230 */ /* 0x000fe40000004100 */
[----:B------:R-:W-:Y:S01]  /*d950*/  FFMA.FTZ R29, R4, R25, R24 ;  /* 0x00000019041d7223 */ /* 0x000fe20000010018 */
[----:B------:R-:W-:Y:S02]  /*d960*/  HADD2.F32 R7, -RZ, R31.H0_H0 ;  /* 0x2000001fff077230 */ /* 0x000fe40000004100 */
[----:B------:R-:W-:Y:S01]  /*d970*/  FMUL.FTZ R44, R27, R56 ;  /* 0x000000381b2c7220 */ /* 0x000fe20000410000 */
[C---:B------:R-:W-:Y:S01]  /*d980*/  FMUL.FTZ R25, R26.reuse, R33 ;  /* 0x000000211a197220 */ /* 0x040fe20000410000 */
[----:B------:R-:W-:Y:S01]  /*d990*/  FMUL.FTZ R49, R26, R5 ;  /* 0x000000051a317220 */ /* 0x000fe20000410000 */
[----:B------:R-:W-:-:S02]  /*d9a0*/  HADD2.F32 R24, -RZ, R51.H0_H0 ;  /* 0x20000033ff187230 */ /* 0x000fc40000004100 */
[----:B------:R-:W-:Y:S01]  /*d9b0*/  FMUL.FTZ R27, R27, R58 ;  /* 0x0000003a1b1b7220 */ /* 0x000fe20000410000 */
[----:B------:R-:W-:Y:S02]  /*d9c0*/  HADD2.F32 R4, -RZ, R67.H0_H0 ;  /* 0x20000043ff047230 */ /* 0x000fe40000004100 */
[C---:B------:R-:W-:Y:S01]  /*d9d0*/  FFMA.FTZ R26, R6.reuse, R5, -R25 ;  /* 0x00000005061a7223 */ /* 0x040fe20000010819 */
[----:B------:R-:W-:Y:S02]  /*d9e0*/  HADD2.F32 R31, -RZ, R31.H1_H1 ;  /* 0x3000001fff1f7230 */ /* 0x000fe40000004100 */
[----:B------:R-:W-:Y:S01]  /*d9f0*/  FFMA.FTZ R49, R6, R33, R49 ;  /* 0x0000002106317223 */ /* 0x000fe20000010031 */
[----:B------:R-:W-:Y:S01]  /*da00*/  FFMA.FTZ R56, R7, R56, R27 ;  /* 0x0000003807387223 */ /* 0x000fe2000001001b */
[----:B------:R-:W-:Y:S01]  /*da10*/  FMUL.FTZ R6, R35, R24 ;  /* 0x0000001823067220 */ /* 0x000fe20000410000 */
[----:B------:R-:W-:Y:S01]  /*da20*/  FFMA.FTZ R44, R7, R58, -R44 ;  /* 0x0000003a072c7223 */ /* 0x000fe2000001082c */
[----:B------:R-:W-:Y:S01]  /*da30*/  FMUL.FTZ R46, R35, R4 ;  /* 0x00000004232e7220 */ /* 0x000fe20000410000 */
[----:B------:R-:W-:-:S02]  /*da40*/  HADD2.F32 R25, -RZ, R66.H0_H0 ;  /* 0x20000042ff197230 */ /* 0x000fc40000004100 */
[C---:B------:R-:W-:Y:S01]  /*da50*/  FFMA.FTZ R35, R31.reuse, R4, -R6 ;  /* 0x000000041f237223 */ /* 0x040fe20000010806 */
[----:B------:R-:W-:Y:S02]  /*da60*/  HADD2.F32 R27, -RZ, R65.H0_H0 ;  /* 0x20000041ff1b7230 */ /* 0x000fe40000004100 */
[----:B------:R-:W-:Y:S01]  /*da70*/  FFMA.FTZ R51, R31, R24, R46 ;  /* 0x000000181f337223 */ /* 0x000fe2000001002e */
[----:B------:R-:W-:Y:S02]  /*da80*/  HADD2.F32 R5, -RZ, R69.H0_H0 ;  /* 0x20000045ff057230 */ /* 0x000fe40000004100 */
[----:B------:R-:W-:Y:S01]  /*da90*/  FMUL.FTZ R31, R32, R25 ;  /* 0x00000019201f7220 */ /* 0x000fe20000410000 */
[----:B------:R-:W-:Y:S02]  /*daa0*/  HADD2.F32 R7, -RZ, R68.H0_H0 ;  /* 0x20000044ff077230 */ /* 0x000fe40000004100 */
[----:B------:R-:W-:Y:S01]  /*dab0*/  FMUL.FTZ R33, R34, R27 ;  /* 0x0000001b22217220 */ /* 0x000fe20000410000 */
[----:B------:R-:W-:-:S02]  /*dac0*/  HADD2.F32 R28, -RZ, R28.H1_H1 ;  /* 0x3000001cff1c7230 */ /* 0x000fc40000004100 */
        /* <DEDUP_REMOVED lines=17> */
.L_x_1653:
[----:B------:R-:W-:Y:S05]  /*dbe0*/  BSYNC B1 ;  /* 0x0000000000017941 */ /* 0x000fea0003800000 */
.L_x_1652:
[----:B------:R-:W-:Y:S04]  /*dbf0*/  BSSY B1, `(.L_x_1654) ;  /* 0x0000062000017945 */ /* 0x000fe80003800000 */
[----:B------:R-:W-:Y:S05]  /*dc00*/  @P1 BRA `(.L_x_1655) ;  /* 0x0000000400801947 */ /* 0x000fea0003800000 */
[----:B------:R-:W3:Y:S01]  /*dc10*/  LDL R51, [R1+0x3c] ;  /* 0x00003c0001337983 */ /* 0x000ee20000100800 */
[----:B--2---:R-:W-:Y:S01]  /*dc20*/  LEA.HI R4, R53, R208, RZ, 0x1d ;  /* 0x000000d035047211 */ /* 0x004fe200078fe8ff */
[----:B-1----:R-:W-:Y:S01]  /*dc30*/  HADD2.F32 R35, -RZ, R59.H1_H1 ;  /* 0x3000003bff237230 */ /* 0x002fe20000004100 */
[----:B------:R-:W-:Y:S01]  /*dc40*/  SHF.R.U32.HI R6, RZ, 0x3, R198 ;  /* 0x00000003ff067819 */ /* 0x000fe200000116c6 */
[--C-:B------:R-:W-:Y:S01]  /*dc50*/  HADD2.F32 R37, -RZ, R62.reuse.H1_H1 ;  /* 0x3000003eff257230 */ /* 0x100fe20000004100 */
[----:B------:R-:W-:Y:S01]  /*dc60*/  SHF.R.S32.HI R7, RZ, 0x1f, R4 ;  /* 0x0000001fff077819 */ /* 0x000fe20000011404 */
[----:B------:R-:W-:Y:S01]  /*dc70*/  IMAD.SHL.U32 R5, R4, 0x8, RZ ;  /* 0x0000000804057824 */ /* 0x000fe200078e00ff */
[----:B------:R-:W-:Y:S01]  /*dc80*/  SHF.R.U64 R47, R40, 0x10, R41 ;  /* 0x00000010282f7819 */ /* 0x000fe20000001229 */
[----:B------:R-:W-:Y:S01]  /*dc90*/  HADD2.F32 R62, -RZ, R62.H0_H0 ;  /* 0x2000003eff3e7230 */ /* 0x000fe20000004100 */
[----:B------:R-:W-:Y:S02]  /*dca0*/  LEA.HI R7, R7, R4, RZ, 0x3 ;  /* 0x0000000407077211 */ /* 0x000fe400078f18ff */
[----:B------:R-:W-:-:S02]  /*dcb0*/  LOP3.LUT R4, R198, 0x38, R5, 0xf8, !PT ;  /* 0x00000038c6047812 */ /* 0x000fc400078ef805 */
[----:B------:R-:W-:Y:S01]  /*dcc0*/  SHF.R.U32.HI R40, RZ, 0x10, R41 ;  /* 0x00000010ff287819 */ /* 0x000fe20000011629 */
[----:B------:R-:W-:Y:S01]  /*dcd0*/  IMAD.SHL.U32 R7, R7, 0x400, RZ ;  /* 0x0000040007077824 */ /* 0x000fe200078e00ff */
[----:B------:R-:W-:Y:S02]  /*dce0*/  LOP3.LUT R24, R4, R6, RZ, 0x3c, !PT ;  /* 0x0000000604187212 */ /* 0x000fe400078e3cff */
[----:B------:R-:W-:Y:S02]  /*dcf0*/  SHF.R.U32.HI R44, RZ, 0x10, R21 ;  /* 0x00000010ff2c7819 */ /* 0x000fe40000011615 */
[----:B------:R-:W-:Y:S02]  /*dd00*/  LOP3.LUT R25, R7, 0x7fffe000, RZ, 0xc0, !PT ;  /* 0x7fffe00007197812 */ /* 0x000fe400078ec0ff */
[----:B------:R-:W-:Y:S01]  /*dd10*/  SHF.R.U64 R49, R38, 0x10, R39 ;  /* 0x0000001026317819 */ /* 0x000fe20000001227 */
[----:B------:R-:W-:Y:S01]  /*dd20*/  HADD2.F32 R38, -RZ, R40.H0_H0 ;  /* 0x20000028ff267230 */ /* 0x000fe20000004100 */
[----:B------:R-:W-:-:S02]  /*dd30*/  IADD3 R25, R24, R25, R201 ;  /* 0x0000001918197210 */ /* 0x000fc40007ffe0c9 */
[----:B------:R-:W-:Y:S02]  /*dd40*/  SHF.R.U64 R50, R20, 0x10, R21 ;  /* 0x0000001014327819 */ /* 0x000fe40000001215 */
[----:B------:R-:W-:Y:S01]  /*dd50*/  SHF.R.U32.HI R48, RZ, 0x10, R39 ;  /* 0x00000010ff307819 */ /* 0x000fe20000011627 */
[----:B------:R-:W-:Y:S01]  /*dd60*/  IMAD R28, R25, 0x2, R2 ;  /* 0x00000002191c7824 */ /* 0x000fe200078e0202 */
[--C-:B------:R-:W-:Y:S02]  /*dd70*/  SHF.R.U64 R45, R42, 0x10, R43.reuse ;  /* 0x000000102a2d7819 */ /* 0x100fe4000000122b */
[----:B------:R-:W-:Y:S02]  /*dd80*/  SHF.R.U32.HI R43, RZ, 0x10, R43 ;  /* 0x00000010ff2b7819 */ /* 0x000fe4000001162b */
[----:B------:R-:W1:Y:S02]  /*dd90*/  LDS.128 R24, [R28+0x10400] ;  /* 0x010400001c187984 */ /* 0x000e640000000c00 */
[----:B-1----:R-:W-:-:S02]  /*dda0*/  HADD2.F32 R31, -RZ, R25.H0_H0 ;  /* 0x20000019ff1f7230 */ /* 0x002fc40000004100 */
[----:B------:R-:W-:Y:S02]  /*ddb0*/  HADD2.F32 R32, -RZ, R25.H1_H1 ;  /* 0x30000019ff207230 */ /* 0x000fe40000004100 */
[----:B------:R-:W-:Y:S02]  /*ddc0*/  HADD2.F32 R25, -RZ, R24.H0_H0 ;  /* 0x20000018ff197230 */ /* 0x000fe40000004100 */
[C---:B------:R-:W-:Y:S01]  /*ddd0*/  FMUL.FTZ R39, R31.reuse, R37 ;  /* 0x000000251f277220 */ /* 0x040fe20000410000 */
[----:B------:R-:W-:Y:S01]  /*dde0*/  FMUL.FTZ R41, R31, R35 ;  /* 0x000000231f297220 */ /* 0x000fe20000410000 */
[----:B------:R-:W-:Y:S02]  /*ddf0*/  HADD2.F32 R31, -RZ, R44.H0_H0 ;  /* 0x2000002cff1f7230 */ /* 0x000fe40000004100 */
[----:B------:R-:W-:Y:S01]  /*de00*/  FMUL.FTZ R40, R32, R38 ;  /* 0x0000002620287220 */ /* 0x000fe20000410000 */
[----:B------:R-:W-:Y:S02]  /*de10*/  HADD2.F32 R33, -RZ, R26.H0_H0 ;  /* 0x2000001aff217230 */ /* 0x000fe40000004100 */
[----:B------:R-:W-:-:S02]  /*de20*/  HADD2.F32 R34, -RZ, R27.H0_H0 ;  /* 0x2000001bff227230 */ /* 0x000fc40000004100 */
[----:B------:R-:W-:Y:S01]  /*de30*/  FMUL.FTZ R44, R32, R31 ;  /* 0x0000001f202c7220 */ /* 0x000fe20000410000 */
[--C-:B------:R-:W-:Y:S02]  /*de40*/  HADD2.F32 R32, -RZ, R63.reuse.H0_H0 ;  /* 0x2000003fff207230 */ /* 0x100fe40000004100 */
[----:B------:R-:W-:Y:S02]  /*de50*/  HADD2.F32 R63, -RZ, R63.H1_H1 ;  /* 0x3000003fff3f7230 */ /* 0x000fe40000004100 */
[----:B------:R-:W-:Y:S02]  /*de60*/  HADD2.F32 R27, -RZ, R27.H1_H1 ;  /* 0x3000001bff1b7230 */ /* 0x000fe40000004100 */
[----:B------:R-:W-:Y:S02]  /*de70*/  HADD2.F32 R24, -RZ, R24.H1_H1 ;  /* 0x30000018ff187230 */ /* 0x000fe40000004100 */
[----:B------:R-:W-:Y:S01]  /*de80*/  HADD2.F32 R26, -RZ, R26.H1_H1 ;  /* 0x3000001aff1a7230 */ /* 0x000fe20000004100 */
[----:B---3--:R-:W1:Y:S02]  /*de90*/  LDS.128 R4, [R51] ;  /* 0x0000000033047984 */ /* 0x008e640000000c00 */
[----:B-1----:R-:W-:-:S02]  /*dea0*/  HADD2.F32 R20, -RZ, R5.H0_H0 ;  /* 0x20000005ff147230 */ /* 0x002fc40000004100 */
[----:B------:R-:W-:Y:S02]  /*deb0*/  HADD2.F32 R21, -RZ, R5.H1_H1 ;  /* 0x30000005ff157230 */ /* 0x000fe40000004100 */
[----:B------:R-:W-:Y:S02]  /*dec0*/  HADD2.F32 R5, -RZ, R4.H0_H0 ;  /* 0x20000004ff057230 */ /* 0x000fe40000004100 */
[C---:B------:R-:W-:Y:S01]  /*ded0*/  FFMA.FTZ R39, R20.reuse, R35, -R39 ;  /* 0x0000002314277223 */ /* 0x040fe20000010827 */
[----:B------:R-:W-:Y:S01]  /*dee0*/  FFMA.FTZ R41, R20, R37, R41 ;  /* 0x0000002514297223 */ /* 0x000fe20000010029 */
[----:B------:R-:W-:Y:S02]  /*def0*/  HADD2.F32 R20, -RZ, R59.H0_H0 ;  /* 0x2000003bff147230 */ /* 0x000fe40000004100 */
[----:B------:R-:W-:Y:S01]  /*df00*/  FFMA.FTZ R42, R21, R31, -R40 ;  /* 0x0000001f152a7223 */ /* 0x000fe20000010828 */
[----:B------:R-:W-:Y:S01]  /*df10*/  FMUL.FTZ R40, R25, R62 ;  /* 0x0000003e19287220 */ /* 0x000fe20000410000 */
[----:B0-----:R-:W-:-:S02]  /*df20*/  HADD2.F32 R29, -RZ, R6.H0_H0 ;  /* 0x20000006ff1d7230 */ /* 0x001fc40000004100 */
[----:B------:R-:W-:Y:S01]  /*df30*/  FFMA.FTZ R44, R21, R38, R44 ;  /* 0x00000026152c7223 */ /* 0x000fe2000001002c */
[-C--:B------:R-:W-:Y:S01]  /*df40*/  FMUL.FTZ R25, R25, R20.reuse ;  /* 0x0000001419197220 */ /* 0x080fe20000410000 */
[----:B------:R-:W-:Y:S01]  /*df50*/  FFMA.FTZ R40, R5, R20, -R40 ;  /* 0x0000001405287223 */ /* 0x000fe20000010828 */
[--C-:B------:R-:W-:Y:S02]  /*df60*/  HADD2.F32 R20, -RZ, R52.reuse.H0_H0 ;  /* 0x20000034ff147230 */ /* 0x100fe40000004100 */
[----:B------:R-:W-:Y:S01]  /*df70*/  FMUL.FTZ R38, R33, R32 ;  /* 0x0000002021267220 */ /* 0x000fe20000410000 */
[----:B------:R-:W-:Y:S01]  /*df80*/  FFMA.FTZ R62, R5, R62, R25 ;  /* 0x0000003e053e7223 */ /* 0x000fe20000010019 */
[----:B------:R-:W-:Y:S02]  /*df90*/  HADD2.F32 R5, -RZ, R52.H1_H1 ;  /* 0x30000034ff057230 */ /* 0x000fe40000004100 */
[----:B------:R-:W-:Y:S01]  /*dfa0*/  FMUL.FTZ R21, R34, R63 ;  /* 0x0000003f22157220 */ /* 0x000fe20000410000 */
[----:B------:R-:W-:Y:S01]  /*dfb0*/  FMUL.FTZ R46, R33, R20 ;  /* 0x00000014212e7220 */ /* 0x000fe20000410000 */
[----:B------:R-:W-:-:S02]  /*dfc0*/  HADD2.F32 R30, -RZ, R7.H0_H0 ;  /* 0x20000007ff1e7230 */ /* 0x000fc40000004100 */
[C---:B------:R-:W-:Y:S01]  /*dfd0*/  FFMA.FTZ R33, R29.reuse, R20, -R38 ;  /* 0x000000141d217223 */ /* 0x040fe20000010826 */
[----:B------:R-:W-:Y:S02]  /*dfe0*/  HADD2.F32 R38, -RZ, R43.H0_H0 ;  /* 0x2000002bff267230 */ /* 0x000fe40000004100 */
[-C--:B------:R-:W-:Y:S01]  /*dff0*/  FMUL.FTZ R34, R34, R5.reuse ;  /* 0x0000000522227220 */ /* 0x080fe20000410000 */
[----:B------:R-:W-:Y:S02]  /*e000*/  HADD2.F32 R20, -RZ, R48.H0_H0 ;  /* 0x20000030ff147230 */ /* 0x000fe40000004100 */
[----:B------:R-:W-:Y:S01]  /*e010*/  FFMA.FTZ R46, R29, R32, R46 ;  /* 0x000000201d2e7223 */ /* 0x000fe2000001002e */
[C---:B------:R-:W-:Y:S01]  /*e020*/  FFMA.FTZ R32, R30.reuse, R5, -R21 ;  /* 0x000000051e207223 */ /* 0x040fe20000010815 */
[----:B------:R-:W-:Y:S01]  /*e030*/  FFMA.FTZ R34, R30, R63, R34 ;  /* 0x0000003f1e227223 */ /* 0x000fe20000010022 */
[----:B------:R-:W-:Y:S02]  /*e040*/  HADD2.F32 R7, -RZ, R7.H1_H1 ;  /* 0x30000007ff077230 */ /* 0x000fe40000004100 */
[C---:B------:R-:W-:Y:S01]  /*e050*/  FMUL.FTZ R48, R27.reuse, R38 ;  /* 0x000000261b307220 */ /* 0x040fe20000410000 */
[----:B------:R-:W-:Y:S01]  /*e060*/  FMUL.FTZ R30, R27, R20 ;  /* 0x000000141b1e7220 */ /* 0x000fe20000410000 */
[----:B------:R-:W-:-:S02]  /*e070*/  HADD2.F32 R25, -RZ, R47.H0_H0 ;  /* 0x2000002fff197230 */ /* 0x000fc40000004100 */
[----:B------:R-:W-:Y:S02]  /*e080*/  HADD2.F32 R27, -RZ, R45.H0_H0 ;  /* 0x2000002dff1b7230 */ /* 0x000fe40000004100 */
[C---:B------:R-:W-:Y:S01]  /*e090*/  FFMA.FTZ R37, R7.reuse, R20, -R48 ;  /* 0x0000001407257223 */ /* 0x040fe20000010830 */
[----:B------:R-:W-:Y:S02]  /*e0a0*/  HADD2.F32 R5, -RZ, R50.H0_H0 ;  /* 0x20000032ff057230 */ /* 0x000fe40000004100 */
[----:B------:R-:W-:Y:S01]  /*e0b0*/  FFMA.FTZ R43, R7, R38, R30 ;  /* 0x00000026072b7223 */ /* 0x000fe2000001001e */
[----:B------:R-:W-:Y:S02]  /*e0c0*/  HADD2.F32 R21, -RZ, R49.H0_H0 ;  /* 0x20000031ff157230 */ /* 0x000fe40000004100 */
[----:B------:R-:W-:Y:S01]  /*e0d0*/  FMUL.FTZ R7, R24, R25 ;  /* 0x0000001918077220 */ /* 0x000fe20000410000 */
[----:B------:R-:W-:Y:S02]  /*e0e0*/  HADD2.F32 R4, -RZ, R4.H1_H1 ;  /* 0x30000004ff047230 */ /* 0x000fe40000004100 */
[----:B------:R-:W-:Y:S01]  /*e0f0*/  FMUL.FTZ R35, R26, R27 ;  /* 0x0000001b1a237220 */ /* 0x000fe20000410000 */
[----:B------:R-:W-:-:S02]  /*e100*/  HADD2.F32 R6, -RZ, R6.H1_H1 ;  /* 0x30000006ff067230 */ /* 0x000fc40000004100 */
[----:B------:R-:W-:Y:S01]  /*e110*/  FMUL.FTZ R24, R24, R5 ;  /* 0x0000000518187220 */ /* 0x000fe20000410000 */
[----:B------:R-:W-:Y:S01]  /*e120*/  FMUL.FTZ R26, R26, R21 ;  /* 0x000000151a1a7220 */ /* 0x000fe20000410000 */
[----:B------:R-:W-:Y:S01]  /*e130*/  FFMA.FTZ R29, R4, R5, -R7 ;  /* 0x00000005041d7223 */ /* 0x000fe20000010807 */
[----:B------:R-:W-:Y:S01]  /*e140*/  F2FP.F16.F32.PACK_AB R7, R37, R32 ;  /* 0x000000202507723e */ /* 0x000fe200000000ff */
[----:B------:R-:W-:Y:S01]  /*e150*/  FFMA.FTZ R20, R6, R21, -R35 ;  /* 0x0000001506147223 */ /* 0x000fe20000010823 */
[----:B------:R-:W-:Y:S01]  /*e160*/  FFMA.FTZ R31, R4, R25, R24 ;  /* 0x00000019041f7223 */ /* 0x000fe20000010018 */
[----:B------:R-:W-:Y:S01]  /*e170*/  FFMA.FTZ R21, R6, R27, R26 ;  /* 0x0000001b06157223 */ /* 0x000fe2000001001a */
[----:B------:R-:W-:Y:S02]  /*e180*/  F2FP.F16.F32.PACK_AB R5, R42, R39 ;  /* 0x000000272a05723e */ /* 0x000fe400000000ff */
[----:B------:R-:W-:Y:S02]  /*e190*/  F2FP.F16.F32.PACK_AB R4, R29, R40 ;  /* 0x000000281d04723e */ /* 0x000fe400000000ff */
[----:B------:R-:W-:-:S02]  /*e1a0*/  F2FP.F16.F32.PACK_AB R6, R20, R33 ;  /* 0x000000211406723e */ /* 0x000fc400000000ff */
[----:B------:R-:W-:Y:S02]  /*e1b0*/  F2FP.F16.F32.PACK_AB R27, R43, R34 ;  /* 0x000000222b1b723e */ /* 0x000fe400000000ff */
[----:B------:R-:W-:Y:S01]  /*e1c0*/  F2FP.F16.F32.PACK_AB R25, R44, R41 ;  /* 0x000000292c19723e */ /* 0x000fe200000000ff */
[----:B------:R3:W-:Y:S01]  /*e1d0*/  STS.128 [R51], R4 ;  /* 0x0000000433007388 */ /* 0x0007e20000000c00 */
[----:B------:R-:W-:Y:S02]  /*e1e0*/  F2FP.F16.F32.PACK_AB R24, R31, R62 ;  /* 0x0000003e1f18723e */ /* 0x000fe400000000ff */
[----:B------:R-:W-:-:S05]  /*e1f0*/  F2FP.F16.F32.PACK_AB R26, R21, R46 ;  /* 0x0000002e151a723e */ /* 0x000fca00000000ff */
[----:B------:R3:W-:Y:S02]  /*e200*/  STS.128 [R28+0x10400], R24 ;  /* 0x010400181c007388 */ /* 0x0007e40000000c00 */
.L_x_1655:
[----:B------:R-:W-:Y:S05]  /*e210*/  BSYNC B1 ;  /* 0x0000000000017941 */ /* 0x000fea0003800000 */
.L_x_1654:
[----:B-1----:R-:W-:Y:S01]  /*e220*/  PRMT R32, R0, 0x5410, R3 ;  /* 0x0000541000207816 */ /* 0x002fe20000000003 */
[----:B------:R-:W-:Y:S06]  /*e230*/  @P0 BRA `(.L_x_1639) ;  /* 0x0000000400800947 */ /* 0x000fec0003800000 */
[----:B------:R-:W4:Y:S01]  /*e240*/  LDL R40, [R1+0x38] ;  /* 0x0000380001287983 */ /* 0x000f220000100800 */
[----:B------:R-:W-:Y:S01]  /*e250*/  LEA.HI R53, R53, R208, RZ, 0x1d ;  /* 0x000000d035357211 */ /* 0x000fe200078fe8ff */
[--C-:B------:R-:W-:Y:S01]  /*e260*/  HADD2.F32 R21, -RZ, R55.reuse.H1_H1 ;  /* 0x30000037ff157230 */ /* 0x100fe20000004100 */
[----:B--23--:R-:W-:Y:S01]  /*e270*/  SHF.R.U32.HI R5, RZ, 0x3, R197 ;  /* 0x00000003ff057819 */ /* 0x00cfe200000116c5 */
[----:B------:R-:W-:Y:S01]  /*e280*/  HADD2.F32 R55, -RZ, R55.H0_H0 ;  /* 0x20000037ff377230 */ /* 0x000fe20000004100 */
[----:B------:R-:W-:Y:S01]  /*e290*/  SHF.R.S32.HI R4, RZ, 0x1f, R53 ;  /* 0x0000001fff047819 */ /* 0x000fe20000011435 */
[----:B------:R-:W-:Y:S01]  /*e2a0*/  IMAD.SHL.U32 R0, R53, 0x8, RZ ;  /* 0x0000000835007824 */ /* 0x000fe200078e00ff */
[----:B------:R-:W-:Y:S02]  /*e2b0*/  SHF.R.U32.HI R20, RZ, 0x10, R9 ;  /* 0x00000010ff147819 */ /* 0x000fe40000011609 */
[----:B------:R-:W-:Y:S02]  /*e2c0*/  LEA.HI R4, R4, R53, RZ, 0x3 ;  /* 0x0000003504047211 */ /* 0x000fe400078f18ff */
[----:B------:R-:W-:Y:S01]  /*e2d0*/  LOP3.LUT R0, R197, 0x38, R0, 0xf8, !PT ;  /* 0x00000038c5007812 */ /* 0x000fe200078ef800 */
[----:B------:R-:W-:Y:S01]  /*e2e0*/  HADD2.F32 R20, -RZ, R20.H0_H0 ;  /* 0x20000014ff147230 */ /* 0x000fe20000004100 */
[----:B------:R-:W-:Y:S01]  /*e2f0*/  SHF.R.U64 R39, R12, 0x10, R13 ;  /* 0x000000100c277819 */ /* 0x000fe2000000120d */
[----:B------:R-:W-:Y:S01]  /*e300*/  IMAD.SHL.U32 R4, R4, 0x400, RZ ;  /* 0x0000040004047824 */ /* 0x000fe200078e00ff */
[----:B------:R-:W-:-:S02]  /*e310*/  LOP3.LUT R3, R0, R5, RZ, 0x3c, !PT ;  /* 0x0000000500037212 */ /* 0x000fc400078e3cff */
[--C-:B------:R-:W-:Y:S02]  /*e320*/  SHF.R.U64 R38, R14, 0x10, R15.reuse ;  /* 0x000000100e267819 */ /* 0x100fe4000000120f */
[----:B------:R-:W-:Y:S02]  /*e330*/  LOP3.LUT R0, R4, 0x7fffe000, RZ, 0xc0, !PT ;  /* 0x7fffe00004007812 */ /* 0x000fe400078ec0ff */
[----:B------:R-:W-:Y:S01]  /*e340*/  SHF.R.U32.HI R34, RZ, 0x10, R15 ;  /* 0x00000010ff227819 */ /* 0x000fe2000001160f */
[--C-:B------:R-:W-:Y:S01]  /*e350*/  HADD2.F32 R15, -RZ, R61.reuse.H1_H1 ;  /* 0x3000003dff0f7230 */ /* 0x100fe20000004100 */
[----:B------:R-:W-:Y:S01]  /*e360*/  IADD3 R3, R3, R0, R200 ;  /* 0x0000000003037210 */ /* 0x000fe20007ffe0c8 */
[----:B------:R-:W-:Y:S01]  /*e370*/  HADD2.F32 R61, -RZ, R61.H0_H0 ;  /* 0x2000003dff3d7230 */ /* 0x000fe20000004100 */
[----:B------:R-:W-:Y:S02]  /*e380*/  SHF.R.U32.HI R28, RZ, 0x10, R13 ;  /* 0x00000010ff1c7819 */ /* 0x000fe4000001160d */
[----:B------:R-:W-:Y:S01]  /*e390*/  SHF.R.U64 R37, R8, 0x10, R9 ;  /* 0x0000001008257819 */ /* 0x000fe20000001209 */
[----:B------:R-:W-:Y:S01]  /*e3a0*/  IMAD R3, R3, 0x2, R2 ;  /* 0x0000000203037824 */ /* 0x000fe200078e0202 */
[----:B------:R-:W-:-:S02]  /*e3b0*/  SHF.R.U64 R35, R10, 0x10, R11 ;  /* 0x000000100a237819 */ /* 0x000fc4000000120b */
[----:B------:R-:W-:Y:S02]  /*e3c0*/  SHF.R.U32.HI R33, RZ, 0x10, R11 ;  /* 0x00000010ff217819 */ /* 0x000fe4000001160b */
[----:B------:R-:W1:Y:S02]  /*e3d0*/  LDS.128 R24, [R3+0x10400] ;  /* 0x0104000003187984 */ /* 0x000e640000000c00 */
[--C-:B-1----:R-:W-:Y:S02]  /*e3e0*/  HADD2.F32 R12, -RZ, R25.reuse.H0_H0 ;  /* 0x20000019ff0c7230 */ /* 0x102fe40000004100 */
[----:B------:R-:W-:Y:S02]  /*e3f0*/  HADD2.F32 R25, -RZ, R25.H1_H1 ;  /* 0x30000019ff197230 */ /* 0x000fe40000004100 */
[----:B------:R-:W-:Y:S02]  /*e400*/  HADD2.F32 R11, -RZ, R24.H0_H0 ;  /* 0x20000018ff0b7230 */ /* 0x000fe40000004100 */
[C---:B0-----:R-:W-:Y:S01]  /*e410*/  FMUL.FTZ R29, R12.reuse, R21 ;  /* 0x000000150c1d7220 */ /* 0x041fe20000410000 */
[----:B------:R-:W-:Y:S01]  /*e420*/  FMUL.FTZ R31, R12, R15 ;  /* 0x0000000f0c1f7220 */ /* 0x000fe20000410000 */
[----:B------:R-:W-:-:S02]  /*e430*/  HADD2.F32 R12, -RZ, R28.H0_H0 ;  /* 0x2000001cff0c7230 */ /* 0x000fc40000004100 */
[----:B------:R-:W-:Y:S01]  /*e440*/  FMUL.FTZ R28, R25, R20 ;  /* 0x00000014191c7220 */ /* 0x000fe20000410000 */
[----:B------:R-:W-:Y:S02]  /*e450*/  HADD2.F32 R13, -RZ, R26.H0_H0 ;  /* 0x2000001aff0d7230 */ /* 0x000fe40000004100 */
[--C-:B------:R-:W-:Y:S02]  /*e460*/  HADD2.F32 R14, -RZ, R27.reuse.H0_H0 ;  /* 0x2000001bff0e7230 */ /* 0x100fe40000004100 */
[----:B------:R-:W-:Y:S02]  /*e470*/  HADD2.F32 R27, -RZ, R27.H1_H1 ;  /* 0x3000001bff1b7230 */ /* 0x000fe40000004100 */
[----:B------:R-:W-:Y:S02]  /*e480*/  HADD2.F32 R24, -RZ, R24.H1_H1 ;  /* 0x30000018ff187230 */ /* 0x000fe40000004100 */
[----:B------:R-:W-:Y:S01]  /*e490*/  HADD2.F32 R26, -RZ, R26.H1_H1 ;  /* 0x3000001aff1a7230 */ /* 0x000fe20000004100 */
[----:B----4-:R-:W0:Y:S02]  /*e4a0*/  LDS.128 R4, [R40] ;  /* 0x0000000028047984 */ /* 0x010e240000000c00 */
[----:B0-----:R-:W-:-:S02]  /*e4b0*/  HADD2.F32 R8, -RZ, R5.H0_H0 ;  /* 0x20000005ff087230 */ /* 0x001fc40000004100 */
[----:B------:R-:W-:Y:S02]  /*e4c0*/  HADD2.F32 R5, -RZ, R5.H1_H1 ;  /* 0x30000005ff057230 */ /* 0x000fe40000004100 */
[----:B------:R-:W-:Y:S02]  /*e4d0*/  HADD2.F32 R0, -RZ, R4.H0_H0 ;  /* 0x20000004ff007230 */ /* 0x000fe40000004100 */
[C---:B------:R-:W-:Y:S01]  /*e4e0*/  FFMA.FTZ R29, R8.reuse, R15, -R29 ;  /* 0x0000000f081d7223 */ /* 0x040fe2000001081d */
[----:B------:R-:W-:Y:S01]  /*e4f0*/  FFMA.FTZ R31, R8, R21, R31 ;  /* 0x00000015081f7223 */ /* 0x000fe2000001001f */
[-C--:B------:R-:W-:Y:S01]  /*e500*/  FMUL.FTZ R8, R25, R12.reuse ;  /* 0x0000000c19087220 */ /* 0x080fe20000410000 */
[----:B------:R-:W-:Y:S01]  /*e510*/  FFMA.FTZ R30, R5, R12, -R28 ;  /* 0x0000000c051e7223 */ /* 0x000fe2000001081c */
[C---:B------:R-:W-:Y:S01]  /*e520*/  FMUL.FTZ R15, R11.reuse, R55 ;  /* 0x000000370b0f7220 */ /* 0x040fe20000410000 */
[----:B------:R-:W-:Y:S02]  /*e530*/  HADD2.F32 R12, -RZ, R60.H0_H0 ;  /* 0x2000003cff0c7230 */ /* 0x000fe40000004100 */
[----:B------:R-:W-:Y:S01]  /*e540*/  FMUL.FTZ R28, R11, R61 ;  /* 0x0000003d0b1c7220 */ /* 0x000fe20000410000 */
[----:B------:R-:W-:Y:S01]  /*e550*/  FFMA.FTZ R20, R5, R20, R8 ;  /* 0x0000001405147223 */ /* 0x000fe20000010008 */
[----:B------:R-:W-:-:S02]  /*e560*/  HADD2.F32 R8, -RZ, R32.H0_H0 ;  /* 0x20000020ff087230 */ /* 0x000fc40000004100 */
[C---:B------:R-:W-:Y:S01]  /*e570*/  FFMA.FTZ R15, R0.reuse, R61, -R15 ;  /* 0x0000003d000f7223 */ /* 0x040fe2000001080f */
[----:B------:R-:W-:Y:S02]  /*e580*/  HADD2.F32 R9, -RZ, R6.H0_H0 ;  /* 0x20000006ff097230 */ /* 0x000fe40000004100 */
[----:B------:R-:W-:Y:S01]  /*e590*/  FFMA.FTZ R28, R0, R55, R28 ;  /* 0x00000037001c7223 */ /* 0x000fe2000001001c */
[----:B------:R-:W-:Y:S02]  /*e5a0*/  HADD2.F32 R11, -RZ, R60.H1_H1 ;  /* 0x3000003cff0b7230 */ /* 0x000fe40000004100 */
[C---:B------:R-:W-:Y:S01]  /*e5b0*/  FMUL.FTZ R0, R13.reuse, R12 ;  /* 0x0000000c0d007220 */ /* 0x040fe20000410000 */
[----:B------:R-:W-:Y:S02]  /*e5c0*/  HADD2.F32 R5, -RZ, R32.H1_H1 ;  /* 0x30000020ff057230 */ /* 0x000fe40000004100 */
[----:B------:R-:W-:Y:S01]  /*e5d0*/  FMUL.FTZ R32, R13, R8 ;  /* 0x000000080d207220 */ /* 0x000fe20000410000 */
[----:B------:R-:W-:-:S02]  /*e5e0*/  HADD2.F32 R10, -RZ, R7.H0_H0 ;  /* 0x20000007ff0a7230 */ /* 0x000fc40000004100 */
[C---:B------:R-:W-:Y:S01]  /*e5f0*/  FFMA.FTZ R25, R9.reuse, R8, -R0 ;  /* 0x0000000809197223 */ /* 0x040fe20000010800 */
[C---:B------:R-:W-:Y:S01]  /*e600*/  FMUL.FTZ R13, R14.reuse, R11 ;  /* 0x0000000b0e0d7220 */ /* 0x040fe20000410000 */
[----:B------:R-:W-:Y:S02]  /*e610*/  HADD2.F32 R8, -RZ, R33.H0_H0 ;  /* 0x20000021ff087230 */ /* 0x000fe40000004100 */
[-C--:B------:R-:W-:Y:S01]  /*e620*/  FMUL.FTZ R14, R14, R5.reuse ;  /* 0x000000050e0e7220 */ /* 0x080fe20000410000 */
[----:B------:R-:W-:Y:S02]  /*e630*/  HADD2.F32 R0, -RZ, R34.H0_H0 ;  /* 0x20000022ff007230 */ /* 0x000fe40000004100 */
[----:B------:R-:W-:Y:S01]  /*e640*/  FFMA.FTZ R32, R9, R12, R32 ;  /* 0x0000000c09207223 */ /* 0x000fe20000010020 */
[----:B------:R-:W-:Y:S02]  /*e650*/  HADD2.F32 R7, -RZ, R7.H1_H1 ;  /* 0x30000007ff077230 */ /* 0x000fe40000004100 */
[C---:B------:R-:W-:Y:S01]  /*e660*/  FFMA.FTZ R12, R10.reuse, R5, -R13 ;  /* 0x000000050a0c7223 */ /* 0x040fe2000001080d */
[----:B------:R-:W-:Y:S01]  /*e670*/  FFMA.FTZ R14, R10, R11, R14 ;  /* 0x0000000b0a0e7223 */ /* 0x000fe2000001000e */
        /* <DEDUP_REMOVED lines=28> */
.L_x_1639:
[----:B------:R-:W-:Y:S05]  /*e840*/  BSYNC B0 ;  /* 0x0000000000007941 */ /* 0x000fea0003800000 */
.L_x_1611:
        /* <DEDUP_REMOVED lines=8> */
.L_x_1609:
[----:B------:R-:W-:-:S13]  /*e8d0*/  ISETP.NE.AND P0, PT, R191, 0x3, PT ;  /* 0x00000003bf00780c */ /* 0x000fda0003f05270 */
[----:B------:R-:W-:Y:S05]  /*e8e0*/  @!P0 BRA `(.L_x_1656) ;  /* 0x0000000000048947 */ /* 0x000fea0003800000 */
[----:B------:R-:W-:Y:S01]  /*e8f0*/  BPT.TRAP 0x1 ;  /* 0x000000040000795c */ /* 0x000fe20000300000 */
.L_x_1656:
[----:B------:R-:W-:Y:S01]  /*e900*/  IMAD R89, R22, 0x8, R2 ;  /* 0x0000000816597824 */ /* 0x000fe200078e0202 */
[----:B------:R-:W-:-:S04]  /*e910*/  SHF.L.U32 R0, R186, 0x1f, RZ ;  /* 0x0000001fba007819 */ /* 0x000fc800000006ff */
[----:B------:R0:W0:Y:S01]  /*e920*/  SYNCS.PHASECHK.TRANS64.TRYWAIT P2, [R89+URZ+0x28830], R0 ;  /* 0x02883000590075a7 */ /* 0x000022000804017f */
[----:B------:R-:W-:Y:S05]  /*e930*/  @!P0 BRA `(.L_x_1657) ;  /* 0x0000000000048947 */ /* 0x000fea0003800000 */
[----:B------:R-:W-:Y:S01]  /*e940*/  BPT.TRAP 0x1 ;  /* 0x000000040000795c */ /* 0x000fe20000300000 */
.L_x_1657:
[----:B01----:R-:W0:Y:S02]  /*e950*/  S2R R3, SR_TID.X ;  /* 0x0000000000037919 */ /* 0x003e240000002100 */
[----:B0-----:R-:W-:-:S04]  /*e960*/  LOP3.LUT R3, R3, 0x7f, RZ, 0xc0, !PT ;  /* 0x0000007f03037812 */ /* 0x001fc800078ec0ff */
[----:B------:R-:W-:Y:S01]  /*e970*/  ISETP.NE.AND P1, PT, R3, RZ, PT ;  /* 0x000000ff0300720c */ /* 0x000fe20003f25270 */
[----:B------:R-:W-:-:S12]  /*e980*/  @P2 BRA `(.L_x_1658) ;  /* 0x0000000000082947 */ /* 0x000fd80003800000 */
[----:B------:R-:W0:Y:S02]  /*e990*/  SYNCS.PHASECHK.TRANS64.TRYWAIT P2, [R89+URZ+0x28830], R0 ;  /* 0x02883000590075a7 */ /* 0x000e24000804017f */
[----:B0-----:R-:W-:Y:S05]  /*e9a0*/  @!P2 BRA `(.L_x_1659) ;  /* 0x000001b4002ca947 */ /* 0x001fea0003800000 */
.L_x_1658:
[----:B------:R-:W-:Y:S05]  /*e9b0*/  WARPSYNC.ALL ;  /* 0x0000000000007948 */ /* 0x000fea0003800000 */
[----:B0-----:R-:W-:Y:S01]  /*e9c0*/  IADD3 R0, R2, 0x18400, RZ ;  /* 0x0001840002007810 */ /* 0x001fe20007ffe0ff */
[----:B--234-:R-:W-:Y:S01]  /*e9d0*/  IMAD.MOV.U32 R7, RZ, RZ, 0x40000040 ;  /* 0x40000040ff077424 */ /* 0x01cfe200078e00ff */
[----:B------:R-:W-:Y:S01]  /*e9e0*/  R2UR UR12, R36 ;  /* 0x00000000240c72ca */ /* 0x000fe200000e0000 */
[----:B------:R-:W-:Y:S01]  /*e9f0*/  UMOV UR13, 0x40000040 ;  /* 0x40000040000d7882 */ /* 0x000fe20000000000 */
[----:B------:R-:W-:Y:S01]  /*ea00*/  SHF.R.U32.HI R0, RZ, 0x4, R0 ;  /* 0x00000004ff007819 */ /* 0x000fe20000011600 */
[----:B------:R-:W-:Y:S01]  /*ea10*/  WARPGROUP.ARRIVE ;  /* 0x00000000000079c5 */ /* 0x000fe20000000000 */
[----:B------:R-:W-:Y:S01]  /*ea20*/  R2UR UR15, R7 ;  /* 0x00000000070f72ca */ /* 0x000fe200000e0000 */
[----:B------:R-:W-:Y:S01]  /*ea30*/  IMAD.MOV.U32 R9, RZ, RZ, 0x40000040 ;  /* 0x40000040ff097424 */ /* 0x000fe200078e00ff */
[----:B------:R-:W-:Y:S01]  /*ea40*/  LOP3.LUT R0, R0, 0x3fff, RZ, 0xc0, !PT ;  /* 0x00003fff00007812 */ /* 0x000fe200078ec0ff */
[----:B------:R-:W-:Y:S01]  /*ea50*/  UMOV UR9, 0x40000040 ;  /* 0x4000004000097882 */ /* 0x000fe20000000000 */
[----:B------:R-:W-:Y:S01]  /*ea60*/  UMOV UR5, 0x40000040 ;  /* 0x4000004000057882 */ /* 0x000fe20000000000 */
[----:B------:R-:W-:Y:S01]  /*ea70*/  UMOV UR17, 0x40000040 ;  /* 0x4000004000117882 */ /* 0x000fe20000000000 */
[----:B------:R-:W-:Y:S01]  /*ea80*/  LOP3.LUT R5, R0, 0x10000, RZ, 0xfc, !PT ;  /* 0x0001000000057812 */ /* 0x000fe200078efcff */
[----:B------:R-:W-:Y:S01]  /*ea90*/  UMOV UR21, 0x40000040 ;  /* 0x4000004000157882 */ /* 0x000fe20000000000 */
[----:B------:R-:W-:Y:S01]  /*eaa0*/  R2UR UR11, R9 ;  /* 0x00000000090b72ca */ /* 0x000fe200000e0000 */
[----:B------:R-:W-:Y:S01]  /*eab0*/  ULOP3.LUT UR12, UR12, 0x10000, URZ, 0xfc, !UPT ;  /* 0x000100000c0c7892 */ /* 0x000fe2000f8efc3f */
[----:B------:R-:W-:Y:S01]  /*eac0*/  IMAD.MOV.U32 R9, RZ, RZ, 0x40000040 ;  /* 0x40000040ff097424 */ /* 0x000fe200078e00ff */
[----:B------:R-:W-:Y:S01]  /*ead0*/  UMOV UR25, 0x40000040 ;  /* 0x4000004000197882 */ /* 0x000fe20000000000 */
[----:B------:R-:W-:Y:S01]  /*eae0*/  IMAD R6, R22, 0x800, R5 ;  /* 0x0000080016067824 */ /* 0x000fe200078e0205 */
[----:B------:R-:W-:Y:S01]  /*eaf0*/  UIADD3 UR8, UR12, 0x2, URZ ;  /* 0x000000020c087890 */ /* 0x000fe2000fffe03f */
[----:B------:R-:W-:Y:S01]  /*eb00*/  IMAD.MOV.U32 R7, RZ, RZ, 0x40000040 ;  /* 0x40000040ff077424 */ /* 0x000fe200078e00ff */
[----:B------:R-:W-:Y:S01]  /*eb10*/  R2UR UR7, R9 ;  /* 0x00000000090772ca */ /* 0x000fe200000e0000 */
[C---:B------:R-:W-:Y:S01]  /*eb20*/  VIADD R8, R6.reuse, 0x2 ;  /* 0x0000000206087836 */ /* 0x040fe20000000000 */
[----:B------:R-:W-:Y:S01]  /*eb30*/  R2UR UR14, R6 ;  /* 0x00000000060e72ca */ /* 0x000fe200000e0000 */
[----:B------:R-:W-:Y:S01]  /*eb40*/  UIADD3 UR4, UR12, 0x4, URZ ;  /* 0x000000040c047890 */ /* 0x000fe2000fffe03f */
[----:B------:R-:W-:Y:S01]  /*eb50*/  IMAD.MOV.U32 R9, RZ, RZ, 0x40000040 ;  /* 0x40000040ff097424 */ /* 0x000fe200078e00ff */
[----:B------:R-:W-:Y:S01]  /*eb60*/  UIADD3 UR16, UR12, 0x6, URZ ;  /* 0x000000060c107890 */ /* 0x000fe2000fffe03f */
[----:B------:R-:W-:Y:S01]  /*eb70*/  R2UR UR10, R8 ;  /* 0x00000000080a72ca */ /* 0x000fe200000e0000 */
[----:B------:R-:W-:Y:S01]  /*eb80*/  VIADD R8, R6, 0x4 ;  /* 0x0000000406087836 */ /* 0x000fe20000000000 */
[----:B------:R-:W-:Y:S01]  /*eb90*/  UIADD3 UR20, UR12, 0x400, URZ ;  /* 0x000004000c147890 */ /* 0x000fe2000fffe03f */
[----:B------:R-:W-:Y:S01]  /*eba0*/  R2UR UR19, R9 ;  /* 0x00000000091372ca */ /* 0x000fe200000e0000 */
[----:B------:R-:W-:Y:S01]  /*ebb0*/  UIADD3 UR24, UR12, 0x402, URZ ;  /* 0x000004020c187890 */ /* 0x000fe2000fffe03f */
[----:B------:R-:W-:Y:S01]  /*ebc0*/  MOV R9, 0x40000040 ;  /* 0x4000004000097802 */ /* 0x000fe20000000f00 */
[----:B------:R-:W-:Y:S01]  /*ebd0*/  UIADD3 UR28, UR12, 0x404, URZ ;  /* 0x000004040c1c7890 */ /* 0x000fe2000fffe03f */
[----:B------:R-:W-:Y:S01]  /*ebe0*/  R2UR UR6, R8 ;  /* 0x00000000080672ca */ /* 0x000fe200000e0000 */
[----:B------:R-:W-:Y:S01]  /*ebf0*/  VIADD R8, R6, 0x6 ;  /* 0x0000000606087836 */ /* 0x000fe20000000000 */
[----:B------:R-:W-:Y:S01]  /*ec00*/  HGMMA.64x128x16.F32 R24, gdesc[UR12], RZ, !UPT, gsb0 ;  /* 0x01e000000c1879f0 */ /* 0x000fe2000c0008ff */
[----:B------:R-:W-:Y:S01]  /*ec10*/  R2UR UR23, R9 ;  /* 0x00000000091772ca */ /* 0x000fe200000e0000 */
[----:B------:R-:W-:Y:S01]  /*ec20*/  IMAD.MOV.U32 R9, RZ, RZ, 0x40000040 ;  /* 0x40000040ff097424 */ /* 0x000fe200078e00ff */
[----:B------:R-:W-:Y:S01]  /*ec30*/  UMOV UR29, 0x40000040 ;  /* 0x40000040001d7882 */ /* 0x000fe20000000000 */
[----:B------:R-:W-:Y:S01]  /*ec40*/  R2UR UR18, R8 ;  /* 0x00000000081272ca */ /* 0x000fe200000e0000 */
[----:B------:R-:W-:Y:S01]  /*ec50*/  VIADD R8, R6, 0x400 ;  /* 0x0000040006087836 */ /* 0x000fe20000000000 */
[----:B------:R-:W-:Y:S01]  /*ec60*/  R2UR UR35, R7 ;  /* 0x00000000072372ca */ /* 0x000fe200000e0000 */
[----:B------:R-:W-:Y:S01]  /*ec70*/  UIADD3 UR32, UR12, 0x406, URZ ;  /* 0x000004060c207890 */ /* 0x000fe2000fffe03f */
[----:B------:R-:W-:Y:S01]  /*ec80*/  R2UR UR27, R9 ;  /* 0x00000000091b72ca */ /* 0x000fe200000e0000 */
[----:B------:R-:W-:Y:S01]  /*ec90*/  IMAD.MOV.U32 R9, RZ, RZ, 0x40000040 ;  /* 0x40000040ff097424 */ /* 0x000fe200078e00ff */
[----:B------:R-:W-:Y:S01]  /*eca0*/  R2UR UR22, R8 ;  /* 0x00000000081672ca */ /* 0x000fe200000e0000 */
[----:B------:R-:W-:Y:S01]  /*ecb0*/  VIADD R8, R6, 0x402 ;  /* 0x0000040206087836 */ /* 0x000fe20000000000 */
[----:B------:R-:W-:Y:S01]  /*ecc0*/  UMOV UR33, 0x40000040 ;  /* 0x4000004000217882 */ /* 0x000fe20000000000 */
[----:B------:R-:W-:Y:S01]  /*ecd0*/  IMAD.MOV.U32 R109, RZ, RZ, -0x80 ;  /* 0xffffff80ff6d7424 */ /* 0x000fe200078e00ff */
[----:B------:R-:W-:Y:S01]  /*ece0*/  R2UR UR31, R9 ;  /* 0x00000000091f72ca */ /* 0x000fe200000e0000 */
[----:B------:R-:W-:Y:S01]  /*ecf0*/  ULDC UR50, c[0x0][0x9dc] ;  /* 0x0002770000327ab9 */ /* 0x000fe20000000800 */
[----:B------:R-:W-:Y:S01]  /*ed00*/  R2UR UR26, R8 ;  /* 0x00000000081a72ca */ /* 0x000fe200000e0000 */
[C---:B------:R-:W-:Y:S01]  /*ed10*/  VIADD R8, R6.reuse, 0x404 ;  /* 0x0000040406087836 */ /* 0x040fe20000000000 */
[----:B------:R-:W-:Y:S01]  /*ed20*/  ULOP3.LUT UR50, URZ, UR50, URZ, 0x33, !UPT ;  /* 0x000000323f327292 */ /* 0x000fe2000f8e333f */
[----:B------:R-:W-:-:S02]  /*ed30*/  VIADD R6, R6, 0x406 ;  /* 0x0000040606067836 */ /* 0x000fc40000000000 */
[----:B------:R-:W-:Y:S01]  /*ed40*/  IMAD R109, R88, R109, 0x80 ;  /* 0x00000080586d7424 */ /* 0x000fe200078e026d */
[----:B------:R-:W-:Y:S01]  /*ed50*/  R2UR UR30, R8 ;  /* 0x00000000081e72ca */ /* 0x000fe200000e0000 */
[----:B------:R-:W-:Y:S01]  /*ed60*/  @!P1 VIADD R89, R89, 0x28840 ;  /* 0x0002884059599836 */ /* 0x000fe20000000000 */
[----:B------:R-:W-:Y:S02]  /*ed70*/  R2UR UR34, R6 ;  /* 0x00000000062272ca */ /* 0x000fe400000e0000 */
[----:B------:R-:W0:Y:S01]  /*ed80*/  LDC R6, c[0x0][0x448] ;  /* 0x00011200ff067b82 */ /* 0x000e220000000800 */
[----:B------:R-:W-:Y:S02]  /*ed90*/  IADD3 R8, -R188, 0x1, R109 ;  /* 0x00000001bc087810 */ /* 0x000fe40007ffe16d */
[----:B------:R-:W-:Y:S02]  /*eda0*/  @!P1 PRMT R89, RZ, 0x654, R89 ;  /* 0x00000654ff599816 */ /* 0x000fe40000000059 */
[----:B------:R-:W-:-:S02]  /*edb0*/  IADD3 R111, -R187, R8, R189 ;  /* 0x00000008bb6f7210 */ /* 0x000fc40007ffe1bd */
[----:B0-----:R-:W-:-:S13]  /*edc0*/  ISETP.NE.AND P2, PT, R6, 0x1, PT ;  /* 0x000000010600780c */ /* 0x001fda0003f45270 */
[----:B------:R-:W0:Y:S08]  /*edd0*/  @P2 LDC R7, c[0x0][0x44c] ;  /* 0x00011300ff072b82 */ /* 0x000e300000000800 */
[----:B------:R-:W1:Y:S01]  /*ede0*/  @P2 LDC R9, c[0x0][0x450] ;  /* 0x00011400ff092b82 */ /* 0x000e620000000800 */
[----:B------:R-:W-:Y:S02]  /*edf0*/  WARPGROUP.DEPBAR.LE gsb0, 0x0 ;  /* 0x00008000000079c5 */ /* 0x000fe40000010000 */
[----:B------:R-:W-:-:S06]  /*ee00*/  WARPGROUP.ARRIVE ;  /* 0x00000000000079c5 */ /* 0x000fcc0000000000 */
[----:B------:R-:W-:Y:S03]  /*ee10*/  HGMMA.64x128x16.F32 R24, gdesc[UR8], R24, gsb0 ;  /* 0x01e00000081879f0 */ /* 0x000fe60008000818 */
[----:B------:R-:W-:Y:S02]  /*ee20*/  WARPGROUP.DEPBAR.LE gsb0, 0x0 ;  /* 0x00008000000079c5 */ /* 0x000fe40000010000 */
[----:B------:R-:W-:-:S07]  /*ee30*/  WARPGROUP.ARRIVE ;  /* 0x00000000000079c5 */ /* 0x000fce0000000000 */
[----:B------:R-:W-:Y:S01]  /*ee40*/  HGMMA.64x128x16.F32 R24, gdesc[UR4], R24, gsb0 ;  /* 0x01e00000041879f0 */ /* 0x000fe20008000818 */
[----:B------:R-:W-:Y:S02]  /*ee50*/  ULDC UR6, c[0x0][0x9d8] ;  /* 0x0002760000067ab9 */ /* 0x000fe40000000800 */
        /* <DEDUP_REMOVED lines=19> */
[----:B------:R-:W-:Y:S02]  /*ef90*/  IMAD.IADD R56, R196, 0x1, R193 ;  /* 0x00000001c4387824 */ /* 0x000fe400078e02c1 */
[----:B------:R-:W-:Y:S01]  /*efa0*/  FMUL.FTZ R15, R39, UR6 ;  /* 0x00000006270f7c20 */ /* 0x000fe20008410000 */
[----:B------:R-:W-:Y:S01]  /*efb0*/  FMUL.FTZ R39, R70, UR6 ;  /* 0x0000000646277c20 */ /* 0x000fe20008410000 */
[----:B------:R-:W-:Y:S01]  /*efc0*/  FMUL.FTZ R4, R24, UR6 ;  /* 0x0000000618047c20 */ /* 0x000fe20008410000 */
[----:B0-----:R-:W-:-:S04]  /*efd0*/  @P2 IMAD.HI.U32 R6, R56, R7, RZ ;  /* 0x0000000738062227 */ /* 0x001fc800078e00ff */
[----:B------:R-:W-:Y:S01]  /*efe0*/  FMUL.FTZ R90, R25, UR6 ;  /* 0x00000006195a7c20 */ /* 0x000fe20008410000 */
[----:B------:R-:W-:Y:S01]  /*eff0*/  FMUL.FTZ R25, R46, UR6 ;  /* 0x000000062e197c20 */ /* 0x000fe20008410000 */
[----:B------:R-:W-:Y:S01]  /*f000*/  FMUL.FTZ R24, R47, UR6 ;  /* 0x000000062f187c20 */ /* 0x000fe20008410000 */
[----:B------:R-:W-:Y:S01]  /*f010*/  FMUL.FTZ R0, R26, UR6 ;  /* 0x000000061a007c20 */ /* 0x000fe20008410000 */
[----:B-1----:R-:W-:Y:S01]  /*f020*/  @P2 SHF.R.U32.HI R56, RZ, R9, R6 ;  /* 0x00000009ff382219 */ /* 0x002fe20000011606 */
[----:B------:R-:W-:Y:S01]  /*f030*/  FMUL.FTZ R91, R28, UR6 ;  /* 0x000000061c5b7c20 */ /* 0x000fe20008410000 */
[----:B------:R-:W0:Y:S01]  /*f040*/  LDC.64 R6, c[0x0][0x9e0] ;  /* 0x00027800ff067b82 */ /* 0x000e220000000a00 */
[----:B------:R-:W-:Y:S01]  /*f050*/  FMUL.FTZ R93, R32, UR6 ;  /* 0x00000006205d7c20 */ /* 0x000fe20008410000 */
[----:B------:R-:W-:Y:S01]  /*f060*/  FMUL.FTZ R46, R48, UR6 ;  /* 0x00000006302e7c20 */ /* 0x000fe20008410000 */
[----:B------:R-:W1:Y:S01]  /*f070*/  SHFL.IDX PT, R70, R56, RZ, 0x1c1f ;  /* 0x001c1fff38467589 */ /* 0x000e6200000e0000 */
        /* <DEDUP_REMOVED lines=51> */
[----:B0-----:R-:W-:Y:S01]  /*f3b0*/  ISETP.GE.AND P3, PT, R7, 0x1, PT ;  /* 0x000000010700780c */ /* 0x001fe20003f66270 */
[----:B------:R-:W0:Y:S01]  /*f3c0*/  MUFU.TANH R4, R4 ;  /* 0x0000000400047308 */ /* 0x000e220000002400 */
[C---:B------:R-:W-:Y:S01]  /*f3d0*/  IADD3 R62, R111.reuse, UR50, RZ ;  /* 0x000000326f3e7c10 */ /* 0x040fe2000fffe0ff */
[----:B------:R-:W-:Y:S01]  /*f3e0*/  IMAD.IADD R111, R111, 0x1, R6 ;  /* 0x000000016f6f7824 */ /* 0x000fe200078e0206 */
[----:B------:R-:W-:Y:S01]  /*f3f0*/  IADD3 R64, -R188, R189, R109 ;  /* 0x000000bdbc407210 */ /* 0x000fe20007ffe16d */
[----:B------:R2:W-:Y:S01]  /*f400*/  @!P1 SYNCS.ARRIVE.TRANS64.RED.A1T0 RZ, [R89+URZ], RZ ;  /* 0x000000ff59ff99a7 */ /* 0x0005e2000810043f */
[----:B------:R-:W-:Y:S01]  /*f410*/  LEA R58, R88, 0xffffff80, 0x7 ;  /* 0xffffff80583a7811 */ /* 0x000fe200078e38ff */
[----:B-1----:R-:W-:Y:S01]  /*f420*/  IMAD.IADD R68, R62, 0x1, R70 ;  /* 0x000000013e447824 */ /* 0x002fe200078e0246 */
[----:B------:R-:W-:Y:S01]  /*f430*/  VIADDMNMX R66, R70, R111, R64, PT ;  /* 0x0000006f46427246 */ /* 0x000fe20003800140 */
[----:B------:R-:W1:Y:S08]  /*f440*/  MUFU.TANH R90, R90 ;  /* 0x0000005a005a7308 */ /* 0x000e700000002400 */
        /* <DEDUP_REMOVED lines=63> */
[----:B------:R-:W-:Y:S01]  /*f840*/  IADD3 R73, -R187, R189, R70 ;  /* 0x000000bdbb497210 */ /* 0x000fe20007ffe146 */
[----:B------:R-:W-:Y:S03]  /*f850*/  BSSY B0, `(.L_x_1661) ;  /* 0x000000e000007945 */ /* 0x000fe60003800000 */
        /* <DEDUP_REMOVED lines=9> */
.L_x_1662:
[----:B------:R-:W-:-:S13]  /*f8f0*/  ISETP.NE.AND P4, PT, R7, 0x1, PT ;  /* 0x000000010700780c */ /* 0x000fda0003f85270 */
[----:B------:R-:W1:Y:S02]  /*f900*/  @P4 LDC.64 R8, c[0x0][0x9e8] ;  /* 0x00027a00ff084b82 */ /* 0x000e640000000a00 */
[----:B-1----:R-:W-:-:S05]  /*f910*/  @P4 IMAD.HI.U32 R8, R73, R8, RZ ;  /* 0x0000000849084227 */ /* 0x002fca00078e00ff */
[----:B------:R-:W-:-:S07]  /*f920*/  @P4 SHF.R.U32.HI R73, RZ, R9, R8 ;  /* 0x00000009ff494219 */ /* 0x000fce0000011608 */
.L_x_1663:
[----:B------:R-:W-:Y:S05]  /*f930*/  BSYNC B0 ;  /* 0x0000000000007941 */ /* 0x000fea0003800000 */
.L_x_1661:
[----:B------:R-:W-:-:S04]  /*f940*/  IMAD R73, R73, R7, -R58 ;  /* 0x0000000749497224 */ /* 0x000fc800078e0a3a */
[----:B------:R-:W-:-:S05]  /*f950*/  IMAD.IADD R73, R73, 0x1, -R188 ;  /* 0x0000000149497824 */ /* 0x000fca00078e0abc */
[----:B------:R-:W-:Y:S02]  /*f960*/  VIMNMX R68, R68, R73, !PT ;  /* 0x0000004944447248 */ /* 0x000fe40007fe0100 */
[----:B------:R-:W-:-:S07]  /*f970*/  VIADDMNMX R66, R73, R7, R66, PT ;  /* 0x0000000749427246 */ /* 0x000fce0003800142 */
.L_x_1660:
[C---:B------:R-:W-:Y:S01]  /*f980*/  ISETP.GE.AND P4, PT, R109.reuse, 0x2, PT ;  /* 0x000000026d00780c */ /* 0x040fe20003f86270 */
[----:B------:R-:W1:Y:S01]  /*f990*/  SHFL.IDX PT, R56, R56, 0x1, 0x1c1f ;  /* 0x003c1f0038387f89 */ /* 0x000e6200000e0000 */
        /* <DEDUP_REMOVED lines=9> */
[----:B0-----:R-:W-:-:S02]  /*fa30*/  FSEL R91, R91, -INF , !P5 ;  /* 0xff8000005b5b7808 */ /* 0x001fc40006800000 */
        /* <DEDUP_REMOVED lines=12> */
[----:B------:R-:W-:Y:S02]  /*fb00*/  ISETP.LT.OR P5, PT, R66, 0x12, P5 ;  /* 0x000000124200780c */ /* 0x000fe40002fa1670 */
        /* <DEDUP_REMOVED lines=36> */
[----:B------:R-:W-:Y:S01]  /*fd50*/  FSEL R85, R46, -INF , !P5 ;  /* 0xff8000002e557808 */ /* 0x000fe20006800000 */
[----:B-1----:R-:W-:Y:S01]  /*fd60*/  IMAD.IADD R46, R62, 0x1, R56 ;  /* 0x000000013e2e7824 */ /* 0x002fe200078e0238 */
        /* <DEDUP_REMOVED lines=16> */
[C---:B------:R-:W-:Y:S02]  /*fe70*/  ISETP.GE.AND P6, PT, R109.reuse, 0x42, PT ;  /* 0x000000426d00780c */ /* 0x040fe40003fc6270 */
        /* <DEDUP_REMOVED lines=48> */
[----:B-----5:R-:W-:Y:S02]  /*10180*/  P2R R112, PR, RZ, 0x40 ;  /* 0x00000040ff707803 */ /* 0x020fe40000000000 */
        /* <DEDUP_REMOVED lines=26> */
[----:B------:R-:W-:Y:S02]  /*10330*/  ISETP.GE.AND P6, PT, R109, 0x7a, PT ;  /* 0x0000007a6d00780c */ /* 0x000fe40003fc6270 */
[----:B------:R-:W-:Y:S02]  /*10340*/  VIADDMNMX R4, R56, R111, R64, PT ;  /* 0x0000006f38047246 */ /* 0x000fe40003800140 */
[----:B------:R-:W-:Y:S02]  /*10350*/  P2R R50, PR, RZ, 0x40 ;  /* 0x00000040ff327803 */ /* 0x000fe40000000000 */
[----:B------:R-:W-:-:S04]  /*10360*/  ISETP.GT.AND P6, PT, R68, 0x79, !P6 ;  /* 0x000000794400780c */ /* 0x000fc800077c4270 */
[----:B------:R-:W-:-:S04]  /*10370*/  ISETP.LT.OR P6, PT, R66, 0x7a, P6 ;  /* 0x0000007a4200780c */ /* 0x000fc800037c1670 */
[----:B------:R-:W-:Y:S01]  /*10380*/  FSEL R107, R107, -INF , !P6 ;  /* 0xff8000006b6b7808 */ /* 0x000fe20007000000 */
[----:B------:R-:W-:Y:S08]  /*10390*/  @!P3 BRA `(.L_x_1664) ;  /* 0x000000000050b947 */ /* 0x000ff00003800000 */
[----:B------:R-:W-:Y:S01]  /*103a0*/  IADD3 R109, -R187, R189, R56 ;  /* 0x000000bdbb6d7210 */ /* 0x000fe20007ffe138 */
[----:B------:R-:W-:Y:S03]  /*103b0*/  BSSY B0, `(.L_x_1665) ;  /* 0x000000e000007945 */ /* 0x000fe60003800000 */
        /* <DEDUP_REMOVED lines=9> */
.L_x_1666:
[----:B------:R-:W-:-:S13]  /*10450*/  ISETP.NE.AND P6, PT, R7, 0x1, PT ;  /* 0x000000010700780c */ /* 0x000fda0003fc5270 */
[----:B------:R-:W0:Y:S02]  /*10460*/  @P6 LDC.64 R8, c[0x0][0x9e8] ;  /* 0x00027a00ff086b82 */ /* 0x000e240000000a00 */
[----:B0-----:R-:W-:-:S05]  /*10470*/  @P6 IMAD.HI.U32 R8, R109, R8, RZ ;  /* 0x000000086d086227 */ /* 0x001fca00078e00ff */
[----:B------:R-:W-:-:S07]  /*10480*/  @P6 SHF.R.U32.HI R109, RZ, R9, R8 ;  /* 0x00000009ff6d6219 */ /* 0x000fce0000011608 */
.L_x_1667:
[----:B------:R-:W-:Y:S05]  /*10490*/  BSYNC B0 ;  /* 0x0000000000007941 */ /* 0x000fea0003800000 */
.L_x_1665:
[----:B------:R-:W-:-:S04]  /*104a0*/  IMAD R109, R109, R7, -R58 ;  /* 0x000000076d6d7224 */ /* 0x000fc800078e0a3a */
[----:B------:R-:W-:-:S05]  /*104b0*/  IMAD.IADD R109, R109, 0x1, -R188 ;  /* 0x000000016d6d7824 */ /* 0x000fca00078e0abc */
[----:B------:R-:W-:Y:S02]  /*104c0*/  VIMNMX R46, R46, R109, !PT ;  /* 0x0000006d2e2e7248 */ /* 0x000fe40007fe0100 */
[----:B------:R-:W-:-:S07]  /*104d0*/  VIADDMNMX R4, R109, R7, R4, PT ;  /* 0x000000076d047246 */ /* 0x000fce0003800104 */
.L_x_1664:
[----:B------:R-:W-:Y:S01]  /*104e0*/  ISETP.GT.AND P4, PT, R46, 0x1, !P4 ;  /* 0x000000012e00780c */ /* 0x000fe20006784270 */
[----:B------:R-:W-:Y:S01]  /*104f0*/  ULDC UR6, c[0x0][0x988] ;  /* 0x0002620000067ab9 */ /* 0x000fe20000000800 */
[----:B------:R-:W-:Y:S02]  /*10500*/  ISETP.NE.AND P6, PT, R113, RZ, PT ;  /* 0x000000ff7100720c */ /* 0x000fe40003fc5270 */
        /* <DEDUP_REMOVED lines=38> */
[----:B------:R-:W-:Y:S02]  /*10770*/  ISETP.GT.AND P4, PT, R46, 0x19, !P6 ;  /* 0x000000192e00780c */ /* 0x000fe40007784270 */
[----:B------:R-:W-:-:S02]  /*10780*/  ISETP.NE.AND P6, PT, R115, RZ, PT ;  /* 0x000000ff7300720c */ /* 0x000fc40003fc5270 */
        /* <DEDUP_REMOVED lines=36> */
[----:B------:R-:W-:Y:S01]  /*109d0*/  ISETP.GT.AND P5, PT, R46, 0x78, !P5 ;  /* 0x000000782e00780c */ /* 0x000fe20006fa4270 */
[----:B------:R-:W0:Y:S01]  /*109e0*/  SHFL.BFLY PT, R8, R11, 0x2, 0x1f ;  /* 0x0c401f000b087f89 */ /* 0x000e2200000e0000 */
[----:B------:R-:W-:Y:S02]  /*109f0*/  FSEL R27, R27, -INF , !P4 ;  /* 0xff8000001b1b7808 */ /* 0x000fe40006000000 */
[----:B------:R-:W-:Y:S02]  /*10a00*/  ISETP.NE.AND P4, PT, R92, RZ, PT ;  /* 0x000000ff5c00720c */ /* 0x000fe40003f85270 */
[----:B------:R-:W-:Y:S02]  /*10a10*/  ISETP.LT.OR P5, PT, R4, 0x79, P5 ;  /* 0x000000790400780c */ /* 0x000fe40002fa1670 */
[----:B------:R-:W-:-:S04]  /*10a20*/  ISETP.GT.AND P4, PT, R46, 0x31, !P4 ;  /* 0x000000312e00780c */ /* 0x000fc80006784270 */
[----:B------:R-:W-:-:S04]  /*10a30*/  ISETP.LT.OR P4, PT, R4, 0x32, P4 ;  /* 0x000000320400780c */ /* 0x000fc80002781670 */
[----:B------:R-:W-:Y:S02]  /*10a40*/  FSEL R115, R26, -INF , !P4 ;  /* 0xff8000001a737808 */ /* 0x000fe40006000000 */
[----:B------:R-:W-:-:S04]  /*10a50*/  ISETP.NE.AND P4, PT, R94, RZ, PT ;  /* 0x000000ff5e00720c */ /* 0x000fc80003f85270 */
[----:B------:R-:W-:Y:S02]  /*10a60*/  ISETP.GT.AND P4, PT, R46, 0x38, !P4 ;  /* 0x000000382e00780c */ /* 0x000fe40006784270 */
[----:B0-----:R-:W-:Y:S02]  /*10a70*/  FMNMX.FTZ R12, R11, R8, !PT ;  /* 0x000000080b0c7209 */ /* 0x001fe40007810000 */
[----:B------:R-:W-:-:S03]  /*10a80*/  ISETP.LT.OR P4, PT, R4, 0x39, P4 ;  /* 0x000000390400780c */ /* 0x000fc60002781670 */
[----:B------:R-:W0:Y:S01]  /*10a90*/  SHFL.BFLY PT, R139, R12, 0x1, 0x1f ;  /* 0x0c201f000c8b7f89 */ /* 0x000e2200000e0000 */
[----:B------:R-:W-:Y:S02]  /*10aa0*/  FSEL R29, R29, -INF , !P4 ;  /* 0xff8000001d1d7808 */ /* 0x000fe40006000000 */
[----:B------:R-:W-:-:S04]  /*10ab0*/  ISETP.NE.AND P4, PT, R96, RZ, PT ;  /* 0x000000ff6000720c */ /* 0x000fc80003f85270 */
[----:B------:R-:W-:-:S04]  /*10ac0*/  ISETP.GT.AND P4, PT, R46, 0x39, !P4 ;  /* 0x000000392e00780c */ /* 0x000fc80006784270 */
[----:B------:R-:W-:-:S04]  /*10ad0*/  ISETP.LT.OR P4, PT, R4, 0x3a, P4 ;  /* 0x0000003a0400780c */ /* 0x000fc80002781670 */
[----:B------:R-:W-:Y:S02]  /*10ae0*/  FSEL R113, R28, -INF , !P4 ;  /* 0xff8000001c717808 */ /* 0x000fe40006000000 */
[----:B------:R-:W-:-:S04]  /*10af0*/  ISETP.NE.AND P4, PT, R98, RZ, PT ;  /* 0x000000ff6200720c */ /* 0x000fc80003f85270 */
[----:B------:R-:W-:Y:S02]  /*10b00*/  ISETP.GT.AND P4, PT, R46, 0x40, !P4 ;  /* 0x000000402e00780c */ /* 0x000fe40006784270 */
[----:B0-----:R-:W-:Y:S02]  /*10b10*/  FMNMX.FTZ R10, R12, R139, !PT ;  /* 0x0000008b0c0a7209 */ /* 0x001fe40007810000 */
        /* <DEDUP_REMOVED lines=10> */
[----:B------:R-:W-:Y:S01]  /*10bc0*/  ISETP.NE.AND P4, PT, R52, RZ, PT ;  /* 0x000000ff3400720c */ /* 0x000fe20003f85270 */
[----:B------:R-:W-:-:S03]  /*10bd0*/  IMAD.U32 R52, RZ, RZ, UR6 ;  /* 0x00000006ff347e24 */ /* 0x000fc6000f8e00ff */
[----:B------:R-:W-:Y:S01]  /*10be0*/  ISETP.GT.AND P4, PT, R46, 0x49, !P4 ;  /* 0x000000492e00780c */ /* 0x000fe20006784270 */
[----:B------:R-:W-:-:S03]  /*10bf0*/  FMUL.FTZ R8, R10, R52 ;  /* 0x000000340a087220 */ /* 0x000fc60000410000 */
        /* <DEDUP_REMOVED lines=18> */
[----:B------:R-:W-:Y:S01]  /*10d20*/  ISETP.NE.AND P4, PT, R108, RZ, PT ;  /* 0x000000ff6c00720c */ /* 0x000fe20003f85270 */
[----:B------:R-:W0:Y:S03]  /*10d30*/  @P2 LDC R38, c[0x0][0x44c] ;  /* 0x00011300ff262b82 */ /* 0x000e260000000800 */
        /* <DEDUP_REMOVED lines=15> */
[----:B------:R-:W-:Y:S01]  /*10e30*/  FSEL R135, R42, -INF , !P4 ;  /* 0xff8000002a877808 */ /* 0x000fe20006000000 */
[----:B------:R-:W-:Y:S01]  /*10e40*/  IMAD.MOV.U32 R42, RZ, RZ, R193 ;  /* 0x000000ffff2a7224 */ /* 0x000fe200078e00c1 */
        /* <DEDUP_REMOVED lines=15> */
[----:B------:R-:W-:Y:S01]  /*10f40*/  FSEL R91, R30, -INF , !P5 ;  /* 0xff8000001e5b7808 */ /* 0x000fe20006800000 */
[-CC-:B------:R-:W-:Y:S01]  /*10f50*/  FFMA.FTZ R180, R48, R52.reuse, -R8.reuse ;  /* 0x0000003430b47223 */ /* 0x180fe20000010808 */
[----:B------:R-:W-:Y:S01]  /*10f60*/  FSEL R0, R0, -INF , !P4 ;  /* 0xff80000000007808 */ /* 0x000fe20006000000 */
[-CC-:B------:R-:W-:Y:S01]  /*10f70*/  FFMA.FTZ R73, R73, R52.reuse, -R8.reuse ;  /* 0x0000003449497223 */ /* 0x180fe20000010808 */
[----:B------:R-:W-:Y:S01]  /*10f80*/  ISETP.GT.AND P4, PT, R46, 0x79, !P6 ;  /* 0x000000792e00780c */ /* 0x000fe20007784270 */
[-CC-:B------:R-:W-:Y:S01]  /*10f90*/  FFMA.FTZ R75, R75, R52.reuse, -R8.reuse ;  /* 0x000000344b4b7223 */ /* 0x180fe20000010808 */
[----:B------:R-:W-:Y:S01]  /*10fa0*/  FMNMX.FTZ R12, R0, R129, !PT ;  /* 0x00000081000c7209 */ /* 0x000fe20007810000 */
[----:B------:R-:W-:Y:S01]  /*10fb0*/  MUFU.EX2 R180, R180 ;  /* 0x000000b400b47308 */ /* 0x000fe20000000800 */
[----:B------:R-:W-:Y:S01]  /*10fc0*/  ISETP.LT.OR P4, PT, R4, 0x7a, P4 ;  /* 0x0000007a0400780c */ /* 0x000fe20002781670 */
[--C-:B------:R-:W-:Y:S01]  /*10fd0*/  FFMA.FTZ R77, R77, R52, -R8.reuse ;  /* 0x000000344d4d7223 */ /* 0x100fe20000010808 */
[----:B------:R-:W-:Y:S01]  /*10fe0*/  FMNMX.FTZ R12, R9, R12, !PT ;  /* 0x0000000c090c7209 */ /* 0x000fe20007810000 */
[-CC-:B------:R-:W-:Y:S01]  /*10ff0*/  FFMA.FTZ R178, R95, R52.reuse, -R8.reuse ;  /* 0x000000345fb27223 */ /* 0x180fe20000010808 */
[----:B------:R-:W-:Y:S01]  /*11000*/  FSEL R93, R31, -INF , !P4 ;  /* 0xff8000001f5d7808 */ /* 0x000fe20006000000 */
[--C-:B------:R-:W-:Y:S01]  /*11010*/  FFMA.FTZ R79, R79, R52, -R8.reuse ;  /* 0x000000344f4f7223 */ /* 0x100fe20000010808 */
[----:B------:R-:W-:Y:S01]  /*11020*/  FMNMX.FTZ R12, R127, R12, !PT ;  /* 0x0000000c7f0c7209 */ /* 0x000fe20007810000 */
[----:B------:R-:W2:Y:S01]  /*11030*/  MUFU.EX2 R73, R73 ;  /* 0x0000004900497308 */ /* 0x000ea20000000800 */
[-CC-:B------:R-:W-:Y:S01]  /*11040*/  FFMA.FTZ R172, R97, R52.reuse, -R8.reuse ;  /* 0x0000003461ac7223 */ /* 0x180fe20000010808 */
[--C-:B------:R-:W-:Y:S01]  /*11050*/  FFMA.FTZ R81, R81, R52, -R8.reuse ;  /* 0x0000003451517223 */ /* 0x100fe20000010808 */
[----:B------:R-:W-:Y:S01]  /*11060*/  FMNMX.FTZ R12, R109, R12, !PT ;  /* 0x0000000c6d0c7209 */ /* 0x000fe20007810000 */
[-CC-:B------:R-:W-:Y:S01]  /*11070*/  FFMA.FTZ R168, R85, R52.reuse, -R8.reuse ;  /* 0x0000003455a87223 */ /* 0x180fe20000010808 */
[-CC-:B------:R-:W-:Y:S01]  /*11080*/  FFMA.FTZ R166, R49, R52.reuse, -R8.reuse ;  /* 0x0000003431a67223 */ /* 0x180fe20000010808 */
[--C-:B------:R-:W-:Y:S01]  /*11090*/  FFMA.FTZ R174, R99, R52, -R8.reuse ;  /* 0x0000003463ae7223 */ /* 0x100fe20000010808 */
[----:B------:R-:W-:Y:S01]  /*110a0*/  FMNMX.FTZ R12, R123, R12, !PT ;  /* 0x0000000c7b0c7209 */ /* 0x000fe20007810000 */
[----:B------:R-:W3:Y:S01]  /*110b0*/  MUFU.EX2 R182, R182 ;  /* 0x000000b600b67308 */ /* 0x000ee20000000800 */
[-CC-:B------:R-:W-:Y:S01]  /*110c0*/  FFMA.FTZ R85, R87, R52.reuse, -R8.reuse ;  /* 0x0000003457557223 */ /* 0x180fe20000010808 */
        /* <DEDUP_REMOVED lines=27> */
[----:B------:R-:W-:-:S02]  /*11280*/  FFMA.FTZ R47, R107, R52, -R8 ;  /* 0x000000346b2f7223 */ /* 0x000fc40000010808 */
[----:B------:R-:W-:Y:S01]  /*11290*/  FMNMX.FTZ R12, R115, R12, !PT ;  /* 0x0000000c730c7209 */ /* 0x000fe20007810000 */
[----:B------:R-:W1:Y:S03]  /*112a0*/  MUFU.EX2 R178, R178 ;  /* 0x000000b200b27308 */ /* 0x000e660000000800 */
        /* <DEDUP_REMOVED lines=27> */
[----:B------:R-:W2:Y:S04]  /*11460*/  SHFL.BFLY PT, R11, R12, 0x2, 0x1f ;  /* 0x0c401f000c0b7f89 */ /* 0x000ea800000e0000 */
[----:B------:R-:W-:Y:S08]  /*11470*/  MUFU.EX2 R164, R164 ;  /* 0x000000a400a47308 */ /* 0x000ff00000000800 */
[----:B------:R-:W-:Y:S08]  /*11480*/  MUFU.EX2 R89, R89 ;  /* 0x0000005900597308 */ /* 0x000ff00000000800 */
[----:B------:R-:W-:Y:S01]  /*11490*/  MUFU.EX2 R166, R166 ;  /* 0x000000a600a67308 */ /* 0x000fe20000000800 */
[----:B--2---:R-:W-:-:S07]  /*114a0*/  FMNMX.FTZ R4, R12, R11, !PT ;  /* 0x0000000b0c047209 */ /* 0x004fce0007810000 */
[----:B------:R-:W-:Y:S01]  /*114b0*/  MUFU.EX2 R31, R31 ;  /* 0x0000001f001f7308 */ /* 0x000fe20000000800 */
[----:B------:R-:W2:Y:S07]  /*114c0*/  SHFL.BFLY PT, R11, R4, 0x1, 0x1f ;  /* 0x0c201f00040b7f89 */ /* 0x000eae00000e0000 */
[----:B------:R-:W-:Y:S08]  /*114d0*/  MUFU.EX2 R160, R160 ;  /* 0x000000a000a07308 */ /* 0x000ff00000000800 */
[----:B------:R-:W-:Y:S08]  /*114e0*/  MUFU.EX2 R49, R49 ;  /* 0x0000003100317308 */ /* 0x000ff00000000800 */
[----:B------:R-:W-:Y:S01]  /*114f0*/  MUFU.EX2 R162, R162 ;  /* 0x000000a200a27308 */ /* 0x000fe20000000800 */
[----:B--2---:R-:W-:-:S04]  /*11500*/  FMNMX.FTZ R11, R4, R11, !PT ;  /* 0x0000000b040b7209 */ /* 0x004fc80007810000 */
[C---:B------:R-:W-:Y:S01]  /*11510*/  FSETP.NEU.FTZ.AND P4, PT, R11.reuse, -INF , PT ;  /* 0xff8000000b00780b */ /* 0x040fe20003f9d000 */
[----:B------:R-:W-:Y:S02]  /*11520*/  FMUL.FTZ R26, R11, R52 ;  /* 0x000000340b1a7220 */ /* 0x000fe40000410000 */
[----:B------:R-:W-:Y:S03]  /*11530*/  MUFU.EX2 R51, R51 ;  /* 0x0000003300337308 */ /* 0x000fe60000000800 */
[----:B------:R-:W-:-:S05]  /*11540*/  FSEL R26, R26, RZ, P4 ;  /* 0x000000ff1a1a7208 */ /* 0x000fca0002000000 */
[-CC-:B------:R-:W-:Y:S01]  /*11550*/  FFMA.FTZ R181, R0, R52.reuse, -R26.reuse ;  /* 0x0000003400b57223 */ /* 0x180fe2000001081a */
[-CC-:B------:R-:W-:Y:S01]  /*11560*/  FFMA.FTZ R0, R129, R52.reuse, -R26.reuse ;  /* 0x0000003481007223 */ /* 0x180fe2000001081a */
[-CC-:B------:R-:W-:Y:S01]  /*11570*/  FFMA.FTZ R183, R9, R52.reuse, -R26.reuse ;  /* 0x0000003409b77223 */ /* 0x180fe2000001081a */
[----:B------:R-:W-:Y:S01]  /*11580*/  FADD.FTZ R9, R180, R73 ;  /* 0x00000049b4097221 */ /* 0x000fe20000010000 */
[-CC-:B------:R-:W-:Y:S01]  /*11590*/  FFMA.FTZ R4, R127, R52.reuse, -R26.reuse ;  /* 0x000000347f047223 */ /* 0x180fe2000001081a */
[-CC-:B------:R-:W-:Y:S01]  /*115a0*/  FFMA.FTZ R177, R109, R52.reuse, -R26.reuse ;  /* 0x000000346db17223 */ /* 0x180fe2000001081a */
[----:B------:R-:W-:Y:S01]  /*115b0*/  MUFU.EX2 R181, R181 ;  /* 0x000000b500b57308 */ /* 0x000fe20000000800 */
[----:B---3--:R-:W-:Y:S01]  /*115c0*/  FADD.FTZ R30, R182, R9 ;  /* 0x00000009b61e7221 */ /* 0x008fe20000010000 */
[-CC-:B------:R-:W-:Y:S01]  /*115d0*/  FFMA.FTZ R8, R123, R52.reuse, -R26.reuse ;  /* 0x000000347b087223 */ /* 0x180fe2000001081a */
[-CC-:B------:R-:W-:Y:S01]  /*115e0*/  FFMA.FTZ R179, R13, R52.reuse, -R26.reuse ;  /* 0x000000340db37223 */ /* 0x180fe2000001081a */
[-C--:B------:R-:W-:Y:S01]  /*115f0*/  FFMA.FTZ R12, R121, R52.reuse, -R26 ;  /* 0x00000034790c7223 */ /* 0x080fe2000001081a */
[----:B----4-:R-:W-:Y:S01]  /*11600*/  FADD.FTZ R9, R75, R30 ;  /* 0x0000001e4b097221 */ /* 0x010fe20000010000 */
[-CC-:B------:R-:W-:Y:S01]  /*11610*/  FFMA.FTZ R173, R21, R52.reuse, -R26.reuse ;  /* 0x0000003415ad7223 */ /* 0x180fe2000001081a */
[-CC-:B------:R-:W-:Y:S01]  /*11620*/  FFMA.FTZ R14, R119, R52.reuse, -R26.reuse ;  /* 0x00000034770e7223 */ /* 0x180fe2000001081a */
[----:B------:R-:W2:Y:S01]  /*11630*/  MUFU.EX2 R0, R0 ;  /* 0x0000000000007308 */ /* 0x000ea20000000800 */
[----:B-----5:R-:W-:Y:S01]  /*11640*/  FADD.FTZ R32, R176, R9 ;  /* 0x00000009b0207221 */ /* 0x020fe20000010000 */
[-CC-:B------:R-:W-:Y:S01]  /*11650*/  FFMA.FTZ R175, R25, R52.reuse, -R26.reuse ;  /* 0x0000003419af7223 */ /* 0x180fe2000001081a */
[-CC-:B------:R-:W-:Y:S01]  /*11660*/  FFMA.FTZ R20, R117, R52.reuse, -R26.reuse ;  /* 0x0000003475147223 */ /* 0x180fe2000001081a */
[-C--:B------:R-:W-:Y:S01]  /*11670*/  FFMA.FTZ R169, R27, R52.reuse, -R26 ;  /* 0x000000341ba97223 */ /* 0x080fe2000001081a */
[----:B0-----:R-:W-:Y:S01]  /*11680*/  FADD.FTZ R9, R77, R32 ;  /* 0x000000204d097221 */ /* 0x001fe20000010000 */
[-CC-:B------:R-:W-:Y:S01]  /*11690*/  FFMA.FTZ R24, R115, R52.reuse, -R26.reuse ;  /* 0x0000003473187223 */ /* 0x180fe2000001081a */
[-CC-:B------:R-:W-:Y:S01]  /*116a0*/  FFMA.FTZ R171, R29, R52.reuse, -R26.reuse ;  /* 0x000000341dab7223 */ /* 0x180fe2000001081a */
[----:B------:R-:W0:Y:S01]  /*116b0*/  MUFU.EX2 R183, R183 ;  /* 0x000000b700b77308 */ /* 0x000e220000000800 */
[----:B-1----:R-:W-:Y:S01]  /*116c0*/  FADD.FTZ R32, R178, R9 ;  /* 0x00000009b2207221 */ /* 0x002fe20000010000 */
[-CC-:B------:R-:W-:Y:S01]  /*116d0*/  FFMA.FTZ R28, R113, R52.reuse, -R26.reuse ;  /* 0x00000034711c7223 */ /* 0x180fe2000001081a */
[-CC-:B------:R-:W-:Y:S01]  /*116e0*/  FFMA.FTZ R165, R111, R52.reuse, -R26.reuse ;  /* 0x000000346fa57223 */ /* 0x180fe2000001081a */
[-C--:B------:R-:W-:Y:S01]  /*116f0*/  FFMA.FTZ R30, R15, R52.reuse, -R26 ;  /* 0x000000340f1e7223 */ /* 0x080fe2000001081a */
[----:B------:R-:W-:Y:S01]  /*11700*/  FADD.FTZ R13, R79, R32 ;  /* 0x000000204f0d7221 */ /* 0x000fe20000010000 */
[-CC-:B------:R-:W-:Y:S01]  /*11710*/  FFMA.FTZ R167, R35, R52.reuse, -R26.reuse ;  /* 0x0000003423a77223 */ /* 0x180fe2000001081a */
[-C--:B------:R-:W-:Y:S01]  /*11720*/  FFMA.FTZ R32, R33, R52.reuse, -R26 ;  /* 0x0000003421207223 */ /* 0x080fe2000001081a */
[----:B------:R-:W1:Y:S01]  /*11730*/  MUFU.EX2 R4, R4 ;  /* 0x0000000400047308 */ /* 0x000e620000000800 */
[----:B--2---:R-:W-:Y:S01]  /*11740*/  FADD.FTZ R34, R181, R0 ;  /* 0x00000000b5227221 */ /* 0x004fe20000010000 */
[----:B------:R-:W-:Y:S01]  /*11750*/  FADD.FTZ R36, R172, R13 ;  /* 0x0000000dac247221 */ /* 0x000fe20000010000 */
[-CC-:B------:R-:W-:Y:S01]  /*11760*/  FFMA.FTZ R161, R37, R52.reuse, -R26.reuse ;  /* 0x0000003425a17223 */ /* 0x180fe2000001081a */
[-CC-:B------:R-:W-:Y:S01]  /*11770*/  FFMA.FTZ R163, R39, R52.reuse, -R26.reuse ;  /* 0x0000003427a37223 */ /* 0x180fe2000001081a */
[-C--:B------:R-:W-:Y:S01]  /*11780*/  FFMA.FTZ R41, R41, R52.reuse, -R26 ;  /* 0x0000003429297223 */ /* 0x080fe2000001081a */
[----:B------:R-:W-:Y:S01]  /*11790*/  FADD.FTZ R13, R81, R36 ;  /* 0x00000024510d7221 */ /* 0x000fe20000010000 */
[-C--:B------:R-:W-:Y:S01]  /*117a0*/  FFMA.FTZ R133, R133, R52.reuse, -R26 ;  /* 0x0000003485857223 */ /* 0x080fe2000001081a */
[----:B------:R-:W2:Y:S01]  /*117b0*/  MUFU.EX2 R177, R177 ;  /* 0x000000b100b17308 */ /* 0x000ea20000000800 */
        /* <DEDUP_REMOVED lines=8> */
[C---:B-1----:R-:W-:Y:S01]  /*11840*/  FADD.FTZ R34, R4.reuse, R9 ;  /* 0x0000000904227221 */ /* 0x042fe20000010000 */
[----:B------:R-:W-:-:S02]  /*11850*/  F2FP.F16.F32.PACK_AB R183, R4, R183 ;  /* 0x000000b704b7723e */ /* 0x000fc400000000ff */
[----:B------:R-:W-:Y:S02]  /*11860*/  F2FP.F16.F32.PACK_AB R181, R0, R181 ;  /* 0x000000b500b5723e */ /* 0x000fe400000000ff */
[----:B------:R-:W-:Y:S02]  /*11870*/  F2FP.F16.F32.PACK_AB R180, R73, R180 ;  /* 0x000000b449b4723e */ /* 0x000fe400000000ff */
[----:B------:R-:W1:Y:S01]  /*11880*/  MUFU.EX2 R179, R179 ;  /* 0x000000b300b37308 */ /* 0x000e620000000800 */
[----:B--2---:R-:W-:Y:S01]  /*11890*/  FADD.FTZ R9, R177, R34 ;  /* 0x00000022b1097221 */ /* 0x004fe20000010000 */
[----:B------:R-:W-:Y:S01]  /*118a0*/  FADD.FTZ R34, R174, R13 ;  /* 0x0000000dae227221 */ /* 0x000fe20000010000 */
[----:B------:R-:W-:Y:S01]  /*118b0*/  @P2 IMAD.HI.U32 R13, R193, R38, RZ ;  /* 0x00000026c10d2227 */ /* 0x000fe200078e00ff */
[----:B------:R-:W-:Y:S02]  /*118c0*/  F2FP.F16.F32.PACK_AB R182, R75, R182 ;  /* 0x000000b64bb6723e */ /* 0x000fe400000000ff */
[----:B------:R-:W-:-:S02]  /*118d0*/  F2FP.F16.F32.PACK_AB R176, R77, R176 ;  /* 0x000000b04db0723e */ /* 0x000fc400000000ff */
[----:B------:R-:W2:Y:S01]  /*118e0*/  MUFU.EX2 R12, R12 ;  /* 0x0000000c000c7308 */ /* 0x000ea20000000800 */
[----:B0-----:R-:W-:Y:S01]  /*118f0*/  FADD.FTZ R36, R8, R9 ;  /* 0x0000000908247221 */ /* 0x001fe20000010000 */
[----:B------:R-:W-:Y:S01]  /*11900*/  FADD.FTZ R9, R83, R34 ;  /* 0x0000002253097221 */ /* 0x000fe20000010000 */
[----:B------:R-:W-:Y:S01]  /*11910*/  FFMA.FTZ R34, R3, R52, -R26 ;  /* 0x0000003403227223 */ /* 0x000fe2000001081a */
[----:B------:R-:W-:Y:S02]  /*11920*/  @P2 SHF.R.U32.HI R42, RZ, R40, R13 ;  /* 0x00000028ff2a2219 */ /* 0x000fe4000001160d */
[----:B------:R-:W-:Y:S01]  /*11930*/  FADD.FTZ R38, R168, R9 ;  /* 0x00000009a8267221 */ /* 0x000fe20000010000 */
[----:B------:R-:W-:Y:S01]  /*11940*/  F2FP.F16.F32.PACK_AB R178, R79, R178 ;  /* 0x000000b24fb2723e */ /* 0x000fe200000000ff */
[----:B------:R-:W0:Y:S01]  /*11950*/  MUFU.EX2 R173, R173 ;  /* 0x000000ad00ad7308 */ /* 0x000e220000000800 */
[----:B-1----:R-:W-:Y:S01]  /*11960*/  FADD.FTZ R3, R179, R36 ;  /* 0x00000024b3037221 */ /* 0x002fe20000010000 */
[----:B------:R-:W-:Y:S01]  /*11970*/  FADD.FTZ R9, R85, R38 ;  /* 0x0000002655097221 */ /* 0x000fe20000010000 */
[----:B------:R-:W-:Y:S01]  /*11980*/  IMAD.IADD R125, R125, 0x1, R42 ;  /* 0x000000017d7d7824 */ /* 0x000fe200078e022a */
[----:B------:R-:W-:-:S02]  /*11990*/  F2FP.F16.F32.PACK_AB R172, R81, R172 ;  /* 0x000000ac51ac723e */ /* 0x000fc400000000ff */
[----:B------:R-:W-:Y:S01]  /*119a0*/  FADD.FTZ R40, R170, R9 ;  /* 0x00000009aa287221 */ /* 0x000fe20000010000 */
[----:B------:R-:W-:Y:S01]  /*119b0*/  F2FP.F16.F32.PACK_AB R174, R83, R174 ;  /* 0x000000ae53ae723e */ /* 0x000fe200000000ff */
[----:B------:R-:W1:Y:S01]  /*119c0*/  MUFU.EX2 R14, R14 ;  /* 0x0000000e000e7308 */ /* 0x000e620000000800 */
[----:B--2---:R-:W-:Y:S01]  /*119d0*/  FADD.FTZ R36, R12, R3 ;  /* 0x000000030c247221 */ /* 0x004fe20000010000 */
[----:B------:R-:W-:Y:S01]  /*119e0*/  FADD.FTZ R9, R87, R40 ;  /* 0x0000002857097221 */ /* 0x000fe20000010000 */
[----:B------:R-:W-:Y:S02]  /*119f0*/  F2FP.F16.F32.PACK_AB R168, R85, R168 ;  /* 0x000000a855a8723e */ /* 0x000fe400000000ff */
[----:B------:R-:W-:Y:S01]  /*11a00*/  F2FP.F16.F32.PACK_AB R170, R87, R170 ;  /* 0x000000aa57aa723e */ /* 0x000fe200000000ff */
[----:B------:R-:W-:Y:S01]  /*11a10*/  FADD.FTZ R40, R164, R9 ;  /* 0x00000009a4287221 */ /* 0x000fe20000010000 */
[----:B------:R-:W-:Y:S01]  /*11a20*/  F2FP.F16.F32.PACK_AB R164, R89, R164 ;  /* 0x000000a459a4723e */ /* 0x000fe200000000ff */
[----:B------:R-:W2:Y:S01]  /*11a30*/  MUFU.EX2 R175, R175 ;  /* 0x000000af00af7308 */ /* 0x000ea20000000800 */
[----:B0-----:R-:W-:Y:S01]  /*11a40*/  FADD.FTZ R3, R173, R36 ;  /* 0x00000024ad037221 */ /* 0x001fe20000010000 */
[----:B------:R-:W-:Y:S01]  /*11a50*/  FADD.FTZ R9, R89, R40 ;  /* 0x0000002859097221 */ /* 0x000fe20000010000 */
[----:B------:R-:W-:Y:S01]  /*11a60*/  FFMA.FTZ R36, R131, R52, -R26 ;  /* 0x0000003483247223 */ /* 0x000fe2000001081a */
[----:B------:R-:W-:-:S02]  /*11a70*/  F2FP.F16.F32.PACK_AB R177, R8, R177 ;  /* 0x000000b108b1723e */ /* 0x000fc400000000ff */
[----:B------:R-:W-:Y:S01]  /*11a80*/  FADD.FTZ R40, R166, R9 ;  /* 0x00000009a6287221 */ /* 0x000fe20000010000 */
[C---:B------:R-:W-:Y:S01]  /*11a90*/  F2FP.F16.F32.PACK_AB R166, R31.reuse, R166 ;  /* 0x000000a61fa6723e */ /* 0x040fe200000000ff */
[----:B------:R-:W0:Y:S01]  /*11aa0*/  MUFU.EX2 R20, R20 ;  /* 0x0000001400147308 */ /* 0x000e220000000800 */
[----:B-1----:R-:W-:Y:S01]  /*11ab0*/  FADD.FTZ R38, R14, R3 ;  /* 0x000000030e267221 */ /* 0x002fe20000010000 */
[----:B------:R-:W-:Y:S01]  /*11ac0*/  FADD.FTZ R9, R31, R40 ;  /* 0x000000281f097221 */ /* 0x000fe20000010000 */
[----:B------:R-:W-:Y:S02]  /*11ad0*/  F2FP.F16.F32.PACK_AB R179, R12, R179 ;  /* 0x000000b30cb3723e */ /* 0x000fe400000000ff */
[----:B------:R-:W-:Y:S01]  /*11ae0*/  F2FP.F16.F32.PACK_AB R173, R14, R173 ;  /* 0x000000ad0ead723e */ /* 0x000fe200000000ff */
[----:B------:R-:W-:Y:S01]  /*11af0*/  FADD.FTZ R40, R160, R9 ;  /* 0x00000009a0287221 */ /* 0x000fe20000010000 */
[----:B------:R-:W-:Y:S01]  /*11b00*/  F2FP.F16.F32.PACK_AB R160, R49, R160 ;  /* 0x000000a031a0723e */ /* 0x000fe200000000ff */
[----:B------:R-:W1:Y:S01]  /*11b10*/  MUFU.EX2 R169, R169 ;  /* 0x000000a900a97308 */ /* 0x000e620000000800 */
[----:B--2---:R-:W-:Y:S01]  /*11b20*/  FADD.FTZ R3, R175, R38 ;  /* 0x00000026af037221 */ /* 0x004fe20000010000 */
[----:B------:R-:W-:Y:S01]  /*11b30*/  FADD.FTZ R9, R49, R40 ;  /* 0x0000002831097221 */ /* 0x000fe20000010000 */
[----:B------:R-:W-:-:S03]  /*11b40*/  IADD3 R6, R125, R6, RZ ;  /* 0x000000067d067210 */ /* 0x000fc60007ffe0ff */
[----:B------:R-:W-:Y:S01]  /*11b50*/  FADD.FTZ R40, R162, R9 ;  /* 0x00000009a2287221 */ /* 0x000fe20000010000 */
[C---:B------:R-:W-:Y:S01]  /*11b60*/  F2FP.F16.F32.PACK_AB R162, R51.reuse, R162 ;  /* 0x000000a233a2723e */ /* 0x040fe200000000ff */
[----:B------:R-:W2:Y:S01]  /*11b70*/  MUFU.EX2 R24, R24 ;  /* 0x0000001800187308 */ /* 0x000ea20000000800 */
[C---:B0-----:R-:W-:Y:S01]  /*11b80*/  FADD.FTZ R38, R20.reuse, R3 ;  /* 0x0000000314267221 */ /* 0x041fe20000010000 */
[----:B------:R-:W-:Y:S01]  /*11b90*/  FADD.FTZ R9, R51, R40 ;  /* 0x0000002833097221 */ /* 0x000fe20000010000 */
[----:B------:R-:W-:-:S05]  /*11ba0*/  F2FP.F16.F32.PACK_AB R175, R20, R175 ;  /* 0x000000af14af723e */ /* 0x000fca00000000ff */
        /* <DEDUP_REMOVED lines=43> */
[----:B0-----:R-:W-:-:S07]  /*11e60*/  FADD.FTZ R3, R41, R42 ;  /* 0x0000002a29037221 */ /* 0x001fce0000010000 */
[----:B------:R-:W0:Y:S01]  /*11e70*/  MUFU.EX2 R154, R154 ;  /* 0x0000009a009a7308 */ /* 0x000e220000000800 */
[C---:B-1----:R-:W-:Y:S01]  /*11e80*/  FADD.FTZ R9, R57.reuse, R44 ;  /* 0x0000002c39097221 */ /* 0x042fe20000010000 */
[----:B------:R-:W-:-:S06]  /*11e90*/  F2FP.F16.F32.PACK_AB R152, R57, R152 ;  /* 0x000000983998723e */ /* 0x000fcc00000000ff */
        /* <DEDUP_REMOVED lines=16> */
[----:B--2---:R-:W-:-:S04]  /*11fa0*/  FADD.FTZ R9, R91, R0 ;  /* 0x000000005b097221 */ /* 0x004fc80000010000 */
[C---:B0-----:R-:W-:Y:S01]  /*11fb0*/  FADD.FTZ R0, R4.reuse, R9 ;  /* 0x0000000904007221 */ /* 0x041fe20000010000 */
[----:B------:R-:W-:Y:S01]  /*11fc0*/  F2FP.F16.F32.PACK_AB R155, R4, R91 ;  /* 0x0000005b049b723e */ /* 0x000fe200000000ff */
[----:B------:R-:W-:Y:S02]  /*11fd0*/  VIADD R4, R88, 0xfffffffe ;  /* 0xfffffffe58047836 */ /* 0x000fe40000000000 */
[C---:B-1----:R-:W-:Y:S01]  /*11fe0*/  FADD.FTZ R3, R47.reuse, R44 ;  /* 0x0000002c2f037221 */ /* 0x042fe20000010000 */
[----:B------:R-:W-:Y:S01]  /*11ff0*/  F2FP.F16.F32.PACK_AB R154, R47, R154 ;  /* 0x0000009a2f9a723e */ /* 0x000fe200000000ff */
        /* <DEDUP_REMOVED lines=12> */
.L_x_1670:
[----:B------:R-:W-:-:S13]  /*120c0*/  ISETP.NE.AND P4, PT, R7, 0x1, PT ;  /* 0x000000010700780c */ /* 0x000fda0003f85270 */
[----:B------:R-:W0:Y:S02]  /*120d0*/  @P4 LDC.64 R12, c[0x0][0x9e8] ;  /* 0x00027a00ff0c4b82 */ /* 0x000e240000000a00 */
[----:B0-----:R-:W-:-:S05]  /*120e0*/  @P4 IMAD.HI.U32 R12, R8, R12, RZ ;  /* 0x0000000c080c4227 */ /* 0x001fca00078e00ff */
[----:B------:R-:W-:-:S07]  /*120f0*/  @P4 SHF.R.U32.HI R8, RZ, R13, R12 ;  /* 0x0000000dff084219 */ /* 0x000fce000001160c */
.L_x_1671:
[----:B------:R-:W-:Y:S05]  /*12100*/  BSYNC B0 ;  /* 0x0000000000007941 */ /* 0x000fea0003800000 */
.L_x_1669:
[----:B------:R-:W-:-:S05]  /*12110*/  IMAD R7, R8, R7, R7 ;  /* 0x0000000708077224 */ /* 0x000fca00078e0207 */
[----:B------:R-:W-:-:S07]  /*12120*/  VIMNMX R6, R6, R7, PT ;  /* 0x0000000706067248 */ /* 0x000fce0003fe0100 */
.L_x_1668:
[----:B------:R-:W-:Y:S01]  /*12130*/  SHF.R.S32.HI R7, RZ, 0x1f, R6 ;  /* 0x0000001fff077819 */ /* 0x000fe20000011406 */
[----:B------:R-:W-:Y:S01]  /*12140*/  ULDC UR44, c[0x0][0x9e4] ;  /* 0x00027900002c7ab9 */ /* 0x000fe20000000800 */
[----:B------:R-:W-:Y:S01]  /*12150*/  ULDC UR43, c[0x0][0x9e4] ;  /* 0x00027900002b7ab9 */ /* 0x000fe20000000800 */
[----:B------:R-:W-:Y:S01]  /*12160*/  ULDC UR46, c[0x0][0x9d8] ;  /* 0x00027600002e7ab9 */ /* 0x000fe20000000800 */
[----:B------:R-:W-:Y:S01]  /*12170*/  LEA.HI R7, R7, R6, RZ, 0x7 ;  /* 0x0000000607077211 */ /* 0x000fe200078f38ff */
[----:B------:R-:W-:Y:S01]  /*12180*/  ULDC UR49, c[0x0][0x9d8] ;  /* 0x0002760000317ab9 */ /* 0x000fe20000000800 */
[----:B------:R-:W-:Y:S01]  /*12190*/  ULDC UR47, c[0x0][0x9d8] ;  /* 0x00027600002f7ab9 */ /* 0x000fe20000000800 */
[----:B------:R-:W-:Y:S01]  /*121a0*/  ULDC UR48, c[0x0][0x9e0] ;  /* 0x0002780000307ab9 */ /* 0x000fe20000000800 */
[----:B------:R-:W-:Y:S01]  /*121b0*/  SHF.R.S32.HI R12, RZ, 0x7, R7 ;  /* 0x00000007ff0c7819 */ /* 0x000fe20000011407 */
[----:B------:R-:W-:Y:S01]  /*121c0*/  ULDC UR45, c[0x0][0x9e0] ;  /* 0x00027800002d7ab9 */ /* 0x000fe20000000800 */
[----:B------:R-:W-:-:S02]  /*121d0*/  CS2R R150, SRZ ;  /* 0x0000000000967805 */ /* 0x000fc4000001ff00 */
[----:B------:R-:W-:Y:S02]  /*121e0*/  CS2R R148, SRZ ;  /* 0x0000000000947805 */ /* 0x000fe4000001ff00 */
[----:B------:R-:W-:Y:S02]  /*121f0*/  VIMNMX R12, R195, R12, !PT ;  /* 0x0000000cc30c7248 */ /* 0x000fe40007fe0100 */
[----:B------:R-:W-:Y:S02]  /*12200*/  CS2R R146, SRZ ;  /* 0x0000000000927805 */ /* 0x000fe4000001ff00 */
[----:B------:R-:W-:Y:S02]  /*12210*/  CS2R R144, SRZ ;  /* 0x0000000000907805 */ /* 0x000fe4000001ff00 */
[----:B------:R-:W-:Y:S02]  /*12220*/  CS2R R142, SRZ ;  /* 0x00000000008e7805 */ /* 0x000fe4000001ff00 */
[----:B------:R-:W-:-:S02]  /*12230*/  ISETP.GE.AND P4, PT, R4, R12, PT ;  /* 0x0000000c0400720c */ /* 0x000fc40003f86270 */
        /* <DEDUP_REMOVED lines=27> */
[----:B------:R-:W-:Y:S06]  /*123f0*/  @!P4 BRA `(.L_x_1672) ;  /* 0x00000038008cc947 */ /* 0x000fec0003800000 */
[----:B------:R-:W-:-:S07]  /*12400*/  IMAD.MOV.U32 R151, RZ, RZ, RZ ;  /* 0x000000ffff977224 */ /* 0x000fce00078e00ff */
.L_x_1690:
[----:B------:R-:W-:Y:S01]  /*12410*/  VIADD R13, R22, 0x1 ;  /* 0x00000001160d7836 */ /* 0x000fe20000000000 */
[----:B------:R-:W-:Y:S05]  /*12420*/  YIELD ;  /* 0x0000000000007946 */ /* 0x000fea0003800000 */
[----:B------:R-:W-:-:S04]  /*12430*/  ISETP.NE.AND P4, PT, R13, 0x2, PT ;  /* 0x000000020d00780c */ /* 0x000fc80003f85270 */
[----:B------:R-:W-:Y:S02]  /*12440*/  SEL R7, RZ, 0x1, P4 ;  /* 0x00000001ff077807 */ /* 0x000fe40002000000 */
[----:B------:R-:W-:Y:S02]  /*12450*/  SEL R13, R13, RZ, P4 ;  /* 0x000000ff0d0d7207 */ /* 0x000fe40002000000 */
[----:B------:R-:W-:Y:S02]  /*12460*/  ISETP.NE.AND P4, PT, R194, RZ, PT ;  /* 0x000000ffc200720c */ /* 0x000fe40003f85270 */
[----:B------:R-:W-:-:S11]  /*12470*/  LOP3.LUT R14, R186, R7, RZ, 0x3c, !PT ;  /* 0x00000007ba0e7212 */ /* 0x000fd600078e3cff */
[----:B------:R-:W-:Y:S05]  /*12480*/  @P4 BRA `(.L_x_1673) ;  /* 0x0000000000304947 */ /* 0x000fea0003800000 */
[----:B------:R-:W-:Y:S05]  /*12490*/  @!P0 BRA `(.L_x_1674) ;  /* 0x0000000000048947 */ /* 0x000fea0003800000 */
[----:B------:R-:W-:Y:S01]  /*124a0*/  BPT.TRAP 0x1 ;  /* 0x000000040000795c */ /* 0x000fe20000300000 */
.L_x_1674:
[----:B------:R-:W-:Y:S01]  /*124b0*/  IMAD R7, R13, 0x8, R2 ;  /* 0x000000080d077824 */ /* 0x000fe200078e0202 */
[----:B------:R-:W-:-:S04]  /*124c0*/  SHF.L.U32 R6, R14, 0x1f, RZ ;  /* 0x0000001f0e067819 */ /* 0x000fc800000006ff */
[----:B------:R0:W1:Y:S01]  /*124d0*/  SYNCS.PHASECHK.TRANS64.TRYWAIT P5, [R7+URZ+0x28830], R6 ;  /* 0x02883006070075a7 */ /* 0x00006200080a017f */
[----:B------:R-:W-:Y:S05]  /*124e0*/  @!P0 BRA `(.L_x_1675) ;  /* 0x0000000000048947 */ /* 0x000fea0003800000 */
[----:B------:R-:W-:Y:S01]  /*124f0*/  BPT.TRAP 0x1 ;  /* 0x000000040000795c */ /* 0x000fe20000300000 */
.L_x_1675:
[----:B------:R-:W-:Y:S04]  /*12500*/  BSSY B0, `(.L_x_1673) ;  /* 0x0000004000007945 */ /* 0x000fe80003800000 */
[----:B-1----:R-:W-:Y:S05]  /*12510*/  @P5 BRA `(.L_x_1676) ;  /* 0x0000000000085947 */ /* 0x002fea0003800000 */
[----:B------:R-:W1:Y:S02]  /*12520*/  SYNCS.PHASECHK.TRANS64.TRYWAIT P5, [R7+URZ+0x28830], R6 ;  /* 0x02883006070075a7 */ /* 0x000e6400080a017f */
[----:B-1----:R-:W-:Y:S05]  /*12530*/  @!P5 BRA `(.L_x_1677) ;  /* 0x00000178005cd947 */ /* 0x002fea0003800000 */
.L_x_1676:
[----:B------:R-:W-:Y:S05]  /*12540*/  BSYNC B0 ;  /* 0x0000000000007941 */ /* 0x000fea0003800000 */
.L_x_1673:
[----:B------:R-:W2:Y:S01]  /*12550*/  S2R R8, SR_TID.X ;  /* 0x0000000000087919 */ /* 0x000ea20000002100 */
[----:B------:R-:W-:Y:S05]  /*12560*/  WARPSYNC.ALL ;  /* 0x0000000000007948 */ /* 0x000fea0003800000 */
[----:B01----:R-:W-:Y:S01]  /*12570*/  IMAD R6, R13, 0x800, R5 ;  /* 0x000008000d067824 */ /* 0x003fe200078e0205 */
[----:B------:R-:W-:Y:S01]  /*12580*/  MOV R7, 0x40000040 ;  /* 0x4000004000077802 */ /* 0x000fe20000000f00 */
[----:B------:R-:W-:Y:S02]  /*12590*/  IMAD.MOV.U32 R25, RZ, RZ, 0x40000040 ;  /* 0x40000040ff197424 */ /* 0x000fe400078e00ff */
[C---:B------:R-:W-:Y:S01]  /*125a0*/  VIADD R24, R6.reuse, 0x4 ;  /* 0x0000000406187836 */ /* 0x040fe20000000000 */
[C---:B------:R-:W-:Y:S01]  /*125b0*/  R2UR UR14, R6.reuse ;  /* 0x00000000060e72ca */ /* 0x040fe200000e0000 */
[----:B------:R-:W-:Y:S01]  /*125c0*/  VIADD R20, R6, 0x2 ;  /* 0x0000000206147836 */ /* 0x000fe20000000000 */
[----:B------:R-:W-:Y:S01]  /*125d0*/  R2UR UR15, R7 ;  /* 0x00000000070f72ca */ /* 0x000fe200000e0000 */
[----:B------:R-:W-:Y:S01]  /*125e0*/  IMAD.MOV.U32 R21, RZ, RZ, 0x40000040 ;  /* 0x40000040ff157424 */ /* 0x000fe200078e00ff */
[----:B------:R-:W-:Y:S01]  /*125f0*/  R2UR UR6, R24 ;  /* 0x00000000180672ca */ /* 0x000fe200000e0000 */
[----:B------:R-:W-:Y:S01]  /*12600*/  VIADD R24, R6, 0x404 ;  /* 0x0000040406187836 */ /* 0x000fe20000000000 */
[C---:B------:R-:W-:Y:S01]  /*12610*/  R2UR UR7, R25.reuse ;  /* 0x00000000190772ca */ /* 0x040fe200000e0000 */
[----:B------:R-:W-:Y:S01]  /*12620*/  IMAD.MOV.U32 R9, RZ, RZ, 0x40000040 ;  /* 0x40000040ff097424 */ /* 0x000fe200078e00ff */
[----:B------:R-:W-:-:S02]  /*12630*/  R2UR UR31, R25 ;  /* 0x00000000191f72ca */ /* 0x000fc400000e0000 */
[----:B------:R-:W-:Y:S02]  /*12640*/  R2UR UR30, R24 ;  /* 0x00000000181e72ca */ /* 0x000fe400000e0000 */
[----:B------:R-:W-:Y:S01]  /*12650*/  R2UR UR10, R20 ;  /* 0x00000000140a72ca */ /* 0x000fe200000e0000 */
[----:B------:R-:W-:Y:S01]  /*12660*/  VIADD R20, R6, 0x400 ;  /* 0x0000040006147836 */ /* 0x000fe20000000000 */
[----:B------:R-:W-:Y:S02]  /*12670*/  R2UR UR11, R21 ;  /* 0x00000000150b72ca */ /* 0x000fe400000e0000 */
[----:B------:R-:W-:Y:S02]  /*12680*/  R2UR UR19, R9 ;  /* 0x00000000091372ca */ /* 0x000fe400000e0000 */
[----:B------:R-:W-:Y:S02]  /*12690*/  R2UR UR22, R20 ;  /* 0x00000000141672ca */ /* 0x000fe400000e0000 */
[----:B------:R-:W-:-:S02]  /*126a0*/  R2UR UR23, R21 ;  /* 0x00000000151772ca */ /* 0x000fc400000e0000 */
[----:B--2---:R-:W-:Y:S02]  /*126b0*/  SHF.R.U32.HI R8, RZ, 0x7, R8 ;  /* 0x00000007ff087819 */ /* 0x004fe40000011608 */
[----:B------:R-:W-:Y:S02]  /*126c0*/  R2UR UR27, R9 ;  /* 0x00000000091b72ca */ /* 0x000fe400000e0000 */
[----:B------:R-:W-:Y:S01]  /*126d0*/  R2UR UR35, R7 ;  /* 0x00000000072372ca */ /* 0x000fe200000e0000 */
[----:B------:R-:W-:Y:S02]  /*126e0*/  VIADD R15, R8, 0x8 ;  /* 0x00000008080f7836 */ /* 0x000fe40000000000 */
[----:B------:R-:W-:-:S03]  /*126f0*/  VIADD R8, R6, 0x6 ;  /* 0x0000000606087836 */ /* 0x000fc60000000000 */
[----:B------:R0:W-:Y:S02]  /*12700*/  BAR.SYNC.DEFER_BLOCKING R15, 0x100 ;  /* 0x0004000f0000751d */ /* 0x0001e40000010000 */
[----:B------:R-:W-:Y:S01]  /*12710*/  R2UR UR18, R8 ;  /* 0x00000000081272ca */ /* 0x000fe200000e0000 */
[C---:B------:R-:W-:Y:S02]  /*12720*/  VIADD R8, R6.reuse, 0x402 ;  /* 0x0000040206087836 */ /* 0x040fe40000000000 */
[----:B------:R-:W-:-:S03]  /*12730*/  VIADD R6, R6, 0x406 ;  /* 0x0000040606067836 */ /* 0x000fc60000000000 */
[----:B------:R-:W-:Y:S02]  /*12740*/  R2UR UR26, R8 ;  /* 0x00000000081a72ca */ /* 0x000fe400000e0000 */
[----:B------:R-:W-:Y:S01]  /*12750*/  R2UR UR34, R6 ;  /* 0x00000000062272ca */ /* 0x000fe200000e0000 */
        /* <DEDUP_REMOVED lines=27> */
.L_x_1679:
[----:B------:R-:W-:Y:S01]  /*12910*/  SHF.L.U32 R6, R186, 0x1f, RZ ;  /* 0x0000001fba067819 */ /* 0x000fe200000006ff */
[----:B------:R-:W-:-:S04]  /*12920*/  IMAD R7, R22, 0x8, R2 ;  /* 0x0000000816077824 */ /* 0x000fc800078e0202 */
[----:B------:R0:W1:Y:S01]  /*12930*/  SYNCS.PHASECHK.TRANS64.TRYWAIT P4, [R7+URZ+0x28850], R6 ;  /* 0x02885006070075a7 */ /* 0x000062000808017f */
[----:B------:R-:W-:Y:S05]  /*12940*/  @!P0 BRA `(.L_x_1680) ;  /* 0x0000000000048947 */ /* 0x000fea0003800000 */
[----:B------:R-:W-:Y:S01]  /*12950*/  BPT.TRAP 0x1 ;  /* 0x000000040000795c */ /* 0x000fe20000300000 */
.L_x_1680:
[----:B-1----:R-:W-:Y:S05]  /*12960*/  @P4 BRA `(.L_x_1678) ;  /* 0x0000000000084947 */ /* 0x002fea0003800000 */
[----:B------:R-:W1:Y:S02]  /*12970*/  SYNCS.PHASECHK.TRANS64.TRYWAIT P4, [R7+URZ+0x28850], R6 ;  /* 0x02885006070075a7 */ /* 0x000e64000808017f */
[----:B-1----:R-:W-:Y:S05]  /*12980*/  @!P4 BRA `(.L_x_1681) ;  /* 0x00000174005cc947 */ /* 0x002fea0003800000 */
.L_x_1678:
[----:B01----:R-:W-:Y:S01]  /*12990*/  IADD3 R6, R2, 0x400, RZ ;  /* 0x0000040002067810 */ /* 0x003fe20007ffe0ff */
[----:B------:R-:W-:Y:S01]  /*129a0*/  IMAD.MOV.U32 R7, RZ, RZ, 0x40000040 ;  /* 0x40000040ff077424 */ /* 0x000fe200078e00ff */
[----:B------:R-:W-:Y:S05]  /*129b0*/  WARPSYNC.ALL ;  /* 0x0000000000007948 */ /* 0x000fea0003800000 */
[----:B------:R-:W-:Y:S01]  /*129c0*/  SHF.R.U32.HI R6, RZ, 0x4, R6 ;  /* 0x00000004ff067819 */ /* 0x000fe20000011606 */
[----:B------:R-:W-:Y:S01]  /*129d0*/  WARPGROUP.ARRIVE ;  /* 0x00000000000079c5 */ /* 0x000fe20000000000 */
[----:B------:R-:W-:Y:S01]  /*129e0*/  R2UR UR7, R7 ;  /* 0x00000000070772ca */ /* 0x000fe200000e0000 */
[----:B------:R-:W-:Y:S01]  /*129f0*/  IMAD.MOV.U32 R9, RZ, RZ, 0x40000040 ;  /* 0x40000040ff097424 */ /* 0x000fe200078e00ff */
[----:B------:R-:W-:Y:S01]  /*12a00*/  LOP3.LUT R6, R6, 0x3fff, RZ, 0xc0, !PT ;  /* 0x00003fff06067812 */ /* 0x000fe200078ec0ff */
[----:B------:R-:W-:-:S02]  /*12a10*/  IMAD.MOV.U32 R7, RZ, RZ, 0x40000040 ;  /* 0x40000040ff077424 */ /* 0x000fc400078e00ff */
[----:B------:R-:W-:Y:S01]  /*12a20*/  FMUL.FTZ R20, R26, UR49 ;  /* 0x000000311a147c20 */ /* 0x000fe20008410000 */
[----:B------:R-:W-:Y:S01]  /*12a30*/  FMUL.FTZ R26, R29, UR49 ;  /* 0x000000311d1a7c20 */ /* 0x000fe20008410000 */
[----:B------:R-:W-:Y:S01]  /*12a40*/  LOP3.LUT R6, R6, 0x4000000, RZ, 0xfc, !PT ;  /* 0x0400000006067812 */ /* 0x000fe200078efcff */
[----:B------:R-:W-:Y:S01]  /*12a50*/  FMUL.FTZ R29, R34, UR49 ;  /* 0x00000031221d7c20 */ /* 0x000fe20008410000 */
[----:B------:R-:W-:Y:S01]  /*12a60*/  FMUL.FTZ R34, R38, UR49 ;  /* 0x0000003126227c20 */ /* 0x000fe20008410000 */
[----:B------:R-:W-:Y:S01]  /*12a70*/  FMUL.FTZ R38, R43, UR49 ;  /* 0x000000312b267c20 */ /* 0x000fe20008410000 */
[----:B------:R-:W-:Y:S01]  /*12a80*/  FMUL.FTZ R43, R44, UR49 ;  /* 0x000000312c2b7c20 */ /* 0x000fe20008410000 */
[----:B------:R-:W-:Y:S02]  /*12a90*/  IMAD R6, R22, 0x800, R6 ;  /* 0x0000080016067824 */ /* 0x000fe400078e0206 */
[----:B------:R-:W-:Y:S01]  /*12aa0*/  FMUL.FTZ R44, R45, UR49 ;  /* 0x000000312d2c7c20 */ /* 0x000fe20008410000 */
[----:B------:R-:W-:Y:S01]  /*12ab0*/  FMUL.FTZ R45, R50, UR49 ;  /* 0x00000031322d7c20 */ /* 0x000fe20008410000 */
[----:B------:R-:W-:Y:S01]  /*12ac0*/  FMUL.FTZ R50, R52, UR49 ;  /* 0x0000003134327c20 */ /* 0x000fe20008410000 */
[C---:B------:R-:W-:Y:S01]  /*12ad0*/  VIADD R8, R6.reuse, 0x80 ;  /* 0x0000008006087836 */ /* 0x040fe20000000000 */
[----:B------:R-:W-:Y:S01]  /*12ae0*/  R2UR UR6, R6 ;  /* 0x00000000060672ca */ /* 0x000fe200000e0000 */
[----:B------:R-:W-:Y:S01]  /*12af0*/  FMUL.FTZ R52, R58, UR49 ;  /* 0x000000313a347c20 */ /* 0x000fe20008410000 */
[----:B------:R-:W-:Y:S01]  /*12b00*/  FMUL.FTZ R58, R61, UR49 ;  /* 0x000000313d3a7c20 */ /* 0x000fe20008410000 */
[----:B------:R-:W-:Y:S01]  /*12b10*/  FMUL.FTZ R61, R64, UR49 ;  /* 0x00000031403d7c20 */ /* 0x000fe20008410000 */
[----:B------:R-:W-:Y:S01]  /*12b20*/  FMUL.FTZ R64, R71, UR49 ;  /* 0x0000003147407c20 */ /* 0x000fe20008410000 */
[----:B------:R-:W0:Y:S01]  /*12b30*/  S2R R186, SR_TID.X ;  /* 0x0000000000ba7919 */ /* 0x000e220000002100 */
[----:B------:R-:W-:Y:S01]  /*12b40*/  FMUL.FTZ R71, R78, UR49 ;  /* 0x000000314e477c20 */ /* 0x000fe20008410000 */
[----:B------:R-:W-:Y:S01]  /*12b50*/  FMUL.FTZ R21, R25, UR49 ;  /* 0x0000003119157c20 */ /* 0x000fe20008410000 */
[----:B------:R-:W1:Y:S01]  /*12b60*/  @P2 LDC R78, c[0x0][0x450] ;  /* 0x00011400ff4e2b82 */ /* 0x000e620000000800 */
        /* <DEDUP_REMOVED lines=8> */
[----:B------:R-:W-:-:S02]  /*12bf0*/  IMAD.MOV.U32 R9, RZ, RZ, 0x40000040 ;  /* 0x40000040ff097424 */ /* 0x000fc400078e00ff */
        /* <DEDUP_REMOVED lines=22> */
[----:B0-----:R-:W-:Y:S01]  /*12d60*/  SHF.R.U32.HI R186, RZ, 0x7, R186 ;  /* 0x00000007ffba7819 */ /* 0x001fe200000116ba */
        /* <DEDUP_REMOVED lines=27> */
[----:B------:R-:W-:Y:S01]  /*12f20*/  R2UR UR6, R8 ;  /* 0x00000000080672ca */ /* 0x000fe200000e0000 */
[----:B------:R-:W-:Y:S01]  /*12f30*/  VIADD R8, R6, 0x180 ;  /* 0x0000018006087836 */ /* 0x000fe20000000000 */
[----:B------:R-:W-:Y:S01]  /*12f40*/  R2UR UR7, R9 ;  /* 0x00000000090772ca */ /* 0x000fe200000e0000 */
[----:B------:R-:W-:-:S03]  /*12f50*/  IMAD.MOV.U32 R9, RZ, RZ, 0x40000040 ;  /* 0x40000040ff097424 */ /* 0x000fc600078e00ff */
        /* <DEDUP_REMOVED lines=24> */
[----:B------:R-:W-:Y:S02]  /*130e0*/  R2UR UR7, R9 ;  /* 0x00000000090772ca */ /* 0x000fe400000e0000 */
[----:B------:R-:W-:Y:S02]  /*130f0*/  MOV R9, 0x40000040 ;  /* 0x4000004000097802 */ /* 0x000fe40000000f00 */
        /* <DEDUP_REMOVED lines=36> */
[----:B------:R-:W-:Y:S01]  /*13340*/  R2UR UR6, R8 ;  /* 0x00000000080672ca */ /* 0x000fe200000e0000 */
[----:B------:R-:W-:Y:S01]  /*13350*/  FMUL.FTZ R8, R55, UR49 ;  /* 0x0000003137087c20 */ /* 0x000fe20008410000 */
[----:B------:R-:W-:Y:S01]  /*13360*/  R2UR UR7, R9 ;  /* 0x00000000090772ca */ /* 0x000fe200000e0000 */
[----:B------:R-:W-:Y:S01]  /*13370*/  FMUL.FTZ R9, R56, UR49 ;  /* 0x0000003138097c20 */ /* 0x000fe20008410000 */
[----:B------:R-:W-:Y:S01]  /*13380*/  FMUL.FTZ R56, R63, UR49 ;  /* 0x000000313f387c20 */ /* 0x000fe20008410000 */
[----:B------:R-:W-:Y:S01]  /*13390*/  FMUL.FTZ R63, R70, UR49 ;  /* 0x00000031463f7c20 */ /* 0x000fe20008410000 */
[----:B------:R-:W-:Y:S01]  /*133a0*/  FMUL.FTZ R70, R75, UR49 ;  /* 0x000000314b467c20 */ /* 0x000fe20008410000 */
[----:B------:R-:W-:Y:S01]  /*133b0*/  FMUL.FTZ R75, R83, UR49 ;  /* 0x00000031534b7c20 */ /* 0x000fe20008410000 */
[----:B------:R-:W-:Y:S02]  /*133c0*/  IMAD.IADD R83, R196, 0x1, R193 ;  /* 0x00000001c4537824 */ /* 0x000fe400078e02c1 */
[----:B------:R-:W-:Y:S01]  /*133d0*/  FMUL.FTZ R55, R62, UR49 ;  /* 0x000000313e377c20 */ /* 0x000fe20008410000 */
[----:B------:R-:W-:Y:S01]  /*133e0*/  FMUL.FTZ R62, R65, UR49 ;  /* 0x00000031413e7c20 */ /* 0x000fe20008410000 */
[----:B------:R-:W-:Y:S01]  /*133f0*/  FMUL.FTZ R65, R68, UR49 ;  /* 0x0000003144417c20 */ /* 0x000fe20008410000 */
[----:B------:R-:W-:Y:S01]  /*13400*/  FMUL.FTZ R68, R72, UR49 ;  /* 0x0000003148447c20 */ /* 0x000fe20008410000 */
[----:B------:R-:W-:Y:S01]  /*13410*/  FMUL.FTZ R72, R79, UR49 ;  /* 0x000000314f487c20 */ /* 0x000fe20008410000 */
[----:B------:R-:W-:Y:S01]  /*13420*/  FMUL.FTZ R79, R81, UR49 ;  /* 0x00000031514f7c20 */ /* 0x000fe20008410000 */
[----:B------:R-:W-:Y:S01]  /*13430*/  SHF.L.U32 R81, R4, 0x7, RZ ;  /* 0x0000000704517819 */ /* 0x000fe200000006ff */
        /* <DEDUP_REMOVED lines=15> */
[----:B------:R-:W-:Y:S02]  /*13530*/  R2UR UR6, R6 ;  /* 0x00000000060672ca */ /* 0x000fe400000e0000 */
[----:B------:R-:W-:Y:S01]  /*13540*/  R2UR UR7, R7 ;  /* 0x00000000070772ca */ /* 0x000fe200000e0000 */
[----:B------:R-:W5:Y:S02]  /*13550*/  @P2 LDC R6, c[0x0][0x44c] ;  /* 0x00011300ff062b82 */ /* 0x000f640000000800 */
[----:B-----5:R-:W-:-:S04]  /*13560*/  @P2 IMAD.HI.U32 R7, R83, R6, RZ ;  /* 0x0000000653072227 */ /* 0x020fc800078e00ff */
[----:B------:R-:W-:Y:S01]  /*13570*/  @!P1 IMAD R6, R13, 0x8, R2 ;  /* 0x000000080d069824 */ /* 0x000fe200078e0202 */
[----:B-1----:R-:W-:Y:S02]  /*13580*/  @P2 SHF.R.U32.HI R83, RZ, R78, R7 ;  /* 0x0000004eff532219 */ /* 0x002fe40000011607 */
[----:B------:R-:W-:Y:S01]  /*13590*/  IADD3 R7, -R186, 0xb, RZ ;  /* 0x0000000bba077810 */ /* 0x000fe20007ffe1ff */
[----:B------:R-:W-:-:S05]  /*135a0*/  @!P1 VIADD R6, R6, 0x28840 ;  /* 0x0002884006069836 */ /* 0x000fca0000000000 */
[----:B------:R-:W-:Y:S02]  /*135b0*/  @!P1 PRMT R78, RZ, 0x654, R6 ;  /* 0x00000654ff4e9816 */ /* 0x000fe40000000006 */
[----:B------:R-:W1:Y:S01]  /*135c0*/  SHFL.IDX PT, R6, R83, RZ, 0x1c1f ;  /* 0x001c1fff53067589 */ /* 0x000e6200000e0000 */
[----:B------:R-:W-:Y:S02]  /*135d0*/  WARPGROUP.DEPBAR.LE gsb0, 0x0 ;  /* 0x00008000000079c5 */ /* 0x000fe40000010000 */
[----:B------:R-:W-:-:S06]  /*135e0*/  WARPGROUP.ARRIVE ;  /* 0x00000000000079c5 */ /* 0x000fcc0000000000 */
[----:B------:R-:W-:Y:S03]  /*135f0*/  HGMMA.64x128x16.F32 R88, R152, gdesc[UR4].tnspB, R88, gsb0 ;  /* 0x41e0000498587df0 */ /* 0x000fe60008000858 */
[----:B------:R-:W-:Y:S02]  /*13600*/  WARPGROUP.DEPBAR.LE gsb0, 0x0 ;  /* 0x00008000000079c5 */ /* 0x000fe40000010000 */
[----:B------:R-:W-:Y:S01]  /*13610*/  FMUL.FTZ R153, R86, UR49 ;  /* 0x0000003156997c20 */ /* 0x000fe20008410000 */
[----:B------:R0:W-:Y:S06]  /*13620*/  BAR.ARV R7, 0x100 ;  /* 0x000400070000751d */ /* 0x0001ec0000002000 */
[----:B------:R5:W-:Y:S01]  /*13630*/  @!P1 SYNCS.ARRIVE.TRANS64.RED.A1T0 RZ, [R78+URZ], RZ ;  /* 0x000000ff4eff99a7 */ /* 0x000be2000810043f */
[----:B------:R-:W-:-:S04]  /*13640*/  IADD3 R86, -R188, 0x1, -R81 ;  /* 0x00000001bc567810 */ /* 0x000fc80007ffe951 */
[----:B------:R-:W-:Y:S01]  /*13650*/  IADD3 R86, -R187, R86, R189 ;  /* 0x00000056bb567210 */ /* 0x000fe20007ffe1bd */
[----:B-----5:R0:W0:Y:S04]  /*13660*/  MUFU.TANH R78, R153 ;  /* 0x00000099004e7308 */ /* 0x0200280000002400 */
[C---:B------:R-:W-:Y:S02]  /*13670*/  VIADD R152, R86.reuse, UR48 ;  /* 0x0000003056987c36 */ /* 0x040fe40008000000 */
[----:B------:R-:W-:Y:S02]  /*13680*/  VIADD R87, R86, UR50 ;  /* 0x0000003256577c36 */ /* 0x000fe40008000000 */
[--C-:B-1----:R-:W-:Y:S02]  /*13690*/  IMAD.IADD R86, R152, 0x1, R6.reuse ;  /* 0x0000000198567824 */ /* 0x102fe400078e0206 */
[----:B------:R-:W-:Y:S01]  /*136a0*/  IMAD.IADD R85, R87, 0x1, R6 ;  /* 0x0000000157557824 */ /* 0x000fe200078e0206 */
[----:B--234-:R-:W-:Y:S06]  /*136b0*/  @!P3 BRA `(.L_x_1682) ;  /* 0x000000000058b947 */ /* 0x01cfec0003800000 */
[----:B------:R-:W-:Y:S01]  /*136c0*/  IADD3 R154, -R187, R189, R6 ;  /* 0x000000bdbb9a7210 */ /* 0x000fe20007ffe106 */
[----:B------:R-:W-:Y:S03]  /*136d0*/  BSSY B0, `(.L_x_1683) ;  /* 0x0000010000007945 */ /* 0x000fe60003800000 */
[----:B------:R-:W-:-:S13]  /*136e0*/  ISETP.GT.AND P4, PT, R154, -0x1, PT ;  /* 0xffffffff9a00780c */ /* 0x000fda0003f84270 */
[----:B------:R-:W-:Y:S05]  /*136f0*/  @P4 BRA `(.L_x_1684) ;  /* 0x0000000000204947 */ /* 0x000fea0003800000 */
[----:B0-----:R-:W-:Y:S01]  /*13700*/  IMAD.U32 R153, RZ, RZ, UR44 ;  /* 0x0000002cff997e24 */ /* 0x001fe2000f8e00ff */
[----:B------:R-:W-:-:S04]  /*13710*/  LOP3.LUT R155, RZ, R154, RZ, 0x33, !PT ;  /* 0x0000009aff9b7212 */ /* 0x000fc800078e33ff */
[----:B------:R-:W-:-:S13]  /*13720*/  ISETP.NE.AND P4, PT, R153, 0x1, PT ;  /* 0x000000019900780c */ /* 0x000fda0003f85270 */
[----:B------:R-:W0:Y:S02]  /*13730*/  @P4 LDC.64 R6, c[0x0][0x9e8] ;  /* 0x00027a00ff064b82 */ /* 0x000e240000000a00 */
[----:B0-----:R-:W-:-:S05]  /*13740*/  @P4 IMAD.HI.U32 R6, R155, R6, RZ ;  /* 0x000000069b064227 */ /* 0x001fca00078e00ff */
[----:B------:R-:W-:-:S04]  /*13750*/  @P4 SHF.R.U32.HI R155, RZ, R7, R6 ;  /* 0x00000007ff9b4219 */ /* 0x000fc80000011606 */
[----:B------:R-:W-:Y:S01]  /*13760*/  LOP3.LUT R154, RZ, R155, RZ, 0x33, !PT ;  /* 0x0000009bff9a7212 */ /* 0x000fe200078e33ff */
[----:B------:R-:W-:Y:S06]  /*13770*/  BRA `(.L_x_1685) ;  /* 0x0000000000147947 */ /* 0x000fec0003800000 */
.L_x_1684:
[----:B0-----:R-:W-:-:S05]  /*13780*/  IMAD.U32 R153, RZ, RZ, UR44 ;  /* 0x0000002cff997e24 */ /* 0x001fca000f8e00ff */
[----:B------:R-:W-:-:S13]  /*13790*/  ISETP.NE.AND P4, PT, R153, 0x1, PT ;  /* 0x000000019900780c */ /* 0x000fda0003f85270 */
[----:B------:R-:W0:Y:S02]  /*137a0*/  @P4 LDC.64 R6, c[0x0][0x9e8] ;  /* 0x00027a00ff064b82 */ /* 0x000e240000000a00 */
[----:B0-----:R-:W-:-:S05]  /*137b0*/  @P4 IMAD.HI.U32 R6, R154, R6, RZ ;  /* 0x000000069a064227 */ /* 0x001fca00078e00ff */
[----:B------:R-:W-:-:S07]  /*137c0*/  @P4 SHF.R.U32.HI R154, RZ, R7, R6 ;  /* 0x00000007ff9a4219 */ /* 0x000fce0000011606 */
.L_x_1685:
[----:B------:R-:W-:Y:S05]  /*137d0*/  BSYNC B0 ;  /* 0x0000000000007941 */ /* 0x000fea0003800000 */
.L_x_1683:
[----:B------:R-:W-:-:S04]  /*137e0*/  IMAD R7, R154, R153, -R81 ;  /* 0x000000999a077224 */ /* 0x000fc800078e0a51 */
[----:B------:R-:W-:-:S05]  /*137f0*/  IMAD.IADD R6, R7, 0x1, -R188 ;  /* 0x0000000107067824 */ /* 0x000fca00078e0abc */
[----:B------:R-:W-:Y:S02]  /*13800*/  VIADDMNMX R86, R6, R153, R86, PT ;  /* 0x0000009906567246 */ /* 0x000fe40003800156 */
[----:B------:R-:W-:-:S07]  /*13810*/  VIMNMX R85, R85, R6, !PT ;  /* 0x0000000655557248 */ /* 0x000fce0007fe0100 */
.L_x_1682:
[----:B------:R-:W-:Y:S01]  /*13820*/  ISETP.GT.AND P4, PT, R4, -0x1, PT ;  /* 0xffffffff0400780c */ /* 0x000fe20003f84270 */
[----:B------:R-:W1:Y:S03]  /*13830*/  SHFL.IDX PT, R6, R83, 0x1, 0x1c1f ;  /* 0x003c1f0053067f89 */ /* 0x000e6600000e0000 */
[----:B------:R-:W-:-:S04]  /*13840*/  ISETP.GT.AND P5, PT, R85, RZ, P4 ;  /* 0x000000ff5500720c */ /* 0x000fc800027a4270 */
[----:B------:R-:W-:-:S04]  /*13850*/  ISETP.LT.OR P5, PT, R86, 0x1, P5 ;  /* 0x000000015600780c */ /* 0x000fc80002fa1670 */
[----:B0-----:R-:W-:Y:S02]  /*13860*/  FSEL R15, R15, -INF , !P5 ;  /* 0xff8000000f0f7808 */ /* 0x001fe40006800000 */
[----:B------:R-:W-:-:S04]  /*13870*/  ISETP.GT.AND P5, PT, R85, 0x1, P4 ;  /* 0x000000015500780c */ /* 0x000fc800027a4270 */
[----:B------:R-:W-:-:S04]  /*13880*/  ISETP.LT.OR P5, PT, R86, 0x2, P5 ;  /* 0x000000025600780c */ /* 0x000fc80002fa1670 */
[----:B------:R-:W-:Y:S02]  /*13890*/  FSEL R21, R21, -INF , !P5 ;  /* 0xff80000015157808 */ /* 0x000fe40006800000 */
[----:B------:R-:W-:Y:S01]  /*138a0*/  ISETP.GT.AND P5, PT, R85, 0x8, P4 ;  /* 0x000000085500780c */ /* 0x000fe200027a4270 */
[--C-:B-1----:R-:W-:Y:S02]  /*138b0*/  IMAD.IADD R152, R152, 0x1, R6.reuse ;  /* 0x0000000198987824 */ /* 0x102fe400078e0206 */
[----:B------:R-:W-:Y:S01]  /*138c0*/  IMAD.IADD R87, R87, 0x1, R6 ;  /* 0x0000000157577824 */ /* 0x000fe200078e0206 */
[----:B------:R-:W-:-:S04]  /*138d0*/  ISETP.LT.OR P5, PT, R86, 0x9, P5 ;  /* 0x000000095600780c */ /* 0x000fc80002fa1670 */
[----:B------:R-:W-:Y:S02]  /*138e0*/  FSEL R25, R25, -INF , !P5 ;  /* 0xff80000019197808 */ /* 0x000fe40006800000 */
[----:B------:R-:W-:-:S04]  /*138f0*/  ISETP.GT.AND P5, PT, R85, 0x9, P4 ;  /* 0x000000095500780c */ /* 0x000fc800027a4270 */
        /* <DEDUP_REMOVED lines=85> */
[----:B------:R-:W-:Y:S01]  /*13e50*/  FSEL R84, R84, -INF , !P5 ;  /* 0xff80000054547808 */ /* 0x000fe20006800000 */
[----:B------:R-:W-:Y:S08]  /*13e60*/  @!P3 BRA `(.L_x_1686) ;  /* 0x000000000058b947 */ /* 0x000ff00003800000 */
[----:B------:R-:W-:Y:S01]  /*13e70*/  IADD3 R86, -R187, R189, R6 ;  /* 0x000000bdbb567210 */ /* 0x000fe20007ffe106 */
[----:B------:R-:W-:Y:S03]  /*13e80*/  BSSY B0, `(.L_x_1687) ;  /* 0x0000010000007945 */ /* 0x000fe60003800000 */
[----:B------:R-:W-:-:S13]  /*13e90*/  ISETP.GT.AND P5, PT, R86, -0x1, PT ;  /* 0xffffffff5600780c */ /* 0x000fda0003fa4270 */
[----:B------:R-:W-:Y:S05]  /*13ea0*/  @P5 BRA `(.L_x_1688) ;  /* 0x0000000000205947 */ /* 0x000fea0003800000 */
[----:B------:R-:W-:Y:S02]  /*13eb0*/  MOV R83, UR44 ;  /* 0x0000002c00537c02 */ /* 0x000fe40008000f00 */
[----:B------:R-:W-:Y:S02]  /*13ec0*/  LOP3.LUT R85, RZ, R86, RZ, 0x33, !PT ;  /* 0x00000056ff557212 */ /* 0x000fe400078e33ff */
[----:B------:R-:W-:-:S13]  /*13ed0*/  ISETP.NE.AND P5, PT, R83, 0x1, PT ;  /* 0x000000015300780c */ /* 0x000fda0003fa5270 */
[----:B------:R-:W0:Y:S02]  /*13ee0*/  @P5 LDC.64 R6, c[0x0][0x9e8] ;  /* 0x00027a00ff065b82 */ /* 0x000e240000000a00 */
[----:B0-----:R-:W-:-:S05]  /*13ef0*/  @P5 IMAD.HI.U32 R6, R85, R6, RZ ;  /* 0x0000000655065227 */ /* 0x001fca00078e00ff */
[----:B------:R-:W-:-:S04]  /*13f00*/  @P5 SHF.R.U32.HI R85, RZ, R7, R6 ;  /* 0x00000007ff555219 */ /* 0x000fc80000011606 */
[----:B------:R-:W-:Y:S01]  /*13f10*/  LOP3.LUT R86, RZ, R85, RZ, 0x33, !PT ;  /* 0x00000055ff567212 */ /* 0x000fe200078e33ff */
[----:B------:R-:W-:Y:S06]  /*13f20*/  BRA `(.L_x_1689) ;  /* 0x0000000000147947 */ /* 0x000fec0003800000 */
.L_x_1688:
[----:B------:R-:W-:-:S05]  /*13f30*/  IMAD.U32 R83, RZ, RZ, UR44 ;  /* 0x0000002cff537e24 */ /* 0x000fca000f8e00ff */
[----:B------:R-:W-:-:S13]  /*13f40*/  ISETP.NE.AND P5, PT, R83, 0x1, PT ;  /* 0x000000015300780c */ /* 0x000fda0003fa5270 */
[----:B------:R-:W0:Y:S02]  /*13f50*/  @P5 LDC.64 R6, c[0x0][0x9e8] ;  /* 0x00027a00ff065b82 */ /* 0x000e240000000a00 */
[----:B0-----:R-:W-:-:S05]  /*13f60*/  @P5 IMAD.HI.U32 R6, R86, R6, RZ ;  /* 0x0000000656065227 */ /* 0x001fca00078e00ff */
[----:B------:R-:W-:-:S07]  /*13f70*/  @P5 SHF.R.U32.HI R86, RZ, R7, R6 ;  /* 0x00000007ff565219 */ /* 0x000fce0000011606 */
.L_x_1689:
[----:B------:R-:W-:Y:S05]  /*13f80*/  BSYNC B0 ;  /* 0x0000000000007941 */ /* 0x000fea0003800000 */
.L_x_1687:
[----:B------:R-:W-:-:S04]  /*13f90*/  IMAD R81, R86, R83, -R81 ;  /* 0x0000005356517224 */ /* 0x000fc800078e0a51 */
[----:B------:R-:W-:-:S05]  /*13fa0*/  IMAD.IADD R6, R81, 0x1, -R188 ;  /* 0x0000000151067824 */ /* 0x000fca00078e0abc */
[----:B------:R-:W-:Y:S02]  /*13fb0*/  VIADDMNMX R152, R6, R83, R152, PT ;  /* 0x0000005306987246 */ /* 0x000fe40003800198 */
[----:B------:R-:W-:-:S07]  /*13fc0*/  VIMNMX R87, R87, R6, !PT ;  /* 0x0000000657577248 */ /* 0x000fce0007fe0100 */
.L_x_1686:
[----:B------:R-:W-:Y:S01]  /*13fd0*/  ISETP.GT.AND P5, PT, R87, 0x1, P4 ;  /* 0x000000015700780c */ /* 0x000fe200027a4270 */
[----:B------:R-:W-:Y:S01]  /*13fe0*/  IMAD.MOV.U32 R186, RZ, RZ, R14 ;  /* 0x000000ffffba7224 */ /* 0x000fe200078e000e */
[----:B------:R-:W-:Y:S02]  /*13ff0*/  FMNMX.FTZ R6, R15, R10, !PT ;  /* 0x0000000a0f067209 */ /* 0x000fe40007810000 */
[----:B------:R-:W-:Y:S02]  /*14000*/  ISETP.LT.OR P5, PT, R152, 0x2, P5 ;  /* 0x000000029800780c */ /* 0x000fe40002fa1670 */
[----:B------:R-:W-:Y:S02]  /*14010*/  FMNMX.FTZ R6, R21, R6, !PT ;  /* 0x0000000615067209 */ /* 0x000fe40007810000 */
[----:B------:R-:W-:Y:S02]  /*14020*/  FSEL R24, R24, -INF , !P5 ;  /* 0xff80000018187808 */ /* 0x000fe40006800000 */
[----:B------:R-:W-:-:S02]  /*14030*/  ISETP.GT.AND P5, PT, R87, 0x8, P4 ;  /* 0x000000085700780c */ /* 0x000fc400027a4270 */
[----:B------:R-:W-:Y:S02]  /*14040*/  FMNMX.FTZ R7, R25, R6, !PT ;  /* 0x0000000619077209 */ /* 0x000fe40007810000 */
[----:B------:R-:W-:Y:S02]  /*14050*/  ISETP.LT.OR P5, PT, R152, 0x9, P5 ;  /* 0x000000099800780c */ /* 0x000fe40002fa1670 */
[----:B------:R-:W-:Y:S02]  /*14060*/  FMNMX.FTZ R6, R26, R7, !PT ;  /* 0x000000071a067209 */ /* 0x000fe40007810000 */
[----:B------:R-:W-:Y:S02]  /*14070*/  FSEL R27, R27, -INF , !P5 ;  /* 0xff8000001b1b7808 */ /* 0x000fe40006800000 */
[----:B------:R-:W-:Y:S02]  /*14080*/  ISETP.GT.AND P5, PT, R87, 0x9, P4 ;  /* 0x000000095700780c */ /* 0x000fe400027a4270 */
[----:B------:R-:W-:-:S02]  /*14090*/  FMNMX.FTZ R7, R31, R6, !PT ;  /* 0x000000061f077209 */ /* 0x000fc40007810000 */
[----:B------:R-:W-:Y:S02]  /*140a0*/  ISETP.LT.OR P5, PT, R152, 0xa, P5 ;  /* 0x0000000a9800780c */ /* 0x000fe40002fa1670 */
[----:B------:R-:W-:Y:S02]  /*140b0*/  FMNMX.FTZ R6, R32, R7, !PT ;  /* 0x0000000720067209 */ /* 0x000fe40007810000 */
[----:B------:R-:W-:Y:S02]  /*140c0*/  FSEL R28, R28, -INF , !P5 ;  /* 0xff8000001c1c7808 */ /* 0x000fe40006800000 */
[----:B------:R-:W-:Y:S02]  /*140d0*/  ISETP.GT.AND P5, PT, R87, 0x10, P4 ;  /* 0x000000105700780c */ /* 0x000fe400027a4270 */
[----:B------:R-:W-:Y:S02]  /*140e0*/  FMNMX.FTZ R6, R33, R6, !PT ;  /* 0x0000000621067209 */ /* 0x000fe40007810000 */
[----:B------:R-:W-:-:S02]  /*140f0*/  ISETP.LT.OR P5, PT, R152, 0x11, P5 ;  /* 0x000000119800780c */ /* 0x000fc40002fa1670 */
[----:B------:R-:W-:Y:S02]  /*14100*/  FMNMX.FTZ R6, R35, R6, !PT ;  /* 0x0000000623067209 */ /* 0x000fe40007810000 */
[----:B------:R-:W-:Y:S02]  /*14110*/  FSEL R29, R29, -INF , !P5 ;  /* 0xff8000001d1d7808 */ /* 0x000fe40006800000 */
[----:B------:R-:W-:Y:S02]  /*14120*/  ISETP.GT.AND P5, PT, R87, 0x11, P4 ;  /* 0x000000115700780c */ /* 0x000fe400027a4270 */
[----:B------:R-:W-:Y:S02]  /*14130*/  FMNMX.FTZ R7, R39, R6, !PT ;  /* 0x0000000627077209 */ /* 0x000fe40007810000 */
[----:B------:R-:W-:Y:S02]  /*14140*/  ISETP.LT.OR P5, PT, R152, 0x12, P5 ;  /* 0x000000129800780c */ /* 0x000fe40002fa1670 */
[----:B------:R-:W-:-:S02]  /*14150*/  FMNMX.FTZ R6, R40, R7, !PT ;  /* 0x0000000728067209 */ /* 0x000fc40007810000 */
[----:B------:R-:W-:Y:S02]  /*14160*/  FSEL R30, R30, -INF , !P5 ;  /* 0xff8000001e1e7808 */ /* 0x000fe40006800000 */
[----:B------:R-:W-:Y:S02]  /*14170*/  ISETP.GT.AND P5, PT, R87, 0x18, P4 ;  /* 0x000000185700780c */ /* 0x000fe400027a4270 */
[----:B------:R-:W-:Y:S02]  /*14180*/  FMNMX.FTZ R7, R43, R6, !PT ;  /* 0x000000062b077209 */ /* 0x000fe40007810000 */
[----:B------:R-:W-:Y:S02]  /*14190*/  ISETP.LT.OR P5, PT, R152, 0x19, P5 ;  /* 0x000000199800780c */ /* 0x000fe40002fa1670 */
[----:B------:R-:W-:Y:S02]  /*141a0*/  FMNMX.FTZ R6, R44, R7, !PT ;  /* 0x000000072c067209 */ /* 0x000fe40007810000 */
[----:B------:R-:W-:-:S02]  /*141b0*/  FSEL R34, R34, -INF , !P5 ;  /* 0xff80000022227808 */ /* 0x000fc40006800000 */
[----:B------:R-:W-:Y:S02]  /*141c0*/  ISETP.GT.AND P5, PT, R87, 0x19, P4 ;  /* 0x000000195700780c */ /* 0x000fe400027a4270 */
        /* <DEDUP_REMOVED lines=49> */
[----:B------:R-:W-:Y:S01]  /*144e0*/  ISETP.GT.AND P5, PT, R87, 0x41, P4 ;  /* 0x000000415700780c */ /* 0x000fe200027a4270 */
[----:B------:R-:W0:Y:S01]  /*144f0*/  SHFL.BFLY PT, R6, R81, 0x2, 0x1f ;  /* 0x0c401f0051067f89 */ /* 0x000e2200000e0000 */
[----:B------:R-:W1:Y:S02]  /*14500*/  LDC R52, c[0x0][0x988] ;  /* 0x00026200ff347b82 */ /* 0x000e640000000800 */
[----:B------:R-:W-:-:S04]  /*14510*/  ISETP.LT.OR P5, PT, R152, 0x42, P5 ;  /* 0x000000429800780c */ /* 0x000fc80002fa1670 */
[----:B------:R-:W-:Y:S02]  /*14520*/  FSEL R53, R53, -INF , !P5 ;  /* 0xff80000035357808 */ /* 0x000fe40006800000 */
[----:B------:R-:W-:-:S04]  /*14530*/  ISETP.GT.AND P5, PT, R87, 0x48, P4 ;  /* 0x000000485700780c */ /* 0x000fc800027a4270 */
[----:B------:R-:W-:-:S04]  /*14540*/  ISETP.LT.OR P5, PT, R152, 0x49, P5 ;  /* 0x000000499800780c */ /* 0x000fc80002fa1670 */
[----:B------:R-:W-:Y:S02]  /*14550*/  FSEL R55, R55, -INF , !P5 ;  /* 0xff80000037377808 */ /* 0x000fe40006800000 */
[----:B------:R-:W-:-:S04]  /*14560*/  ISETP.GT.AND P5, PT, R87, 0x49, P4 ;  /* 0x000000495700780c */ /* 0x000fc800027a4270 */
[----:B------:R-:W-:Y:S02]  /*14570*/  ISETP.LT.OR P5, PT, R152, 0x4a, P5 ;  /* 0x0000004a9800780c */ /* 0x000fe40002fa1670 */
[----:B0-----:R-:W-:Y:S02]  /*14580*/  FMNMX.FTZ R83, R81, R6, !PT ;  /* 0x0000000651537209 */ /* 0x001fe40007810000 */
[----:B------:R-:W-:Y:S02]  /*14590*/  FSEL R56, R56, -INF , !P5 ;  /* 0xff80000038387808 */ /* 0x000fe40006800000 */
[----:B------:R-:W-:Y:S01]  /*145a0*/  ISETP.GT.AND P5, PT, R87, 0x50, P4 ;  /* 0x000000505700780c */ /* 0x000fe200027a4270 */
[----:B------:R-:W0:Y:S03]  /*145b0*/  SHFL.BFLY PT, R6, R83, 0x1, 0x1f ;  /* 0x0c201f0053067f89 */ /* 0x000e2600000e0000 */
        /* <DEDUP_REMOVED lines=10> */
[----:B-1----:R-:W-:-:S03]  /*14660*/  FMUL.FTZ R81, R6, R52 ;  /* 0x0000003406517220 */ /* 0x002fc60000410000 */
        /* <DEDUP_REMOVED lines=23> */
[C---:B------:R-:W-:Y:S02]  /*147e0*/  ISETP.GT.AND P5, PT, R87.reuse, RZ, P4 ;  /* 0x000000ff5700720c */ /* 0x040fe400027a4270 */
[----:B------:R-:W-:Y:S02]  /*147f0*/  ISETP.GT.AND P4, PT, R87, 0x79, P4 ;  /* 0x000000795700780c */ /* 0x000fe40002784270 */
[C---:B------:R-:W-:Y:S02]  /*14800*/  ISETP.LT.OR P5, PT, R152.reuse, 0x1, P5 ;  /* 0x000000019800780c */ /* 0x040fe40002fa1670 */
[----:B------:R-:W-:Y:S02]  /*14810*/  ISETP.LT.OR P4, PT, R152, 0x7a, P4 ;  /* 0x0000007a9800780c */ /* 0x000fe40002781670 */
[----:B------:R-:W-:-:S02]  /*14820*/  FSEL R20, R20, -INF , !P5 ;  /* 0xff80000014147808 */ /* 0x000fc40006800000 */
[----:B------:R-:W-:Y:S02]  /*14830*/  FSETP.NEU.FTZ.AND P5, PT, R6, -INF , PT ;  /* 0xff8000000600780b */ /* 0x000fe40003fbd000 */
[----:B------:R-:W-:Y:S02]  /*14840*/  FSEL R80, R80, -INF , !P4 ;  /* 0xff80000050507808 */ /* 0x000fe40006000000 */
[----:B------:R-:W-:-:S05]  /*14850*/  FSEL R81, R81, RZ, P5 ;  /* 0x000000ff51517208 */ /* 0x000fca0002800000 */
[-CC-:B------:R-:W-:Y:S01]  /*14860*/  FFMA.FTZ R182, R25, R52.reuse, -R81.reuse ;  /* 0x0000003419b67223 */ /* 0x180fe20000010851 */
[----:B------:R-:W-:Y:S01]  /*14870*/  FMNMX.FTZ R25, R20, R11, !PT ;  /* 0x0000000b14197209 */ /* 0x000fe20007810000 */
[-CC-:B------:R-:W-:Y:S01]  /*14880*/  FFMA.FTZ R180, R15, R52.reuse, -R81.reuse ;  /* 0x000000340fb47223 */ /* 0x180fe20000010851 */
[-CC-:B------:R-:W-:Y:S01]  /*14890*/  FFMA.FTZ R15, R21, R52.reuse, -R81.reuse ;  /* 0x00000034150f7223 */ /* 0x180fe20000010851 */
[-CC-:B------:R-:W-:Y:S01]  /*148a0*/  FFMA.FTZ R21, R26, R52.reuse, -R81.reuse ;  /* 0x000000341a157223 */ /* 0x180fe20000010851 */
[----:B------:R-:W-:Y:S01]  /*148b0*/  FMNMX.FTZ R26, R24, R25, !PT ;  /* 0x00000019181a7209 */ /* 0x000fe20007810000 */
[-CC-:B------:R-:W-:Y:S01]  /*148c0*/  FFMA.FTZ R176, R31, R52.reuse, -R81.reuse ;  /* 0x000000341fb07223 */ /* 0x180fe20000010851 */
[-CC-:B------:R-:W-:Y:S01]  /*148d0*/  FFMA.FTZ R25, R32, R52.reuse, -R81.reuse ;  /* 0x0000003420197223 */ /* 0x180fe20000010851 */
[--C-:B------:R-:W-:Y:S01]  /*148e0*/  FFMA.FTZ R178, R33, R52, -R81.reuse ;  /* 0x0000003421b27223 */ /* 0x100fe20000010851 */
[----:B------:R-:W-:Y:S01]  /*148f0*/  FMNMX.FTZ R31, R27, R26, !PT ;  /* 0x0000001a1b1f7209 */ /* 0x000fe20007810000 */
[-CC-:B------:R-:W-:Y:S01]  /*14900*/  FFMA.FTZ R172, R39, R52.reuse, -R81.reuse ;  /* 0x0000003427ac7223 */ /* 0x180fe20000010851 */
[-CC-:B------:R-:W-:Y:S01]  /*14910*/  FFMA.FTZ R164, R9, R52.reuse, -R81.reuse ;  /* 0x0000003409a47223 */ /* 0x180fe20000010851 */
[-CC-:B------:R-:W-:Y:S01]  /*14920*/  FFMA.FTZ R166, R57, R52.reuse, -R81.reuse ;  /* 0x0000003439a67223 */ /* 0x180fe20000010851 */
[----:B------:R-:W-:Y:S01]  /*14930*/  FMNMX.FTZ R26, R28, R31, !PT ;  /* 0x0000001f1c1a7209 */ /* 0x000fe20007810000 */
[----:B------:R-:W-:Y:S01]  /*14940*/  MUFU.EX2 R180, R180 ;  /* 0x000000b400b47308 */ /* 0x000fe20000000800 */
        /* <DEDUP_REMOVED lines=9> */
[-CC-:B------:R-:W-:Y:S01]  /*149e0*/  FFMA.FTZ R43, R62, R52.reuse, -R81.reuse ;  /* 0x000000343e2b7223 */ /* 0x180fe20000010851 */
        /* <DEDUP_REMOVED lines=10> */
[----:B------:R-:W-:-:S02]  /*14a90*/  FFMA.FTZ R154, R82, R52, -R81 ;  /* 0x00000034529a7223 */ /* 0x000fc40000010851 */
[----:B------:R-:W-:Y:S01]  /*14aa0*/  FMNMX.FTZ R32, R38, R31, !PT ;  /* 0x0000001f26207209 */ /* 0x000fe20007810000 */
[----:B------:R-:W-:Y:S01]  /*14ab0*/  FFMA.FTZ R31, R40, R52, -R81 ;  /* 0x00000034281f7223 */ /* 0x000fe20000010851 */
        /* <DEDUP_REMOVED lines=22> */
[----:B------:R-:W-:Y:S01]  /*14c20*/  FMNMX.FTZ R40, R64, R39, !PT ;  /* 0x0000002740287209 */ /* 0x000fe20007810000 */
[----:B------:R-:W-:Y:S01]  /*14c30*/  FFMA.FTZ R39, R54, R52, -R81 ;  /* 0x0000003436277223 */ /* 0x000fe20000010851 */
[----:B------:R-:W-:Y:S02]  /*14c40*/  MUFU.EX2 R174, R174 ;  /* 0x000000ae00ae7308 */ /* 0x000fe40000000800 */
[----:B------:R-:W-:-:S04]  /*14c50*/  FMNMX.FTZ R9, R67, R40, !PT ;  /* 0x0000002843097209 */ /* 0x000fc80007810000 */
[----:B------:R-:W-:Y:S02]  /*14c60*/  FMNMX.FTZ R40, R70, R9, !PT ;  /* 0x0000000946287209 */ /* 0x000fe40007810000 */
[----:B------:R0:W-:Y:S02]  /*14c70*/  MUFU.EX2 R32, R44 ;  /* 0x0000002c00207308 */ /* 0x0001e40000000800 */
[----:B------:R-:W-:-:S04]  /*14c80*/  FMNMX.FTZ R9, R71, R40, !PT ;  /* 0x0000002847097209 */ /* 0x000fc80007810000 */
[----:B------:R-:W-:Y:S02]  /*14c90*/  FMNMX.FTZ R9, R72, R9, !PT ;  /* 0x0000000948097209 */ /* 0x000fe40007810000 */
[----:B------:R-:W-:Y:S01]  /*14ca0*/  MUFU.EX2 R168, R168 ;  /* 0x000000a800a87308 */ /* 0x000fe20000000800 */
[----:B0-----:R-:W-:Y:S01]  /*14cb0*/  FFMA.FTZ R44, R66, R52, -R81 ;  /* 0x00000034422c7223 */ /* 0x001fe20000010851 */
[----:B------:R-:W-:-:S04]  /*14cc0*/  FMNMX.FTZ R40, R76, R9, !PT ;  /* 0x000000094c287209 */ /* 0x000fc80007810000 */
[----:B------:R-:W-:Y:S01]  /*14cd0*/  FMNMX.FTZ R9, R75, R40, !PT ;  /* 0x000000284b097209 */ /* 0x000fe20007810000 */
[----:B------:R-:W-:Y:S01]  /*14ce0*/  FFMA.FTZ R40, R58, R52, -R81 ;  /* 0x000000343a287223 */ /* 0x000fe20000010851 */
[----:B------:R-:W-:Y:S02]  /*14cf0*/  MUFU.EX2 R33, R33 ;  /* 0x0000002100217308 */ /* 0x000fe40000000800 */
[----:B------:R-:W-:-:S04]  /*14d00*/  FMNMX.FTZ R9, R78, R9, !PT ;  /* 0x000000094e097209 */ /* 0x000fc80007810000 */
[----:B------:R-:W-:Y:S02]  /*14d10*/  FMNMX.FTZ R9, R80, R9, !PT ;  /* 0x0000000950097209 */ /* 0x000fe40007810000 */
[----:B------:R-:W-:Y:S03]  /*14d20*/  MUFU.EX2 R170, R170 ;  /* 0x000000aa00aa7308 */ /* 0x000fe60000000800 */
[----:B------:R-:W0:Y:S05]  /*14d30*/  SHFL.BFLY PT, R48, R9, 0x2, 0x1f ;  /* 0x0c401f0009307f89 */ /* 0x000e2a00000e0000 */
[----:B------:R-:W-:Y:S08]  /*14d40*/  MUFU.EX2 R35, R35 ;  /* 0x0000002300237308 */ /* 0x000ff00000000800 */
[----:B------:R-:W-:Y:S08]  /*14d50*/  MUFU.EX2 R164, R164 ;  /* 0x000000a400a47308 */ /* 0x000ff00000000800 */
[----:B------:R-:W-:Y:S01]  /*14d60*/  MUFU.EX2 R39, R39 ;  /* 0x0000002700277308 */ /* 0x000fe20000000800 */
[----:B0-----:R-:W-:Y:S01]  /*14d70*/  FMNMX.FTZ R51, R9, R48, !PT ;  /* 0x0000003009337209 */ /* 0x001fe20007810000 */
[-CC-:B------:R-:W-:Y:S01]  /*14d80*/  FFMA.FTZ R48, R74, R52.reuse, -R81.reuse ;  /* 0x000000344a307223 */ /* 0x180fe20000010851 */
[----:B------:R-:W-:-:S03]  /*14d90*/  FFMA.FTZ R81, R84, R52, -R81 ;  /* 0x0000003454517223 */ /* 0x000fc60000010851 */
[----:B------:R-:W0:Y:S02]  /*14da0*/  SHFL.BFLY PT, R54, R51, 0x1, 0x1f ;  /* 0x0c201f0033367f89 */ /* 0x000e2400000e0000 */
[----:B------:R-:W-:Y:S08]  /*14db0*/  MUFU.EX2 R166, R166 ;  /* 0x000000a600a67308 */ /* 0x000ff00000000800 */
[----:B------:R-:W-:Y:S08]  /*14dc0*/  MUFU.EX2 R40, R40 ;  /* 0x0000002800287308 */ /* 0x000ff00000000800 */
[----:B------:R-:W-:Y:S01]  /*14dd0*/  MUFU.EX2 R160, R160 ;  /* 0x000000a000a07308 */ /* 0x000fe20000000800 */
[----:B0-----:R-:W-:-:S07]  /*14de0*/  FMNMX.FTZ R9, R51, R54, !PT ;  /* 0x0000003633097209 */ /* 0x001fce0007810000 */
[----:B------:R-:W-:Y:S01]  /*14df0*/  MUFU.EX2 R43, R43 ;  /* 0x0000002b002b7308 */ /* 0x000fe20000000800 */
[----:B------:R-:W-:Y:S02]  /*14e00*/  FSEL R51, R6, RZ, P5 ;  /* 0x000000ff06337208 */ /* 0x000fe40002800000 */
[C---:B------:R-:W-:Y:S01]  /*14e10*/  FSETP.NEU.FTZ.AND P4, PT, R9.reuse, -INF , PT ;  /* 0xff8000000900780b */ /* 0x040fe20003f9d000 */
[-C--:B------:R-:W-:Y:S02]  /*14e20*/  FMUL.FTZ R54, R9, R52.reuse ;  /* 0x0000003409367220 */ /* 0x080fe40000410000 */
[----:B------:R-:W-:Y:S02]  /*14e30*/  FADD.FTZ R57, -R51, R10 ;  /* 0x0000000a33397221 */ /* 0x000fe40000010100 */
[----:B------:R-:W-:Y:S02]  /*14e40*/  MUFU.EX2 R162, R162 ;  /* 0x000000a200a27308 */ /* 0x000fe40000000800 */
[----:B------:R-:W-:Y:S01]  /*14e50*/  FMUL.FTZ R10, R57, R52 ;  /* 0x00000034390a7220 */ /* 0x000fe20000410000 */
[----:B------:R-:W-:-:S05]  /*14e60*/  FSEL R57, R54, RZ, P4 ;  /* 0x000000ff36397208 */ /* 0x000fca0002000000 */
[----:B------:R-:W0:Y:S01]  /*14e70*/  MUFU.EX2 R10, R10 ;  /* 0x0000000a000a7308 */ /* 0x000e220000000800 */
[-CC-:B------:R-:W-:Y:S01]  /*14e80*/  FFMA.FTZ R177, R29, R52.reuse, -R57.reuse ;  /* 0x000000341db17223 */ /* 0x180fe20000010839 */
[-CC-:B------:R-:W-:Y:S01]  /*14e90*/  FFMA.FTZ R30, R30, R52.reuse, -R57.reuse ;  /* 0x000000341e1e7223 */ /* 0x180fe20000010839 */
[-CC-:B------:R-:W-:Y:S01]  /*14ea0*/  FFMA.FTZ R183, R27, R52.reuse, -R57.reuse ;  /* 0x000000341bb77223 */ /* 0x180fe20000010839 */
[----:B------:R-:W-:Y:S02]  /*14eb0*/  @!P1 IMAD R27, R22, 0x8, R2 ;  /* 0x00000008161b9824 */ /* 0x000fe400078e0202 */
[-CC-:B------:R-:W-:Y:S01]  /*14ec0*/  FFMA.FTZ R181, R20, R52.reuse, -R57.reuse ;  /* 0x0000003414b57223 */ /* 0x180fe20000010839 */
[-CC-:B------:R-:W-:Y:S01]  /*14ed0*/  FFMA.FTZ R8, R8, R52.reuse, -R57.reuse ;  /* 0x0000003408087223 */ /* 0x180fe20000010839 */
[-CC-:B------:R-:W-:Y:S01]  /*14ee0*/  FFMA.FTZ R20, R24, R52.reuse, -R57.reuse ;  /* 0x0000003418147223 */ /* 0x180fe20000010839 */
[----:B------:R1:W-:Y:S01]  /*14ef0*/  MUFU.EX2 R22, R30 ;  /* 0x0000001e00167308 */ /* 0x0003e20000000800 */
[----:B------:R-:W-:Y:S01]  /*14f00*/  FFMA.FTZ R24, R28, R52, -R57 ;  /* 0x000000341c187223 */ /* 0x000fe20000010839 */
[----:B------:R-:W-:-:S02]  /*14f10*/  @!P1 VIADD R27, R27, 0x28860 ;  /* 0x000288601b1b9836 */ /* 0x000fc40000000000 */
[-CC-:B------:R-:W-:Y:S01]  /*14f20*/  FFMA.FTZ R179, R34, R52.reuse, -R57.reuse ;  /* 0x0000003422b37223 */ /* 0x180fe20000010839 */
[-CC-:B------:R-:W-:Y:S01]  /*14f30*/  FFMA.FTZ R173, R37, R52.reuse, -R57.reuse ;  /* 0x0000003425ad7223 */ /* 0x180fe20000010839 */
[-CC-:B------:R-:W-:Y:S01]  /*14f40*/  FFMA.FTZ R38, R38, R52.reuse, -R57.reuse ;  /* 0x0000003426267223 */ /* 0x180fe20000010839 */
[----:B------:R-:W-:Y:S01]  /*14f50*/  FFMA.FTZ R175, R41, R52, -R57 ;  /* 0x0000003429af7223 */ /* 0x000fe20000010839 */
[----:B------:R-:W-:Y:S01]  /*14f60*/  @!P1 PRMT R27, RZ, 0x654, R27 ;  /* 0x00000654ff1b9816 */ /* 0x000fe2000000001b */
[----:B------:R-:W-:Y:S01]  /*14f70*/  MUFU.EX2 R171, R8 ;  /* 0x0000000800ab7308 */ /* 0x000fe20000000800 */
[----:B0-----:R-:W-:Y:S01]  /*14f80*/  FFMA.FTZ R29, R10, R3, R180 ;  /* 0x000000030a1d7223 */ /* 0x001fe200000100b4 */
[----:B------:R-:W-:Y:S01]  /*14f90*/  F2FP.F16.F32.PACK_AB R180, R15, R180 ;  /* 0x000000b40fb4723e */ /* 0x000fe200000000ff */
[-C--:B------:R-:W-:Y:S01]  /*14fa0*/  FFMA.FTZ R3, R7, R52.reuse, -R57 ;  /* 0x0000003407037223 */ /* 0x080fe20000010839 */
[----:B------:R0:W-:Y:S01]  /*14fb0*/  @!P1 SYNCS.ARRIVE.TRANS64.RED.A1T0 RZ, [R27+URZ], RZ ;  /* 0x000000ff1bff99a7 */ /* 0x0001e2000810043f */
[----:B------:R-:W-:Y:S01]  /*14fc0*/  FADD.FTZ R29, R15, R29 ;  /* 0x0000001d0f1d7221 */ /* 0x000fe20000010000 */
[-CC-:B------:R-:W-:Y:S01]  /*14fd0*/  FFMA.FTZ R28, R42, R52.reuse, -R57.reuse ;  /* 0x000000342a1c7223 */ /* 0x180fe20000010839 */
[----:B------:R-:W-:Y:S01]  /*14fe0*/  FFMA.FTZ R169, R45, R52, -R57 ;  /* 0x000000342da97223 */ /* 0x000fe20000010839 */
[----:B------:R-:W-:Y:S01]  /*14ff0*/  MUFU.EX2 R181, R181 ;  /* 0x000000b500b57308 */ /* 0x000fe20000000800 */
[----:B-1----:R-:W-:Y:S01]  /*15000*/  FADD.FTZ R30, R182, R29 ;  /* 0x0000001db61e7221 */ /* 0x002fe20000010000 */
[C---:B------:R-:W-:Y:S01]  /*15010*/  F2FP.F16.F32.PACK_AB R182, R21.reuse, R182 ;  /* 0x000000b615b6723e */ /* 0x040fe200000000ff */
[-CC-:B------:R-:W-:Y:S01]  /*15020*/  FFMA.FTZ R46, R46, R52.reuse, -R57.reuse ;  /* 0x000000342e2e7223 */ /* 0x180fe20000010839 */
[-CC-:B0-----:R-:W-:Y:S01]  /*15030*/  FFMA.FTZ R27, R36, R52.reuse, -R57.reuse ;  /* 0x00000034241b7223 */ /* 0x181fe20000010839 */
[----:B------:R-:W-:Y:S01]  /*15040*/  FADD.FTZ R29, R21, R30 ;  /* 0x0000001e151d7221 */ /* 0x000fe20000010000 */
[-CC-:B------:R-:W-:Y:S01]  /*15050*/  FFMA.FTZ R49, R49, R52.reuse, -R57.reuse ;  /* 0x0000003431317223 */ /* 0x180fe20000010839 */
[-C--:B------:R-:W-:Y:S01]  /*15060*/  FFMA.FTZ R53, R53, R52.reuse, -R57 ;  /* 0x0000003435357223 */ /* 0x080fe20000010839 */
[----:B------:R-:W-:Y:S01]  /*15070*/  MUFU.EX2 R20, R20 ;  /* 0x0000001400147308 */ /* 0x000fe20000000800 */
[----:B------:R-:W-:Y:S01]  /*15080*/  FADD.FTZ R30, R176, R29 ;  /* 0x0000001db01e7221 */ /* 0x000fe20000010000 */
[-CC-:B------:R-:W-:Y:S01]  /*15090*/  FFMA.FTZ R55, R55, R52.reuse, -R57.reuse ;  /* 0x0000003437377223 */ /* 0x180fe20000010839 */
[-CC-:B------:R-:W-:Y:S01]  /*150a0*/  FFMA.FTZ R56, R56, R52.reuse, -R57.reuse ;  /* 0x0000003438387223 */ /* 0x180fe20000010839 */
[-CC-:B------:R-:W-:Y:S01]  /*150b0*/  FFMA.FTZ R59, R59, R52.reuse, -R57.reuse ;  /* 0x000000343b3b7223 */ /* 0x180fe20000010839 */
[----:B------:R-:W-:Y:S01]  /*150c0*/  FADD.FTZ R15, R25, R30 ;  /* 0x0000001e190f7221 */ /* 0x000fe20000010000 */
[-CC-:B------:R-:W-:Y:S01]  /*150d0*/  FFMA.FTZ R60, R60, R52.reuse, -R57.reuse ;  /* 0x000000343c3c7223 */ /* 0x180fe20000010839 */
[----:B------:R-:W-:Y:S01]  /*150e0*/  FFMA.FTZ R63, R63, R52, -R57 ;  /* 0x000000343f3f7223 */ /* 0x000fe20000010839 */
[----:B------:R-:W-:Y:S01]  /*150f0*/  MUFU.EX2 R183, R183 ;  /* 0x000000b700b77308 */ /* 0x000fe20000000800 */
[----:B------:R-:W-:Y:S01]  /*15100*/  FADD.FTZ R15, R178, R15 ;  /* 0x0000000fb20f7221 */ /* 0x000fe20000010000 */
[----:B------:R-:W-:Y:S01]  /*15110*/  F2FP.F16.F32.PACK_AB R178, R26, R178 ;  /* 0x000000b21ab2723e */ /* 0x000fe200000000ff */
[-CC-:B------:R-:W-:Y:S01]  /*15120*/  FFMA.FTZ R64, R64, R52.reuse, -R57.reuse ;  /* 0x0000003440407223 */ /* 0x180fe20000010839 */
[-C--:B------:R-:W-:Y:S01]  /*15130*/  FFMA.FTZ R67, R67, R52.reuse, -R57 ;  /* 0x0000003443437223 */ /* 0x080fe20000010839 */
        /* <DEDUP_REMOVED lines=9> */
[----:B------:R-:W-:Y:S01]  /*151d0*/  FSEL R30, R9, RZ, P4 ;  /* 0x000000ff091e7208 */ /* 0x000fe20002000000 */
[-C--:B------:R-:W-:Y:S01]  /*151e0*/  FFMA.FTZ R78, R78, R52.reuse, -R57 ;  /* 0x000000344e4e7223 */ /* 0x080fe20000010839 */
[----:B------:R-:W-:Y:S01]  /*151f0*/  MUFU.EX2 R177, R177 ;  /* 0x000000b100b17308 */ /* 0x000fe20000000800 */
[----:B------:R-:W-:Y:S01]  /*15200*/  FADD.FTZ R15, R174, R15 ;  /* 0x0000000fae0f7221 */ /* 0x000fe20000010000 */
[----:B------:R-:W-:Y:S01]  /*15210*/  FFMA.FTZ R57, R80, R52, -R57 ;  /* 0x0000003450397223 */ /* 0x000fe20000010839 */
[----:B------:R-:W-:Y:S01]  /*15220*/  FADD.FTZ R11, -R30, R11 ;  /* 0x0000000b1e0b7221 */ /* 0x000fe20000010100 */
[----:B------:R-:W-:Y:S01]  /*15230*/  ISETP.GT.AND P4, PT, R4, R12, PT ;  /* 0x0000000c0400720c */ /* 0x000fe20003f84270 */
[----:B------:R-:W-:Y:S01]  /*15240*/  FADD.FTZ R15, R32, R15 ;  /* 0x0000000f200f7221 */ /* 0x000fe20000010000 */
[----:B------:R-:W-:Y:S01]  /*15250*/  FMUL.FTZ R88, R88, R10 ;  /* 0x0000000a58587220 */ /* 0x000fe20000410000 */
[----:B------:R-:W-:Y:S01]  /*15260*/  FMUL.FTZ R11, R11, R52 ;  /* 0x000000340b0b7220 */ /* 0x000fe20000410000 */
[----:B------:R-:W-:Y:S01]  /*15270*/  MUFU.EX2 R44, R44 ;  /* 0x0000002c002c7308 */ /* 0x000fe20000000800 */
[----:B------:R-:W-:Y:S01]  /*15280*/  FADD.FTZ R30, R168, R15 ;  /* 0x0000000fa81e7221 */ /* 0x000fe20000010000 */
[-C--:B------:R-:W-:Y:S01]  /*15290*/  FMUL.FTZ R89, R89, R10.reuse ;  /* 0x0000000a59597220 */ /* 0x080fe20000410000 */
[-C--:B------:R-:W-:Y:S01]  /*152a0*/  FMUL.FTZ R92, R92, R10.reuse ;  /* 0x0000000a5c5c7220 */ /* 0x080fe20000410000 */
[-C--:B------:R-:W-:Y:S01]  /*152b0*/  FMUL.FTZ R93, R93, R10.reuse ;  /* 0x0000000a5d5d7220 */ /* 0x080fe20000410000 */
[----:B------:R-:W-:Y:S01]  /*152c0*/  FADD.FTZ R15, R33, R30 ;  /* 0x0000001e210f7221 */ /* 0x000fe20000010000 */
[-C--:B------:R-:W-:Y:S01]  /*152d0*/  FMUL.FTZ R96, R96, R10.reuse ;  /* 0x0000000a60607220 */ /* 0x080fe20000410000 */
[-C--:B------:R-:W-:Y:S01]  /*152e0*/  FMUL.FTZ R97, R97, R10.reuse ;  /* 0x0000000a61617220 */ /* 0x080fe20000410000 */
[----:B------:R-:W0:Y:S01]  /*152f0*/  MUFU.EX2 R8, R11 ;  /* 0x0000000b00087308 */ /* 0x000e220000000800 */
[----:B------:R-:W-:Y:S01]  /*15300*/  FADD.FTZ R30, R170, R15 ;  /* 0x0000000faa1e7221 */ /* 0x000fe20000010000 */
[-C--:B------:R-:W-:Y:S01]  /*15310*/  FMUL.FTZ R100, R100, R10.reuse ;  /* 0x0000000a64647220 */ /* 0x080fe20000410000 */
[-C--:B------:R-:W-:Y:S01]  /*15320*/  FMUL.FTZ R101, R101, R10.reuse ;  /* 0x0000000a65657220 */ /* 0x080fe20000410000 */
[-C--:B------:R-:W-:Y:S01]  /*15330*/  FMUL.FTZ R104, R104, R10.reuse ;  /* 0x0000000a68687220 */ /* 0x080fe20000410000 */
[----:B------:R-:W-:Y:S01]  /*15340*/  FADD.FTZ R15, R35, R30 ;  /* 0x0000001e230f7221 */ /* 0x000fe20000010000 */
[-C--:B------:R-:W-:Y:S01]  /*15350*/  FMUL.FTZ R105, R105, R10.reuse ;  /* 0x0000000a69697220 */ /* 0x080fe20000410000 */
[-C--:B------:R-:W-:Y:S01]  /*15360*/  FMUL.FTZ R108, R108, R10.reuse ;  /* 0x0000000a6c6c7220 */ /* 0x080fe20000410000 */
[----:B------:R-:W1:Y:S01]  /*15370*/  MUFU.EX2 R156, R156 ;  /* 0x0000009c009c7308 */ /* 0x000e620000000800 */
[----:B------:R-:W-:Y:S01]  /*15380*/  FADD.FTZ R26, R164, R15 ;  /* 0x0000000fa41a7221 */ /* 0x000fe20000010000 */
[-C--:B------:R-:W-:Y:S01]  /*15390*/  FMUL.FTZ R109, R109, R10.reuse ;  /* 0x0000000a6d6d7220 */ /* 0x080fe20000410000 */
[-C--:B------:R-:W-:Y:S01]  /*153a0*/  FMUL.FTZ R112, R112, R10.reuse ;  /* 0x0000000a70707220 */ /* 0x080fe20000410000 */
[-C--:B------:R-:W-:Y:S01]  /*153b0*/  FMUL.FTZ R113, R113, R10.reuse ;  /* 0x0000000a71717220 */ /* 0x080fe20000410000 */
[----:B------:R-:W-:Y:S01]  /*153c0*/  FADD.FTZ R15, R39, R26 ;  /* 0x0000001a270f7221 */ /* 0x000fe20000010000 */
[-C--:B------:R-:W-:Y:S01]  /*153d0*/  FMUL.FTZ R116, R116, R10.reuse ;  /* 0x0000000a74747220 */ /* 0x080fe20000410000 */
[----:B------:R-:W-:Y:S01]  /*153e0*/  FMUL.FTZ R117, R117, R10 ;  /* 0x0000000a75757220 */ /* 0x000fe20000410000 */
[----:B------:R-:W2:Y:S01]  /*153f0*/  MUFU.EX2 R179, R179 ;  /* 0x000000b300b37308 */ /* 0x000ea20000000800 */
[----:B------:R-:W-:Y:S01]  /*15400*/  FADD.FTZ R21, R166, R15 ;  /* 0x0000000fa6157221 */ /* 0x000fe20000010000 */
[----:B0-----:R-:W-:Y:S01]  /*15410*/  FFMA.FTZ R15, R8, R0, R181 ;  /* 0x00000000080f7223 */ /* 0x001fe200000100b5 */
[-C--:B------:R-:W-:Y:S01]  /*15420*/  FMUL.FTZ R120, R120, R10.reuse ;  /* 0x0000000a78787220 */ /* 0x080fe20000410000 */
[-C--:B------:R-:W-:Y:S01]  /*15430*/  FMUL.FTZ R121, R121, R10.reuse ;  /* 0x0000000a79797220 */ /* 0x080fe20000410000 */
[----:B------:R-:W-:Y:S01]  /*15440*/  FADD.FTZ R21, R40, R21 ;  /* 0x0000001528157221 */ /* 0x000fe20000010000 */
[----:B------:R-:W-:Y:S01]  /*15450*/  FADD.FTZ R0, R20, R15 ;  /* 0x0000000f14007221 */ /* 0x000fe20000010000 */
[-C--:B------:R-:W-:Y:S01]  /*15460*/  FMUL.FTZ R124, R124, R10.reuse ;  /* 0x0000000a7c7c7220 */ /* 0x080fe20000410000 */
[----:B------:R0:W-:Y:S01]  /*15470*/  MUFU.EX2 R165, R3 ;  /* 0x0000000300a57308 */ /* 0x0001e20000000800 */
        /* <DEDUP_REMOVED lines=8> */
[----:B0-----:R-:W-:Y:S01]  /*15500*/  FADD.FTZ R3, R183, R0 ;  /* 0x00000000b7037221 */ /* 0x001fe20000010000 */
[----:B------:R-:W-:Y:S01]  /*15510*/  FADD.FTZ R11, R162, R11 ;  /* 0x0000000ba20b7221 */ /* 0x000fe20000010000 */
[-C--:B------:R-:W-:Y:S01]  /*15520*/  FMUL.FTZ R136, R136, R10.reuse ;  /* 0x0000000a88887220 */ /* 0x080fe20000410000 */
[-C--:B------:R-:W-:Y:S01]  /*15530*/  FMUL.FTZ R137, R137, R10.reuse ;  /* 0x0000000a89897220 */ /* 0x080fe20000410000 */
[----:B------:R-:W-:Y:S01]  /*15540*/  FADD.FTZ R0, R24, R3 ;  /* 0x0000000318007221 */ /* 0x000fe20000010000 */
[----:B------:R-:W-:Y:S01]  /*15550*/  FADD.FTZ R11, R44, R11 ;  /* 0x0000000b2c0b7221 */ /* 0x000fe20000010000 */
[-C--:B------:R-:W-:Y:S01]  /*15560*/  FMUL.FTZ R140, R140, R10.reuse ;  /* 0x0000000a8c8c7220 */ /* 0x080fe20000410000 */
[----:B------:R-:W0:Y:S01]  /*15570*/  MUFU.EX2 R27, R27 ;  /* 0x0000001b001b7308 */ /* 0x000e220000000800 */
[----:B------:R-:W-:Y:S01]  /*15580*/  FADD.FTZ R3, R177, R0 ;  /* 0x00000000b1037221 */ /* 0x000fe20000010000 */
[----:B-1----:R-:W-:Y:S01]  /*15590*/  FADD.FTZ R26, R156, R11 ;  /* 0x0000000b9c1a7221 */ /* 0x002fe20000010000 */
[-C--:B------:R-:W-:Y:S01]  /*155a0*/  FMUL.FTZ R141, R141, R10.reuse ;  /* 0x0000000a8d8d7220 */ /* 0x080fe20000410000 */
[-C--:B------:R-:W-:Y:S01]  /*155b0*/  FMUL.FTZ R144, R144, R10.reuse ;  /* 0x0000000a90907220 */ /* 0x080fe20000410000 */
[----:B------:R-:W-:Y:S01]  /*155c0*/  FADD.FTZ R0, R22, R3 ;  /* 0x0000000316007221 */ /* 0x000fe20000010000 */
[-C--:B------:R-:W-:Y:S01]  /*155d0*/  FMUL.FTZ R145, R145, R10.reuse ;  /* 0x0000000a91917220 */ /* 0x080fe20000410000 */
[-C--:B------:R-:W-:Y:S01]  /*155e0*/  FMUL.FTZ R148, R148, R10.reuse ;  /* 0x0000000a94947220 */ /* 0x080fe20000410000 */
[----:B------:R-:W1:Y:S01]  /*155f0*/  MUFU.EX2 R158, R158 ;  /* 0x0000009e009e7308 */ /* 0x000e620000000800 */
[----:B--2---:R-:W-:Y:S01]  /*15600*/  FADD.FTZ R0, R179, R0 ;  /* 0x00000000b3007221 */ /* 0x004fe20000010000 */
[----:B---3--:R-:W-:Y:S01]  /*15610*/  FADD.FTZ R3, R47, R26 ;  /* 0x0000001a2f037221 */ /* 0x008fe20000010000 */
[----:B------:R-:W-:Y:S01]  /*15620*/  FMUL.FTZ R149, R149, R10 ;  /* 0x0000000a95957220 */ /* 0x000fe20000410000 */
[----:B------:R-:W-:Y:S01]  /*15630*/  F2FP.F16.F32.PACK_AB R177, R22, R177 ;  /* 0x000000b116b1723e */ /* 0x000fe200000000ff */
[----:B------:R-:W-:Y:S01]  /*15640*/  VIADD R4, R4, 0xffffffff ;  /* 0xffffffff04047836 */ /* 0x000fe20000000000 */
[----:B------:R-:W-:Y:S01]  /*15650*/  F2FP.F16.F32.PACK_AB R176, R25, R176 ;  /* 0x000000b019b0723e */ /* 0x000fe200000000ff */
[----:B------:R-:W-:Y:S01]  /*15660*/  FMUL.FTZ R90, R90, R8 ;  /* 0x000000085a5a7220 */ /* 0x000fe20000410000 */
[----:B------:R-:W2:Y:S01]  /*15670*/  MUFU.EX2 R173, R173 ;  /* 0x000000ad00ad7308 */ /* 0x000ea20000000800 */
[----:B0-----:R-:W-:Y:S01]  /*15680*/  FADD.FTZ R0, R27, R0 ;  /* 0x000000001b007221 */ /* 0x001fe20000010000 */
[----:B------:R-:W-:Y:S01]  /*15690*/  F2FP.F16.F32.PACK_AB R172, R31, R172 ;  /* 0x000000ac1fac723e */ /* 0x000fe200000000ff */
[----:B------:R-:W-:Y:S01]  /*156a0*/  FMUL.FTZ R91, R91, R8 ;  /* 0x000000085b5b7220 */ /* 0x000fe20000410000 */
[----:B------:R-:W-:Y:S01]  /*156b0*/  F2FP.F16.F32.PACK_AB R174, R32, R174 ;  /* 0x000000ae20ae723e */ /* 0x000fe200000000ff */
[----:B------:R-:W-:Y:S01]  /*156c0*/  FMUL.FTZ R94, R94, R8 ;  /* 0x000000085e5e7220 */ /* 0x000fe20000410000 */
[----:B------:R-:W-:Y:S01]  /*156d0*/  F2FP.F16.F32.PACK_AB R168, R33, R168 ;  /* 0x000000a821a8723e */ /* 0x000fe200000000ff */
[----:B------:R-:W-:Y:S01]  /*156e0*/  FMUL.FTZ R95, R95, R8 ;  /* 0x000000085f5f7220 */ /* 0x000fe20000410000 */
[----:B------:R-:W0:Y:S01]  /*156f0*/  MUFU.EX2 R48, R48 ;  /* 0x0000003000307308 */ /* 0x000e220000000800 */
[----:B-1----:R-:W-:Y:S01]  /*15700*/  FADD.FTZ R3, R158, R3 ;  /* 0x000000039e037221 */ /* 0x002fe20000010000 */
[----:B------:R-:W-:Y:S01]  /*15710*/  F2FP.F16.F32.PACK_AB R170, R35, R170 ;  /* 0x000000aa23aa723e */ /* 0x000fe200000000ff */
[----:B------:R-:W-:Y:S01]  /*15720*/  FMUL.FTZ R98, R98, R8 ;  /* 0x0000000862627220 */ /* 0x000fe20000410000 */
[----:B------:R-:W-:Y:S01]  /*15730*/  F2FP.F16.F32.PACK_AB R164, R39, R164 ;  /* 0x000000a427a4723e */ /* 0x000fe200000000ff */
[----:B------:R-:W-:Y:S01]  /*15740*/  FMUL.FTZ R99, R99, R8 ;  /* 0x0000000863637220 */ /* 0x000fe20000410000 */
        /* <DEDUP_REMOVED lines=11> */
[C---:B0-----:R-:W-:Y:S01]  /*15800*/  FADD.FTZ R3, R48.reuse, R3 ;  /* 0x0000000330037221 */ /* 0x041fe20000010000 */
[----:B------:R-:W-:Y:S01]  /*15810*/  F2FP.F16.F32.PACK_AB R158, R48, R158 ;  /* 0x0000009e309e723e */ /* 0x000fe200000000ff */
[-C--:B------:R-:W-:Y:S01]  /*15820*/  FMUL.FTZ R110, R110, R8.reuse ;  /* 0x000000086e6e7220 */ /* 0x080fe20000410000 */
[----:B------:R-:W-:Y:S01]  /*15830*/  F2FP.F16.F32.PACK_AB R181, R20, R181 ;  /* 0x000000b514b5723e */ /* 0x000fe200000000ff */
[-C--:B------:R-:W-:Y:S01]  /*15840*/  FMUL.FTZ R111, R111, R8.reuse ;  /* 0x000000086f6f7220 */ /* 0x080fe20000410000 */
[----:B------:R-:W-:Y:S01]  /*15850*/  F2FP.F16.F32.PACK_AB R183, R24, R183 ;  /* 0x000000b718b7723e */ /* 0x000fe200000000ff */
[-C--:B------:R-:W-:Y:S01]  /*15860*/  FMUL.FTZ R114, R114, R8.reuse ;  /* 0x0000000872727220 */ /* 0x080fe20000410000 */
[----:B------:R-:W0:Y:S01]  /*15870*/  MUFU.EX2 R175, R175 ;  /* 0x000000af00af7308 */ /* 0x000e220000000800 */
[----:B-1----:R-:W-:Y:S01]  /*15880*/  FADD.FTZ R0, R7, R0 ;  /* 0x0000000007007221 */ /* 0x002fe20000010000 */
[----:B------:R-:W-:Y:S01]  /*15890*/  F2FP.F16.F32.PACK_AB R179, R27, R179 ;  /* 0x000000b31bb3723e */ /* 0x000fe200000000ff */
[-C--:B------:R-:W-:Y:S01]  /*158a0*/  FMUL.FTZ R115, R115, R8.reuse ;  /* 0x0000000873737220 */ /* 0x080fe20000410000 */
[----:B------:R-:W-:Y:S01]  /*158b0*/  F2FP.F16.F32.PACK_AB R173, R7, R173 ;  /* 0x000000ad07ad723e */ /* 0x000fe200000000ff */
[-C--:B------:R-:W-:Y:S01]  /*158c0*/  FMUL.FTZ R118, R118, R8.reuse ;  /* 0x0000000876767220 */ /* 0x080fe20000410000 */
        /* <DEDUP_REMOVED lines=17> */
[----:B------:R-:W-:Y:S01]  /*159e0*/  FMUL.FTZ R146, R146, R8 ;  /* 0x0000000892927220 */ /* 0x000fe20000410000 */
[----:B------:R-:W0:Y:S01]  /*159f0*/  MUFU.EX2 R154, R154 ;  /* 0x0000009a009a7308 */ /* 0x000e220000000800 */
[C---:B-1----:R-:W-:Y:S01]  /*15a00*/  FADD.FTZ R11, R50.reuse, R11 ;  /* 0x0000000b320b7221 */ /* 0x042fe20000010000 */
[----:B------:R-:W-:Y:S01]  /*15a10*/  F2FP.F16.F32.PACK_AB R152, R50, R152 ;  /* 0x000000983298723e */ /* 0x000fe200000000ff */
[-C--:B------:R-:W-:Y:S01]  /*15a20*/  FMUL.FTZ R147, R147, R8.reuse ;  /* 0x0000000893937220 */ /* 0x080fe20000410000 */
[-C--:B------:R-:W-:Y:S01]  /*15a30*/  FMUL.FTZ R150, R150, R8.reuse ;  /* 0x0000000896967220 */ /* 0x080fe20000410000 */
[----:B------:R-:W-:Y:S01]  /*15a40*/  FMUL.FTZ R151, R151, R8 ;  /* 0x0000000897977220 */ /* 0x000fe20000410000 */
[----:B------:R-:W-:-:S02]  /*15a50*/  IMAD.MOV.U32 R22, RZ, RZ, R13 ;  /* 0x000000ffff167224 */ /* 0x000fc400078e000d */
        /* <DEDUP_REMOVED lines=12> */
[----:B0-----:R-:W-:-:S04]  /*15b20*/  FADD.FTZ R0, R49, R0 ;  /* 0x0000000031007221 */ /* 0x001fc80000010000 */
[C---:B------:R-:W-:Y:S01]  /*15b30*/  FADD.FTZ R0, R171.reuse, R0 ;  /* 0x00000000ab007221 */ /* 0x040fe20000010000 */
[----:B------:R-:W-:Y:S02]  /*15b40*/  F2FP.F16.F32.PACK_AB R171, R171, R49 ;  /* 0x00000031abab723e */ /* 0x000fe400000000ff */
[----:B------:R-:W0:Y:S01]  /*15b50*/  MUFU.EX2 R56, R56 ;  /* 0x0000003800387308 */ /* 0x000e220000000800 */
[----:B------:R-:W-:Y:S01]  /*15b60*/  FADD.FTZ R0, R165, R0 ;  /* 0x00000000a5007221 */ /* 0x000fe20000010000 */
[----:B-1----:R-:W-:-:S03]  /*15b70*/  F2FP.F16.F32.PACK_AB R165, R53, R165 ;  /* 0x000000a535a5723e */ /* 0x002fc600000000ff */
[----:B------:R-:W-:-:S03]  /*15b80*/  FADD.FTZ R0, R53, R0 ;  /* 0x0000000035007221 */ /* 0x000fc60000010000 */
        /* <DEDUP_REMOVED lines=34> */
[----:B------:R-:W-:Y:S02]  /*15db0*/  IMAD.MOV.U32 R11, RZ, RZ, R9 ;  /* 0x000000ffff0b7224 */ /* 0x000fe400078e0009 */
[C---:B-1----:R-:W-:Y:S01]  /*15dc0*/  FADD.FTZ R3, R51.reuse, R26 ;  /* 0x0000001a33037221 */ /* 0x042fe20000010000 */
[----:B------:R-:W-:Y:S01]  /*15dd0*/  F2FP.F16.F32.PACK_AB R154, R51, R154 ;  /* 0x0000009a339a723e */ /* 0x000fe200000000ff */
[----:B------:R-:W-:Y:S06]  /*15de0*/  @P4 BRA `(.L_x_1690) ;  /* 0xffffffc400884947 */ /* 0x000fec000383ffff */
[----:B------:R-:W-:Y:S01]  /*15df0*/  MOV R11, R9 ;  /* 0x00000009000b7202 */ /* 0x000fe20000000f00 */
[----:B------:R-:W-:Y:S02]  /*15e00*/  IMAD.MOV.U32 R10, RZ, RZ, R6 ;  /* 0x000000ffff0a7224 */ /* 0x000fe400078e0006 */
[----:B------:R-:W-:Y:S02]  /*15e10*/  IMAD.MOV.U32 R22, RZ, RZ, R13 ;  /* 0x000000ffff167224 */ /* 0x000fe400078e000d */
[----:B------:R-:W-:-:S07]  /*15e20*/  IMAD.MOV.U32 R186, RZ, RZ, R14 ;  /* 0x000000ffffba7224 */ /* 0x000fce00078e000e */
.L_x_1672:
[----:B------:R-:W0:Y:S01]  /*15e30*/  LDC R6, c[0x0][0x448] ;  /* 0x00011200ff067b82 */ /* 0x000e220000000800 */
[----:B------:R-:W-:Y:S01]  /*15e40*/  IADD3 R9, R189, 0x1, -R187 ;  /* 0x00000001bd097810 */ /* 0x000fe20007ffe8bb */
[----:B------:R-:W-:-:S06]  /*15e50*/  ULDC UR6, c[0x0][0x9dc] ;  /* 0x0002770000067ab9 */ /* 0x000fcc0000000800 */
[----:B------:R-:W1:Y:S01]  /*15e60*/  LDC R12, c[0x0][0x9e4] ;  /* 0x00027900ff0c7b82 */ /* 0x000e620000000800 */
[----:B0-----:R-:W-:Y:S01]  /*15e70*/  ISETP.NE.AND P4, PT, R6, 0x1, PT ;  /* 0x000000010600780c */ /* 0x001fe20003f85270 */
[----:B------:R-:W-:Y:S01]  /*15e80*/  VIADD R6, R193, 0x7f ;  /* 0x0000007fc1067836 */ /* 0x000fe20000000000 */
[----:B-1----:R-:W-:-:S11]  /*15e90*/  ISETP.GE.AND P5, PT, R12, 0x1, PT ;  /* 0x000000010c00780c */ /* 0x002fd60003fa6270 */
[----:B------:R-:W0:Y:S08]  /*15ea0*/  @P4 LDC R7, c[0x0][0x44c] ;  /* 0x00011300ff074b82 */ /* 0x000e300000000800 */
[----:B------:R-:W1:Y:S01]  /*15eb0*/  @P4 LDC R8, c[0x0][0x450] ;  /* 0x00011400ff084b82 */ /* 0x000e620000000800 */
[----:B0-----:R-:W-:-:S05]  /*15ec0*/  @P4 IMAD.HI.U32 R7, R6, R7, RZ ;  /* 0x0000000706074227 */ /* 0x001fca00078e00ff */
[----:B-1----:R-:W-:-:S05]  /*15ed0*/  @P4 SHF.R.U32.HI R6, RZ, R8, R7 ;  /* 0x00000008ff064219 */ /* 0x002fca0000011607 */
[----:B------:R-:W-:-:S04]  /*15ee0*/  IMAD.IADD R6, R9, 0x1, R6 ;  /* 0x0000000109067824 */ /* 0x000fc800078e0206 */
[----:B------:R-:W-:Y:S01]  /*15ef0*/  VIADD R8, R6, -UR6 ;  /* 0x8000000606087c36 */ /* 0x000fe20008000000 */
[----:B------:R-:W-:Y:S06]  /*15f00*/  @!P5 BRA `(.L_x_1691) ;  /* 0x000000000048d947 */ /* 0x000fec0003800000 */
[----:B------:R-:W-:Y:S01]  /*15f10*/  IMAD.MOV.U32 R9, RZ, RZ, R6 ;  /* 0x000000ffff097224 */ /* 0x000fe200078e0006 */
[----:B------:R-:W-:Y:S04]  /*15f20*/  BSSY B0, `(.L_x_1692) ;  /* 0x000000e000007945 */ /* 0x000fe80003800000 */
        /* <DEDUP_REMOVED lines=9> */
.L_x_1693:
[----:B------:R-:W-:-:S13]  /*15fc0*/  ISETP.NE.AND P2, PT, R12, 0x1, PT ;  /* 0x000000010c00780c */ /* 0x000fda0003f45270 */
[----:B------:R-:W0:Y:S02]  /*15fd0*/  @P2 LDC.64 R6, c[0x0][0x9e8] ;  /* 0x00027a00ff062b82 */ /* 0x000e240000000a00 */
[----:B0-----:R-:W-:-:S05]  /*15fe0*/  @P2 IMAD.HI.U32 R6, R9, R6, RZ ;  /* 0x0000000609062227 */ /* 0x001fca00078e00ff */
[----:B------:R-:W-:-:S07]  /*15ff0*/  @P2 SHF.R.U32.HI R9, RZ, R7, R6 ;  /* 0x00000007ff092219 */ /* 0x000fce0000011606 */
.L_x_1694:
[----:B------:R-:W-:Y:S05]  /*16000*/  BSYNC B0 ;  /* 0x0000000000007941 */ /* 0x000fea0003800000 */
.L_x_1692:
[----:B------:R-:W-:-:S05]  /*16010*/  IMAD R9, R9, R12, RZ ;  /* 0x0000000c09097224 */ /* 0x000fca00078e02ff */
[----:B------:R-:W-:-:S07]  /*16020*/  VIMNMX R8, R8, R9, !PT ;  /* 0x0000000908087248 */ /* 0x000fce0007fe0100 */
.L_x_1691:
        /* <DEDUP_REMOVED lines=8> */
[----:B------:R-:W-:Y:S01]  /*160b0*/  MOV R12, R10 ;  /* 0x0000000a000c7202 */ /* 0x000fe20000000f00 */
[----:B------:R-:W-:Y:S02]  /*160c0*/  IMAD.MOV.U32 R6, RZ, RZ, R186 ;  /* 0x000000ffff067224 */ /* 0x000fe400078e00ba */
[----:B------:R-:W-:-:S07]  /*160d0*/  IMAD.MOV.U32 R15, RZ, RZ, R22 ;  /* 0x000000ffff0f7224 */ /* 0x000fce00078e0016 */
.L_x_1705:
        /* <DEDUP_REMOVED lines=10> */
.L_x_1697:
[----:B------:R-:W-:Y:S01]  /*16180*/  IMAD R7, R22, 0x8, R2 ;  /* 0x0000000816077824 */ /* 0x000fe200078e0202 */
[----:B------:R-:W-:-:S04]  /*16190*/  SHF.L.U32 R8, R186, 0x1f, RZ ;  /* 0x0000001fba087819 */ /* 0x000fc800000006ff */
[----:B------:R0:W1:Y:S01]  /*161a0*/  SYNCS.PHASECHK.TRANS64.TRYWAIT P3, [R7+URZ+0x28830], R8 ;  /* 0x02883008070075a7 */ /* 0x000062000806017f */
[----:B------:R-:W-:Y:S05]  /*161b0*/  @!P0 BRA `(.L_x_1698) ;  /* 0x0000000000048947 */ /* 0x000fea0003800000 */
[----:B------:R-:W-:Y:S01]  /*161c0*/  BPT.TRAP 0x1 ;  /* 0x000000040000795c */ /* 0x000fe20000300000 */
.L_x_1698:
[----:B------:R-:W-:Y:S04]  /*161d0*/  BSSY B0, `(.L_x_1696) ;  /* 0x0000004000007945 */ /* 0x000fe80003800000 */
[----:B-1----:R-:W-:Y:S05]  /*161e0*/  @P3 BRA `(.L_x_1699) ;  /* 0x0000000000083947 */ /* 0x002fea0003800000 */
[----:B------:R-:W1:Y:S02]  /*161f0*/  SYNCS.PHASECHK.TRANS64.TRYWAIT P3, [R7+URZ+0x28830], R8 ;  /* 0x02883008070075a7 */ /* 0x000e64000806017f */
[----:B-1----:R-:W-:Y:S05]  /*16200*/  @!P3 BRA `(.L_x_1700) ;  /* 0x0000013c0050b947 */ /* 0x002fea0003800000 */
.L_x_1699:
[----:B------:R-:W-:Y:S05]  /*16210*/  BSYNC B0 ;  /* 0x0000000000007941 */ /* 0x000fea0003800000 */
.L_x_1696:
[----:B01----:R-:W0:Y:S01]  /*16220*/  S2R R7, SR_TID.X ;  /* 0x0000000000077919 */ /* 0x003e220000002100 */
[----:B------:R-:W-:Y:S05]  /*16230*/  WARPSYNC.ALL ;  /* 0x0000000000007948 */ /* 0x000fea0003800000 */
[----:B------:R-:W-:Y:S02]  /*16240*/  IMAD R8, R22, 0x800, R5 ;  /* 0x0000080016087824 */ /* 0x000fe400078e0205 */
[----:B------:R-:W-:Y:S02]  /*16250*/  IMAD.MOV.U32 R9, RZ, RZ, 0x40000040 ;  /* 0x40000040ff097424 */ /* 0x000fe400078e00ff */
[C---:B------:R-:W-:Y:S01]  /*16260*/  VIADD R24, R8.reuse, 0x4 ;  /* 0x0000000408187836 */ /* 0x040fe20000000000 */
[C---:B------:R-:W-:Y:S01]  /*16270*/  R2UR UR14, R8.reuse ;  /* 0x00000000080e72ca */ /* 0x040fe200000e0000 */
[----:B------:R-:W-:Y:S01]  /*16280*/  IMAD.MOV.U32 R25, RZ, RZ, 0x40000040 ;  /* 0x40000040ff197424 */ /* 0x000fe200078e00ff */
[----:B------:R-:W-:Y:S01]  /*16290*/  R2UR UR15, R9 ;  /* 0x00000000090f72ca */ /* 0x000fe200000e0000 */
[----:B------:R-:W-:Y:S01]  /*162a0*/  VIADD R20, R8, 0x2 ;  /* 0x0000000208147836 */ /* 0x000fe20000000000 */
[----:B------:R-:W-:Y:S01]  /*162b0*/  R2UR UR6, R24 ;  /* 0x00000000180672ca */ /* 0x000fe200000e0000 */
[----:B------:R-:W-:Y:S01]  /*162c0*/  VIADD R24, R8, 0x404 ;  /* 0x0000040408187836 */ /* 0x000fe20000000000 */
[C---:B------:R-:W-:Y:S01]  /*162d0*/  R2UR UR7, R25.reuse ;  /* 0x00000000190772ca */ /* 0x040fe200000e0000 */
[----:B------:R-:W-:Y:S01]  /*162e0*/  IMAD.MOV.U32 R21, RZ, RZ, 0x40000040 ;  /* 0x40000040ff157424 */ /* 0x000fe200078e00ff */
[----:B------:R-:W-:Y:S01]  /*162f0*/  R2UR UR31, R25 ;  /* 0x00000000191f72ca */ /* 0x000fe200000e0000 */
[----:B------:R-:W-:Y:S01]  /*16300*/  IMAD.MOV.U32 R11, RZ, RZ, 0x40000040 ;  /* 0x40000040ff0b7424 */ /* 0x000fe200078e00ff */
[----:B------:R-:W-:-:S02]  /*16310*/  R2UR UR30, R24 ;  /* 0x00000000181e72ca */ /* 0x000fc400000e0000 */
[----:B------:R-:W-:Y:S01]  /*16320*/  R2UR UR10, R20 ;  /* 0x00000000140a72ca */ /* 0x000fe200000e0000 */
[C---:B------:R-:W-:Y:S01]  /*16330*/  VIADD R20, R8.reuse, 0x400 ;  /* 0x0000040008147836 */ /* 0x040fe20000000000 */
[----:B------:R-:W-:Y:S02]  /*16340*/  R2UR UR11, R21 ;  /* 0x00000000150b72ca */ /* 0x000fe400000e0000 */
[----:B------:R-:W-:Y:S02]  /*16350*/  IADD3 R10, R8, 0x6, RZ ;  /* 0x00000006080a7810 */ /* 0x000fe40007ffe0ff */
[----:B------:R-:W-:Y:S02]  /*16360*/  R2UR UR19, R11 ;  /* 0x000000000b1372ca */ /* 0x000fe400000e0000 */
[----:B------:R-:W-:Y:S01]  /*16370*/  R2UR UR18, R10 ;  /* 0x000000000a1272ca */ /* 0x000fe200000e0000 */
[C---:B------:R-:W-:Y:S01]  /*16380*/  VIADD R10, R8.reuse, 0x402 ;  /* 0x00000402080a7836 */ /* 0x040fe20000000000 */
[----:B0-----:R-:W-:Y:S01]  /*16390*/  SHF.R.U32.HI R7, RZ, 0x7, R7 ;  /* 0x00000007ff077819 */ /* 0x001fe20000011607 */
[----:B------:R-:W-:Y:S01]  /*163a0*/  VIADD R8, R8, 0x406 ;  /* 0x0000040608087836 */ /* 0x000fe20000000000 */
[----:B------:R-:W-:-:S02]  /*163b0*/  R2UR UR22, R20 ;  /* 0x00000000141672ca */ /* 0x000fc400000e0000 */
[----:B------:R-:W-:Y:S01]  /*163c0*/  R2UR UR23, R21 ;  /* 0x00000000151772ca */ /* 0x000fe200000e0000 */
[----:B------:R-:W-:Y:S01]  /*163d0*/  VIADD R7, R7, 0x8 ;  /* 0x0000000807077836 */ /* 0x000fe20000000000 */
[----:B------:R-:W-:Y:S02]  /*163e0*/  R2UR UR26, R10 ;  /* 0x000000000a1a72ca */ /* 0x000fe400000e0000 */
[----:B------:R-:W-:Y:S02]  /*163f0*/  R2UR UR27, R11 ;  /* 0x000000000b1b72ca */ /* 0x000fe400000e0000 */
[----:B------:R0:W-:Y:S01]  /*16400*/  BAR.SYNC.DEFER_BLOCKING R7, 0x100 ;  /* 0x000400070000751d */ /* 0x0001e20000010000 */
[----:B------:R-:W-:Y:S02]  /*16410*/  R2UR UR34, R8 ;  /* 0x00000000082272ca */ /* 0x000fe400000e0000 */
[----:B------:R-:W-:-:S03]  /*16420*/  R2UR UR35, R9 ;  /* 0x00000000092372ca */ /* 0x000fc600000e0000 */
        /* <DEDUP_REMOVED lines=27> */
.L_x_1702:
[----:B------:R-:W-:Y:S01]  /*165e0*/  SHF.L.U32 R6, R6, 0x1f, RZ ;  /* 0x0000001f06067819 */ /* 0x000fe200000006ff */
[----:B------:R-:W-:-:S04]  /*165f0*/  IMAD R7, R15, 0x8, R2 ;  /* 0x000000080f077824 */ /* 0x000fc800078e0202 */
[----:B------:R0:W1:Y:S01]  /*16600*/  SYNCS.PHASECHK.TRANS64.TRYWAIT P2, [R7+URZ+0x28850], R6 ;  /* 0x02885006070075a7 */ /* 0x000062000804017f */
[----:B------:R-:W-:Y:S05]  /*16610*/  @!P0 BRA `(.L_x_1703) ;  /* 0x0000000000048947 */ /* 0x000fea0003800000 */
[----:B------:R-:W-:Y:S01]  /*16620*/  BPT.TRAP 0x1 ;  /* 0x000000040000795c */ /* 0x000fe20000300000 */
.L_x_1703:
[----:B-1----:R-:W-:Y:S05]  /*16630*/  @P2 BRA `(.L_x_1701) ;  /* 0x0000000000082947 */ /* 0x002fea0003800000 */
[----:B------:R-:W1:Y:S02]  /*16640*/  SYNCS.PHASECHK.TRANS64.TRYWAIT P2, [R7+URZ+0x28850], R6 ;  /* 0x02885006070075a7 */ /* 0x000e64000804017f */
[----:B-1----:R-:W-:Y:S05]  /*16650*/  @!P2 BRA `(.L_x_1704) ;  /* 0x000001380050a947 */ /* 0x002fea0003800000 */
.L_x_1701:
[----:B01----:R-:W-:Y:S01]  /*16660*/  VIADD R6, R2, 0x400 ;  /* 0x0000040002067836 */ /* 0x003fe20000000000 */
[----:B------:R-:W-:Y:S05]  /*16670*/  WARPSYNC.ALL ;  /* 0x0000000000007948 */ /* 0x000fea0003800000 */
[----:B------:R-:W-:-:S04]  /*16680*/  SHF.R.U32.HI R6, RZ, 0x4, R6 ;  /* 0x00000004ff067819 */ /* 0x000fc80000011606 */
[----:B------:R-:W-:-:S04]  /*16690*/  LOP3.LUT R6, R6, 0x3fff, RZ, 0xc0, !PT ;  /* 0x00003fff06067812 */ /* 0x000fc800078ec0ff */
[----:B------:R-:W-:Y:S01]  /*166a0*/  LOP3.LUT R6, R6, 0x4000000, RZ, 0xfc, !PT ;  /* 0x0400000006067812 */ /* 0x000fe200078efcff */
[----:B------:R-:W-:-:S03]  /*166b0*/  IMAD.MOV.U32 R7, RZ, RZ, 0x40000040 ;  /* 0x40000040ff077424 */ /* 0x000fc600078e00ff */
[----:B------:R-:W-:Y:S01]  /*166c0*/  LEA R6, R15, R6, 0xb ;  /* 0x000000060f067211 */ /* 0x000fe200078e58ff */
[----:B------:R-:W-:Y:S01]  /*166d0*/  WARPGROUP.ARRIVE ;  /* 0x00000000000079c5 */ /* 0x000fe20000000000 */
[----:B------:R-:W-:Y:S02]  /*166e0*/  IMAD.MOV.U32 R9, RZ, RZ, 0x40000040 ;  /* 0x40000040ff097424 */ /* 0x000fe400078e00ff */
[----:B------:R-:W-:Y:S01]  /*166f0*/  FMUL.FTZ R11, R28, UR47 ;  /* 0x0000002f1c0b7c20 */ /* 0x000fe20008410000 */
[C---:B------:R-:W-:Y:S01]  /*16700*/  R2UR UR6, R6.reuse ;  /* 0x00000000060672ca */ /* 0x040fe200000e0000 */
[----:B------:R-:W-:Y:S01]  /*16710*/  VIADD R8, R6, 0x80 ;  /* 0x0000008006087836 */ /* 0x000fe20000000000 */
[----:B------:R-:W-:Y:S01]  /*16720*/  R2UR UR7, R7 ;  /* 0x00000000070772ca */ /* 0x000fe200000e0000 */
        /* <DEDUP_REMOVED lines=10> */
[----:B------:R-:W0:Y:S01]  /*167d0*/  MUFU.TANH R7, R7 ;  /* 0x0000000700077308 */ /* 0x000e220000002400 */
[----:B------:R-:W-:Y:S01]  /*167e0*/  FMUL.FTZ R37, R42, UR47 ;  /* 0x0000002f2a257c20 */ /* 0x000fe20008410000 */
[----:B------:R-:W-:Y:S01]  /*167f0*/  HGMMA.64x128x16.F32 R88, R180, gdesc[UR4].tnspB, R88, gsb0 ;  /* 0x41e00004b4587df0 */ /* 0x000fe20008000858 */
[----:B------:R-:W-:Y:S01]  /*16800*/  R2UR UR6, R8 ;  /* 0x00000000080672ca */ /* 0x000fe200000e0000 */
[----:B------:R-:W-:Y:S01]  /*16810*/  VIADD R8, R6, 0x100 ;  /* 0x0000010006087836 */ /* 0x000fe20000000000 */
[----:B------:R-:W-:Y:S01]  /*16820*/  R2UR UR7, R9 ;  /* 0x00000000090772ca */ /* 0x000fe200000e0000 */
[----:B------:R-:W-:-:S02]  /*16830*/  IMAD.MOV.U32 R9, RZ, RZ, 0x40000040 ;  /* 0x40000040ff097424 */ /* 0x000fc400078e00ff */
        /* <DEDUP_REMOVED lines=10> */
[----:B0-----:R-:W-:Y:S01]  /*168e0*/  FMNMX.FTZ R10, R7, R12, !PT ;  /* 0x0000000c070a7209 */ /* 0x001fe20007810000 */
[----:B------:R-:W-:Y:S01]  /*168f0*/  FMUL.FTZ R57, R62, UR47 ;  /* 0x0000002f3e397c20 */ /* 0x000fe20008410000 */
[----:B------:R-:W-:Y:S01]  /*16900*/  FMUL.FTZ R62, R68, UR47 ;  /* 0x0000002f443e7c20 */ /* 0x000fe20008410000 */
[----:B------:R-:W-:Y:S01]  /*16910*/  FMUL.FTZ R68, R73, UR47 ;  /* 0x0000002f49447c20 */ /* 0x000fe20008410000 */
[----:B------:R-:W-:Y:S01]  /*16920*/  FMUL.FTZ R73, R77, UR47 ;  /* 0x0000002f4d497c20 */ /* 0x000fe20008410000 */
[----:B------:R-:W-:Y:S01]  /*16930*/  FMUL.FTZ R77, R84, UR47 ;  /* 0x0000002f544d7c20 */ /* 0x000fe20008410000 */
[----:B------:R-:W-:Y:S01]  /*16940*/  IADD3 R28, R6, 0x280, RZ ;  /* 0x00000280061c7810 */ /* 0x000fe20007ffe0ff */
[----:B------:R-:W-:Y:S01]  /*16950*/  MUFU.TANH R34, R34 ;  /* 0x0000002200227308 */ /* 0x000fe20000002400 */
[----:B------:R-:W0:Y:S01]  /*16960*/  LDC R52, c[0x0][0x988] ;  /* 0x00026200ff347b82 */ /* 0x000e220000000800 */
        /* <DEDUP_REMOVED lines=11> */
[----:B------:R-:W-:-:S02]  /*16a20*/  ISETP.GT.AND P2, PT, R4, R14, PT ;  /* 0x0000000e0400720c */ /* 0x000fc40003f44270 */
[----:B------:R-:W-:Y:S01]  /*16a30*/  IADD3 R4, R4, -0x1, RZ ;  /* 0xffffffff04047810 */ /* 0x000fe20007ffe0ff */
        /* <DEDUP_REMOVED lines=69> */
[----:B-1----:R-:W-:Y:S01]  /*16e90*/  FMNMX.FTZ R10, R9, R10, !PT ;  /* 0x0000000a090a7209 */ /* 0x002fe20007810000 */
[----:B------:R-:W-:Y:S01]  /*16ea0*/  FMUL.FTZ R60, R64, UR47 ;  /* 0x0000002f403c7c20 */ /* 0x000fe20008410000 */
[----:B------:R-:W-:Y:S01]  /*16eb0*/  FMUL.FTZ R61, R65, UR47 ;  /* 0x0000002f413d7c20 */ /* 0x000fe20008410000 */
[----:B------:R-:W-:Y:S01]  /*16ec0*/  FMUL.FTZ R64, R69, UR47 ;  /* 0x0000002f45407c20 */ /* 0x000fe20008410000 */
[----:B------:R-:W-:Y:S01]  /*16ed0*/  FMNMX.FTZ R10, R11, R10, !PT ;  /* 0x0000000a0b0a7209 */ /* 0x000fe20007810000 */
[----:B------:R-:W-:Y:S01]  /*16ee0*/  FMUL.FTZ R65, R72, UR47 ;  /* 0x0000002f48417c20 */ /* 0x000fe20008410000 */
[----:B------:R-:W-:Y:S01]  /*16ef0*/  FMUL.FTZ R69, R76, UR47 ;  /* 0x0000002f4c457c20 */ /* 0x000fe20008410000 */
[----:B------:R-:W1:Y:S01]  /*16f00*/  MUFU.TANH R36, R36 ;  /* 0x0000002400247308 */ /* 0x000e620000002400 */
[----:B------:R-:W-:Y:S01]  /*16f10*/  FMNMX.FTZ R10, R24, R10, !PT ;  /* 0x0000000a180a7209 */ /* 0x000fe20007810000 */
[----:B------:R-:W-:Y:S01]  /*16f20*/  FMUL.FTZ R76, R80, UR47 ;  /* 0x0000002f504c7c20 */ /* 0x000fe20008410000 */
[----:B------:R-:W-:Y:S01]  /*16f30*/  FMUL.FTZ R72, R81, UR47 ;  /* 0x0000002f51487c20 */ /* 0x000fe20008410000 */
[----:B------:R-:W-:Y:S01]  /*16f40*/  FMUL.FTZ R80, R85, UR47 ;  /* 0x0000002f55507c20 */ /* 0x000fe20008410000 */
[----:B--2---:R-:W-:Y:S01]  /*16f50*/  FMNMX.FTZ R10, R26, R10, !PT ;  /* 0x0000000a1a0a7209 */ /* 0x004fe20007810000 */
[----:B------:R-:W-:Y:S01]  /*16f60*/  FMUL.FTZ R81, R82, UR47 ;  /* 0x0000002f52517c20 */ /* 0x000fe20008410000 */
[----:B------:R-:W-:Y:S01]  /*16f70*/  FMUL.FTZ R82, R83, UR47 ;  /* 0x0000002f53527c20 */ /* 0x000fe20008410000 */
[----:B------:R-:W2:Y:S01]  /*16f80*/  MUFU.TANH R40, R40 ;  /* 0x0000002800287308 */ /* 0x000ea20000002400 */
[----:B------:R-:W-:Y:S01]  /*16f90*/  FMNMX.FTZ R10, R30, R10, !PT ;  /* 0x0000000a1e0a7209 */ /* 0x000fe20007810000 */
[----:B------:R-:W-:-:S03]  /*16fa0*/  FMUL.FTZ R83, R86, UR47 ;  /* 0x0000002f56537c20 */ /* 0x000fc60008410000 */
[----:B---3--:R-:W-:-:S03]  /*16fb0*/  FMNMX.FTZ R10, R32, R10, !PT ;  /* 0x0000000a200a7209 */ /* 0x008fc60007810000 */
[----:B------:R-:W3:Y:S01]  /*16fc0*/  MUFU.TANH R44, R44 ;  /* 0x0000002c002c7308 */ /* 0x000ee20000002400 */
[----:B------:R-:W-:-:S04]  /*16fd0*/  FMNMX.FTZ R10, R34, R10, !PT ;  /* 0x0000000a220a7209 */ /* 0x000fc80007810000 */
[----:B-1----:R-:W-:-:S03]  /*16fe0*/  FMNMX.FTZ R10, R36, R10, !PT ;  /* 0x0000000a240a7209 */ /* 0x002fc60007810000 */
[----:B------:R-:W1:Y:S01]  /*16ff0*/  MUFU.TANH R51, R51 ;  /* 0x0000003300337308 */ /* 0x000e620000002400 */
[----:B------:R-:W-:-:S04]  /*17000*/  FMNMX.FTZ R10, R38, R10, !PT ;  /* 0x0000000a260a7209 */ /* 0x000fc80007810000 */
[----:B--2---:R-:W-:-:S03]  /*17010*/  FMNMX.FTZ R10, R40, R10, !PT ;  /* 0x0000000a280a7209 */ /* 0x004fc60007810000 */
[----:B------:R-:W2:Y:S01]  /*17020*/  MUFU.TANH R58, R58 ;  /* 0x0000003a003a7308 */ /* 0x000ea20000002400 */
[----:B------:R-:W-:-:S04]  /*17030*/  FMNMX.FTZ R10, R42, R10, !PT ;  /* 0x0000000a2a0a7209 */ /* 0x000fc80007810000 */
[----:B---3--:R-:W-:-:S03]  /*17040*/  FMNMX.FTZ R10, R44, R10, !PT ;  /* 0x0000000a2c0a7209 */ /* 0x008fc60007810000 */
[----:B------:R-:W3:Y:S01]  /*17050*/  MUFU.TANH R59, R59 ;  /* 0x0000003b003b7308 */ /* 0x000ee20000002400 */
[----:B------:R-:W-:-:S04]  /*17060*/  FMNMX.FTZ R10, R46, R10, !PT ;  /* 0x0000000a2e0a7209 */ /* 0x000fc80007810000 */
[----:B------:R-:W-:-:S03]  /*17070*/  FMNMX.FTZ R10, R50, R10, !PT ;  /* 0x0000000a320a7209 */ /* 0x000fc60007810000 */
[----:B------:R-:W4:Y:S01]  /*17080*/  MUFU.TANH R60, R60 ;  /* 0x0000003c003c7308 */ /* 0x000f220000002400 */
[----:B-1----:R-:W-:-:S04]  /*17090*/  FMNMX.FTZ R10, R51, R10, !PT ;  /* 0x0000000a330a7209 */ /* 0x002fc80007810000 */
[----:B------:R-:W-:-:S03]  /*170a0*/  FMNMX.FTZ R10, R55, R10, !PT ;  /* 0x0000000a370a7209 */ /* 0x000fc60007810000 */
[----:B------:R-:W1:Y:S01]  /*170b0*/  MUFU.TANH R61, R61 ;  /* 0x0000003d003d7308 */ /* 0x000e620000002400 */
[----:B------:R-:W-:-:S04]  /*170c0*/  FMNMX.FTZ R10, R56, R10, !PT ;  /* 0x0000000a380a7209 */ /* 0x000fc80007810000 */
[----:B--2---:R-:W-:-:S03]  /*170d0*/  FMNMX.FTZ R10, R58, R10, !PT ;  /* 0x0000000a3a0a7209 */ /* 0x004fc60007810000 */
[----:B------:R-:W2:Y:S01]  /*170e0*/  MUFU.TANH R64, R64 ;  /* 0x0000004000407308 */ /* 0x000ea20000002400 */
[----:B---3--:R-:W-:-:S04]  /*170f0*/  FMNMX.FTZ R10, R59, R10, !PT ;  /* 0x0000000a3b0a7209 */ /* 0x008fc80007810000 */
[----:B----4-:R-:W-:-:S03]  /*17100*/  FMNMX.FTZ R10, R60, R10, !PT ;  /* 0x0000000a3c0a7209 */ /* 0x010fc60007810000 */
[----:B------:R-:W3:Y:S01]  /*17110*/  MUFU.TANH R65, R65 ;  /* 0x0000004100417308 */ /* 0x000ee20000002400 */
[----:B-1----:R-:W-:-:S04]  /*17120*/  FMNMX.FTZ R10, R61, R10, !PT ;  /* 0x0000000a3d0a7209 */ /* 0x002fc80007810000 */
[----:B------:R-:W-:-:S03]  /*17130*/  FMNMX.FTZ R10, R62, R10, !PT ;  /* 0x0000000a3e0a7209 */ /* 0x000fc60007810000 */
[----:B------:R-:W1:Y:S01]  /*17140*/  MUFU.TANH R69, R69 ;  /* 0x0000004500457308 */ /* 0x000e620000002400 */
[----:B--2---:R-:W-:-:S07]  /*17150*/  FMNMX.FTZ R10, R64, R10, !PT ;  /* 0x0000000a400a7209 */ /* 0x004fce0007810000 */
[----:B------:R-:W2:Y:S01]  /*17160*/  MUFU.TANH R76, R76 ;  /* 0x0000004c004c7308 */ /* 0x000ea20000002400 */
[----:B---3--:R-:W-:-:S04]  /*17170*/  FMNMX.FTZ R10, R65, R10, !PT ;  /* 0x0000000a410a7209 */ /* 0x008fc80007810000 */
[----:B------:R-:W-:-:S03]  /*17180*/  FMNMX.FTZ R10, R68, R10, !PT ;  /* 0x0000000a440a7209 */ /* 0x000fc60007810000 */
[----:B------:R-:W3:Y:S01]  /*17190*/  MUFU.TANH R72, R72 ;  /* 0x0000004800487308 */ /* 0x000ee20000002400 */
[----:B-1----:R-:W-:-:S04]  /*171a0*/  FMNMX.FTZ R10, R69, R10, !PT ;  /* 0x0000000a450a7209 */ /* 0x002fc80007810000 */
[----:B------:R-:W-:-:S03]  /*171b0*/  FMNMX.FTZ R10, R73, R10, !PT ;  /* 0x0000000a490a7209 */ /* 0x000fc60007810000 */
[----:B------:R-:W1:Y:S01]  /*171c0*/  MUFU.TANH R80, R80 ;  /* 0x0000005000507308 */ /* 0x000e620000002400 */
[----:B--2---:R-:W-:Y:S01]  /*171d0*/  FMNMX.FTZ R10, R76, R10, !PT ;  /* 0x0000000a4c0a7209 */ /* 0x004fe20007810000 */
[----:B------:R-:W-:Y:S02]  /*171e0*/  WARPGROUP.DEPBAR.LE gsb0, 0x0 ;  /* 0x00008000000079c5 */ /* 0x000fe40000010000 */
[----:B------:R-:W-:Y:S01]  /*171f0*/  WARPGROUP.ARRIVE ;  /* 0x00000000000079c5 */ /* 0x000fe20000000000 */
[----:B---3--:R-:W-:-:S03]  /*17200*/  FMNMX.FTZ R10, R72, R10, !PT ;  /* 0x0000000a480a7209 */ /* 0x008fc60007810000 */
[----:B------:R-:W2:Y:S01]  /*17210*/  MUFU.TANH R8, R8 ;  /* 0x0000000800087308 */ /* 0x000ea20000002400 */
[----:B------:R-:W-:Y:S01]  /*17220*/  FMNMX.FTZ R10, R77, R10, !PT ;  /* 0x0000000a4d0a7209 */ /* 0x000fe20007810000 */
[----:B------:R-:W-:Y:S01]  /*17230*/  HGMMA.64x128x16.F32 R88, R164, gdesc[UR4].tnspB, R88, gsb0 ;  /* 0x41e00004a4587df0 */ /* 0x000fe20008000858 */
[----:B------:R-:W-:Y:S02]  /*17240*/  R2UR UR6, R28 ;  /* 0x000000001c0672ca */ /* 0x000fe400000e0000 */
[----:B-1----:R-:W-:-:S03]  /*17250*/  FMNMX.FTZ R10, R80, R10, !PT ;  /* 0x0000000a500a7209 */ /* 0x002fc60007810000 */
[----:B------:R-:W1:Y:S02]  /*17260*/  MUFU.TANH R25, R25 ;  /* 0x0000001900197308 */ /* 0x000e640000002400 */
[----:B------:R-:W3:Y:S06]  /*17270*/  SHFL.BFLY PT, R29, R10, 0x2, 0x1f ;  /* 0x0c401f000a1d7f89 */ /* 0x000eec00000e0000 */
[----:B------:R-:W4:Y:S08]  /*17280*/  MUFU.TANH R31, R31 ;  /* 0x0000001f001f7308 */ /* 0x000f300000002400 */
[----:B------:R-:W5:Y:S08]  /*17290*/  MUFU.TANH R35, R35 ;  /* 0x0000002300237308 */ /* 0x000f700000002400 */
[----:B------:R-:W5:Y:S01]  /*172a0*/  MUFU.TANH R39, R39 ;  /* 0x0000002700277308 */ /* 0x000f620000002400 */
[----:B---3--:R-:W-:Y:S01]  /*172b0*/  FMNMX.FTZ R10, R10, R29, !PT ;  /* 0x0000001d0a0a7209 */ /* 0x008fe20007810000 */
[----:B------:R-:W-:-:S06]  /*172c0*/  IMAD.MOV.U32 R29, RZ, RZ, 0x40000040 ;  /* 0x40000040ff1d7424 */ /* 0x000fcc00078e00ff */
[----:B------:R-:W3:Y:S01]  /*172d0*/  MUFU.TANH R43, R43 ;  /* 0x0000002b002b7308 */ /* 0x000ee20000002400 */
[----:B------:R-:W0:Y:S01]  /*172e0*/  SHFL.BFLY PT, R28, R10, 0x1, 0x1f ;  /* 0x0c201f000a1c7f89 */ /* 0x000e2200000e0000 */
[----:B------:R-:W-:Y:S01]  /*172f0*/  R2UR UR7, R29 ;  /* 0x000000001d0772ca */ /* 0x000fe200000e0000 */
[----:B------:R-:W-:-:S05]  /*17300*/  IMAD.MOV.U32 R29, RZ, RZ, 0x40000040 ;  /* 0x40000040ff1d7424 */ /* 0x000fca00078e00ff */
[----:B------:R-:W3:Y:S08]  /*17310*/  MUFU.TANH R47, R47 ;  /* 0x0000002f002f7308 */ /* 0x000ef00000002400 */
[----:B------:R-:W3:Y:S08]  /*17320*/  MUFU.TANH R48, R48 ;  /* 0x0000003000307308 */ /* 0x000ef00000002400 */
[----:B------:R-:W3:Y:S01]  /*17330*/  MUFU.TANH R53, R53 ;  /* 0x0000003500357308 */ /* 0x000ee20000002400 */
[----:B0-----:R-:W-:Y:S01]  /*17340*/  FMNMX.FTZ R10, R10, R28, !PT ;  /* 0x0000001c0a0a7209 */ /* 0x001fe20007810000 */
[----:B------:R-:W-:-:S02]  /*17350*/  VIADD R28, R6, 0x300 ;  /* 0x00000300061c7836 */ /* 0x000fc40000000000 */
[----:B------:R-:W-:Y:S02]  /*17360*/  VIADD R6, R6, 0x380 ;  /* 0x0000038006067836 */ /* 0x000fe40000000000 */
[CC--:B------:R-:W-:Y:S01]  /*17370*/  FMUL.FTZ R85, R10.reuse, R52.reuse ;  /* 0x000000340a557220 */ /* 0x0c0fe20000410000 */
[----:B------:R-:W-:Y:S01]  /*17380*/  FADD.FTZ R12, -R10, R12 ;  /* 0x0000000c0a0c7221 */ /* 0x000fe20000010100 */
[----:B------:R-:W0:Y:S02]  /*17390*/  MUFU.TANH R54, R54 ;  /* 0x0000003600367308 */ /* 0x000e240000002400 */
[-CC-:B------:R-:W-:Y:S01]  /*173a0*/  FFMA.FTZ R180, R7, R52.reuse, -R85.reuse ;  /* 0x0000003407b47223 */ /* 0x180fe20000010855 */
[----:B--2---:R-:W-:Y:S01]  /*173b0*/  FMNMX.FTZ R7, R8, R13, !PT ;  /* 0x0000000d08077209 */ /* 0x004fe20007810000 */
[-CC-:B------:R-:W-:Y:S01]  /*173c0*/  FFMA.FTZ R182, R11, R52.reuse, -R85.reuse ;  /* 0x000000340bb67223 */ /* 0x180fe20000010855 */
[-C--:B------:R-:W-:Y:S01]  /*173d0*/  FMUL.FTZ R12, R12, R52.reuse ;  /* 0x000000340c0c7220 */ /* 0x080fe20000410000 */
[-CC-:B------:R-:W-:Y:S01]  /*173e0*/  FFMA.FTZ R9, R9, R52.reuse, -R85.reuse ;  /* 0x0000003409097223 */ /* 0x180fe20000010855 */
[----:B------:R-:W-:Y:S01]  /*173f0*/  FMNMX.FTZ R7, R20, R7, !PT ;  /* 0x0000000714077209 */ /* 0x000fe20007810000 */
[----:B------:R-:W2:Y:S01]  /*17400*/  MUFU.TANH R81, R81 ;  /* 0x0000005100517308 */ /* 0x000ea20000002400 */
[-CC-:B------:R-:W-:Y:S01]  /*17410*/  FFMA.FTZ R24, R24, R52.reuse, -R85.reuse ;  /* 0x0000003418187223 */ /* 0x180fe20000010855 */
[-CC-:B------:R-:W-:Y:S01]  /*17420*/  FFMA.FTZ R176, R26, R52.reuse, -R85.reuse ;  /* 0x000000341ab07223 */ /* 0x180fe20000010855 */
[----:B------:R-:W-:Y:S01]  /*17430*/  FMNMX.FTZ R7, R21, R7, !PT ;  /* 0x0000000715077209 */ /* 0x000fe20007810000 */
[-CC-:B------:R-:W-:Y:S01]  /*17440*/  FFMA.FTZ R30, R30, R52.reuse, -R85.reuse ;  /* 0x000000341e1e7223 */ /* 0x180fe20000010855 */
[-CC-:B------:R-:W-:Y:S01]  /*17450*/  FFMA.FTZ R178, R32, R52.reuse, -R85.reuse ;  /* 0x0000003420b27223 */ /* 0x180fe20000010855 */
[-CC-:B------:R-:W-:Y:S01]  /*17460*/  FFMA.FTZ R86, R34, R52.reuse, -R85.reuse ;  /* 0x0000003422567223 */ /* 0x180fe20000010855 */
[----:B-1----:R-:W-:Y:S01]  /*17470*/  FMNMX.FTZ R7, R25, R7, !PT ;  /* 0x0000000719077209 */ /* 0x002fe20007810000 */
[----:B------:R-:W1:Y:S01]  /*17480*/  MUFU.TANH R82, R82 ;  /* 0x0000005200527308 */ /* 0x000e620000002400 */
[-CC-:B------:R-:W-:Y:S01]  /*17490*/  FFMA.FTZ R172, R36, R52.reuse, -R85.reuse ;  /* 0x0000003424ac7223 */ /* 0x180fe20000010855 */
[-CC-:B------:R-:W-:Y:S01]  /*174a0*/  FFMA.FTZ R36, R38, R52.reuse, -R85.reuse ;  /* 0x0000003426247223 */ /* 0x180fe20000010855 */
[----:B------:R-:W-:Y:S01]  /*174b0*/  FMNMX.FTZ R7, R27, R7, !PT ;  /* 0x000000071b077209 */ /* 0x000fe20007810000 */
[-CC-:B------:R-:W-:Y:S01]  /*174c0*/  FFMA.FTZ R174, R40, R52.reuse, -R85.reuse ;  /* 0x0000003428ae7223 */ /* 0x180fe20000010855 */
[-CC-:B------:R-:W-:Y:S01]  /*174d0*/  FFMA.FTZ R32, R42, R52.reuse, -R85.reuse ;  /* 0x000000342a207223 */ /* 0x180fe20000010855 */
[-CC-:B------:R-:W-:Y:S01]  /*174e0*/  FFMA.FTZ R168, R44, R52.reuse, -R85.reuse ;  /* 0x000000342ca87223 */ /* 0x180fe20000010855 */
[----:B----4-:R-:W-:Y:S01]  /*174f0*/  FMNMX.FTZ R7, R31, R7, !PT ;  /* 0x000000071f077209 */ /* 0x010fe20007810000 */
[----:B------:R-:W4:Y:S01]  /*17500*/  MUFU.TANH R83, R83 ;  /* 0x0000005300537308 */ /* 0x000f220000002400 */
[-CC-:B------:R-:W-:Y:S01]  /*17510*/  FFMA.FTZ R38, R46, R52.reuse, -R85.reuse ;  /* 0x000000342e267223 */ /* 0x180fe20000010855 */
[-CC-:B------:R-:W-:Y:S01]  /*17520*/  FFMA.FTZ R170, R50, R52.reuse, -R85.reuse ;  /* 0x0000003432aa7223 */ /* 0x180fe20000010855 */
[----:B------:R-:W-:Y:S01]  /*17530*/  FMNMX.FTZ R7, R33, R7, !PT ;  /* 0x0000000721077209 */ /* 0x000fe20007810000 */
[-CC-:B------:R-:W-:Y:S01]  /*17540*/  FFMA.FTZ R40, R51, R52.reuse, -R85.reuse ;  /* 0x0000003433287223 */ /* 0x180fe20000010855 */
[-CC-:B------:R-:W-:Y:S01]  /*17550*/  FFMA.FTZ R34, R56, R52.reuse, -R85.reuse ;  /* 0x0000003438227223 */ /* 0x180fe20000010855 */
[-CC-:B------:R-:W-:Y:S01]  /*17560*/  FFMA.FTZ R42, R59, R52.reuse, -R85.reuse ;  /* 0x000000343b2a7223 */ /* 0x180fe20000010855 */
[----:B-----5:R-:W-:Y:S01]  /*17570*/  FMNMX.FTZ R7, R35, R7, !PT ;  /* 0x0000000723077209 */ /* 0x020fe20007810000 */
        /* <DEDUP_REMOVED lines=8> */
[----:B------:R-:W5:Y:S01]  /*17600*/  MUFU.EX2 R180, R180 ;  /* 0x000000b400b47308 */ /* 0x000f620000000800 */
[-CC-:B------:R-:W-:Y:S01]  /*17610*/  FFMA.FTZ R56, R76, R52.reuse, -R85.reuse ;  /* 0x000000344c387223 */ /* 0x180fe20000010855 */
[----:B------:R-:W-:Y:S01]  /*17620*/  FFMA.FTZ R80, R80, R52, -R85 ;  /* 0x0000003450507223 */ /* 0x000fe20000010855 */
[----:B------:R-:W-:-:S04]  /*17630*/  FMNMX.FTZ R7, R41, R7, !PT ;  /* 0x0000000729077209 */ /* 0x000fc80007810000 */
[----:B---3--:R-:W-:Y:S01]  /*17640*/  FMNMX.FTZ R7, R43, R7, !PT ;  /* 0x000000072b077209 */ /* 0x008fe20007810000 */
        /* <DEDUP_REMOVED lines=8> */
[----:B0-----:R-:W-:Y:S01]  /*176d0*/  FMNMX.FTZ R7, R54, R7, !PT ;  /* 0x0000000736077209 */ /* 0x001fe20007810000 */
[----:B------:R-:W-:Y:S01]  /*176e0*/  MUFU.EX2 R176, R176 ;  /* 0x000000b000b07308 */ /* 0x000fe20000000800 */
[----:B------:R-:W-:Y:S02]  /*176f0*/  WARPGROUP.DEPBAR.LE gsb0, 0x0 ;  /* 0x00008000000079c5 */ /* 0x000fe40000010000 */
[----:B------:R-:W-:Y:S01]  /*17700*/  WARPGROUP.ARRIVE ;  /* 0x00000000000079c5 */ /* 0x000fe20000000000 */
[----:B------:R-:W-:-:S05]  /*17710*/  FMNMX.FTZ R7, R57, R7, !PT ;  /* 0x0000000739077209 */ /* 0x000fca0007810000 */
[----:B------:R-:W0:Y:S01]  /*17720*/  S2R R167, SR_TID.X ;  /* 0x0000000000a77919 */ /* 0x000e220000002100 */
[-CC-:B------:R-:W-:Y:S01]  /*17730*/  FFMA.FTZ R164, R55, R52.reuse, -R85.reuse ;  /* 0x0000003437a47223 */ /* 0x180fe20000010855 */
[----:B------:R-:W-:Y:S01]  /*17740*/  MUFU.EX2 R30, R30 ;  /* 0x0000001e001e7308 */ /* 0x000fe20000000800 */
[----:B------:R-:W-:Y:S01]  /*17750*/  FMNMX.FTZ R7, R63, R7, !PT ;  /* 0x000000073f077209 */ /* 0x000fe20007810000 */
[----:B------:R-:W-:Y:S01]  /*17760*/  HGMMA.64x128x16.F32 R88, R160, gdesc[UR4].tnspB, R88, gsb0 ;  /* 0x41e00004a0587df0 */ /* 0x000fe20008000858 */
[----:B------:R-:W-:Y:S01]  /*17770*/  R2UR UR6, R28 ;  /* 0x000000001c0672ca */ /* 0x000fe200000e0000 */
[-CC-:B------:R-:W-:Y:S01]  /*17780*/  FFMA.FTZ R166, R58, R52.reuse, -R85.reuse ;  /* 0x000000343aa67223 */ /* 0x180fe20000010855 */
[----:B------:R-:W-:Y:S01]  /*17790*/  FMNMX.FTZ R7, R66, R7, !PT ;  /* 0x0000000742077209 */ /* 0x000fe20007810000 */
[-CC-:B------:R-:W-:Y:S01]  /*177a0*/  FFMA.FTZ R55, R73, R52.reuse, -R85.reuse ;  /* 0x0000003449377223 */ /* 0x180fe20000010855 */
[----:B------:R-:W-:Y:S01]  /*177b0*/  R2UR UR7, R29 ;  /* 0x000000001d0772ca */ /* 0x000fe200000e0000 */
[----:B------:R-:W-:Y:S01]  /*177c0*/  MUFU.EX2 R178, R178 ;  /* 0x000000b200b27308 */ /* 0x000fe20000000800 */
[----:B------:R-:W-:Y:S01]  /*177d0*/  FMNMX.FTZ R7, R67, R7, !PT ;  /* 0x0000000743077209 */ /* 0x000fe20007810000 */
[-CC-:B------:R-:W-:Y:S01]  /*177e0*/  FFMA.FTZ R58, R72, R52.reuse, -R85.reuse ;  /* 0x00000034483a7223 */ /* 0x180fe20000010855 */
[----:B------:R-:W-:-:S02]  /*177f0*/  FFMA.FTZ R28, R77, R52, -R85 ;  /* 0x000000344d1c7223 */ /* 0x000fc40000010855 */
[----:B------:R-:W-:-:S03]  /*17800*/  FMNMX.FTZ R7, R70, R7, !PT ;  /* 0x0000000746077209 */ /* 0x000fc60007810000 */
[----:B------:R-:W-:Y:S01]  /*17810*/  MUFU.EX2 R86, R86 ;  /* 0x0000005600567308 */ /* 0x000fe20000000800 */
[----:B------:R-:W-:-:S04]  /*17820*/  FMNMX.FTZ R7, R71, R7, !PT ;  /* 0x0000000747077209 */ /* 0x000fc80007810000 */
[----:B------:R-:W-:-:S03]  /*17830*/  FMNMX.FTZ R7, R74, R7, !PT ;  /* 0x000000074a077209 */ /* 0x000fc60007810000 */
[----:B------:R-:W-:Y:S01]  /*17840*/  MUFU.EX2 R172, R172 ;  /* 0x000000ac00ac7308 */ /* 0x000fe20000000800 */
[----:B------:R-:W-:-:S04]  /*17850*/  FMNMX.FTZ R7, R75, R7, !PT ;  /* 0x000000074b077209 */ /* 0x000fc80007810000 */
[----:B------:R-:W-:Y:S02]  /*17860*/  FMNMX.FTZ R7, R78, R7, !PT ;  /* 0x000000074e077209 */ /* 0x000fe40007810000 */
[----:B0-----:R-:W-:Y:S01]  /*17870*/  SHF.R.U32.HI R167, RZ, 0x7, R167 ;  /* 0x00000007ffa77819 */ /* 0x001fe200000116a7 */
[----:B------:R-:W-:Y:S01]  /*17880*/  MUFU.EX2 R36, R36 ;  /* 0x0000002400247308 */ /* 0x000fe20000000800 */
[----:B------:R-:W-:-:S04]  /*17890*/  FMNMX.FTZ R7, R79, R7, !PT ;  /* 0x000000074f077209 */ /* 0x000fc80007810000 */
[----:B--2---:R-:W-:-:S03]  /*178a0*/  FMNMX.FTZ R7, R81, R7, !PT ;  /* 0x0000000751077209 */ /* 0x004fc60007810000 */
[----:B------:R-:W-:Y:S01]  /*178b0*/  MUFU.EX2 R174, R174 ;  /* 0x000000ae00ae7308 */ /* 0x000fe20000000800 */
[----:B-1----:R-:W-:-:S04]  /*178c0*/  FMNMX.FTZ R7, R82, R7, !PT ;  /* 0x0000000752077209 */ /* 0x002fc80007810000 */
[----:B----4-:R-:W-:-:S03]  /*178d0*/  FMNMX.FTZ R7, R83, R7, !PT ;  /* 0x0000000753077209 */ /* 0x010fc60007810000 */
        /* <DEDUP_REMOVED lines=12> */
[----:B0-----:R-:W-:-:S05]  /*179a0*/  FMNMX.FTZ R11, R11, R7, !PT ;  /* 0x000000070b0b7209 */ /* 0x001fca0007810000 */
[----:B------:R-:W-:Y:S02]  /*179b0*/  FADD.FTZ R7, -R11, R13 ;  /* 0x0000000d0b077221 */ /* 0x000fe40000010100 */
[----:B------:R-:W-:Y:S02]  /*179c0*/  MUFU.EX2 R42, R42 ;  /* 0x0000002a002a7308 */ /* 0x000fe40000000800 */
[----:B------:R-:W-:-:S06]  /*179d0*/  FMUL.FTZ R7, R7, R52 ;  /* 0x0000003407077220 */ /* 0x000fcc0000410000 */
[----:B------:R0:W-:Y:S08]  /*179e0*/  MUFU.EX2 R29, R7 ;  /* 0x00000007001d7308 */ /* 0x0001f00000000800 */
[----:B------:R-:W-:Y:S01]  /*179f0*/  MUFU.EX2 R44, R44 ;  /* 0x0000002c002c7308 */ /* 0x000fe20000000800 */
[----:B0-----:R-:W-:-:S07]  /*17a00*/  IMAD.MOV.U32 R7, RZ, RZ, 0x40000040 ;  /* 0x40000040ff077424 */ /* 0x001fce00078e00ff */
[----:B------:R-:W-:Y:S01]  /*17a10*/  MUFU.EX2 R50, R50 ;  /* 0x0000003200327308 */ /* 0x000fe20000000800 */
[----:B------:R-:W-:Y:S02]  /*17a20*/  WARPGROUP.DEPBAR.LE gsb0, 0x0 ;  /* 0x00008000000079c5 */ /* 0x000fe40000010000 */
[----:B------:R-:W-:Y:S01]  /*17a30*/  WARPGROUP.ARRIVE ;  /* 0x00000000000079c5 */ /* 0x000fe20000000000 */
[-CC-:B------:R-:W-:Y:S01]  /*17a40*/  FFMA.FTZ R160, R60, R52.reuse, -R85.reuse ;  /* 0x000000343ca07223 */ /* 0x180fe20000010855 */
[-C--:B------:R-:W-:Y:S01]  /*17a50*/  FMUL.FTZ R60, R11, R52.reuse ;  /* 0x000000340b3c7220 */ /* 0x080fe20000410000 */
[-C--:B------:R-:W-:Y:S02]  /*17a60*/  FFMA.FTZ R162, R62, R52.reuse, -R85 ;  /* 0x000000343ea27223 */ /* 0x080fe40000010855 */
[----:B------:R-:W-:Y:S01]  /*17a70*/  MUFU.EX2 R26, R26 ;  /* 0x0000001a001a7308 */ /* 0x000fe20000000800 */
[----:B------:R-:W-:Y:S01]  /*17a80*/  HGMMA.64x128x16.F32 R88, R156, gdesc[UR4].tnspB, R88, gsb0 ;  /* 0x41e000049c587df0 */ /* 0x000fe20008000858 */
[----:B------:R-:W-:Y:S01]  /*17a90*/  R2UR UR6, R6 ;  /* 0x00000000060672ca */ /* 0x000fe200000e0000 */
[-CC-:B------:R-:W-:Y:S01]  /*17aa0*/  FFMA.FTZ R181, R8, R52.reuse, -R60.reuse ;  /* 0x0000003408b57223 */ /* 0x180fe2000001083c */
[----:B------:R-:W-:Y:S01]  /*17ab0*/  R2UR UR7, R7 ;  /* 0x00000000070772ca */ /* 0x000fe200000e0000 */
[-CC-:B------:R-:W-:Y:S01]  /*17ac0*/  FFMA.FTZ R8, R20, R52.reuse, -R60.reuse ;  /* 0x0000003414087223 */ /* 0x180fe2000001083c */
[----:B------:R-:W-:Y:S01]  /*17ad0*/  FFMA.FTZ R183, R21, R52, -R60 ;  /* 0x0000003415b77223 */ /* 0x000fe2000001083c */
[----:B------:R-:W-:-:S02]  /*17ae0*/  @!P1 IMAD R7, R22, 0x8, R2 ;  /* 0x0000000816079824 */ /* 0x000fc400078e0202 */
[-CC-:B------:R-:W-:Y:S01]  /*17af0*/  FFMA.FTZ R20, R25, R52.reuse, -R60.reuse ;  /* 0x0000003419147223 */ /* 0x180fe2000001083c */
[----:B------:R-:W0:Y:S01]  /*17b00*/  MUFU.EX2 R181, R181 ;  /* 0x000000b500b57308 */ /* 0x000e220000000800 */
[-CC-:B------:R-:W-:Y:S01]  /*17b10*/  FFMA.FTZ R177, R27, R52.reuse, -R60.reuse ;  /* 0x000000341bb17223 */ /* 0x180fe2000001083c */
[----:B------:R-:W-:Y:S02]  /*17b20*/  @!P1 VIADD R7, R7, 0x28840 ;  /* 0x0002884007079836 */ /* 0x000fe40000000000 */
[-CC-:B------:R-:W-:Y:S01]  /*17b30*/  FFMA.FTZ R173, R37, R52.reuse, -R60.reuse ;  /* 0x0000003425ad7223 */ /* 0x180fe2000001083c */
[-CC-:B------:R-:W-:Y:S01]  /*17b40*/  FFMA.FTZ R179, R33, R52.reuse, -R60.reuse ;  /* 0x0000003421b37223 */ /* 0x180fe2000001083c */
[----:B------:R-:W-:Y:S01]  /*17b50*/  IADD3 R37, -R167, 0xb, RZ ;  /* 0x0000000ba7257810 */ /* 0x000fe20007ffe1ff */
[-CC-:B------:R-:W-:Y:S01]  /*17b60*/  FFMA.FTZ R33, R35, R52.reuse, -R60.reuse ;  /* 0x0000003423217223 */ /* 0x180fe2000001083c */
[-CC-:B------:R-:W-:Y:S01]  /*17b70*/  FFMA.FTZ R21, R31, R52.reuse, -R60.reuse ;  /* 0x000000341f157223 */ /* 0x180fe2000001083c */
[----:B------:R-:W1:Y:S01]  /*17b80*/  MUFU.EX2 R8, R8 ;  /* 0x0000000800087308 */ /* 0x000e620000000800 */
[----:B------:R-:W-:Y:S01]  /*17b90*/  @!P1 PRMT R35, RZ, 0x654, R7 ;  /* 0x00000654ff239816 */ /* 0x000fe20000000007 */
[-C--:B------:R-:W-:Y:S01]  /*17ba0*/  FFMA.FTZ R171, R48, R52.reuse, -R60 ;  /* 0x0000003430ab7223 */ /* 0x080fe2000001083c */
[----:B-----5:R-:W-:Y:S01]  /*17bb0*/  FFMA.FTZ R48, R12, R3, R180 ;  /* 0x000000030c307223 */ /* 0x020fe200000100b4 */
        /* <DEDUP_REMOVED lines=11> */
[--C-:B------:R-:W-:Y:S01]  /*17c70*/  FFMA.FTZ R0, R63, R52, -R60.reuse ;  /* 0x000000343f007223 */ /* 0x100fe2000001083c */
[----:B------:R-:W-:Y:S01]  /*17c80*/  MUFU.EX2 R20, R20 ;  /* 0x0000001400147308 */ /* 0x000fe20000000800 */
[----:B------:R-:W-:Y:S01]  /*17c90*/  F2FP.F16.F32.PACK_AB R180, R9, R180 ;  /* 0x000000b409b4723e */ /* 0x000fe200000000ff */
[-CC-:B------:R-:W-:Y:S01]  /*17ca0*/  FFMA.FTZ R161, R66, R52.reuse, -R60.reuse ;  /* 0x0000003442a17223 */ /* 0x180fe2000001083c */
[-CC-:B------:R-:W-:Y:S01]  /*17cb0*/  FFMA.FTZ R163, R70, R52.reuse, -R60.reuse ;  /* 0x0000003446a37223 */ /* 0x180fe2000001083c */
[-CC-:B------:R-:W-:Y:S01]  /*17cc0*/  FFMA.FTZ R75, R75, R52.reuse, -R60.reuse ;  /* 0x000000344b4b7223 */ /* 0x180fe2000001083c */
[-CC-:B------:R-:W-:Y:S01]  /*17cd0*/  FFMA.FTZ R78, R78, R52.reuse, -R60.reuse ;  /* 0x000000344e4e7223 */ /* 0x180fe2000001083c */
[----:B-1----:R-:W-:Y:S01]  /*17ce0*/  F2FP.F16.F32.PACK_AB R181, R8, R181 ;  /* 0x000000b508b5723e */ /* 0x002fe200000000ff */
[-CC-:B------:R-:W-:Y:S01]  /*17cf0*/  FFMA.FTZ R79, R79, R52.reuse, -R60.reuse ;  /* 0x000000344f4f7223 */ /* 0x180fe2000001083c */
[----:B------:R-:W-:Y:S01]  /*17d00*/  MUFU.EX2 R177, R177 ;  /* 0x000000b100b17308 */ /* 0x000fe20000000800 */
[-CC-:B------:R-:W-:Y:S01]  /*17d10*/  FFMA.FTZ R81, R81, R52.reuse, -R60.reuse ;  /* 0x0000003451517223 */ /* 0x180fe2000001083c */
[-CC-:B------:R-:W-:Y:S01]  /*17d20*/  FFMA.FTZ R82, R82, R52.reuse, -R60.reuse ;  /* 0x0000003452527223 */ /* 0x180fe2000001083c */
[----:B------:R-:W-:-:S05]  /*17d30*/  FFMA.FTZ R83, R83, R52, -R60 ;  /* 0x0000003453537223 */ /* 0x000fca000001083c */
        /* <DEDUP_REMOVED lines=15> */
[----:B------:R-:W-:Y:S01]  /*17e30*/  FFMA.FTZ R157, R74, R52, -R60 ;  /* 0x000000344a9d7223 */ /* 0x000fe2000001083c */
[----:B------:R-:W-:Y:S06]  /*17e40*/  HGMMA.64x128x16.F32 R88, R152, gdesc[UR4].tnspB, R88, gsb0 ;  /* 0x41e0000498587df0 */ /* 0x000fec0008000858 */
        /* <DEDUP_REMOVED lines=11> */
[----:B------:R-:W0:Y:S08]  /*17f00*/  MUFU.EX2 R55, R55 ;  /* 0x0000003700377308 */ /* 0x000e300000000800 */
[----:B------:R-:W1:Y:S08]  /*17f10*/  MUFU.EX2 R79, R79 ;  /* 0x0000004f004f7308 */ /* 0x000e700000000800 */
[----:B------:R-:W-:Y:S01]  /*17f20*/  MUFU.EX2 R56, R56 ;  /* 0x0000003800387308 */ /* 0x000fe20000000800 */
[----:B0-----:R-:W-:-:S07]  /*17f30*/  F2FP.F16.F32.PACK_AB R158, R55, R51 ;  /* 0x00000033379e723e */ /* 0x001fce00000000ff */
[----:B------:R-:W-:Y:S01]  /*17f40*/  MUFU.EX2 R81, R81 ;  /* 0x0000005100517308 */ /* 0x000fe20000000800 */
[----:B-1----:R-:W-:-:S07]  /*17f50*/  F2FP.F16.F32.PACK_AB R159, R79, R78 ;  /* 0x0000004e4f9f723e */ /* 0x002fce00000000ff */
[----:B------:R-:W-:Y:S08]  /*17f60*/  MUFU.EX2 R58, R58 ;  /* 0x0000003a003a7308 */ /* 0x000ff00000000800 */
[----:B------:R-:W-:Y:S08]  /*17f70*/  MUFU.EX2 R82, R82 ;  /* 0x0000005200527308 */ /* 0x000ff00000000800 */
[----:B------:R-:W-:Y:S08]  /*17f80*/  MUFU.EX2 R28, R28 ;  /* 0x0000001c001c7308 */ /* 0x000ff00000000800 */
[----:B------:R-:W0:Y:S01]  /*17f90*/  MUFU.EX2 R13, R80 ;  /* 0x00000050000d7308 */ /* 0x000e220000000800 */
[----:B------:R-:W-:-:S02]  /*17fa0*/  WARPGROUP.DEPBAR.LE gsb0, 0x0 ;  /* 0x00008000000079c5 */ /* 0x000fc40000010000 */
[----:B------:R1:W-:Y:S06]  /*17fb0*/  BAR.ARV R37, 0x100 ;  /* 0x000400250000751d */ /* 0x0003ec0000002000 */
[----:B------:R2:W-:Y:S01]  /*17fc0*/  @!P1 SYNCS.ARRIVE.TRANS64.RED.A1T0 RZ, [R35+URZ], RZ ;  /* 0x000000ff23ff99a7 */ /* 0x0005e2000810043f */
[-C--:B------:R-:W-:Y:S01]  /*17fd0*/  FMUL.FTZ R88, R88, R12.reuse ;  /* 0x0000000c58587220 */ /* 0x080fe20000410000 */
[-C--:B------:R-:W-:Y:S01]  /*17fe0*/  FMUL.FTZ R89, R89, R12.reuse ;  /* 0x0000000c59597220 */ /* 0x080fe20000410000 */
[-C--:B------:R-:W-:Y:S01]  /*17ff0*/  FMUL.FTZ R92, R92, R12.reuse ;  /* 0x0000000c5c5c7220 */ /* 0x080fe20000410000 */
[-C--:B------:R-:W-:Y:S01]  /*18000*/  FMUL.FTZ R93, R93, R12.reuse ;  /* 0x0000000c5d5d7220 */ /* 0x080fe20000410000 */
[----:B------:R-:W-:Y:S01]  /*18010*/  FMUL.FTZ R96, R96, R12 ;  /* 0x0000000c60607220 */ /* 0x000fe20000410000 */
[----:B0-----:R-:W-:Y:S01]  /*18020*/  F2FP.F16.F32.PACK_AB R154, R13, R28 ;  /* 0x0000001c0d9a723e */ /* 0x001fe200000000ff */
[----:B------:R-:W-:Y:S01]  /*18030*/  FMUL.FTZ R97, R97, R12 ;  /* 0x0000000c61617220 */ /* 0x000fe20000410000 */
[----:B--2---:R-:W-:-:S02]  /*18040*/  @!P1 IMAD R35, R15, 0x8, R2 ;  /* 0x000000080f239824 */ /* 0x004fc400078e0202 */
[----:B------:R-:W-:Y:S01]  /*18050*/  FADD.FTZ R15, R9, R48 ;  /* 0x00000030090f7221 */ /* 0x000fe20000010000 */
[----:B------:R-:W-:Y:S01]  /*18060*/  FADD.FTZ R48, R8, R3 ;  /* 0x0000000308307221 */ /* 0x000fe20000010000 */
[----:B------:R-:W-:Y:S01]  /*18070*/  FMUL.FTZ R100, R100, R12 ;  /* 0x0000000c64647220 */ /* 0x000fe20000410000 */
[----:B------:R-:W-:Y:S02]  /*18080*/  @!P1 VIADD R35, R35, 0x28860 ;  /* 0x0002886023239836 */ /* 0x000fe40000000000 */
[----:B------:R-:W-:Y:S01]  /*18090*/  FADD.FTZ R15, R182, R15 ;  /* 0x0000000fb60f7221 */ /* 0x000fe20000010000 */
[----:B------:R-:W-:Y:S01]  /*180a0*/  FADD.FTZ R3, R183, R48 ;  /* 0x00000030b7037221 */ /* 0x000fe20000010000 */
[----:B------:R-:W-:Y:S01]  /*180b0*/  F2FP.F16.F32.PACK_AB R183, R20, R183 ;  /* 0x000000b714b7723e */ /* 0x000fe200000000ff */
[----:B------:R-:W-:Y:S01]  /*180c0*/  MUFU.EX2 R8, R75 ;  /* 0x0000004b00087308 */ /* 0x000fe20000000800 */
[----:B------:R-:W-:Y:S01]  /*180d0*/  FADD.FTZ R15, R24, R15 ;  /* 0x0000000f180f7221 */ /* 0x000fe20000010000 */
[----:B------:R-:W-:Y:S01]  /*180e0*/  FADD.FTZ R48, R20, R3 ;  /* 0x0000000314307221 */ /* 0x000fe20000010000 */
[----:B------:R-:W-:Y:S01]  /*180f0*/  @!P1 PRMT R35, RZ, 0x654, R35 ;  /* 0x00000654ff239816 */ /* 0x000fe20000000023 */
[----:B------:R-:W-:Y:S01]  /*18100*/  FFMA.FTZ R3, R67, R52, -R60 ;  /* 0x0000003443037223 */ /* 0x000fe2000001083c */
[----:B------:R-:W-:Y:S01]  /*18110*/  FADD.FTZ R15, R176, R15 ;  /* 0x0000000fb00f7221 */ /* 0x000fe20000010000 */
[----:B------:R-:W-:Y:S01]  /*18120*/  FADD.FTZ R48, R177, R48 ;  /* 0x00000030b1307221 */ /* 0x000fe20000010000 */
[----:B------:R0:W-:Y:S01]  /*18130*/  @!P1 SYNCS.ARRIVE.TRANS64.RED.A1T0 RZ, [R35+URZ], RZ ;  /* 0x000000ff23ff99a7 */ /* 0x0001e2000810043f */
[-C--:B------:R-:W-:Y:S01]  /*18140*/  FMUL.FTZ R101, R101, R12.reuse ;  /* 0x0000000c65657220 */ /* 0x080fe20000410000 */
[----:B------:R-:W-:Y:S01]  /*18150*/  FADD.FTZ R15, R30, R15 ;  /* 0x0000000f1e0f7221 */ /* 0x000fe20000010000 */
[----:B------:R-:W-:Y:S01]  /*18160*/  FADD.FTZ R48, R21, R48 ;  /* 0x0000003015307221 */ /* 0x000fe20000010000 */
[----:B------:R-:W2:Y:S01]  /*18170*/  MUFU.EX2 R3, R3 ;  /* 0x0000000300037308 */ /* 0x000ea20000000800 */
[-C--:B------:R-:W-:Y:S01]  /*18180*/  FMUL.FTZ R104, R104, R12.reuse ;  /* 0x0000000c68687220 */ /* 0x080fe20000410000 */
[----:B------:R-:W-:Y:S01]  /*18190*/  FMUL.FTZ R105, R105, R12 ;  /* 0x0000000c69697220 */ /* 0x000fe20000410000 */
[----:B------:R-:W-:Y:S01]  /*181a0*/  FADD.FTZ R48, R179, R48 ;  /* 0x00000030b3307221 */ /* 0x000fe20000010000 */
[----:B0-----:R-:W-:Y:S01]  /*181b0*/  FADD.FTZ R35, R178, R15 ;  /* 0x0000000fb2237221 */ /* 0x001fe20000010000 */
[-CC-:B------:R-:W-:Y:S01]  /*181c0*/  FFMA.FTZ R15, R71, R52.reuse, -R60.reuse ;  /* 0x00000034470f7223 */ /* 0x180fe2000001083c */
[----:B------:R-:W-:Y:S01]  /*181d0*/  FFMA.FTZ R60, R84, R52, -R60 ;  /* 0x00000034543c7223 */ /* 0x000fe2000001083c */
[----:B------:R-:W-:Y:S01]  /*181e0*/  FADD.FTZ R48, R33, R48 ;  /* 0x0000003021307221 */ /* 0x000fe20000010000 */
[----:B------:R-:W-:Y:S01]  /*181f0*/  FADD.FTZ R35, R86, R35 ;  /* 0x0000002356237221 */ /* 0x000fe20000010000 */
[-C--:B------:R-:W-:Y:S01]  /*18200*/  FMUL.FTZ R108, R108, R12.reuse ;  /* 0x0000000c6c6c7220 */ /* 0x080fe20000410000 */
[-C--:B------:R-:W-:Y:S01]  /*18210*/  FMUL.FTZ R109, R109, R12.reuse ;  /* 0x0000000c6d6d7220 */ /* 0x080fe20000410000 */
        /* <DEDUP_REMOVED lines=10> */
[----:B------:R-:W-:Y:S01]  /*182c0*/  MUFU.EX2 R60, R60 ;  /* 0x0000003c003c7308 */ /* 0x000fe20000000800 */
        /* <DEDUP_REMOVED lines=15> */
[----:B------:R-:W-:Y:S01]  /*183c0*/  F2FP.F16.F32.PACK_AB R171, R6, R171 ;  /* 0x000000ab06ab723e */ /* 0x000fe200000000ff */
        /* <DEDUP_REMOVED lines=23> */
[----:B--2---:R-:W-:Y:S01]  /*18540*/  F2FP.F16.F32.PACK_AB R161, R3, R161 ;  /* 0x000000a103a1723e */ /* 0x004fe200000000ff */
[----:B------:R-:W-:Y:S01]  /*18550*/  FMUL.FTZ R149, R149, R12 ;  /* 0x0000000c95957220 */ /* 0x000fe20000410000 */
[----:B------:R-:W-:Y:S01]  /*18560*/  FADD.FTZ R20, R3, R20 ;  /* 0x0000001403147221 */ /* 0x000fe20000010000 */
[----:B------:R-:W-:Y:S01]  /*18570*/  FADD.FTZ R35, R44, R35 ;  /* 0x000000232c237221 */ /* 0x000fe20000010000 */
[----:B------:R-:W-:Y:S01]  /*18580*/  F2FP.F16.F32.PACK_AB R182, R24, R182 ;  /* 0x000000b618b6723e */ /* 0x000fe200000000ff */
[----:B------:R-:W-:Y:S01]  /*18590*/  FMUL.FTZ R90, R90, R29 ;  /* 0x0000001d5a5a7220 */ /* 0x000fe20000410000 */
[----:B------:R-:W-:Y:S01]  /*185a0*/  FADD.FTZ R20, R163, R20 ;  /* 0x00000014a3147221 */ /* 0x000fe20000010000 */
[----:B------:R-:W-:Y:S01]  /*185b0*/  FADD.FTZ R35, R162, R35 ;  /* 0x00000023a2237221 */ /* 0x000fe20000010000 */
[----:B0-----:R-:W-:Y:S01]  /*185c0*/  F2FP.F16.F32.PACK_AB R163, R15, R163 ;  /* 0x000000a30fa3723e */ /* 0x001fe200000000ff */
[-C--:B------:R-:W-:Y:S01]  /*185d0*/  FMUL.FTZ R91, R91, R29.reuse ;  /* 0x0000001d5b5b7220 */ /* 0x080fe20000410000 */
[----:B------:R-:W-:Y:S01]  /*185e0*/  FADD.FTZ R20, R15, R20 ;  /* 0x000000140f147221 */ /* 0x000fe20000010000 */
[----:B------:R-:W-:Y:S01]  /*185f0*/  FADD.FTZ R35, R50, R35 ;  /* 0x0000002332237221 */ /* 0x000fe20000010000 */
[----:B------:R-:W-:Y:S01]  /*18600*/  F2FP.F16.F32.PACK_AB R176, R30, R176 ;  /* 0x000000b01eb0723e */ /* 0x000fe200000000ff */
[----:B------:R-:W-:Y:S01]  /*18610*/  FMUL.FTZ R94, R94, R29 ;  /* 0x0000001d5e5e7220 */ /* 0x000fe20000410000 */
[----:B------:R-:W-:Y:S01]  /*18620*/  FADD.FTZ R7, R157, R20 ;  /* 0x000000149d077221 */ /* 0x000fe20000010000 */
[----:B------:R-:W-:Y:S01]  /*18630*/  FADD.FTZ R35, R26, R35 ;  /* 0x000000231a237221 */ /* 0x000fe20000010000 */
[----:B------:R-:W0:Y:S01]  /*18640*/  MUFU.EX2 R20, R83 ;  /* 0x0000005300147308 */ /* 0x000e220000000800 */
        /* <DEDUP_REMOVED lines=21> */
[----:B0-----:R-:W-:Y:S01]  /*187a0*/  FADD.FTZ R7, R20, R7 ;  /* 0x0000000714077221 */ /* 0x001fe20000010000 */
[----:B------:R-:W-:Y:S01]  /*187b0*/  FADD.FTZ R0, R28, R3 ;  /* 0x000000031c007221 */ /* 0x000fe20000010000 */
[----:B------:R-:W-:Y:S01]  /*187c0*/  F2FP.F16.F32.PACK_AB R175, R27, R175 ;  /* 0x000000af1baf723e */ /* 0x000fe200000000ff */
[----:B------:R-:W-:Y:S01]  /*187d0*/  FMUL.FTZ R106, R106, R29 ;  /* 0x0000001d6a6a7220 */ /* 0x000fe20000410000 */
[----:B------:R-:W-:Y:S01]  /*187e0*/  F2FP.F16.F32.PACK_AB R168, R38, R168 ;  /* 0x000000a826a8723e */ /* 0x000fe200000000ff */
[----:B------:R-:W-:Y:S01]  /*187f0*/  FADD.FTZ R3, R13, R0 ;  /* 0x000000000d037221 */ /* 0x000fe20000010000 */
[----:B------:R-:W-:Y:S01]  /*18800*/  F2FP.F16.F32.PACK_AB R169, R31, R169 ;  /* 0x000000a91fa9723e */ /* 0x000fe200000000ff */
[----:B------:R-:W-:Y:S01]  /*18810*/  FADD.FTZ R0, R60, R7 ;  /* 0x000000073c007221 */ /* 0x000fe20000010000 */
[----:B------:R-:W-:Y:S01]  /*18820*/  F2FP.F16.F32.PACK_AB R170, R40, R170 ;  /* 0x000000aa28aa723e */ /* 0x000fe200000000ff */
[-C--:B------:R-:W-:Y:S01]  /*18830*/  FMUL.FTZ R107, R107, R29.reuse ;  /* 0x0000001d6b6b7220 */ /* 0x080fe20000410000 */
        /* <DEDUP_REMOVED lines=32> */
[----:B------:R-:W-:Y:S02]  /*18a40*/  IMAD.MOV.U32 R13, RZ, RZ, R11 ;  /* 0x000000ffff0d7224 */ /* 0x000fe400078e000b */
[----:B------:R-:W-:Y:S01]  /*18a50*/  IMAD.MOV.U32 R12, RZ, RZ, R10 ;  /* 0x000000ffff0c7224 */ /* 0x000fe200078e000a */
[----:B-1----:R-:W-:Y:S06]  /*18a60*/  @P2 BRA `(.L_x_1705) ;  /* 0xffffffd4009c2947 */ /* 0x002fec000383ffff */
.L_x_1695:
[----:B------:R-:W-:-:S13]  /*18a70*/  ISETP.GE.AND P2, PT, R4, R195, PT ;  /* 0x000000c30400720c */ /* 0x000fda0003f46270 */
[----:B------:R-:W-:Y:S05]  /*18a80*/  @!P2 BRA `(.L_x_1706) ;  /* 0x000000380088a947 */ /* 0x000fea0003800000 */
[----:B------:R-:W-:Y:S02]  /*18a90*/  IMAD.MOV.U32 R12, RZ, RZ, R11 ;  /* 0x000000ffff0c7224 */ /* 0x000fe400078e000b */
[----:B------:R-:W-:Y:S02]  /*18aa0*/  IMAD.MOV.U32 R13, RZ, RZ, R10 ;  /* 0x000000ffff0d7224 */ /* 0x000fe400078e000a */
[----:B------:R-:W-:Y:S02]  /*18ab0*/  IMAD.MOV.U32 R6, RZ, RZ, R186 ;  /* 0x000000ffff067224 */ /* 0x000fe400078e00ba */
[----:B------:R-:W-:-:S07]  /*18ac0*/  IMAD.MOV.U32 R14, RZ, RZ, R22 ;  /* 0x000000ffff0e7224 */ /* 0x000fce00078e0016 */
.L_x_1724:
        /* <DEDUP_REMOVED lines=10> */
.L_x_1708:
[----:B------:R-:W-:Y:S02]  /*18b70*/  LEA R7, R22, R2, 0x3 ;  /* 0x0000000216077211 */ /* 0x000fe400078e18ff */
[----:B------:R-:W-:-:S04]  /*18b80*/  SHF.L.U32 R8, R186, 0x1f, RZ ;  /* 0x0000001fba087819 */ /* 0x000fc800000006ff */
[----:B------:R0:W1:Y:S01]  /*18b90*/  SYNCS.PHASECHK.TRANS64.TRYWAIT P3, [R7+URZ+0x28830], R8 ;  /* 0x02883008070075a7 */ /* 0x000062000806017f */
[----:B------:R-:W-:Y:S05]  /*18ba0*/  @!P0 BRA `(.L_x_1709) ;  /* 0x0000000000048947 */ /* 0x000fea0003800000 */
[----:B------:R-:W-:Y:S01]  /*18bb0*/  BPT.TRAP 0x1 ;  /* 0x000000040000795c */ /* 0x000fe20000300000 */
.L_x_1709:
[----:B------:R-:W-:Y:S04]  /*18bc0*/  BSSY B0, `(.L_x_1707) ;  /* 0x0000004000007945 */ /* 0x000fe80003800000 */
[----:B-1----:R-:W-:Y:S05]  /*18bd0*/  @P3 BRA `(.L_x_1710) ;  /* 0x0000000000083947 */ /* 0x002fea0003800000 */
[----:B------:R-:W1:Y:S02]  /*18be0*/  SYNCS.PHASECHK.TRANS64.TRYWAIT P3, [R7+URZ+0x28830], R8 ;  /* 0x02883008070075a7 */ /* 0x000e64000806017f */
[----:B-1----:R-:W-:Y:S05]  /*18bf0*/  @!P3 BRA `(.L_x_1711) ;  /* 0x0000011000fcb947 */ /* 0x002fea0003800000 */
.L_x_1710:
[----:B------:R-:W-:Y:S05]  /*18c00*/  BSYNC B0 ;  /* 0x0000000000007941 */ /* 0x000fea0003800000 */
.L_x_1707:
[----:B01----:R-:W0:Y:S01]  /*18c10*/  S2R R7, SR_TID.X ;  /* 0x0000000000077919 */ /* 0x003e220000002100 */
[----:B------:R-:W-:Y:S05]  /*18c20*/  WARPSYNC.ALL ;  /* 0x0000000000007948 */ /* 0x000fea0003800000 */
[----:B------:R-:W-:Y:S01]  /*18c30*/  IMAD R8, R22, 0x800, R5 ;  /* 0x0000080016087824 */ /* 0x000fe200078e0205 */
[----:B------:R-:W-:Y:S01]  /*18c40*/  MOV R11, 0x40000040 ;  /* 0x40000040000b7802 */ /* 0x000fe20000000f00 */
[----:B------:R-:W-:Y:S02]  /*18c50*/  IMAD.MOV.U32 R9, RZ, RZ, 0x40000040 ;  /* 0x40000040ff097424 */ /* 0x000fe400078e00ff */
[C---:B------:R-:W-:Y:S01]  /*18c60*/  VIADD R24, R8.reuse, 0x4 ;  /* 0x0000000408187836 */ /* 0x040fe20000000000 */
[C---:B------:R-:W-:Y:S01]  /*18c70*/  R2UR UR14, R8.reuse ;  /* 0x00000000080e72ca */ /* 0x040fe200000e0000 */
[----:B------:R-:W-:Y:S01]  /*18c80*/  IMAD.MOV.U32 R25, RZ, RZ, 0x40000040 ;  /* 0x40000040ff197424 */ /* 0x000fe200078e00ff */
[----:B------:R-:W-:Y:S01]  /*18c90*/  R2UR UR15, R9 ;  /* 0x00000000090f72ca */ /* 0x000fe200000e0000 */
[----:B------:R-:W-:Y:S01]  /*18ca0*/  VIADD R20, R8, 0x2 ;  /* 0x0000000208147836 */ /* 0x000fe20000000000 */
[----:B------:R-:W-:Y:S01]  /*18cb0*/  R2UR UR6, R24 ;  /* 0x00000000180672ca */ /* 0x000fe200000e0000 */
[C---:B------:R-:W-:Y:S01]  /*18cc0*/  VIADD R24, R8.reuse, 0x404 ;  /* 0x0000040408187836 */ /* 0x040fe20000000000 */
[C---:B------:R-:W-:Y:S01]  /*18cd0*/  R2UR UR7, R25.reuse ;  /* 0x00000000190772ca */ /* 0x040fe200000e0000 */
[----:B------:R-:W-:Y:S01]  /*18ce0*/  IMAD.MOV.U32 R21, RZ, RZ, 0x40000040 ;  /* 0x40000040ff157424 */ /* 0x000fe200078e00ff */
[----:B------:R-:W-:Y:S01]  /*18cf0*/  R2UR UR31, R25 ;  /* 0x00000000191f72ca */ /* 0x000fe200000e0000 */
[----:B------:R-:W-:Y:S01]  /*18d00*/  VIADD R10, R8, 0x6 ;  /* 0x00000006080a7836 */ /* 0x000fe20000000000 */
[----:B------:R-:W-:-:S02]  /*18d10*/  R2UR UR30, R24 ;  /* 0x00000000181e72ca */ /* 0x000fc400000e0000 */
[----:B------:R-:W-:Y:S01]  /*18d20*/  R2UR UR10, R20 ;  /* 0x00000000140a72ca */ /* 0x000fe200000e0000 */
[----:B------:R-:W-:Y:S01]  /*18d30*/  VIADD R20, R8, 0x400 ;  /* 0x0000040008147836 */ /* 0x000fe20000000000 */
[----:B------:R-:W-:Y:S02]  /*18d40*/  R2UR UR11, R21 ;  /* 0x00000000150b72ca */ /* 0x000fe400000e0000 */
[----:B------:R-:W-:Y:S01]  /*18d50*/  R2UR UR18, R10 ;  /* 0x000000000a1272ca */ /* 0x000fe200000e0000 */
[C---:B------:R-:W-:Y:S01]  /*18d60*/  VIADD R10, R8.reuse, 0x402 ;  /* 0x00000402080a7836 */ /* 0x040fe20000000000 */
[----:B------:R-:W-:Y:S01]  /*18d70*/  R2UR UR19, R11 ;  /* 0x000000000b1372ca */ /* 0x000fe200000e0000 */
[----:B------:R-:W-:Y:S01]  /*18d80*/  VIADD R8, R8, 0x406 ;  /* 0x0000040608087836 */ /* 0x000fe20000000000 */
[----:B------:R-:W-:Y:S02]  /*18d90*/  R2UR UR22, R20 ;  /* 0x00000000141672ca */ /* 0x000fe400000e0000 */
[----:B0-----:R-:W-:-:S02]  /*18da0*/  SHF.R.U32.HI R7, RZ, 0x7, R7 ;  /* 0x00000007ff077819 */ /* 0x001fc40000011607 */
[----:B------:R-:W-:Y:S02]  /*18db0*/  R2UR UR23, R21 ;  /* 0x00000000151772ca */ /* 0x000fe400000e0000 */
[----:B------:R-:W-:Y:S01]  /*18dc0*/  R2UR UR26, R10 ;  /* 0x000000000a1a72ca */ /* 0x000fe200000e0000 */
[----:B------:R-:W-:Y:S01]  /*18dd0*/  VIADD R7, R7, 0x8 ;  /* 0x0000000807077836 */ /* 0x000fe20000000000 */
[----:B------:R-:W-:Y:S02]  /*18de0*/  R2UR UR27, R11 ;  /* 0x000000000b1b72ca */ /* 0x000fe400000e0000 */
[----:B------:R-:W-:Y:S02]  /*18df0*/  R2UR UR34, R8 ;  /* 0x00000000082272ca */ /* 0x000fe400000e0000 */
[----:B------:R0:W-:Y:S01]  /*18e00*/  BAR.SYNC.DEFER_BLOCKING R7, 0x100 ;  /* 0x000400070000751d */ /* 0x0001e20000010000 */
[----:B------:R-:W-:-:S05]  /*18e10*/  R2UR UR35, R9 ;  /* 0x00000000092372ca */ /* 0x000fca00000e0000 */
        /* <DEDUP_REMOVED lines=27> */
.L_x_1713:
[----:B------:R-:W-:Y:S01]  /*18fd0*/  SHF.L.U32 R6, R6, 0x1f, RZ ;  /* 0x0000001f06067819 */ /* 0x000fe200000006ff */
[----:B------:R-:W-:-:S04]  /*18fe0*/  IMAD R7, R14, 0x8, R2 ;  /* 0x000000080e077824 */ /* 0x000fc800078e0202 */
[----:B------:R0:W1:Y:S01]  /*18ff0*/  SYNCS.PHASECHK.TRANS64.TRYWAIT P2, [R7+URZ+0x28850], R6 ;  /* 0x02885006070075a7 */ /* 0x000062000804017f */
[----:B------:R-:W-:Y:S05]  /*19000*/  @!P0 BRA `(.L_x_1714) ;  /* 0x0000000000048947 */ /* 0x000fea0003800000 */
[----:B------:R-:W-:Y:S01]  /*19010*/  BPT.TRAP 0x1 ;  /* 0x000000040000795c */ /* 0x000fe20000300000 */
.L_x_1714:
[----:B-1----:R-:W-:Y:S05]  /*19020*/  @P2 BRA `(.L_x_1712) ;  /* 0x0000000000082947 */ /* 0x002fea0003800000 */
[----:B------:R-:W1:Y:S02]  /*19030*/  SYNCS.PHASECHK.TRANS64.TRYWAIT P2, [R7+URZ+0x28850], R6 ;  /* 0x02885006070075a7 */ /* 0x000e64000804017f */
[----:B-1----:R-:W-:Y:S05]  /*19040*/  @!P2 BRA `(.L_x_1715) ;  /* 0x0000010c00fca947 */ /* 0x002fea0003800000 */
.L_x_1712:
[----:B01----:R-:W-:Y:S01]  /*19050*/  VIADD R6, R2, 0x400 ;  /* 0x0000040002067836 */ /* 0x003fe20000000000 */
[----:B------:R-:W-:Y:S05]  /*19060*/  WARPSYNC.ALL ;  /* 0x0000000000007948 */ /* 0x000fea0003800000 */
[----:B------:R-:W-:Y:S01]  /*19070*/  SHF.R.U32.HI R6, RZ, 0x4, R6 ;  /* 0x00000004ff067819 */ /* 0x000fe20000011606 */
[----:B------:R-:W-:Y:S01]  /*19080*/  IMAD.MOV.U32 R7, RZ, RZ, 0x40000040 ;  /* 0x40000040ff077424 */ /* 0x000fe200078e00ff */
[----:B------:R-:W-:Y:S01]  /*19090*/  WARPGROUP.ARRIVE ;  /* 0x00000000000079c5 */ /* 0x000fe20000000000 */
[----:B------:R-:W-:Y:S01]  /*190a0*/  IMAD.MOV.U32 R9, RZ, RZ, 0x40000040 ;  /* 0x40000040ff097424 */ /* 0x000fe200078e00ff */
[----:B------:R-:W-:Y:S01]  /*190b0*/  LOP3.LUT R6, R6, 0x3fff, RZ, 0xc0, !PT ;  /* 0x00003fff06067812 */ /* 0x000fe200078ec0ff */
[----:B------:R-:W-:Y:S01]  /*190c0*/  FMUL.FTZ R11, R26, UR46 ;  /* 0x0000002e1a0b7c20 */ /* 0x000fe20008410000 */
[----:B------:R-:W-:Y:S01]  /*190d0*/  R2UR UR7, R7 ;  /* 0x00000000070772ca */ /* 0x000fe200000e0000 */
[----:B------:R-:W-:Y:S01]  /*190e0*/  IMAD.MOV.U32 R7, RZ, RZ, 0x40000040 ;  /* 0x40000040ff077424 */ /* 0x000fe200078e00ff */
[----:B------:R-:W-:Y:S01]  /*190f0*/  LOP3.LUT R6, R6, 0x4000000, RZ, 0xfc, !PT ;  /* 0x0400000006067812 */ /* 0x000fe200078efcff */
[----:B------:R-:W-:Y:S01]  /*19100*/  FMUL.FTZ R26, R31, UR46 ;  /* 0x0000002e1f1a7c20 */ /* 0x000fe20008410000 */
[----:B------:R-:W-:Y:S01]  /*19110*/  FMUL.FTZ R31, R38, UR46 ;  /* 0x0000002e261f7c20 */ /* 0x000fe20008410000 */
[----:B------:R-:W-:Y:S01]  /*19120*/  FMUL.FTZ R38, R41, UR46 ;  /* 0x0000002e29267c20 */ /* 0x000fe20008410000 */
[----:B------:R-:W-:Y:S01]  /*19130*/  FMUL.FTZ R41, R44, UR46 ;  /* 0x0000002e2c297c20 */ /* 0x000fe20008410000 */
[----:B------:R-:W-:-:S02]  /*19140*/  IMAD R6, R14, 0x800, R6 ;  /* 0x000008000e067824 */ /* 0x000fc400078e0206 */
[----:B------:R-:W-:Y:S01]  /*19150*/  FMUL.FTZ R44, R51, UR46 ;  /* 0x0000002e332c7c20 */ /* 0x000fe20008410000 */
[----:B------:R-:W-:Y:S01]  /*19160*/  FMUL.FTZ R51, R58, UR46 ;  /* 0x0000002e3a337c20 */ /* 0x000fe20008410000 */
[----:B------:R-:W-:Y:S01]  /*19170*/  FMUL.FTZ R58, R67, UR46 ;  /* 0x0000002e433a7c20 */ /* 0x000fe20008410000 */
[C---:B------:R-:W-:Y:S01]  /*19180*/  VIADD R8, R6.reuse, 0x80 ;  /* 0x0000008006087836 */ /* 0x040fe20000000000 */
[----:B------:R-:W-:Y:S01]  /*19190*/  R2UR UR6, R6 ;  /* 0x00000000060672ca */ /* 0x000fe200000e0000 */
        /* <DEDUP_REMOVED lines=14> */
[----:B------:R-:W-:Y:S01]  /*19280*/  FMUL.FTZ R20, R27, UR46 ;  /* 0x0000002e1b147c20 */ /* 0x000fe20008410000 */
[----:B------:R-:W-:Y:S01]  /*19290*/  R2UR UR7, R9 ;  /* 0x00000000090772ca */ /* 0x000fe200000e0000 */
[----:B------:R-:W-:Y:S01]  /*192a0*/  IMAD.MOV.U32 R9, RZ, RZ, 0x40000040 ;  /* 0x40000040ff097424 */ /* 0x000fe200078e00ff */
[----:B------:R-:W-:Y:S01]  /*192b0*/  IADD3 R8, R6, 0x100, RZ ;  /* 0x0000010006087810 */ /* 0x000fe20007ffe0ff */
        /* <DEDUP_REMOVED lines=49> */
[----:B------:R-:W5:Y:S01]  /*195d0*/  S2R R183, SR_TID.X ;  /* 0x0000000000b77919 */ /* 0x000f620000002100 */
        /* <DEDUP_REMOVED lines=8> */
[----:B------:R-:W0:Y:S01]  /*19660*/  MUFU.TANH R37, R37 ;  /* 0x0000002500257308 */ /* 0x000e220000002400 */
[----:B-----5:R-:W-:-:S07]  /*19670*/  SHF.R.U32.HI R183, RZ, 0x7, R183 ;  /* 0x00000007ffb77819 */ /* 0x020fce00000116b7 */
        /* <DEDUP_REMOVED lines=51> */
[----:B------:R-:W-:-:S02]  /*199b0*/  WARPGROUP.DEPBAR.LE gsb0, 0x0 ;  /* 0x00008000000079c5 */ /* 0x000fc40000010000 */
[----:B------:R-:W-:-:S06]  /*199c0*/  WARPGROUP.ARRIVE ;  /* 0x00000000000079c5 */ /* 0x000fcc0000000000 */
[----:B------:R-:W-:Y:S01]  /*199d0*/  HGMMA.64x128x16.F32 R88, R164, gdesc[UR4].tnspB, R88, gsb0 ;  /* 0x41e00004a4587df0 */ /* 0x000fe20008000858 */
[----:B------:R-:W-:Y:S01]  /*199e0*/  R2UR UR6, R8 ;  /* 0x00000000080672ca */ /* 0x000fe200000e0000 */
[C---:B------:R-:W-:Y:S01]  /*199f0*/  VIADD R8, R6.reuse, 0x300 ;  /* 0x0000030006087836 */ /* 0x040fe20000000000 */
[----:B------:R-:W-:Y:S01]  /*19a00*/  R2UR UR7, R9 ;  /* 0x00000000090772ca */ /* 0x000fe200000e0000 */
[----:B------:R-:W-:Y:S01]  /*19a10*/  IMAD.MOV.U32 R9, RZ, RZ, 0x40000040 ;  /* 0x40000040ff097424 */ /* 0x000fe200078e00ff */
[----:B------:R-:W-:Y:S01]  /*19a20*/  IADD3 R6, R6, 0x380, RZ ;  /* 0x0000038006067810 */ /* 0x000fe20007ffe0ff */
[----:B------:R-:W-:Y:S02]  /*19a30*/  WARPGROUP.DEPBAR.LE gsb0, 0x0 ;  /* 0x00008000000079c5 */ /* 0x000fe40000010000 */
[----:B------:R-:W-:-:S08]  /*19a40*/  WARPGROUP.ARRIVE ;  /* 0x00000000000079c5 */ /* 0x000fd00000000000 */
        /* <DEDUP_REMOVED lines=12> */
[----:B------:R-:W-:Y:S01]  /*19b10*/  IMAD.SHL.U32 R79, R4, 0x80, RZ ;  /* 0x00000080044f7824 */ /* 0x000fe200078e00ff */
[----:B------:R-:W0:Y:S04]  /*19b20*/  MUFU.TANH R8, R8 ;  /* 0x0000000800087308 */ /* 0x000e280000002400 */
[----:B------:R-:W-:-:S04]  /*19b30*/  IADD3 R84, -R188, 0x1, -R79 ;  /* 0x00000001bc547810 */ /* 0x000fc80007ffe94f */
[----:B------:R-:W0:Y:S01]  /*19b40*/  MUFU.TANH R9, R9 ;  /* 0x0000000900097308 */ /* 0x000e220000002400 */
[----:B------:R-:W-:-:S05]  /*19b50*/  IADD3 R84, -R187, R84, R189 ;  /* 0x00000054bb547210 */ /* 0x000fca0007ffe1bd */
[----:B------:R-:W-:Y:S02]  /*19b60*/  VIADD R86, R84, UR50 ;  /* 0x0000003254567c36 */ /* 0x000fe40008000000 */
        /* <DEDUP_REMOVED lines=12> */
[----:B------:R-:W5:Y:S08]  /*19c30*/  @P4 LDC R6, c[0x0][0x450] ;  /* 0x00011400ff064b82 */ /* 0x000f700000000800 */
[----:B------:R-:W1:Y:S02]  /*19c40*/  @P4 LDC R7, c[0x0][0x44c] ;  /* 0x00011300ff074b82 */ /* 0x000e640000000800 */
[----:B-1----:R-:W-:-:S05]  /*19c50*/  @P4 IMAD.HI.U32 R7, R80, R7, RZ ;  /* 0x0000000750074227 */ /* 0x002fca00078e00ff */
[----:B-----5:R-:W-:Y:S01]  /*19c60*/  @P4 SHF.R.U32.HI R80, RZ, R6, R7 ;  /* 0x00000006ff504219 */ /* 0x020fe20000011607 */
[----:B------:R-:W-:-:S04]  /*19c70*/  @!P1 IMAD R7, R22, 0x8, R2 ;  /* 0x0000000816079824 */ /* 0x000fc800078e0202 */
[----:B------:R-:W-:Y:S01]  /*19c80*/  @!P1 VIADD R76, R7, 0x28840 ;  /* 0x00028840074c9836 */ /* 0x000fe20000000000 */
[----:B------:R-:W-:Y:S01]  /*19c90*/  IADD3 R7, -R183, 0xb, RZ ;  /* 0x0000000bb7077810 */ /* 0x000fe20007ffe1ff */
[----:B------:R-:W1:Y:S03]  /*19ca0*/  SHFL.IDX PT, R6, R80, RZ, 0x1c1f ;  /* 0x001c1fff50067589 */ /* 0x000e6600000e0000 */
[----:B------:R-:W-:Y:S01]  /*19cb0*/  @!P1 PRMT R76, RZ, 0x654, R76 ;  /* 0x00000654ff4c9816 */ /* 0x000fe2000000004c */
[----:B------:R-:W-:Y:S02]  /*19cc0*/  WARPGROUP.DEPBAR.LE gsb0, 0x0 ;  /* 0x00008000000079c5 */ /* 0x000fe40000010000 */
[----:B------:R-:W-:-:S06]  /*19cd0*/  WARPGROUP.ARRIVE ;  /* 0x00000000000079c5 */ /* 0x000fcc0000000000 */
[----:B------:R-:W-:Y:S03]  /*19ce0*/  HGMMA.64x128x16.F32 R88, R152, gdesc[UR4].tnspB, R88, gsb0 ;  /* 0x41e0000498587df0 */ /* 0x000fe60008000858 */
[----:B------:R-:W-:Y:S02]  /*19cf0*/  WARPGROUP.DEPBAR.LE gsb0, 0x0 ;  /* 0x00008000000079c5 */ /* 0x000fe40000010000 */
[----:B------:R0:W-:Y:S06]  /*19d00*/  BAR.ARV R7, 0x100 ;  /* 0x000400070000751d */ /* 0x0001ec0000002000 */
[----:B------:R5:W-:Y:S02]  /*19d10*/  @!P1 SYNCS.ARRIVE.TRANS64.RED.A1T0 RZ, [R76+URZ], RZ ;  /* 0x000000ff4cff99a7 */ /* 0x000be4000810043f */
[----:B-----5:R-:W-:Y:S01]  /*19d20*/  FMUL.FTZ R76, R87, UR46 ;  /* 0x0000002e574c7c20 */ /* 0x020fe20008410000 */
[----:B------:R-:W-:-:S02]  /*19d30*/  VIADD R87, R84, UR45 ;  /* 0x0000002d54577c36 */ /* 0x000fc40008000000 */
[--C-:B-1----:R-:W-:Y:S02]  /*19d40*/  IMAD.IADD R84, R86, 0x1, R6.reuse ;  /* 0x0000000156547824 */ /* 0x102fe400078e0206 */
[----:B------:R-:W-:Y:S01]  /*19d50*/  IMAD.IADD R85, R87, 0x1, R6 ;  /* 0x0000000157557824 */ /* 0x000fe200078e0206 */
[----:B------:R-:W1:Y:S01]  /*19d60*/  MUFU.TANH R76, R76 ;  /* 0x0000004c004c7308 */ /* 0x000e620000002400 */
[----:B0-234-:R-:W-:Y:S05]  /*19d70*/  @!P5 BRA `(.L_x_1716) ;  /* 0x000000000058d947 */ /* 0x01dfea0003800000 */
        /* <DEDUP_REMOVED lines=12> */
.L_x_1718:
[----:B------:R-:W-:-:S05]  /*19e40*/  IMAD.U32 R152, RZ, RZ, UR43 ;  /* 0x0000002bff987e24 */ /* 0x000fca000f8e00ff */
[----:B------:R-:W-:-:S13]  /*19e50*/  ISETP.NE.AND P2, PT, R152, 0x1, PT ;  /* 0x000000019800780c */ /* 0x000fda0003f45270 */
[----:B------:R-:W0:Y:S02]  /*19e60*/  @P2 LDC.64 R6, c[0x0][0x9e8] ;  /* 0x00027a00ff062b82 */ /* 0x000e240000000a00 */
[----:B0-----:R-:W-:-:S05]  /*19e70*/  @P2 IMAD.HI.U32 R6, R83, R6, RZ ;  /* 0x0000000653062227 */ /* 0x001fca00078e00ff */
[----:B------:R-:W-:-:S07]  /*19e80*/  @P2 SHF.R.U32.HI R83, RZ, R7, R6 ;  /* 0x00000007ff532219 */ /* 0x000fce0000011606 */
.L_x_1719:
[----:B------:R-:W-:Y:S05]  /*19e90*/  BSYNC B0 ;  /* 0x0000000000007941 */ /* 0x000fea0003800000 */
.L_x_1717:
[----:B------:R-:W-:-:S04]  /*19ea0*/  IMAD R83, R83, R152, -R79 ;  /* 0x0000009853537224 */ /* 0x000fc800078e0a4f */
[----:B------:R-:W-:-:S05]  /*19eb0*/  IMAD.IADD R83, R83, 0x1, -R188 ;  /* 0x0000000153537824 */ /* 0x000fca00078e0abc */
[----:B------:R-:W-:Y:S02]  /*19ec0*/  VIADDMNMX R85, R83, R152, R85, PT ;  /* 0x0000009853557246 */ /* 0x000fe40003800155 */
[----:B------:R-:W-:-:S07]  /*19ed0*/  VIMNMX R84, R84, R83, !PT ;  /* 0x0000005354547248 */ /* 0x000fce0007fe0100 */
.L_x_1716:
[----:B------:R-:W-:-:S04]  /*19ee0*/  ISETP.GT.AND P2, PT, R4, -0x1, PT ;  /* 0xffffffff0400780c */ /* 0x000fc80003f44270 */
[----:B------:R-:W-:-:S04]  /*19ef0*/  ISETP.GT.AND P3, PT, R84, RZ, P2 ;  /* 0x000000ff5400720c */ /* 0x000fc80001764270 */
[----:B------:R-:W-:-:S04]  /*19f00*/  ISETP.LT.OR P3, PT, R85, 0x1, P3 ;  /* 0x000000015500780c */ /* 0x000fc80001f61670 */
[----:B------:R-:W-:Y:S02]  /*19f10*/  FSEL R83, R10, -INF , !P3 ;  /* 0xff8000000a537808 */ /* 0x000fe40005800000 */
[----:B------:R-:W-:Y:S01]  /*19f20*/  ISETP.GT.AND P3, PT, R84, 0x1, P2 ;  /* 0x000000015400780c */ /* 0x000fe20001764270 */
[----:B------:R-:W0:Y:S03]  /*19f30*/  SHFL.IDX PT, R10, R80, 0x1, 0x1c1f ;  /* 0x003c1f00500a7f89 */ /* 0x000e2600000e0000 */
[----:B------:R-:W-:-:S04]  /*19f40*/  ISETP.LT.OR P3, PT, R85, 0x2, P3 ;  /* 0x000000025500780c */ /* 0x000fc80001f61670 */
[----:B------:R-:W-:Y:S02]  /*19f50*/  FSEL R15, R15, -INF , !P3 ;  /* 0xff8000000f0f7808 */ /* 0x000fe40005800000 */
[----:B------:R-:W-:-:S04]  /*19f60*/  ISETP.GT.AND P3, PT, R84, 0x8, P2 ;  /* 0x000000085400780c */ /* 0x000fc80001764270 */
[----:B------:R-:W-:-:S04]  /*19f70*/  ISETP.LT.OR P3, PT, R85, 0x9, P3 ;  /* 0x000000095500780c */ /* 0x000fc80001f61670 */
[----:B------:R-:W-:Y:S02]  /*19f80*/  FSEL R21, R21, -INF , !P3 ;  /* 0xff80000015157808 */ /* 0x000fe40005800000 */
[----:B------:R-:W-:-:S04]  /*19f90*/  ISETP.GT.AND P3, PT, R84, 0x9, P2 ;  /* 0x000000095400780c */ /* 0x000fc80001764270 */
[----:B------:R-:W-:Y:S01]  /*19fa0*/  ISETP.LT.OR P3, PT, R85, 0xa, P3 ;  /* 0x0000000a5500780c */ /* 0x000fe20001f61670 */
[--C-:B0-----:R-:W-:Y:S02]  /*19fb0*/  IMAD.IADD R87, R87, 0x1, R10.reuse ;  /* 0x0000000157577824 */ /* 0x101fe400078e020a */
[----:B------:R-:W-:Y:S01]  /*19fc0*/  IMAD.IADD R86, R86, 0x1, R10 ;  /* 0x0000000156567824 */ /* 0x000fe200078e020a */
        /* <DEDUP_REMOVED lines=98> */
.L_x_1722:
[----:B------:R-:W-:-:S05]  /*1a5f0*/  IMAD.U32 R80, RZ, RZ, UR43 ;  /* 0x0000002bff507e24 */ /* 0x000fca000f8e00ff */
[----:B------:R-:W-:-:S13]  /*1a600*/  ISETP.NE.AND P3, PT, R80, 0x1, PT ;  /* 0x000000015000780c */ /* 0x000fda0003f65270 */
[----:B------:R-:W0:Y:S02]  /*1a610*/  @P3 LDC.64 R6, c[0x0][0x9e8] ;  /* 0x00027a00ff063b82 */ /* 0x000e240000000a00 */
[----:B0-----:R-:W-:-:S05]  /*1a620*/  @P3 IMAD.HI.U32 R6, R10, R6, RZ ;  /* 0x000000060a063227 */ /* 0x001fca00078e00ff */
[----:B------:R-:W-:-:S07]  /*1a630*/  @P3 SHF.R.U32.HI R10, RZ, R7, R6 ;  /* 0x00000007ff0a3219 */ /* 0x000fce0000011606 */
.L_x_1723:
[----:B------:R-:W-:Y:S05]  /*1a640*/  BSYNC B0 ;  /* 0x0000000000007941 */ /* 0x000fea0003800000 */
.L_x_1721:
[----:B------:R-:W-:-:S04]  /*1a650*/  IMAD R79, R10, R80, -R79 ;  /* 0x000000500a4f7224 */ /* 0x000fc800078e0a4f */
[----:B------:R-:W-:-:S05]  /*1a660*/  IMAD.IADD R79, R79, 0x1, -R188 ;  /* 0x000000014f4f7824 */ /* 0x000fca00078e0abc */
[----:B------:R-:W-:Y:S02]  /*1a670*/  VIADDMNMX R87, R79, R80, R87, PT ;  /* 0x000000504f577246 */ /* 0x000fe40003800157 */
[----:B------:R-:W-:-:S07]  /*1a680*/  VIMNMX R86, R86, R79, !PT ;  /* 0x0000004f56567248 */ /* 0x000fce0007fe0100 */
.L_x_1720:
        /* <DEDUP_REMOVED lines=12> */
[C---:B------:R-:W-:Y:S02]  /*1a750*/  ISETP.LT.OR P3, PT, R87.reuse, 0xa, P3 ;  /* 0x0000000a5700780c */ /* 0x040fe40001f61670 */
        /* <DEDUP_REMOVED lines=68> */
[----:B------:R-:W0:Y:S03]  /*1aba0*/  SHFL.BFLY PT, R10, R7, 0x2, 0x1f ;  /* 0x0c401f00070a7f89 */ /* 0x000e2600000e0000 */
[----:B------:R-:W-:-:S04]  /*1abb0*/  ISETP.LT.OR P3, PT, R87, 0x42, P3 ;  /* 0x000000425700780c */ /* 0x000fc80001f61670 */
[----:B------:R-:W-:Y:S02]  /*1abc0*/  FSEL R6, R52, -INF , !P3 ;  /* 0xff80000034067808 */ /* 0x000fe40005800000 */
[----:B------:R-:W-:Y:S01]  /*1abd0*/  ISETP.GT.AND P3, PT, R86, 0x48, P2 ;  /* 0x000000485600780c */ /* 0x000fe20001764270 */
[----:B------:R-:W2:Y:S03]  /*1abe0*/  LDC R52, c[0x0][0x988] ;  /* 0x00026200ff347b82 */ /* 0x000ea60000000800 */
        /* <DEDUP_REMOVED lines=45> */
[----:B------:R-:W-:Y:S01]  /*1aec0*/  FSEL R7, R11, -INF , !P3 ;  /* 0xff8000000b077808 */ /* 0x000fe20005800000 */
[C---:B--2---:R-:W-:Y:S01]  /*1aed0*/  FMUL.FTZ R11, R10.reuse, R52 ;  /* 0x000000340a0b7220 */ /* 0x044fe20000410000 */
[----:B------:R-:W-:-:S02]  /*1aee0*/  FSETP.NEU.FTZ.AND P3, PT, R10, -INF , PT ;  /* 0xff8000000a00780b */ /* 0x000fc40003f7d000 */
[----:B-1----:R-:W-:Y:S02]  /*1aef0*/  FSEL R76, R76, -INF , !P2 ;  /* 0xff8000004c4c7808 */ /* 0x002fe40005000000 */
[----:B------:R-:W-:-:S05]  /*1af00*/  FSEL R11, R11, RZ, P3 ;  /* 0x000000ff0b0b7208 */ /* 0x000fca0001800000 */
[--C-:B------:R-:W-:Y:S01]  /*1af10*/  FFMA.FTZ R176, R29, R52, -R11.reuse ;  /* 0x000000341db07223 */ /* 0x100fe2000001080b */
        /* <DEDUP_REMOVED lines=36> */
[----:B------:R-:W-:Y:S03]  /*1b160*/  MUFU.EX2 R15, R15 ;  /* 0x0000000f000f7308 */ /* 0x000fe60000000800 */
[----:B------:R-:W-:-:S04]  /*1b170*/  FMNMX.FTZ R32, R40, R33, !PT ;  /* 0x0000002128207209 */ /* 0x000fc80007810000 */
[----:B------:R-:W-:Y:S01]  /*1b180*/  FMNMX.FTZ R33, R43, R32, !PT ;  /* 0x000000202b217209 */ /* 0x000fe20007810000 */
[----:B------:R0:W-:Y:S03]  /*1b190*/  MUFU.EX2 R30, R37 ;  /* 0x00000025001e7308 */ /* 0x0001e60000000800 */
[----:B------:R-:W-:-:S04]  /*1b1a0*/  FMNMX.FTZ R32, R44, R33, !PT ;  /* 0x000000212c207209 */ /* 0x000fc80007810000 */
[----:B------:R-:W-:Y:S01]  /*1b1b0*/  FMNMX.FTZ R33, R47, R32, !PT ;  /* 0x000000202f217209 */ /* 0x000fe20007810000 */
[----:B------:R-:W-:Y:S03]  /*1b1c0*/  MUFU.EX2 R182, R182 ;  /* 0x000000b600b67308 */ /* 0x000fe60000000800 */
[----:B------:R-:W-:-:S04]  /*1b1d0*/  FMNMX.FTZ R38, R48, R33, !PT ;  /* 0x0000002130267209 */ /* 0x000fc80007810000 */
[----:B------:R-:W-:Y:S01]  /*1b1e0*/  FMNMX.FTZ R33, R51, R38, !PT ;  /* 0x0000002633217209 */ /* 0x000fe20007810000 */
[----:B------:R-:W-:Y:S03]  /*1b1f0*/  MUFU.EX2 R32, R42 ;  /* 0x0000002a00207308 */ /* 0x000fe60000000800 */
[----:B------:R-:W-:Y:S01]  /*1b200*/  FMNMX.FTZ R38, R6, R33, !PT ;  /* 0x0000002106267209 */ /* 0x000fe20007810000 */
[-CC-:B------:R-:W-:Y:S01]  /*1b210*/  FFMA.FTZ R33, R46, R52.reuse, -R11.reuse ;  /* 0x000000342e217223 */ /* 0x180fe2000001080b */
[----:B------:R-:W-:Y:S02]  /*1b220*/  FFMA.FTZ R46, R78, R52, -R11 ;  /* 0x000000344e2e7223 */ /* 0x000fe4000001080b */
[----:B0-----:R-:W-:Y:S01]  /*1b230*/  FMNMX.FTZ R37, R53, R38, !PT ;  /* 0x0000002635257209 */ /* 0x001fe20007810000 */
[----:B------:R-:W-:Y:S03]  /*1b240*/  MUFU.EX2 R21, R21 ;  /* 0x0000001500157308 */ /* 0x000fe60000000800 */
[----:B------:R-:W-:-:S04]  /*1b250*/  FMNMX.FTZ R38, R54, R37, !PT ;  /* 0x0000002536267209 */ /* 0x000fc80007810000 */
[----:B------:R-:W-:Y:S01]  /*1b260*/  FMNMX.FTZ R37, R57, R38, !PT ;  /* 0x0000002639257209 */ /* 0x000fe20007810000 */
[----:B------:R-:W-:Y:S03]  /*1b270*/  MUFU.EX2 R176, R176 ;  /* 0x000000b000b07308 */ /* 0x000fe60000000800 */
[----:B------:R-:W-:Y:S01]  /*1b280*/  FMNMX.FTZ R38, R58, R37, !PT ;  /* 0x000000253a267209 */ /* 0x000fe20007810000 */
[----:B------:R-:W-:-:S03]  /*1b290*/  FFMA.FTZ R37, R50, R52, -R11 ;  /* 0x0000003432257223 */ /* 0x000fc6000001080b */
        /* <DEDUP_REMOVED lines=10> */
[----:B------:R0:W-:Y:S01]  /*1b340*/  MUFU.EX2 R8, R45 ;  /* 0x0000002d00087308 */ /* 0x0001e20000000800 */
[----:B------:R-:W-:Y:S02]  /*1b350*/  FFMA.FTZ R9, R56, R52, -R11 ;  /* 0x0000003438097223 */ /* 0x000fe4000001080b */
[----:B------:R-:W-:-:S04]  /*1b360*/  FMNMX.FTZ R38, R73, R38, !PT ;  /* 0x0000002649267209 */ /* 0x000fc80007810000 */
[----:B------:R-:W-:Y:S01]  /*1b370*/  FMNMX.FTZ R41, R77, R38, !PT ;  /* 0x000000264d297209 */ /* 0x000fe20007810000 */
[-CC-:B------:R-:W-:Y:S01]  /*1b380*/  FFMA.FTZ R38, R60, R52.reuse, -R11.reuse ;  /* 0x000000343c267223 */ /* 0x180fe2000001080b */
[-CC-:B0-----:R-:W-:Y:S01]  /*1b390*/  FFMA.FTZ R45, R72, R52.reuse, -R11.reuse ;  /* 0x00000034482d7223 */ /* 0x181fe2000001080b */
[----:B------:R-:W-:Y:S01]  /*1b3a0*/  MUFU.EX2 R172, R172 ;  /* 0x000000ac00ac7308 */ /* 0x000fe20000000800 */
[----:B------:R-:W-:Y:S01]  /*1b3b0*/  FMNMX.FTZ R42, R76, R41, !PT ;  /* 0x000000294c2a7209 */ /* 0x000fe20007810000 */
[----:B------:R-:W-:-:S04]  /*1b3c0*/  FFMA.FTZ R41, R64, R52, -R11 ;  /* 0x0000003440297223 */ /* 0x000fc8000001080b */
        /* <DEDUP_REMOVED lines=10> */
[----:B0-----:R-:W-:-:S02]  /*1b470*/  FMNMX.FTZ R11, R49, R50, !PT ;  /* 0x00000032310b7209 */ /* 0x001fc40007810000 */
[----:B------:R-:W-:Y:S02]  /*1b480*/  FSEL R50, R10, RZ, P3 ;  /* 0x000000ff0a327208 */ /* 0x000fe40001800000 */
[C---:B------:R-:W-:Y:S01]  /*1b490*/  FSETP.NEU.FTZ.AND P2, PT, R11.reuse, -INF , PT ;  /* 0xff8000000b00780b */ /* 0x040fe20003f5d000 */
[-C--:B------:R-:W-:Y:S02]  /*1b4a0*/  FMUL.FTZ R55, R11, R52.reuse ;  /* 0x000000340b377220 */ /* 0x080fe40000410000 */
[----:B------:R-:W-:Y:S01]  /*1b4b0*/  MUFU.EX2 R9, R9 ;  /* 0x0000000900097308 */ /* 0x000fe20000000800 */
[----:B------:R-:W-:Y:S02]  /*1b4c0*/  FADD.FTZ R13, -R50, R13 ;  /* 0x0000000d320d7221 */ /* 0x000fe40000010100 */
[----:B------:R-:W-:Y:S02]  /*1b4d0*/  FSEL R55, R55, RZ, P2 ;  /* 0x000000ff37377208 */ /* 0x000fe40001000000 */
[----:B------:R-:W-:-:S03]  /*1b4e0*/  FMUL.FTZ R13, R13, R52 ;  /* 0x000000340d0d7220 */ /* 0x000fc60000410000 */
        /* <DEDUP_REMOVED lines=9> */
[----:B------:R-:W-:Y:S02]  /*1b580*/  @!P1 IMAD R26, R14, 0x8, R2 ;  /* 0x000000080e1a9824 */ /* 0x000fe400078e0202 */
[-CC-:B------:R-:W-:Y:S01]  /*1b590*/  FFMA.FTZ R14, R34, R52.reuse, -R55.reuse ;  /* 0x00000034220e7223 */ /* 0x180fe20000010837 */
[-CC-:B------:R-:W-:Y:S01]  /*1b5a0*/  FFMA.FTZ R173, R35, R52.reuse, -R55.reuse ;  /* 0x0000003423ad7223 */ /* 0x180fe20000010837 */
[-CC-:B------:R-:W-:Y:S01]  /*1b5b0*/  FFMA.FTZ R36, R36, R52.reuse, -R55.reuse ;  /* 0x0000003424247223 */ /* 0x180fe20000010837 */
[-CC-:B------:R-:W-:Y:S01]  /*1b5c0*/  FFMA.FTZ R175, R39, R52.reuse, -R55.reuse ;  /* 0x0000003427af7223 */ /* 0x180fe20000010837 */
[----:B------:R-:W-:Y:S01]  /*1b5d0*/  @!P1 IADD3 R26, R26, 0x28860, RZ ;  /* 0x000288601a1a9810 */ /* 0x000fe20007ffe0ff */
[-CC-:B------:R-:W-:Y:S01]  /*1b5e0*/  FFMA.FTZ R169, R43, R52.reuse, -R55.reuse ;  /* 0x000000342ba97223 */ /* 0x180fe20000010837 */
[----:B------:R-:W-:Y:S01]  /*1b5f0*/  MUFU.EX2 R181, R181 ;  /* 0x000000b500b57308 */ /* 0x000fe20000000800 */
[-CC-:B------:R-:W-:Y:S01]  /*1b600*/  FFMA.FTZ R44, R44, R52.reuse, -R55.reuse ;  /* 0x000000342c2c7223 */ /* 0x180fe20000010837 */
[----:B------:R-:W-:Y:S01]  /*1b610*/  @!P1 PRMT R26, RZ, 0x654, R26 ;  /* 0x00000654ff1a9816 */ /* 0x000fe2000000001a */
[-CC-:B------:R-:W-:Y:S01]  /*1b620*/  FFMA.FTZ R171, R47, R52.reuse, -R55.reuse ;  /* 0x000000342fab7223 */ /* 0x180fe20000010837 */
[-CC-:B------:R-:W-:Y:S01]  /*1b630*/  FFMA.FTZ R48, R48, R52.reuse, -R55.reuse ;  /* 0x0000003430307223 */ /* 0x180fe20000010837 */
[-CC-:B------:R-:W-:Y:S01]  /*1b640*/  FFMA.FTZ R51, R51, R52.reuse, -R55.reuse ;  /* 0x0000003433337223 */ /* 0x180fe20000010837 */
[----:B------:R1:W-:Y:S01]  /*1b650*/  @!P1 SYNCS.ARRIVE.TRANS64.RED.A1T0 RZ, [R26+URZ], RZ ;  /* 0x000000ff1aff99a7 */ /* 0x0003e2000810043f */
[-CC-:B------:R-:W-:Y:S01]  /*1b660*/  FFMA.FTZ R53, R53, R52.reuse, -R55.reuse ;  /* 0x0000003435357223 */ /* 0x180fe20000010837 */
[----:B------:R-:W-:Y:S01]  /*1b670*/  MUFU.EX2 R7, R7 ;  /* 0x0000000700077308 */ /* 0x000fe20000000800 */
[----:B0-----:R-:W-:Y:S01]  /*1b680*/  FFMA.FTZ R27, R13, R3, R180 ;  /* 0x000000030d1b7223 */ /* 0x001fe200000100b4 */
[--C-:B------:R-:W-:Y:S01]  /*1b690*/  FFMA.FTZ R3, R6, R52, -R55.reuse ;  /* 0x0000003406037223 */ /* 0x100fe20000010837 */
[C---:B------:R-:W-:Y:S01]  /*1b6a0*/  F2FP.F16.F32.PACK_AB R180, R15.reuse, R180 ;  /* 0x000000b40fb4723e */ /* 0x040fe200000000ff */
[-C--:B------:R-:W-:Y:S01]  /*1b6b0*/  FFMA.FTZ R54, R54, R52.reuse, -R55 ;  /* 0x0000003436367223 */ /* 0x080fe20000010837 */
[----:B------:R-:W-:Y:S01]  /*1b6c0*/  FADD.FTZ R27, R15, R27 ;  /* 0x0000001b0f1b7221 */ /* 0x000fe20000010000 */
[-CC-:B-1----:R-:W-:Y:S01]  /*1b6d0*/  FFMA.FTZ R26, R40, R52.reuse, -R55.reuse ;  /* 0x00000034281a7223 */ /* 0x182fe20000010837 */
[----:B------:R-:W-:Y:S01]  /*1b6e0*/  FFMA.FTZ R57, R57, R52, -R55 ;  /* 0x0000003439397223 */ /* 0x000fe20000010837 */
[----:B------:R-:W-:Y:S01]  /*1b6f0*/  MUFU.EX2 R183, R183 ;  /* 0x000000b700b77308 */ /* 0x000fe20000000800 */
[----:B------:R-:W-:Y:S01]  /*1b700*/  FADD.FTZ R28, R182, R27 ;  /* 0x0000001bb61c7221 */ /* 0x000fe20000010000 */
[----:B------:R-:W-:Y:S01]  /*1b710*/  F2FP.F16.F32.PACK_AB R182, R21, R182 ;  /* 0x000000b615b6723e */ /* 0x000fe200000000ff */
[-CC-:B------:R-:W-:Y:S01]  /*1b720*/  FFMA.FTZ R58, R58, R52.reuse, -R55.reuse ;  /* 0x000000343a3a7223 */ /* 0x180fe20000010837 */
[-CC-:B------:R-:W-:Y:S01]  /*1b730*/  FFMA.FTZ R61, R61, R52.reuse, -R55.reuse ;  /* 0x000000343d3d7223 */ /* 0x180fe20000010837 */
[----:B------:R-:W-:Y:S01]  /*1b740*/  FADD.FTZ R27, R21, R28 ;  /* 0x0000001c151b7221 */ /* 0x000fe20000010000 */
[----:B------:R-:W-:Y:S01]  /*1b750*/  FSEL R21, R11, RZ, P2 ;  /* 0x000000ff0b157208 */ /* 0x000fe20001000000 */
[----:B------:R-:W-:Y:S01]  /*1b760*/  FFMA.FTZ R62, R62, R52, -R55 ;  /* 0x000000343e3e7223 */ /* 0x000fe20000010837 */
[----:B------:R-:W-:Y:S01]  /*1b770*/  MUFU.EX2 R38, R38 ;  /* 0x0000002600267308 */ /* 0x000fe20000000800 */
[----:B------:R-:W-:Y:S01]  /*1b780*/  FADD.FTZ R27, R176, R27 ;  /* 0x0000001bb01b7221 */ /* 0x000fe20000010000 */
[----:B------:R-:W-:Y:S01]  /*1b790*/  F2FP.F16.F32.PACK_AB R176, R24, R176 ;  /* 0x000000b018b0723e */ /* 0x000fe200000000ff */
[----:B------:R-:W-:Y:S01]  /*1b7a0*/  FADD.FTZ R21, -R21, R12 ;  /* 0x0000000c15157221 */ /* 0x000fe20000010100 */
[-C--:B------:R-:W-:Y:S01]  /*1b7b0*/  FFMA.FTZ R66, R66, R52.reuse, -R55 ;  /* 0x0000003442427223 */ /* 0x080fe20000010837 */
[----:B------:R-:W-:Y:S01]  /*1b7c0*/  FADD.FTZ R27, R24, R27 ;  /* 0x0000001b181b7221 */ /* 0x000fe20000010000 */
[-C--:B------:R-:W-:Y:S01]  /*1b7d0*/  FFMA.FTZ R67, R67, R52.reuse, -R55 ;  /* 0x0000003443437223 */ /* 0x080fe20000010837 */
[-C--:B------:R-:W-:Y:S01]  /*1b7e0*/  FMUL.FTZ R12, R21, R52.reuse ;  /* 0x00000034150c7220 */ /* 0x080fe20000410000 */
[----:B------:R-:W-:Y:S01]  /*1b7f0*/  MUFU.EX2 R20, R20 ;  /* 0x0000001400147308 */ /* 0x000fe20000000800 */
[----:B------:R-:W-:Y:S01]  /*1b800*/  FADD.FTZ R28, R178, R27 ;  /* 0x0000001bb21c7221 */ /* 0x000fe20000010000 */
[-CC-:B------:R-:W-:Y:S01]  /*1b810*/  FFMA.FTZ R69, R69, R52.reuse, -R55.reuse ;  /* 0x0000003445457223 */ /* 0x180fe20000010837 */
[-CC-:B------:R-:W-:Y:S01]  /*1b820*/  FFMA.FTZ R70, R70, R52.reuse, -R55.reuse ;  /* 0x0000003446467223 */ /* 0x180fe20000010837 */
[-CC-:B------:R-:W-:Y:S01]  /*1b830*/  FFMA.FTZ R74, R74, R52.reuse, -R55.reuse ;  /* 0x000000344a4a7223 */ /* 0x180fe20000010837 */
[----:B------:R-:W-:Y:S01]  /*1b840*/  FADD.FTZ R27, R29, R28 ;  /* 0x0000001c1d1b7221 */ /* 0x000fe20000010000 */
[-CC-:B------:R-:W-:Y:S01]  /*1b850*/  FFMA.FTZ R73, R73, R52.reuse, -R55.reuse ;  /* 0x0000003449497223 */ /* 0x180fe20000010837 */
[-C--:B------:R-:W-:Y:S01]  /*1b860*/  FFMA.FTZ R77, R77, R52.reuse, -R55 ;  /* 0x000000344d4d7223 */ /* 0x080fe20000010837 */
[----:B------:R-:W0:Y:S01]  /*1b870*/  MUFU.EX2 R12, R12 ;  /* 0x0000000c000c7308 */ /* 0x000e220000000800 */
[----:B------:R-:W-:Y:S01]  /*1b880*/  FADD.FTZ R27, R172, R27 ;  /* 0x0000001bac1b7221 */ /* 0x000fe20000010000 */
[----:B------:R-:W-:Y:S01]  /*1b890*/  FFMA.FTZ R55, R76, R52, -R55 ;  /* 0x000000344c377223 */ /* 0x000fe20000010837 */
[----:B------:R-:W-:Y:S01]  /*1b8a0*/  ISETP.GT.AND P2, PT, R4, R195, PT ;  /* 0x000000c30400720c */ /* 0x000fe20003f44270 */
        /* <DEDUP_REMOVED lines=15> */
[----:B------:R-:W-:Y:S01]  /*1b9a0*/  F2FP.F16.F32.PACK_AB R181, R7, R181 ;  /* 0x000000b507b5723e */ /* 0x000fe200000000ff */
[-C--:B------:R-:W-:Y:S01]  /*1b9b0*/  FMUL.FTZ R104, R104, R13.reuse ;  /* 0x0000000d68687220 */ /* 0x080fe20000410000 */
[----:B------:R-:W-:Y:S01]  /*1b9c0*/  FADD.FTZ R21, R33, R28 ;  /* 0x0000001c21157221 */ /* 0x000fe20000010000 */
[----:B------:R-:W-:Y:S01]  /*1b9d0*/  FADD.FTZ R0, R7, R0 ;  /* 0x0000000007007221 */ /* 0x000fe20000010000 */
[-C--:B------:R-:W-:Y:S01]  /*1b9e0*/  FMUL.FTZ R105, R105, R13.reuse ;  /* 0x0000000d69697220 */ /* 0x080fe20000410000 */
        /* <DEDUP_REMOVED lines=10> */
[----:B------:R-:W-:Y:S01]  /*1ba90*/  F2FP.F16.F32.PACK_AB R164, R8, R164 ;  /* 0x000000a408a4723e */ /* 0x000fe200000000ff */
[-C--:B------:R-:W-:Y:S01]  /*1baa0*/  FMUL.FTZ R117, R117, R13.reuse ;  /* 0x0000000d75757220 */ /* 0x080fe20000410000 */
[-C--:B------:R-:W-:Y:S01]  /*1bab0*/  FMUL.FTZ R120, R120, R13.reuse ;  /* 0x0000000d78787220 */ /* 0x080fe20000410000 */
[----:B------:R-:W-:Y:S01]  /*1bac0*/  FADD.FTZ R21, R8, R21 ;  /* 0x0000001508157221 */ /* 0x000fe20000010000 */
[-C--:B------:R-:W-:Y:S01]  /*1bad0*/  FMUL.FTZ R121, R121, R13.reuse ;  /* 0x0000000d79797220 */ /* 0x080fe20000410000 */
[-C--:B------:R-:W-:Y:S01]  /*1bae0*/  FMUL.FTZ R124, R124, R13.reuse ;  /* 0x0000000d7c7c7220 */ /* 0x080fe20000410000 */
[----:B------:R-:W3:Y:S01]  /*1baf0*/  MUFU.EX2 R156, R156 ;  /* 0x0000009c009c7308 */ /* 0x000ee20000000800 */
[----:B------:R-:W-:Y:S01]  /*1bb00*/  FADD.FTZ R24, R166, R21 ;  /* 0x00000015a6187221 */ /* 0x000fe20000010000 */
[----:B------:R-:W-:Y:S01]  /*1bb10*/  F2FP.F16.F32.PACK_AB R166, R9, R166 ;  /* 0x000000a609a6723e */ /* 0x000fe200000000ff */
[-C--:B------:R-:W-:Y:S01]  /*1bb20*/  FMUL.FTZ R125, R125, R13.reuse ;  /* 0x0000000d7d7d7220 */ /* 0x080fe20000410000 */
[-C--:B------:R-:W-:Y:S01]  /*1bb30*/  FMUL.FTZ R128, R128, R13.reuse ;  /* 0x0000000d80807220 */ /* 0x080fe20000410000 */
[----:B------:R-:W-:Y:S01]  /*1bb40*/  FADD.FTZ R21, R9, R24 ;  /* 0x0000001809157221 */ /* 0x000fe20000010000 */
[-C--:B------:R-:W-:Y:S01]  /*1bb50*/  FMUL.FTZ R129, R129, R13.reuse ;  /* 0x0000000d81817220 */ /* 0x080fe20000410000 */
        /* <DEDUP_REMOVED lines=10> */
[----:B-1----:R-:W-:Y:S01]  /*1bc00*/  FADD.FTZ R24, R162, R27 ;  /* 0x0000001ba2187221 */ /* 0x002fe20000010000 */
[----:B--2---:R-:W-:Y:S01]  /*1bc10*/  FADD.FTZ R0, R177, R0 ;  /* 0x00000000b1007221 */ /* 0x004fe20000010000 */
[-C--:B------:R-:W-:Y:S01]  /*1bc20*/  FMUL.FTZ R140, R140, R13.reuse ;  /* 0x0000000d8c8c7220 */ /* 0x080fe20000410000 */
[-C--:B------:R-:W-:Y:S01]  /*1bc30*/  FMUL.FTZ R141, R141, R13.reuse ;  /* 0x0000000d8d8d7220 */ /* 0x080fe20000410000 */
[-C--:B------:R-:W-:Y:S01]  /*1bc40*/  FMUL.FTZ R144, R144, R13.reuse ;  /* 0x0000000d90907220 */ /* 0x080fe20000410000 */
[----:B0-----:R-:W-:Y:S01]  /*1bc50*/  FADD.FTZ R0, R25, R0 ;  /* 0x0000000019007221 */ /* 0x001fe20000010000 */
[-C--:B------:R-:W-:Y:S01]  /*1bc60*/  FMUL.FTZ R145, R145, R13.reuse ;  /* 0x0000000d91917220 */ /* 0x080fe20000410000 */
[----:B------:R-:W0:Y:S01]  /*1bc70*/  MUFU.EX2 R173, R173 ;  /* 0x000000ad00ad7308 */ /* 0x000e220000000800 */
[-C--:B------:R-:W-:Y:S01]  /*1bc80*/  FMUL.FTZ R148, R148, R13.reuse ;  /* 0x0000000d94947220 */ /* 0x080fe20000410000 */
[----:B------:R-:W-:Y:S01]  /*1bc90*/  FMUL.FTZ R149, R149, R13 ;  /* 0x0000000d95957220 */ /* 0x000fe20000410000 */
[-C--:B------:R-:W-:Y:S01]  /*1bca0*/  FMUL.FTZ R90, R90, R12.reuse ;  /* 0x0000000c5a5a7220 */ /* 0x080fe20000410000 */
[-C--:B------:R-:W-:Y:S01]  /*1bcb0*/  FMUL.FTZ R91, R91, R12.reuse ;  /* 0x0000000c5b5b7220 */ /* 0x080fe20000410000 */
[-C--:B------:R-:W-:Y:S01]  /*1bcc0*/  FMUL.FTZ R94, R94, R12.reuse ;  /* 0x0000000c5e5e7220 */ /* 0x080fe20000410000 */
[-C--:B------:R-:W-:Y:S01]  /*1bcd0*/  FMUL.FTZ R95, R95, R12.reuse ;  /* 0x0000000c5f5f7220 */ /* 0x080fe20000410000 */
[-C--:B------:R-:W-:Y:S01]  /*1bce0*/  FMUL.FTZ R98, R98, R12.reuse ;  /* 0x0000000c62627220 */ /* 0x080fe20000410000 */
[----:B------:R1:W-:Y:S01]  /*1bcf0*/  MUFU.EX2 R165, R3 ;  /* 0x0000000300a57308 */ /* 0x0003e20000000800 */
[-C--:B------:R-:W-:Y:S01]  /*1bd00*/  FMUL.FTZ R99, R99, R12.reuse ;  /* 0x0000000c63637220 */ /* 0x080fe20000410000 */
        /* <DEDUP_REMOVED lines=11> */
[----:B---3--:R-:W-:Y:S01]  /*1bdc0*/  FADD.FTZ R21, R156, R3 ;  /* 0x000000039c157221 */ /* 0x008fe20000010000 */
[----:B----4-:R-:W-:Y:S01]  /*1bdd0*/  FADD.FTZ R3, R179, R0 ;  /* 0x00000000b3037221 */ /* 0x010fe20000010000 */
[C---:B-----5:R-:W-:Y:S01]  /*1bde0*/  F2FP.F16.F32.PACK_AB R179, R14.reuse, R179 ;  /* 0x000000b30eb3723e */ /* 0x060fe200000000ff */
[----:B------:R-:W1:Y:S01]  /*1bdf0*/  MUFU.EX2 R175, R175 ;  /* 0x000000af00af7308 */ /* 0x000e620000000800 */
[-C--:B------:R-:W-:Y:S01]  /*1be00*/  FMUL.FTZ R119, R119, R12.reuse ;  /* 0x0000000c77777220 */ /* 0x080fe20000410000 */
[----:B------:R-:W-:Y:S01]  /*1be10*/  FADD.FTZ R0, R14, R3 ;  /* 0x000000030e007221 */ /* 0x000fe20000010000 */
[-C--:B------:R-:W-:Y:S01]  /*1be20*/  FMUL.FTZ R122, R122, R12.reuse ;  /* 0x0000000c7a7a7220 */ /* 0x080fe20000410000 */
[-C--:B------:R-:W-:Y:S01]  /*1be30*/  FMUL.FTZ R123, R123, R12.reuse ;  /* 0x0000000c7b7b7220 */ /* 0x080fe20000410000 */
[-C--:B------:R-:W-:Y:S01]  /*1be40*/  FMUL.FTZ R126, R126, R12.reuse ;  /* 0x0000000c7e7e7220 */ /* 0x080fe20000410000 */
[----:B0-----:R-:W-:Y:S01]  /*1be50*/  FADD.FTZ R3, R173, R0 ;  /* 0x00000000ad037221 */ /* 0x001fe20000010000 */
[-C--:B------:R-:W-:Y:S01]  /*1be60*/  FMUL.FTZ R127, R127, R12.reuse ;  /* 0x0000000c7f7f7220 */ /* 0x080fe20000410000 */
[----:B------:R-:W0:Y:S01]  /*1be70*/  MUFU.EX2 R26, R26 ;  /* 0x0000001a001a7308 */ /* 0x000e220000000800 */
[C---:B--2---:R-:W-:Y:S01]  /*1be80*/  F2FP.F16.F32.PACK_AB R173, R6.reuse, R173 ;  /* 0x000000ad06ad723e */ /* 0x044fe200000000ff */
[----:B------:R-:W-:Y:S01]  /*1be90*/  FADD.FTZ R0, R6, R3 ;  /* 0x0000000306007221 */ /* 0x000fe20000010000 */
        /* <DEDUP_REMOVED lines=15> */
[----:B------:R-:W-:Y:S01]  /*1bf90*/  FMUL.FTZ R151, R151, R12 ;  /* 0x0000000c97977220 */ /* 0x000fe20000410000 */
[----:B------:R-:W-:Y:S01]  /*1bfa0*/  F2FP.F16.F32.PACK_AB R178, R29, R178 ;  /* 0x000000b21db2723e */ /* 0x000fe200000000ff */
[----:B------:R-:W-:Y:S01]  /*1bfb0*/  VIADD R4, R4, 0xffffffff ;  /* 0xffffffff04047836 */ /* 0x000fe20000000000 */
[----:B------:R-:W-:Y:S01]  /*1bfc0*/  F2FP.F16.F32.PACK_AB R172, R30, R172 ;  /* 0x000000ac1eac723e */ /* 0x000fe200000000ff */
[----:B------:R-:W-:Y:S01]  /*1bfd0*/  IMAD.MOV.U32 R6, RZ, RZ, R186 ;  /* 0x000000ffff067224 */ /* 0x000fe200078e00ba */
[----:B------:R-:W-:Y:S01]  /*1bfe0*/  F2FP.F16.F32.PACK_AB R174, R32, R174 ;  /* 0x000000ae20ae723e */ /* 0x000fe200000000ff */
[----:B------:R-:W0:Y:S01]  /*1bff0*/  MUFU.EX2 R171, R171 ;  /* 0x000000ab00ab7308 */ /* 0x000e220000000800 */
[----:B--2---:R-:W-:Y:S01]  /*1c000*/  FADD.FTZ R0, R169, R0 ;  /* 0x00000000a9007221 */ /* 0x004fe20000010000 */
[----:B------:R-:W-:Y:S01]  /*1c010*/  F2FP.F16.F32.PACK_AB R168, R33, R168 ;  /* 0x000000a821a8723e */ /* 0x000fe200000000ff */
[----:B------:R-:W-:Y:S01]  /*1c020*/  IMAD.MOV.U32 R14, RZ, RZ, R22 ;  /* 0x000000ffff0e7224 */ /* 0x000fe200078e0016 */
[----:B------:R-:W-:Y:S01]  /*1c030*/  F2FP.F16.F32.PACK_AB R170, R37, R170 ;  /* 0x000000aa25aa723e */ /* 0x000fe200000000ff */
[----:B------:R-:W-:Y:S01]  /*1c040*/  IMAD.MOV.U32 R13, RZ, RZ, R10 ;  /* 0x000000ffff0d7224 */ /* 0x000fe200078e000a */
[----:B------:R-:W-:Y:S01]  /*1c050*/  F2FP.F16.F32.PACK_AB R160, R38, R160 ;  /* 0x000000a026a0723e */ /* 0x000fe200000000ff */
[----:B------:R-:W-:Y:S01]  /*1c060*/  IMAD.MOV.U32 R12, RZ, RZ, R11 ;  /* 0x000000ffff0c7224 */ /* 0x000fe200078e000b */
[----:B------:R-:W2:Y:S01]  /*1c070*/  MUFU.EX2 R48, R48 ;  /* 0x0000003000307308 */ /* 0x000ea20000000800 */
[----:B-1----:R-:W-:Y:S01]  /*1c080*/  FADD.FTZ R0, R15, R0 ;  /* 0x000000000f007221 */ /* 0x002fe20000010000 */
[----:B------:R-:W-:-:S02]  /*1c090*/  F2FP.F16.F32.PACK_AB R162, R41, R162 ;  /* 0x000000a229a2723e */ /* 0x000fc400000000ff */
[----:B------:R-:W-:Y:S02]  /*1c0a0*/  F2FP.F16.F32.PACK_AB R183, R20, R183 ;  /* 0x000000b714b7723e */ /* 0x000fe400000000ff */
[----:B------:R-:W-:Y:S02]  /*1c0b0*/  F2FP.F16.F32.PACK_AB R177, R25, R177 ;  /* 0x000000b119b1723e */ /* 0x000fe400000000ff */
[----:B------:R-:W1:Y:S01]  /*1c0c0*/  MUFU.EX2 R51, R51 ;  /* 0x0000003300337308 */ /* 0x000e620000000800 */
[----:B0-----:R-:W-:Y:S01]  /*1c0d0*/  FADD.FTZ R9, R171, R0 ;  /* 0x00000000ab097221 */ /* 0x001fe20000010000 */
[----:B------:R-:W-:Y:S02]  /*1c0e0*/  F2FP.F16.F32.PACK_AB R175, R26, R175 ;  /* 0x000000af1aaf723e */ /* 0x000fe400000000ff */
[----:B------:R-:W-:-:S04]  /*1c0f0*/  F2FP.F16.F32.PACK_AB R169, R15, R169 ;  /* 0x000000a90fa9723e */ /* 0x000fc800000000ff */
[----:B------:R-:W0:Y:S01]  /*1c100*/  MUFU.EX2 R53, R53 ;  /* 0x0000003500357308 */ /* 0x000e220000000800 */
[C---:B--2---:R-:W-:Y:S01]  /*1c110*/  FADD.FTZ R0, R48.reuse, R9 ;  /* 0x0000000930007221 */ /* 0x044fe20000010000 */
[----:B------:R-:W-:-:S06]  /*1c120*/  F2FP.F16.F32.PACK_AB R171, R48, R171 ;  /* 0x000000ab30ab723e */ /* 0x000fcc00000000ff */
[----:B------:R-:W2:Y:S01]  /*1c130*/  MUFU.EX2 R54, R54 ;  /* 0x0000003600367308 */ /* 0x000ea20000000800 */
[----:B-1----:R-:W-:-:S04]  /*1c140*/  FADD.FTZ R0, R51, R0 ;  /* 0x0000000033007221 */ /* 0x002fc80000010000 */
[C---:B------:R-:W-:Y:S01]  /*1c150*/  FADD.FTZ R0, R165.reuse, R0 ;  /* 0x00000000a5007221 */ /* 0x040fe20000010000 */
[----:B------:R-:W-:Y:S02]  /*1c160*/  F2FP.F16.F32.PACK_AB R165, R165, R51 ;  /* 0x00000033a5a5723e */ /* 0x000fe400000000ff */
        /* <DEDUP_REMOVED lines=47> */
[----:B------:R-:W-:-:S03]  /*1c460*/  F2FP.F16.F32.PACK_AB R153, R73, R74 ;  /* 0x0000004a4999723e */ /* 0x000fc600000000ff */
[----:B--2---:R-:W-:-:S04]  /*1c470*/  FADD.FTZ R7, R8, R7 ;  /* 0x0000000708077221 */ /* 0x004fc80000010000 */
[C---:B-1----:R-:W-:Y:S01]  /*1c480*/  FADD.FTZ R0, R55.reuse, R7 ;  /* 0x0000000737007221 */ /* 0x042fe20000010000 */
[----:B------:R-:W-:Y:S01]  /*1c490*/  F2FP.F16.F32.PACK_AB R155, R55, R8 ;  /* 0x00000008379b723e */ /* 0x000fe200000000ff */
[----:B------:R-:W-:Y:S06]  /*1c4a0*/  @P2 BRA `(.L_x_1724) ;  /* 0xffffffc400882947 */ /* 0x000fec000383ffff */
.L_x_1706:
[----:B------:R-:W-:Y:S05]  /*1c4b0*/  WARPSYNC.ALL ;  /* 0x0000000000007948 */ /* 0x000fea0003800000 */
[----:B------:R-:W-:Y:S06]  /*1c4c0*/  BAR.ARV 0x8, 0x180 ;  /* 0x0206000000007b1d */ /* 0x000fec0000002000 */
[----:B------:R-:W-:Y:S05]  /*1c4d0*/  @!P0 BRA `(.L_x_1725) ;  /* 0x0000000000048947 */ /* 0x000fea0003800000 */
[----:B------:R-:W-:Y:S01]  /*1c4e0*/  BPT.TRAP 0x1 ;  /* 0x000000040000795c */ /* 0x000fe20000300000 */
.L_x_1725:
[----:B------:R-:W-:Y:S01]  /*1c4f0*/  IMAD R9, R22, 0x8, R2 ;  /* 0x0000000816097824 */ /* 0x000fe200078e0202 */
[----:B------:R-:W-:-:S04]  /*1c500*/  SHF.L.U32 R4, R186, 0x1f, RZ ;  /* 0x0000001fba047819 */ /* 0x000fc800000006ff */
[----:B------:R0:W1:Y:S01]  /*1c510*/  SYNCS.PHASECHK.TRANS64.TRYWAIT P2, [R9+URZ+0x28850], R4 ;  /* 0x02885004090075a7 */ /* 0x000062000804017f */
[----:B------:R-:W-:Y:S05]  /*1c520*/  @!P0 BRA `(.L_x_1726) ;  /* 0x0000000000048947 */ /* 0x000fea0003800000 */
[----:B------:R-:W-:Y:S01]  /*1c530*/  BPT.TRAP 0x1 ;  /* 0x000000040000795c */ /* 0x000fe20000300000 */
.L_x_1726:
[----:B------:R-:W-:-:S05]  /*1c540*/  VIADD R2, R2, 0x400 ;  /* 0x0000040002027836 */ /* 0x000fca0000000000 */
[----:B------:R-:W-:-:S04]  /*1c550*/  SHF.R.U32.HI R2, RZ, 0x4, R2 ;  /* 0x00000004ff027819 */ /* 0x000fc80000011602 */
[----:B------:R-:W-:-:S04]  /*1c560*/  LOP3.LUT R2, R2, 0x3fff, RZ, 0xc0, !PT ;  /* 0x00003fff02027812 */ /* 0x000fc800078ec0ff */
[----:B------:R-:W-:Y:S01]  /*1c570*/  LOP3.LUT R5, R2, 0x4000000, RZ, 0xfc, !PT ;  /* 0x0400000002057812 */ /* 0x000fe200078efcff */
[----:B-1----:R-:W-:Y:S06]  /*1c580*/  @P2 BRA `(.L_x_1727) ;  /* 0x0000000000082947 */ /* 0x002fec0003800000 */
[----:B------:R-:W1:Y:S02]  /*1c590*/  SYNCS.PHASECHK.TRANS64.TRYWAIT P0, [R9+URZ+0x28850], R4 ;  /* 0x02885004090075a7 */ /* 0x000e64000800017f */
[----:B-1----:R-:W-:Y:S05]  /*1c5a0*/  @!P0 BRA `(.L_x_1728) ;  /* 0x000000d800b88947 */ /* 0x002fea0003800000 */
.L_x_1727:
[----:B01----:R-:W-:Y:S01]  /*1c5b0*/  IMAD R4, R22, 0x800, R5 ;  /* 0x0000080016047824 */ /* 0x003fe200078e0205 */
[----:B------:R-:W-:Y:S01]  /*1c5c0*/  MOV R5, 0x40000040 ;  /* 0x4000004000057802 */ /* 0x000fe20000000f00 */
[----:B------:R-:W-:Y:S05]  /*1c5d0*/  WARPSYNC.ALL ;  /* 0x0000000000007948 */ /* 0x000fea0003800000 */
[C---:B------:R-:W-:Y:S01]  /*1c5e0*/  R2UR UR6, R4.reuse ;  /* 0x00000000040672ca */ /* 0x040fe200000e0000 */
[----:B------:R-:W-:Y:S01]  /*1c5f0*/  WARPGROUP.ARRIVE ;  /* 0x00000000000079c5 */ /* 0x000fe20000000000 */
[----:B------:R-:W-:Y:S01]  /*1c600*/  R2UR UR7, R5 ;  /* 0x00000000050772ca */ /* 0x000fe200000e0000 */
[----:B------:R-:W-:Y:S01]  /*1c610*/  VIADD R6, R4, 0x80 ;  /* 0x0000008004067836 */ /* 0x000fe20000000000 */
[----:B------:R-:W0:Y:S01]  /*1c620*/  SHFL.BFLY PT, R2, R3, 0x2, 0x1f ;  /* 0x0c401f0003027f89 */ /* 0x000e2200000e0000 */
[----:B------:R-:W-:-:S02]  /*1c630*/  IMAD.MOV.U32 R7, RZ, RZ, 0x40000040 ;  /* 0x40000040ff077424 */ /* 0x000fc400078e00ff */
[----:B------:R-:W-:Y:S02]  /*1c640*/  IMAD.MOV.U32 R5, RZ, RZ, 0x40000040 ;  /* 0x40000040ff057424 */ /* 0x000fe400078e00ff */
[----:B------:R-:W-:Y:S02]  /*1c650*/  VIADD R22, R22, 0x1 ;  /* 0x0000000116167836 */ /* 0x000fe40000000000 */
[----:B------:R-:W-:-:S03]  /*1c660*/  VIADD R214, R214, 0x1 ;  /* 0x00000001d6d67836 */ /* 0x000fc60000000000 */
[----:B------:R-:W-:Y:S01]  /*1c670*/  ISETP.NE.AND P2, PT, R22, 0x2, PT ;  /* 0x000000021600780c */ /* 0x000fe20003f45270 */
[----:B------:R-:W-:Y:S01]  /*1c680*/  HGMMA.64x128x16.F32 R88, R180, gdesc[UR4].tnspB, R88, gsb0 ;  /* 0x41e00004b4587df0 */ /* 0x000fe20008000858 */
[----:B------:R-:W-:Y:S01]  /*1c690*/  R2UR UR6, R6 ;  /* 0x00000000060672ca */ /* 0x000fe200000e0000 */
[----:B------:R-:W-:Y:S01]  /*1c6a0*/  VIADD R6, R4, 0x100 ;  /* 0x0000010004067836 */ /* 0x000fe20000000000 */
[----:B------:R-:W-:Y:S01]  /*1c6b0*/  R2UR UR7, R7 ;  /* 0x00000000070772ca */ /* 0x000fe200000e0000 */
[----:B------:R-:W-:Y:S01]  /*1c6c0*/  IMAD.MOV.U32 R7, RZ, RZ, 0x40000040 ;  /* 0x40000040ff077424 */ /* 0x000fe200078e00ff */
[----:B------:R-:W-:Y:S01]  /*1c6d0*/  SEL R22, R22, RZ, P2 ;  /* 0x000000ff16167207 */ /* 0x000fe20001000000 */
[----:B0-----:R-:W-:Y:S01]  /*1c6e0*/  FADD.FTZ R2, R2, R3 ;  /* 0x0000000302027221 */ /* 0x001fe20000010000 */
[----:B------:R-:W-:-:S04]  /*1c6f0*/  SEL R3, RZ, 0x1, P2 ;  /* 0x00000001ff037807 */ /* 0x000fc80001000000 */
[----:B------:R-:W-:Y:S02]  /*1c700*/  LOP3.LUT R186, R186, R3, RZ, 0x3c, !PT ;  /* 0x00000003baba7212 */ /* 0x000fe400078e3cff */
[----:B------:R-:W-:Y:S01]  /*1c710*/  MOV R3, 0xff800000 ;  /* 0xff80000000037802 */ /* 0x000fe20000000f00 */
        /* <DEDUP_REMOVED lines=38> */
[----:B------:R-:W-:Y:S02]  /*1c980*/  R2UR UR7, R5 ;  /* 0x00000000050772ca */ /* 0x000fe400000e0000 */
[----:B------:R-:W0:Y:S02]  /*1c990*/  SHFL.BFLY PT, R5, R0, 0x2, 0x1f ;  /* 0x0c401f0000057f89 */ /* 0x000e2400000e0000 */
[----:B0-----:R-:W-:Y:S01]  /*1c9a0*/  FADD.FTZ R4, R5, R0 ;  /* 0x0000000005047221 */ /* 0x001fe20000010000 */
[----:B------:R-:W-:Y:S01]  /*1c9b0*/  IMAD.MOV.U32 R0, RZ, RZ, -0x800000 ;  /* 0xff800000ff007424 */ /* 0x000fe200078e00ff */
[----:B------:R-:W0:Y:S04]  /*1c9c0*/  SHFL.BFLY PT, R5, R2, 0x1, 0x1f ;  /* 0x0c201f0002057f89 */ /* 0x000e2800000e0000 */
[----:B------:R-:W1:Y:S01]  /*1c9d0*/  SHFL.BFLY PT, R7, R4, 0x1, 0x1f ;  /* 0x0c201f0004077f89 */ /* 0x000e6200000e0000 */
[----:B0-----:R-:W-:Y:S01]  /*1c9e0*/  FADD.FTZ R12, R2, R5 ;  /* 0x00000005020c7221 */ /* 0x001fe20000010000 */
[----:B------:R-:W-:-:S02]  /*1c9f0*/  IMAD.MOV.U32 R5, RZ, RZ, RZ ;  /* 0x000000ffff057224 */ /* 0x000fc400078e00ff */
[----:B------:R-:W-:Y:S02]  /*1ca00*/  IMAD.MOV.U32 R2, RZ, RZ, RZ ;  /* 0x000000ffff027224 */ /* 0x000fe400078e00ff */
[----:B-1----:R-:W-:Y:S01]  /*1ca10*/  FADD.FTZ R13, R4, R7 ;  /* 0x00000007040d7221 */ /* 0x002fe20000010000 */
[----:B------:R-:W-:Y:S01]  /*1ca20*/  FSETP.NE.FTZ.AND P0, PT, R12, RZ, PT ;  /* 0x000000ff0c00720b */ /* 0x000fe20003f15000 */
[----:B------:R-:W-:-:S03]  /*1ca30*/  @!P1 VIADD R4, R9, 0x28860 ;  /* 0x0002886009049836 */ /* 0x000fc60000000000 */
[----:B------:R-:W-:Y:S02]  /*1ca40*/  FSETP.NE.FTZ.AND P3, PT, R13, RZ, PT ;  /* 0x000000ff0d00720b */ /* 0x000fe40003f75000 */
[----:B------:R-:W-:-:S07]  /*1ca50*/  @!P1 PRMT R4, RZ, 0x654, R4 ;  /* 0x00000654ff049816 */ /* 0x000fce0000000004 */
        /* <DEDUP_REMOVED lines=80> */
.L_x_1602:
[----:B------:R-:W-:Y:S05]  /*1cf60*/  WARPSYNC.ALL ;  /* 0x0000000000007948 */ /* 0x000fea0003800000 */
[----:B------:R-:W0:Y:S08]  /*1cf70*/  S2UR UR5, SR_CgaCtaId ;  /* 0x00000000000579c3 */ /* 0x000e300000008800 */
[----:B------:R-:W-:Y:S06]  /*1cf80*/  BAR.SYNC.DEFER_BLOCKING 0x5, 0x180 ;  /* 0x0146000000007b1d */ /* 0x000fec0000010000 */
[----:B------:R-:W-:Y:S01]  /*1cf90*/  UMOV UR4, 0x400 ;  /* 0x0000040000047882 */ /* 0x000fe20000000000 */
[----:B------:R-:W-:Y:S01]  /*1cfa0*/  BSSY B0, `(.L_x_1729) ;  /* 0x00002fa000007945 */ /* 0x000fe20003800000 */
[----:B0-----:R-:W-:-:S06]  /*1cfb0*/  ULEA UR4, UR5, UR4, 0x18 ;  /* 0x0000000405047291 */ /* 0x001fcc000f8ec03f */
[----:B------:R-:W-:-:S05]  /*1cfc0*/  IMAD.U32 R2, RZ, RZ, UR4 ;  /* 0x00000004ff027e24 */ /* 0x000fca000f8e00ff */
[----:B------:R0:W1:Y:S01]  /*1cfd0*/  LDS.128 R24, [R2+0x288d0] ;  /* 0x0288d00002187984 */ /* 0x0000620000000c00 */
[----:B------:R-:W-:Y:S06]  /*1cfe0*/  BAR.ARV 0x4, 0x180 ;  /* 0x0106000000007b1d */ /* 0x000fec0000002000 */
[----:B------:R-:W-:Y:S05]  /*1cff0*/  @P0 BRA `(.L_x_1730) ;  /* 0x0000002000cc0947 */ /* 0x000fea0003800000 */
[----:B------:R-:W2:Y:S01]  /*1d000*/  LDL R4, [R1+0x50] ;  /* 0x0000500001047983 */ /* 0x000ea20000100800 */
[----:B------:R-:W-:Y:S01]  /*1d010*/  ULDC UR4, c[0x0][0xad4] ;  /* 0x0002b50000047ab9 */ /* 0x000fe20000000800 */
[----:B------:R-:W-:Y:S01]  /*1d020*/  F2FP.F16.F32.PACK_AB R34, R133, R132 ;  /* 0x000000848522723e */ /* 0x000fe200000000ff */
[----:B------:R-:W3:Y:S01]  /*1d030*/  S2R R5, SR_SWINHI ;  /* 0x0000000000057919 */ /* 0x000ee20000002f00 */
[----:B------:R-:W-:Y:S02]  /*1d040*/  MOV R40, R2 ;  /* 0x0000000200287202 */ /* 0x000fe40000000f00 */
[----:B---3--:R-:W-:-:S03]  /*1d050*/  MOV R41, R5 ;  /* 0x0000000500297202 */ /* 0x008fc60000000f00 */
[----:B--2---:R-:W-:-:S03]  /*1d060*/  IMAD.WIDE R4, R4, 0x2, R40 ;  /* 0x0000000204047825 */ /* 0x004fc600078e0228 */
[C---:B------:R-:W-:Y:S02]  /*1d070*/  IADD3 R10, P0, R4.reuse, 0x40, RZ ;  /* 0x00000040040a7810 */ /* 0x040fe40007f1e0ff */
[C---:B------:R-:W-:Y:S02]  /*1d080*/  LOP3.LUT R7, R4.reuse, 0x380, RZ, 0xc0, !PT ;  /* 0x0000038004077812 */ /* 0x040fe400078ec0ff */
[----:B------:R-:W-:Y:S01]  /*1d090*/  IADD3 R35, P5, R4, 0x20, RZ ;  /* 0x0000002004237810 */ /* 0x000fe20007fbe0ff */
[--C-:B------:R-:W-:Y:S01]  /*1d0a0*/  IMAD.X R11, RZ, RZ, R5.reuse, P0 ;  /* 0x000000ffff0b7224 */ /* 0x100fe200000e0605 */
[----:B------:R-:W-:Y:S02]  /*1d0b0*/  ISETP.NE.AND P0, PT, R209, RZ, PT ;  /* 0x000000ffd100720c */ /* 0x000fe40003f05270 */
[----:B------:R-:W-:Y:S01]  /*1d0c0*/  SHF.R.U64 R7, R7, 0x3, RZ ;  /* 0x0000000307077819 */ /* 0x000fe200000012ff */
[----:B------:R-:W-:Y:S01]  /*1d0d0*/  IMAD.X R9, RZ, RZ, R5, P5 ;  /* 0x000000ffff097224 */ /* 0x000fe200028e0605 */
[----:B------:R-:W-:Y:S01]  /*1d0e0*/  SEL R209, R209, UR4, P0 ;  /* 0x00000004d1d17c07 */ /* 0x000fe20008000000 */
[----:B------:R-:W-:Y:S05]  /*1d0f0*/  WARPSYNC.ALL ;  /* 0x0000000000007948 */ /* 0x000fea0003800000 */
[----:B------:R-:W-:Y:S01]  /*1d100*/  LOP3.LUT R8, R10, 0x380, RZ, 0xc0, !PT ;  /* 0x000003800a087812 */ /* 0x000fe200078ec0ff */
[----:B------:R-:W-:Y:S01]  /*1d110*/  ULDC.64 UR4, c[0x0][0xc00] ;  /* 0x0003000000047ab9 */ /* 0x000fe20000000a00 */
[----:B------:R-:W-:Y:S01]  /*1d120*/  LOP3.LUT R6, R35, 0x380, RZ, 0xc0, !PT ;  /* 0x0000038023067812 */ /* 0x000fe200078ec0ff */
[----:B------:R-:W-:Y:S01]  /*1d130*/  ULDC.64 UR6, c[0x0][0xc08] ;  /* 0x0003020000067ab9 */ /* 0x000fe20000000a00 */
[----:B------:R-:W-:Y:S01]  /*1d140*/  BAR.SYNC.DEFER_BLOCKING 0x1, 0x100 ;  /* 0x0044000000007b1d */ /* 0x000fe20000010000 */
[----:B------:R-:W-:-:S02]  /*1d150*/  IADD3 R43, P1, R4, 0x60, RZ ;  /* 0x00000060042b7810 */ /* 0x000fc40007f3e0ff */
[C---:B------:R-:W-:Y:S02]  /*1d160*/  IADD3 R45, P2, R4.reuse, 0x4000, RZ ;  /* 0x00004000042d7810 */ /* 0x040fe40007f5e0ff */
[C---:B-1----:R-:W-:Y:S01]  /*1d170*/  IADD3 R24, P3, R4.reuse, 0x4020, RZ ;  /* 0x0000402004187810 */ /* 0x042fe20007f7e0ff */
[--C-:B------:R-:W-:Y:S01]  /*1d180*/  IMAD.X R13, RZ, RZ, R5.reuse, P1 ;  /* 0x000000ffff0d7224 */ /* 0x100fe200008e0605 */
[C---:B------:R-:W-:Y:S01]  /*1d190*/  IADD3 R47, P4, R4.reuse, 0x4040, RZ ;  /* 0x00004040042f7810 */ /* 0x040fe20007f9e0ff */
[--C-:B------:R-:W-:Y:S01]  /*1d1a0*/  IMAD.X R15, RZ, RZ, R5.reuse, P2 ;  /* 0x000000ffff0f7224 */ /* 0x100fe200010e0605 */
[----:B------:R-:W-:Y:S02]  /*1d1b0*/  IADD3 R49, P5, R4, 0x4060, RZ ;  /* 0x0000406004317810 */ /* 0x000fe40007fbe0ff */
[----:B------:R-:W-:Y:S01]  /*1d1c0*/  LOP3.LUT R4, R7, R4, RZ, 0x3c, !PT ;  /* 0x0000000407047212 */ /* 0x000fe200078e3cff */
[--C-:B------:R-:W-:Y:S01]  /*1d1d0*/  IMAD.X R31, RZ, RZ, R5.reuse, P4 ;  /* 0x000000ffff1f7224 */ /* 0x100fe200020e0605 */
[----:B------:R-:W-:Y:S01]  /*1d1e0*/  SHF.R.U64 R7, R8, 0x3, RZ ;  /* 0x0000000308077819 */ /* 0x000fe200000012ff */
[----:B------:R-:W-:Y:S01]  /*1d1f0*/  IMAD.X R33, RZ, RZ, R5, P5 ;  /* 0x000000ffff217224 */ /* 0x000fe200028e0605 */
[----:B------:R-:W-:-:S02]  /*1d200*/  SHF.R.U64 R6, R6, 0x3, RZ ;  /* 0x0000000306067819 */ /* 0x000fc400000012ff */
[----:B------:R-:W-:Y:S02]  /*1d210*/  LOP3.LUT R10, R7, R10, RZ, 0x3c, !PT ;  /* 0x0000000a070a7212 */ /* 0x000fe400078e3cff */
[----:B------:R-:W-:Y:S02]  /*1d220*/  LOP3.LUT R8, R6, R35, RZ, 0x3c, !PT ;  /* 0x0000002306087212 */ /* 0x000fe400078e3cff */
[----:B------:R-:W-:Y:S02]  /*1d230*/  LOP3.LUT R7, R24, 0x380, RZ, 0xc0, !PT ;  /* 0x0000038018077812 */ /* 0x000fe400078ec0ff */
[----:B------:R-:W-:Y:S02]  /*1d240*/  LOP3.LUT R6, R45, 0x380, RZ, 0xc0, !PT ;  /* 0x000003802d067812 */ /* 0x000fe400078ec0ff */
[----:B------:R-:W-:Y:S02]  /*1d250*/  SHF.R.U64 R7, R7, 0x3, RZ ;  /* 0x0000000307077819 */ /* 0x000fe400000012ff */
[----:B------:R-:W-:-:S02]  /*1d260*/  SHF.R.U64 R6, R6, 0x3, RZ ;  /* 0x0000000306067819 */ /* 0x000fc400000012ff */
[----:B------:R-:W-:Y:S02]  /*1d270*/  LOP3.LUT R12, R43, 0x380, RZ, 0xc0, !PT ;  /* 0x000003802b0c7812 */ /* 0x000fe400078ec0ff */
[----:B------:R-:W-:Y:S02]  /*1d280*/  LOP3.LUT R30, R47, 0x380, RZ, 0xc0, !PT ;  /* 0x000003802f1e7812 */ /* 0x000fe400078ec0ff */
[----:B------:R-:W-:Y:S02]  /*1d290*/  LOP3.LUT R32, R49, 0x380, RZ, 0xc0, !PT ;  /* 0x0000038031207812 */ /* 0x000fe400078ec0ff */
[----:B------:R-:W-:Y:S02]  /*1d2a0*/  LOP3.LUT R28, R7, R24, RZ, 0x3c, !PT ;  /* 0x00000018071c7212 */ /* 0x000fe400078e3cff */
[----:B------:R-:W-:Y:S02]  /*1d2b0*/  IADD3.X R29, RZ, R5, RZ, P3, !PT ;  /* 0x00000005ff1d7210 */ /* 0x000fe40001ffe4ff */
[----:B------:R-:W-:-:S02]  /*1d2c0*/  LOP3.LUT R14, R6, R45, RZ, 0x3c, !PT ;  /* 0x0000002d060e7212 */ /* 0x000fc400078e3cff */
[----:B------:R-:W-:Y:S02]  /*1d2d0*/  MOV R24, R4 ;  /* 0x0000000400187202 */ /* 0x000fe40000000f00 */
[----:B------:R-:W-:Y:S02]  /*1d2e0*/  SHF.R.U64 R12, R12, 0x3, RZ ;  /* 0x000000030c0c7819 */ /* 0x000fe400000012ff */
[----:B------:R-:W-:Y:S02]  /*1d2f0*/  F2FP.F16.F32.PACK_AB R4, R21, R20 ;  /* 0x000000141504723e */ /* 0x000fe400000000ff */
[----:B------:R-:W-:Y:S02]  /*1d300*/  F2FP.F16.F32.PACK_AB R5, R91, R90 ;  /* 0x0000005a5b05723e */ /* 0x000fe400000000ff */
[----:B------:R-:W-:Y:S02]  /*1d310*/  F2FP.F16.F32.PACK_AB R6, R93, R92 ;  /* 0x0000005c5d06723e */ /* 0x000fe400000000ff */
[----:B------:R-:W-:-:S02]  /*1d320*/  F2FP.F16.F32.PACK_AB R7, R95, R94 ;  /* 0x0000005e5f07723e */ /* 0x000fc400000000ff */
[----:B------:R-:W-:Y:S02]  /*1d330*/  SHF.R.U64 R30, R30, 0x3, RZ ;  /* 0x000000031e1e7819 */ /* 0x000fe400000012ff */
[----:B------:R-:W-:Y:S01]  /*1d340*/  SHF.R.U64 R32, R32, 0x3, RZ ;  /* 0x0000000320207819 */ /* 0x000fe200000012ff */
[----:B------:R1:W-:Y:S01]  /*1d350*/  STSM.16.M88.4 [R24], R4 ;  /* 0x0000000418007844 */ /* 0x0003e20000000200 */
[----:B------:R-:W-:Y:S02]  /*1d360*/  LOP3.LUT R12, R12, R43, RZ, 0x3c, !PT ;  /* 0x0000002b0c0c7212 */ /* 0x000fe400078e3cff */
[----:B------:R-:W-:Y:S01]  /*1d370*/  LOP3.LUT R30, R30, R47, RZ, 0x3c, !PT ;  /* 0x0000002f1e1e7212 */ /* 0x000fe200078e3cff */
[----:B------:R-:W2:Y:S01]  /*1d380*/  LDC.64 R42, c[0x0][0xc00] ;  /* 0x00030000ff2a7b82 */ /* 0x000ea20000000a00 */
[----:B------:R-:W-:Y:S02]  /*1d390*/  LOP3.LUT R32, R32, R49, RZ, 0x3c, !PT ;  /* 0x0000003120207212 */ /* 0x000fe400078e3cff */
[----:B------:R-:W-:-:S02]  /*1d3a0*/  MOV R49, R8 ;  /* 0x0000000800317202 */ /* 0x000fc40000000f00 */
[----:B------:R-:W-:Y:S02]  /*1d3b0*/  MOV R48, R10 ;  /* 0x0000000a00307202 */ /* 0x000fe40000000f00 */
[----:B------:R-:W-:Y:S02]  /*1d3c0*/  F2FP.F16.F32.PACK_AB R8, R105, R104 ;  /* 0x000000686908723e */ /* 0x000fe400000000ff */
[----:B------:R-:W-:Y:S02]  /*1d3d0*/  F2FP.F16.F32.PACK_AB R9, R107, R106 ;  /* 0x0000006a6b09723e */ /* 0x000fe400000000ff */
[----:B------:R-:W-:Y:S02]  /*1d3e0*/  F2FP.F16.F32.PACK_AB R10, R109, R108 ;  /* 0x0000006c6d0a723e */ /* 0x000fe400000000ff */
[----:B-1----:R-:W-:Y:S02]  /*1d3f0*/  F2FP.F16.F32.PACK_AB R4, R97, R96 ;  /* 0x000000606104723e */ /* 0x002fe400000000ff */
[----:B------:R-:W-:-:S02]  /*1d400*/  F2FP.F16.F32.PACK_AB R5, R99, R98 ;  /* 0x000000626305723e */ /* 0x000fc400000000ff */
[----:B------:R-:W-:Y:S02]  /*1d410*/  F2FP.F16.F32.PACK_AB R6, R101, R100 ;  /* 0x000000646506723e */ /* 0x000fe400000000ff */
[----:B------:R-:W-:Y:S02]  /*1d420*/  F2FP.F16.F32.PACK_AB R7, R103, R102 ;  /* 0x000000666707723e */ /* 0x000fe400000000ff */
[----:B------:R-:W-:Y:S02]  /*1d430*/  F2FP.F16.F32.PACK_AB R11, R111, R110 ;  /* 0x0000006e6f0b723e */ /* 0x000fe400000000ff */
[----:B------:R-:W-:Y:S01]  /*1d440*/  MOV R47, R12 ;  /* 0x0000000c002f7202 */ /* 0x000fe20000000f00 */
[----:B------:R1:W-:Y:S01]  /*1d450*/  STSM.16.M88.4 [R49], R4 ;  /* 0x0000000431007844 */ /* 0x0003e20000000200 */
[----:B------:R-:W-:Y:S02]  /*1d460*/  MOV R46, R14 ;  /* 0x0000000e002e7202 */ /* 0x000fe40000000f00 */
[----:B------:R-:W-:Y:S01]  /*1d470*/  MOV R45, R28 ;  /* 0x0000001c002d7202 */ /* 0x000fe20000000f00 */
[----:B------:R-:W-:Y:S01]  /*1d480*/  STSM.16.M88.4 [R48], R8 ;  /* 0x0000000830007844 */ /* 0x000fe20000000200 */
[----:B------:R-:W-:-:S02]  /*1d490*/  MOV R44, R30 ;  /* 0x0000001e002c7202 */ /* 0x000fc40000000f00 */
        /* <DEDUP_REMOVED lines=9> */
[----:B------:R-:W-:Y:S02]  /*1d530*/  MOV R24, R32 ;  /* 0x0000002000187202 */ /* 0x000fe40000000f00 */
[----:B------:R-:W-:Y:S01]  /*1d540*/  F2FP.F16.F32.PACK_AB R32, R129, R128 ;  /* 0x000000808120723e */ /* 0x000fe200000000ff */
[----:B------:R-:W-:Y:S01]  /*1d550*/  STSM.16.M88.4 [R46], R28 ;  /* 0x0000001c2e007844 */ /* 0x000fe20000000200 */
[----:B------:R-:W-:Y:S02]  /*1d560*/  F2FP.F16.F32.PACK_AB R33, R131, R130 ;  /* 0x000000828321723e */ /* 0x000fe400000000ff */
[----:B------:R-:W-:Y:S02]  /*1d570*/  F2FP.F16.F32.PACK_AB R35, R135, R134 ;  /* 0x000000868723723e */ /* 0x000fe400000000ff */
[----:B-1----:R-:W-:-:S02]  /*1d580*/  F2FP.F16.F32.PACK_AB R4, R137, R136 ;  /* 0x000000888904723e */ /* 0x002fc400000000ff */
[----:B------:R-:W-:Y:S01]  /*1d590*/  F2FP.F16.F32.PACK_AB R5, R139, R138 ;  /* 0x0000008a8b05723e */ /* 0x000fe200000000ff */
[----:B------:R-:W-:Y:S01]  /*1d5a0*/  STSM.16.M88.4 [R45], R32 ;  /* 0x000000202d007844 */ /* 0x000fe20000000200 */
[----:B------:R-:W-:Y:S01]  /*1d5b0*/  F2FP.F16.F32.PACK_AB R6, R141, R140 ;  /* 0x0000008c8d06723e */ /* 0x000fe200000000ff */
[----:B---3--:R-:W-:Y:S01]  /*1d5c0*/  IMAD.MOV.U32 R15, RZ, RZ, RZ ;  /* 0x000000ffff0f7224 */ /* 0x008fe200078e00ff */
[----:B------:R-:W-:Y:S01]  /*1d5d0*/  F2FP.F16.F32.PACK_AB R7, R143, R142 ;  /* 0x0000008e8f07723e */ /* 0x000fe200000000ff */
[----:B--2---:R-:W-:Y:S01]  /*1d5e0*/  IMAD.WIDE R12, R210, 0x4, R42 ;  /* 0x00000004d20c7825 */ /* 0x004fe200078e022a */
[----:B------:R-:W-:Y:S01]  /*1d5f0*/  F2FP.F16.F32.PACK_AB R8, R145, R144 ;  /* 0x000000909108723e */ /* 0x000fe200000000ff */
[----:B------:R-:W1:Y:S01]  /*1d600*/  LDC R14, c[0x0][0xbe8] ;  /* 0x0002fa00ff0e7b82 */ /* 0x000e620000000800 */
[----:B------:R-:W-:Y:S01]  /*1d610*/  F2FP.F16.F32.PACK_AB R9, R147, R146 ;  /* 0x000000929309723e */ /* 0x000fe200000000ff */
[----:B------:R-:W-:Y:S01]  /*1d620*/  STSM.16.M88.4 [R44], R4 ;  /* 0x000000042c007844 */ /* 0x000fe20000000200 */
[----:B------:R-:W-:-:S02]  /*1d630*/  F2FP.F16.F32.PACK_AB R10, R149, R148 ;  /* 0x00000094950a723e */ /* 0x000fc400000000ff */
[----:B------:R-:W-:Y:S02]  /*1d640*/  F2FP.F16.F32.PACK_AB R11, R151, R150 ;  /* 0x00000096970b723e */ /* 0x000fe400000000ff */
[----:B------:R-:W-:-:S03]  /*1d650*/  ISETP.NE.U32.AND P3, PT, RZ, UR4, PT ;  /* 0x00000004ff007c0c */ /* 0x000fc6000bf65070 */
[----:B------:R2:W-:Y:S01]  /*1d660*/  STSM.16.M88.4 [R24], R8 ;  /* 0x0000000818007844 */ /* 0x0005e20000000200 */
[----:B------:R-:W-:Y:S01]  /*1d670*/  BAR.SYNC.DEFER_BLOCKING 0x1, 0x100 ;  /* 0x0044000000007b1d */ /* 0x000fe20000010000 */
[----:B------:R-:W-:-:S13]  /*1d680*/  ISETP.NE.AND.EX P3, PT, RZ, UR5, PT, P3 ;  /* 0x00000005ff007c0c */ /* 0x000fda000bf65330 */
[----:B------:R-:W5:Y:S01]  /*1d690*/  @P3 LDG.E R15, desc[UR40][R12.64] ;  /* 0x000000280c0f3981 */ /* 0x000f62000c1e1900 */
[----:B------:R-:W-:Y:S01]  /*1d6a0*/  ISETP.NE.U32.AND P0, PT, RZ, UR6, PT ;  /* 0x00000006ff007c0c */ /* 0x000fe2000bf05070 */
[----:B------:R-:W-:Y:S01]  /*1d6b0*/  ULDC UR6, c[0x0][0xa88] ;  /* 0x0002a20000067ab9 */ /* 0x000fe20000000800 */
[----:B--2---:R-:W-:Y:S02]  /*1d6c0*/  IMAD.MOV.U32 R10, RZ, RZ, 0x9b8 ;  /* 0x000009b8ff0a7424 */ /* 0x004fe400078e00ff */
[----:B------:R-:W-:Y:S01]  /*1d6d0*/  ISETP.NE.AND.EX P0, PT, RZ, UR7, PT, P0 ;  /* 0x00000007ff007c0c */ /* 0x000fe2000bf05300 */
[----:B------:R-:W-:-:S12]  /*1d6e0*/  IMAD.U32 R29, RZ, RZ, UR6 ;  /* 0x00000006ff1d7e24 */ /* 0x000fd8000f8e00ff */
[----:B------:R-:W2:Y:S01]  /*1d6f0*/  @P0 LDC.64 R4, c[0x0][0xc08] ;  /* 0x00030200ff040b82 */ /* 0x000ea20000000a00 */
[----:B------:R-:W-:-:S04]  /*1d700*/  ISETP.GT.AND P1, PT, R209, 0x1, PT ;  /* 0x00000001d100780c */ /* 0x000fc80003f24270 */
[----:B------:R-:W-:-:S04]  /*1d710*/  SEL R10, R10, 0x978, P1 ;  /* 0x000009780a0a7807 */ /* 0x000fc80000800000 */
[----:B------:R3:W4:Y:S08]  /*1d720*/  LDC.64 R6, c[0x0][R10+0x218] ;  /* 0x000086000a067b82 */ /* 0x0007300000000a00 */
[----:B------:R3:W0:Y:S01]  /*1d730*/  LDC.64 R8, c[0x0][R10+0x228] ;  /* 0x00008a000a087b82 */ /* 0x0006220000000a00 */
[----:B--2---:R-:W-:-:S05]  /*1d740*/  @P0 IMAD.WIDE R4, R210, 0x4, R4 ;  /* 0x00000004d2040825 */ /* 0x004fca00078e0204 */
[----:B------:R2:W5:Y:S01]  /*1d750*/  @P0 LDG.E R29, desc[UR40][R4.64] ;  /* 0x00000028041d0981 */ /* 0x000562000c1e1900 */
[----:B-1----:R-:W-:Y:S01]  /*1d760*/  ISETP.NE.AND P2, PT, R14, 0x1, PT ;  /* 0x000000010e00780c */ /* 0x002fe20003f45270 */
[----:B--2---:R3:W1:Y:S01]  /*1d770*/  LDC.64 R4, c[0x0][R10+0x220] ;  /* 0x000088000a047b82 */ /* 0x0046620000000a00 */
[----:B----4-:R-:W-:Y:S11]  /*1d780*/  @P0 BRA `(.L_x_1731) ;  /* 0x0000000000100947 */ /* 0x010ff60003800000 */
[----:B------:R-:W-:Y:S05]  /*1d790*/  @!P3 BRA `(.L_x_1731) ;  /* 0x00000000000cb947 */ /* 0x000fea0003800000 */
[----:B------:R-:W2:Y:S04]  /*1d7a0*/  LDG.E R24, desc[UR40][R12.64] ;  /* 0x000000280c187981 */ /* 0x000ea8000c1e1900 */
[----:B-----5:R-:W2:Y:S02]  /*1d7b0*/  LDG.E R29, desc[UR40][R12.64+0x4] ;  /* 0x000004280c1d7981 */ /* 0x020ea4000c1e1900 */
[----:B--2---:R-:W-:-:S07]  /*1d7c0*/  IMAD.IADD R29, R29, 0x1, -R24 ;  /* 0x000000011d1d7824 */ /* 0x004fce00078e0a18 */
.L_x_1731:
[----:B------:R-:W2:Y:S01]  /*1d7d0*/  LDL R30, [R1+0x4c] ;  /* 0x00004c00011e7983 */ /* 0x000ea20000100800 */
[----:B---3--:R-:W3:Y:S01]  /*1d7e0*/  LDC.64 R10, c[0x0][R10+0x210] ;  /* 0x000084000a0a7b82 */ /* 0x008ee20000000a00 */
[----:B------:R-:W-:Y:S01]  /*1d7f0*/  ISETP.NE.U32.AND P0, PT, RZ, UR4, PT ;  /* 0x00000004ff007c0c */ /* 0x000fe2000bf05070 */
[-C--:B------:R-:W-:Y:S01]  /*1d800*/  IMAD R33, R7, R207.reuse, RZ ;  /* 0x000000cf07217224 */ /* 0x080fe200078e02ff */
[----:B------:R-:W-:Y:S01]  /*1d810*/  SHF.R.S32.HI R24, RZ, 0x1f, R210 ;  /* 0x0000001fff187819 */ /* 0x000fe200000114d2 */
[----:B------:R-:W-:Y:S01]  /*1d820*/  IMAD.WIDE.U32 R6, R6, R207, RZ ;  /* 0x000000cf06067225 */ /* 0x000fe200078e00ff */
[----:B------:R-:W-:-:S03]  /*1d830*/  ISETP.NE.AND.EX P0, PT, RZ, UR5, PT, P0 ;  /* 0x00000005ff007c0c */ /* 0x000fc6000bf05300 */
[----:B------:R-:W4:Y:S01]  /*1d840*/  @P2 LDC R28, c[0x0][0xbec] ;  /* 0x0002fb00ff1c2b82 */ /* 0x000f220000000800 */
[----:B------:R-:W-:Y:S01]  /*1d850*/  SEL R57, R210, RZ, !P0 ;  /* 0x000000ffd2397207 */ /* 0x000fe20004000000 */
[----:B------:R-:W-:Y:S01]  /*1d860*/  IMAD.IADD R45, R196, 0x1, R193 ;  /* 0x00000001c42d7824 */ /* 0x000fe200078e02c1 */
[----:B------:R-:W-:Y:S01]  /*1d870*/  SEL R31, R24, RZ, !P0 ;  /* 0x000000ff181f7207 */ /* 0x000fe20004000000 */
[----:B------:R-:W-:Y:S01]  /*1d880*/  IMAD.IADD R7, R7, 0x1, R33 ;  /* 0x0000000107077824 */ /* 0x000fe200078e0221 */
[----:B-----5:R-:W-:Y:S01]  /*1d890*/  SHF.R.S32.HI R24, RZ, 0x1f, R15 ;  /* 0x0000001fff187819 */ /* 0x020fe2000001140f */
[----:B-1----:R-:W-:Y:S02]  /*1d8a0*/  IMAD R5, R5, R57, RZ ;  /* 0x0000003905057224 */ /* 0x002fe400078e02ff */
[----:B------:R-:W1:Y:S02]  /*1d8b0*/  @P2 LDC R43, c[0x0][0xbf0] ;  /* 0x0002fc00ff2b2b82 */ /* 0x000e640000000800 */
[----:B------:R-:W-:Y:S01]  /*1d8c0*/  IMAD R35, R4, R31, R5 ;  /* 0x0000001f04237224 */ /* 0x000fe200078e0205 */
[----:B------:R-:W-:Y:S01]  /*1d8d0*/  SEL R31, R216, RZ, P1 ;  /* 0x000000ffd81f7207 */ /* 0x000fe20000800000 */
[----:B------:R-:W-:-:S04]  /*1d8e0*/  IMAD.WIDE.U32 R4, R4, R57, RZ ;  /* 0x0000003904047225 */ /* 0x000fc800078e00ff */
[----:B------:R-:W3:Y:S01]  /*1d8f0*/  LDC.64 R12, c[0x0][0xba8] ;  /* 0x0002ea00ff0c7b82 */ /* 0x000ee20000000a00 */
[----:B------:R-:W-:Y:S01]  /*1d900*/  IADD3 R6, P0, P3, R4, R6, R15 ;  /* 0x0000000604067210 */ /* 0x000fe20007b1e00f */
[----:B0-----:R-:W-:Y:S01]  /*1d910*/  IMAD R33, R9, R31, RZ ;  /* 0x0000001f09217224 */ /* 0x001fe200078e02ff */
[----:B------:R-:W-:Y:S01]  /*1d920*/  IADD3 R35, R5, R35, RZ ;  /* 0x0000002305237210 */ /* 0x000fe20007ffe0ff */
[----:B------:R-:W-:Y:S02]  /*1d930*/  IMAD.MOV.U32 R5, RZ, RZ, R45 ;  /* 0x000000ffff057224 */ /* 0x000fe400078e002d */
[----:B------:R-:W-:Y:S01]  /*1d940*/  IMAD.WIDE.U32 R8, R8, R31, RZ ;  /* 0x0000001f08087225 */ /* 0x000fe200078e00ff */
[----:B------:R-:W-:-:S03]  /*1d950*/  IADD3.X R7, R35, R7, R24, P0, P3 ;  /* 0x0000000723077210 */ /* 0x000fc600007e6418 */
[----:B----4-:R-:W-:-:S04]  /*1d960*/  @P2 IMAD.HI.U32 R4, R45, R28, RZ ;  /* 0x0000001c2d042227 */ /* 0x010fc800078e00ff */
[----:B------:R-:W-:Y:S01]  /*1d970*/  IMAD.IADD R33, R9, 0x1, R33 ;  /* 0x0000000109217824 */ /* 0x000fe200078e0221 */
[----:B-1----:R-:W-:-:S04]  /*1d980*/  @P2 SHF.R.U32.HI R5, RZ, R43, R4 ;  /* 0x0000002bff052219 */ /* 0x002fc80000011604 */
[----:B------:R-:W-:Y:S01]  /*1d990*/  IADD3 R8, P0, P3, R5, R6, R8 ;  /* 0x0000000605087210 */ /* 0x000fe20007b1e008 */
[--C-:B------:R-:W-:Y:S01]  /*1d9a0*/  IMAD.MOV R31, RZ, RZ, -R5.reuse ;  /* 0x000000ffff1f7224 */ /* 0x100fe200078e0a05 */
[----:B------:R-:W-:Y:S01]  /*1d9b0*/  SHF.R.S32.HI R4, RZ, 0x1f, R5 ;  /* 0x0000001fff047819 */ /* 0x000fe20000011405 */
[----:B---3--:R-:W0:Y:S02]  /*1d9c0*/  @!P1 LDC R12, c[0x0][0xb50] ;  /* 0x0002d400ff0c9b82 */ /* 0x008e240000000800 */
[----:B------:R-:W-:Y:S01]  /*1d9d0*/  IMAD R5, R14, R31, R45 ;  /* 0x0000001f0e057224 */ /* 0x000fe200078e022d */
[----:B------:R-:W-:-:S03]  /*1d9e0*/  IADD3.X R9, R4, R7, R33, P0, P3 ;  /* 0x0000000704097210 */ /* 0x000fc600007e6421 */
[-C--:B------:R-:W-:Y:S01]  /*1d9f0*/  IMAD R4, R11, R5.reuse, RZ ;  /* 0x000000050b047224 */ /* 0x080fe200078e02ff */
[----:B------:R-:W-:Y:S01]  /*1da00*/  SHF.R.S32.HI R7, RZ, 0x1f, R5 ;  /* 0x0000001fff077819 */ /* 0x000fe20000011405 */
[C---:B------:R-:W-:Y:S01]  /*1da10*/  IMAD.WIDE.U32 R8, R10.reuse, R5, R8 ;  /* 0x000000050a087225 */ /* 0x040fe200078e0008 */
[----:B------:R-:W1:Y:S03]  /*1da20*/  @!P1 LDC R13, c[0x0][0xb54] ;  /* 0x0002d500ff0d9b82 */ /* 0x000e660000000800 */
[----:B------:R-:W-:Y:S02]  /*1da30*/  IMAD R7, R10, R7, R4 ;  /* 0x000000070a077224 */ /* 0x000fe400078e0204 */
[----:B------:R-:W-:Y:S02]  /*1da40*/  IMAD R10, R29, R14, RZ ;  /* 0x0000000e1d0a7224 */ /* 0x000fe400078e02ff */
[----:B------:R-:W-:Y:S01]  /*1da50*/  IMAD.IADD R4, R9, 0x1, R7 ;  /* 0x0000000109047824 */ /* 0x000fe200078e0207 */
[----:B0-----:R-:W-:-:S05]  /*1da60*/  LEA R12, P0, R8, R12, 0x2 ;  /* 0x0000000c080c7211 */ /* 0x001fca00078010ff */
[----:B------:R-:W-:Y:S01]  /*1da70*/  SHFL.IDX PT, R6, R12, 0x1, 0x1c1f ;  /* 0x003c1f000c067f89 */ /* 0x000fe200000e0000 */
[----:B-1----:R-:W-:-:S03]  /*1da80*/  LEA.HI.X R13, R8, R13, R4, 0x2, P0 ;  /* 0x0000000d080d7211 */ /* 0x002fc600000f1404 */
[----:B------:R-:W-:Y:S01]  /*1da90*/  SHFL.IDX PT, R4, R12, RZ, 0x1c1f ;  /* 0x001c1fff0c047589 */ /* 0x000fe200000e0000 */
[----:B------:R-:W-:-:S03]  /*1daa0*/  LOP3.LUT P0, RZ, R234, 0x3, RZ, 0xc0, !PT ;  /* 0x00000003eaff7812 */ /* 0x000fc6000780c0ff */
[----:B------:R-:W0:Y:S04]  /*1dab0*/  SHFL.IDX PT, R5, R13, RZ, 0x1c1f ;  /* 0x001c1fff0d057589 */ /* 0x000e2800000e0000 */
[----:B------:R-:W1:Y:S01]  /*1dac0*/  SHFL.IDX PT, R7, R13, 0x1, 0x1c1f ;  /* 0x003c1f000d077f89 */ /* 0x000e6200000e0000 */
[----:B--2---:R-:W-:-:S04]  /*1dad0*/  IMAD.IADD R31, R30, 0x1, R193 ;  /* 0x000000011e1f7824 */ /* 0x004fc800078e02c1 */
[C---:B------:R-:W-:Y:S01]  /*1dae0*/  VIADD R29, R31.reuse, 0x8 ;  /* 0x000000081f1d7836 */ /* 0x040fe20000000000 */
[----:B------:R-:W-:-:S04]  /*1daf0*/  ISETP.GE.OR P3, PT, R31, R10, P0 ;  /* 0x0000000a1f00720c */ /* 0x000fc80000766670 */
[----:B------:R-:W-:-:S09]  /*1db00*/  ISETP.GE.OR P0, PT, R29, R10, P0 ;  /* 0x0000000a1d00720c */ /* 0x000fd20000706670 */
[----:B0-----:R0:W-:Y:S04]  /*1db10*/  @!P3 ST.E desc[UR40][R4.64], R3 ;  /* 0x000000030400b985 */ /* 0x0011e8000c101928 */
[----:B-1----:R0:W-:Y:S01]  /*1db20*/  @!P0 ST.E desc[UR40][R6.64], R0 ;  /* 0x0000000006008985 */ /* 0x0021e2000c101928 */
[----:B------:R-:W-:Y:S05]  /*1db30*/  @P1 BRA `(.L_x_1732) ;  /* 0x0000000800a41947 */ /* 0x000fea0003800000 */
[----:B------:R-:W-:Y:S01]  /*1db40*/  IMAD.SHL.U32 R30, R23, 0x40, RZ ;  /* 0x00000040171e7824 */ /* 0x000fe200078e00ff */
[----:B------:R-:W1:Y:S01]  /*1db50*/  @P2 LDC R20, c[0x0][0xbec] ;  /* 0x0002fb00ff142b82 */ /* 0x000e620000000800 */
[----:B------:R-:W-:Y:S02]  /*1db60*/  ULDC.64 UR4, c[0x0][0xaa0] ;  /* 0x0002a80000047ab9 */ /* 0x000fe40000000a00 */
[----:B0-----:R-:W-:-:S04]  /*1db70*/  IMAD.IADD R3, R16, 0x1, R30 ;  /* 0x0000000110037824 */ /* 0x001fc800078e021e */
[----:B------:R-:W-:Y:S01]  /*1db80*/  IMAD.WIDE R40, R3, 0x2, R40 ;  /* 0x0000000203287825 */ /* 0x000fe200078e0228 */
[----:B------:R-:W0:Y:S02]  /*1db90*/  @P2 LDC R11, c[0x0][0xbf0] ;  /* 0x0002fc00ff0b2b82 */ /* 0x000e240000000800 */
        /* <DEDUP_REMOVED lines=8> */
[----:B------:R-:W-:Y:S02]  /*1dc20*/  LOP3.LUT R28, R28, R29, RZ, 0x3c, !PT ;  /* 0x0000001d1c1c7212 */ /* 0x000fe400078e3cff */
[----:B------:R-:W-:Y:S02]  /*1dc30*/  IADD3.X R29, RZ, R41, RZ, P5, !PT ;  /* 0x00000029ff1d7210 */ /* 0x000fe40002ffe4ff */
[----:B------:R-:W-:Y:S01]  /*1dc40*/  IADD3 R3, P0, R40, 0x7000, RZ ;  /* 0x0000700028037810 */ /* 0x000fe20007f1e0ff */
[----:B------:R-:W-:Y:S01]  /*1dc50*/  IMAD R24, R24, UR4, RZ ;  /* 0x0000000418187c24 */ /* 0x000fe2000f8e02ff */
[C---:B------:R-:W-:Y:S01]  /*1dc60*/  IADD3 R37, P1, R40.reuse, 0x3000, RZ ;  /* 0x0000300028257810 */ /* 0x040fe20007f3e0ff */
[----:B------:R-:W-:Y:S01]  /*1dc70*/  IMAD.WIDE.U32 R8, R15, UR4, RZ ;  /* 0x000000040f087c25 */ /* 0x000fe2000f8e00ff */
[C---:B------:R-:W-:Y:S01]  /*1dc80*/  IADD3 R43, P3, R40.reuse, 0x4000, RZ ;  /* 0x00004000282b7810 */ /* 0x040fe20007f7e0ff */
[----:B------:R-:W5:Y:S01]  /*1dc90*/  LD.E.128 R28, desc[UR40][R28.64] ;  /* 0x000000281c1c7980 */ /* 0x000f62000c101d00 */
[C---:B------:R-:W-:Y:S01]  /*1dca0*/  IADD3 R45, P4, R40.reuse, 0x5000, RZ ;  /* 0x00005000282d7810 */ /* 0x040fe20007f9e0ff */
[----:B------:R-:W-:Y:S01]  /*1dcb0*/  IMAD.X R53, RZ, RZ, R41, P0 ;  /* 0x000000ffff357224 */ /* 0x000fe200000e0629 */
[----:B------:R-:W-:Y:S01]  /*1dcc0*/  IADD3 R49, P5, R40, 0x6000, RZ ;  /* 0x0000600028317810 */ /* 0x000fe20007fbe0ff */
[----:B------:R-:W5:Y:S01]  /*1dcd0*/  LD.E.128 R32, desc[UR40][R32.64] ;  /* 0x0000002820207980 */ /* 0x000f62000c101d00 */
[----:B------:R-:W-:-:S02]  /*1dce0*/  LOP3.LUT R0, R3, 0x380, RZ, 0xc0, !PT ;  /* 0x0000038003007812 */ /* 0x000fc400078ec0ff */
[----:B------:R-:W-:Y:S02]  /*1dcf0*/  LOP3.LUT R36, R37, 0x380, RZ, 0xc0, !PT ;  /* 0x0000038025247812 */ /* 0x000fe400078ec0ff */
[----:B------:R-:W-:Y:S02]  /*1dd00*/  LOP3.LUT R42, R43, 0x380, RZ, 0xc0, !PT ;  /* 0x000003802b2a7812 */ /* 0x000fe400078ec0ff */
[----:B------:R-:W-:Y:S02]  /*1dd10*/  LOP3.LUT R44, R45, 0x380, RZ, 0xc0, !PT ;  /* 0x000003802d2c7812 */ /* 0x000fe400078ec0ff */
[----:B------:R-:W-:Y:S02]  /*1dd20*/  LOP3.LUT R48, R49, 0x380, RZ, 0xc0, !PT ;  /* 0x0000038031307812 */ /* 0x000fe400078ec0ff */
[----:B------:R-:W-:Y:S02]  /*1dd30*/  LOP3.LUT R5, R40, 0x380, RZ, 0xc0, !PT ;  /* 0x0000038028057812 */ /* 0x000fe400078ec0ff */
[----:B------:R-:W-:-:S02]  /*1dd40*/  SHF.R.U64 R0, R0, 0x3, RZ ;  /* 0x0000000300007819 */ /* 0x000fc400000012ff */
[----:B------:R-:W-:Y:S02]  /*1dd50*/  SHF.R.U64 R36, R36, 0x3, RZ ;  /* 0x0000000324247819 */ /* 0x000fe400000012ff */
[----:B------:R-:W-:Y:S02]  /*1dd60*/  SHF.R.U64 R42, R42, 0x3, RZ ;  /* 0x000000032a2a7819 */ /* 0x000fe400000012ff */
[----:B------:R-:W-:Y:S02]  /*1dd70*/  SHF.R.U64 R44, R44, 0x3, RZ ;  /* 0x000000032c2c7819 */ /* 0x000fe400000012ff */
[----:B------:R-:W-:Y:S02]  /*1dd80*/  SHF.R.U64 R48, R48, 0x3, RZ ;  /* 0x0000000330307819 */ /* 0x000fe400000012ff */
[----:B------:R-:W-:Y:S02]  /*1dd90*/  SHF.R.U64 R5, R5, 0x3, RZ ;  /* 0x0000000305057819 */ /* 0x000fe400000012ff */
[----:B------:R-:W-:Y:S01]  /*1dda0*/  LOP3.LUT R52, R0, R3, RZ, 0x3c, !PT ;  /* 0x0000000300347212 */ /* 0x000fe200078e3cff */
[----:B------:R-:W-:Y:S01]  /*1ddb0*/  IMAD R3, R15, UR5, R24 ;  /* 0x000000050f037c24 */ /* 0x000fe2000f8e0218 */
        /* <DEDUP_REMOVED lines=10> */
[----:B------:R-:W-:Y:S01]  /*1de60*/  LEA R0, R208, R23, 0x5 ;  /* 0x00000017d0007211 */ /* 0x000fe200078e28ff */
[----:B------:R-:W-:Y:S01]  /*1de70*/  IMAD.IADD R9, R9, 0x1, R3 ;  /* 0x0000000109097824 */ /* 0x000fe200078e0203 */
[----:B------:R-:W-:Y:S01]  /*1de80*/  ULDC.64 UR4, c[0x0][0xae8] ;  /* 0x0002ba0000047ab9 */ /* 0x000fe20000000a00 */
[----:B------:R-:W5:Y:S01]  /*1de90*/  LD.E.128 R36, desc[UR40][R36.64] ;  /* 0x0000002824247980 */ /* 0x000f62000c101d00 */
[----:B------:R-:W-:-:S03]  /*1dea0*/  IMAD.WIDE.U32 R8, R207, UR4, R8 ;  /* 0x00000004cf087c25 */ /* 0x000fc6000f8e0008 */
[----:B------:R-:W5:Y:S01]  /*1deb0*/  LD.E.128 R4, desc[UR40][R4.64] ;  /* 0x0000002804047980 */ /* 0x000f62000c101d00 */
[----:B------:R-:W-:Y:S01]  /*1dec0*/  SHF.R.S32.HI R12, RZ, 0x1f, R57 ;  /* 0x0000001fff0c7819 */ /* 0x000fe20000011439 */
[----:B------:R-:W-:Y:S02]  /*1ded0*/  IMAD.IADD R15, R193, 0x1, R0 ;  /* 0x00000001c10f7824 */ /* 0x000fe400078e0200 */
[----:B------:R-:W5:Y:S04]  /*1dee0*/  LD.E.128 R40, desc[UR40][R42.64] ;  /* 0x000000282a287980 */ /* 0x000f68000c101d00 */
[----:B------:R-:W5:Y:S04]  /*1def0*/  LD.E.128 R44, desc[UR40][R44.64] ;  /* 0x000000282c2c7980 */ /* 0x000f68000c101d00 */
[----:B------:R-:W5:Y:S04]  /*1df00*/  LD.E.128 R48, desc[UR40][R48.64] ;  /* 0x0000002830307980 */ /* 0x000f68000c101d00 */
[----:B------:R-:W5:Y:S01]  /*1df10*/  LD.E.128 R52, desc[UR40][R52.64] ;  /* 0x0000002834347980 */ /* 0x000f62000c101d00 */
[----:B------:R-:W-:Y:S01]  /*1df20*/  @!PT LDS RZ, [RZ] ;  /* 0x00000000fffff984 */ /* 0x000fe20000000800 */
[----:B------:R-:W-:Y:S01]  /*1df30*/  @!PT LDS RZ, [RZ] ;  /* 0x00000000fffff984 */ /* 0x000fe20000000800 */
[----:B------:R-:W-:Y:S01]  /*1df40*/  @!PT LDS RZ, [RZ] ;  /* 0x00000000fffff984 */ /* 0x000fe20000000800 */
[----:B------:R-:W-:Y:S01]  /*1df50*/  @!PT LDS RZ, [RZ] ;  /* 0x00000000fffff984 */ /* 0x000fe20000000800 */
[----:B------:R2:W-:Y:S06]  /*1df60*/  MEMBAR.ALL.CTA ;  /* 0x0000000000007992 */ /* 0x0005ec0000008000 */
[----:B--2---:R-:W2:Y:S01]  /*1df70*/  FENCE.VIEW.ASYNC.S ;  /* 0x00000000000073c6 */ /* 0x004ea20000000000 */
[----:B------:R-:W-:Y:S01]  /*1df80*/  IMAD R9, R207, UR5, R9 ;  /* 0x00000005cf097c24 */ /* 0x000fe2000f8e0209 */
[----:B------:R-:W-:Y:S01]  /*1df90*/  ULDC.64 UR4, c[0x0][0xaf0] ;  /* 0x0002bc0000047ab9 */ /* 0x000fe20000000a00 */
[----:B-1----:R-:W-:-:S04]  /*1dfa0*/  @P2 IMAD.HI.U32 R0, R15, R20, RZ ;  /* 0x000000140f002227 */ /* 0x002fc800078e00ff */
[----:B------:R-:W-:Y:S02]  /*1dfb0*/  IMAD R12, R12, UR4, RZ ;  /* 0x000000040c0c7c24 */ /* 0x000fe4000f8e02ff */
[----:B------:R-:W-:Y:S01]  /*1dfc0*/  IMAD.MOV.U32 R3, RZ, RZ, R15 ;  /* 0x000000ffff037224 */ /* 0x000fe200078e000f */
[----:B0-----:R-:W-:Y:S01]  /*1dfd0*/  @P2 SHF.R.U32.HI R3, RZ, R11, R0 ;  /* 0x0000000bff032219 */ /* 0x001fe20000011600 */
[C---:B------:R-:W-:Y:S02]  /*1dfe0*/  IMAD R13, R57.reuse, UR5, R12 ;  /* 0x00000005390d7c24 */ /* 0x040fe4000f8e020c */
[----:B------:R-:W-:Y:S01]  /*1dff0*/  IMAD.WIDE.U32 R8, R57, UR4, R8 ;  /* 0x0000000439087c25 */ /* 0x000fe2000f8e0008 */
[----:B------:R-:W-:Y:S01]  /*1e000*/  SHF.R.S32.HI R11, RZ, 0x1f, R3 ;  /* 0x0000001fff0b7819 */ /* 0x000fe20000011403 */
[----:B------:R-:W-:Y:S02]  /*1e010*/  ULDC.64 UR4, c[0x0][0xae0] ;  /* 0x0002b80000047ab9 */ /* 0x000fe40000000a00 */
[----:B------:R-:W-:-:S02]  /*1e020*/  IMAD.IADD R9, R9, 0x1, R13 ;  /* 0x0000000109097824 */ /* 0x000fc400078e020d */
[----:B------:R-:W-:Y:S02]  /*1e030*/  VIADD R0, R2, 0x28820 ;  /* 0x0002882002007836 */ /* 0x000fe40000000000 */
[----:B------:R-:W-:Y:S02]  /*1e040*/  IMAD.MOV R13, RZ, RZ, -R3 ;  /* 0x000000ffff0d7224 */ /* 0x000fe400078e0a03 */
[----:B------:R-:W-:Y:S01]  /*1e050*/  IMAD R12, R11, UR4, RZ ;  /* 0x000000040b0c7c24 */ /* 0x000fe2000f8e02ff */
[----:B------:R-:W-:Y:S01]  /*1e060*/  PRMT R0, RZ, 0x654, R0 ;  /* 0x00000654ff007816 */ /* 0x000fe20000000000 */
[----:B------:R-:W-:-:S03]  /*1e070*/  IMAD R11, R14, R13, R15 ;  /* 0x0000000d0e0b7224 */ /* 0x000fc600078e020f */
[----:B--2---:R0:W-:Y:S01]  /*1e080*/  SYNCS.ARRIVE.TRANS64.RED.A1T0 RZ, [R0+URZ], RZ ;  /* 0x000000ff00ff79a7 */ /* 0x0041e2000810043f */
[C---:B------:R-:W-:Y:S02]  /*1e090*/  IMAD R13, R3.reuse, UR5, R12 ;  /* 0x00000005030d7c24 */ /* 0x040fe4000f8e020c */
[----:B------:R-:W-:Y:S01]  /*1e0a0*/  IMAD.WIDE.U32 R8, R3, UR4, R8 ;  /* 0x0000000403087c25 */ /* 0x000fe2000f8e0008 */
[----:B------:R-:W-:Y:S01]  /*1e0b0*/  ULDC.64 UR4, c[0x0][0xad8] ;  /* 0x0002b60000047ab9 */ /* 0x000fe20000000a00 */
[----:B0-----:R-:W-:Y:S02]  /*1e0c0*/  SHF.R.S32.HI R0, RZ, 0x1f, R11 ;  /* 0x0000001fff007819 */ /* 0x001fe4000001140b */
[----:B------:R-:W-:-:S03]  /*1e0d0*/  IMAD.IADD R9, R9, 0x1, R13 ;  /* 0x0000000109097824 */ /* 0x000fc600078e020d */
[----:B------:R-:W-:Y:S02]  /*1e0e0*/  IMAD R0, R0, UR4, RZ ;  /* 0x0000000400007c24 */ /* 0x000fe4000f8e02ff */
[----:B------:R-:W-:-:S04]  /*1e0f0*/  IMAD.WIDE.U32 R8, R11, UR4, R8 ;  /* 0x000000040b087c25 */ /* 0x000fc8000f8e0008 */
[----:B------:R-:W-:Y:S01]  /*1e100*/  IMAD R3, R11, UR5, R0 ;  /* 0x000000050b037c24 */ /* 0x000fe2000f8e0200 */
[----:B------:R-:W-:Y:S02]  /*1e110*/  ULDC.64 UR4, c[0x0][0xa80] ;  /* 0x0002a00000047ab9 */ /* 0x000fe40000000a00 */
[----:B------:R-:W-:Y:S01]  /*1e120*/  LEA R0, P0, R8, UR4, 0x1 ;  /* 0x0000000408007c11 */ /* 0x000fe2000f8008ff */
[----:B------:R-:W-:Y:S01]  /*1e130*/  IMAD.IADD R3, R9, 0x1, R3 ;  /* 0x0000000109037824 */ /* 0x000fe200078e0203 */
[----:B------:R-:W-:Y:S01]  /*1e140*/  UMOV UR4, 0xffffffff ;  /* 0xffffffff00047882 */ /* 0x000fe20000000000 */
[----:B------:R-:W-:-:S03]  /*1e150*/  IMAD.IADD R193, R23, 0x1, R193 ;  /* 0x0000000117c17824 */ /* 0x000fc600078e02c1 */
[----:B------:R-:W-:Y:S01]  /*1e160*/  LEA.HI.X R8, R8, UR5, R3, 0x1, P0 ;  /* 0x0000000508087c11 */ /* 0x000fe200080f0c03 */
[----:B------:R-:W-:Y:S06]  /*1e170*/  BRA.DIV UR4, `(.L_x_1733) ;  /* 0x000000be04d87947 */ /* 0x000fec000b800000 */
[----:B------:R0:W1:Y:S04]  /*1e180*/  SHFL.IDX PT, R3, R8, RZ, 0x181f ;  /* 0x00181fff08037589 */ /* 0x00006800000e0000 */
[----:B------:R0:W2:Y:S02]  /*1e190*/  SHFL.IDX PT, R14, R0, RZ, 0x181f ;  /* 0x00181fff000e7589 */ /* 0x0000a400000e0000 */
.L_x_1992:
[----:B------:R-:W-:Y:S01]  /*1e1a0*/  ISETP.GE.AND P0, PT, R193, R10, PT ;  /* 0x0000000ac100720c */ /* 0x000fe20003f06270 */
[----:B------:R-:W-:-:S12]  /*1e1b0*/  BSSY B1, `(.L_x_1734) ;  /* 0x000000b000017945 */ /* 0x000fd80003800000 */
[----:B------:R-:W-:Y:S05]  /*1e1c0*/  @P0 BRA `(.L_x_1735) ;  /* 0x0000000000240947 */ /* 0x000fea0003800000 */
[----:B------:R-:W-:Y:S02]  /*1e1d0*/  ULDC UR4, c[0x0][0xac8] ;  /* 0x0002b20000047ab9 */ /* 0x000fe40000000800 */
[----:B------:R-:W-:Y:S02]  /*1e1e0*/  ISETP.GE.AND P0, PT, R16, UR4, PT ;  /* 0x0000000410007c0c */ /* 0x000fe4000bf06270 */
[----:B------:R-:W-:-:S11]  /*1e1f0*/  ISETP.GE.AND P1, PT, R190, UR4, PT ;  /* 0x00000004be007c0c */ /* 0x000fd6000bf26270 */
[-C--:B--2---:R-:W-:Y:S02]  /*1e200*/  @!P0 LEA R12, P2, R16, R14.reuse, 0x1 ;  /* 0x0000000e100c8211 */ /* 0x084fe400078408ff */
[----:B------:R-:W-:Y:S02]  /*1e210*/  @!P1 LEA R14, P3, R190, R14, 0x1 ;  /* 0x0000000ebe0e9211 */ /* 0x000fe400078608ff */
[-C--:B-1----:R-:W-:Y:S02]  /*1e220*/  @!P0 LEA.HI.X R13, R16, R3.reuse, R17, 0x1, P2 ;  /* 0x00000003100d8211 */ /* 0x082fe400010f0c11 */
[----:B------:R-:W-:-:S03]  /*1e230*/  @!P1 LEA.HI.X R15, R190, R3, R215, 0x1, P3 ;  /* 0x00000003be0f9211 */ /* 0x000fc600018f0cd7 */
[----:B-----5:R3:W-:Y:S04]  /*1e240*/  @!P0 ST.E.128 desc[UR40][R12.64], R4 ;  /* 0x000000040c008985 */ /* 0x0207e8000c101d28 */
[----:B------:R3:W-:Y:S02]  /*1e250*/  @!P1 ST.E.128 desc[UR40][R14.64], R40 ;  /* 0x000000280e009985 */ /* 0x0007e4000c101d28 */
.L_x_1735:
[----:B------:R-:W-:Y:S05]  /*1e260*/  BSYNC B1 ;  /* 0x0000000000017941 */ /* 0x000fea0003800000 */
.L_x_1734:
[----:B------:R-:W-:-:S03]  /*1e270*/  UMOV UR4, 0xffffffff ;  /* 0xffffffff00047882 */ /* 0x000fc60000000000 */
[----:B------:R-:W-:Y:S05]  /*1e280*/  BRA.DIV UR4, `(.L_x_1736) ;  /* 0x000000be04c87947 */ /* 0x000fea000b800000 */
[----:B-1----:R1:W4:Y:S04]  /*1e290*/  SHFL.IDX PT, R3, R8, 0x1, 0x181f ;  /* 0x00381f0008037f89 */ /* 0x00232800000e0000 */
[----:B--23--:R1:W2:Y:S02]  /*1e2a0*/  SHFL.IDX PT, R14, R0, 0x1, 0x181f ;  /* 0x00381f00000e7f89 */ /* 0x00c2a400000e0000 */
.L_x_1996:
[----:B-----5:R-:W-:Y:S01]  /*1e2b0*/  IADD3 R5, R193, 0x20, RZ ;  /* 0x00000020c1057810 */ /* 0x020fe20007ffe0ff */
[----:B------:R-:W-:Y:S03]  /*1e2c0*/  BSSY B1, `(.L_x_1737) ;  /* 0x000000c000017945 */ /* 0x000fe60003800000 */
[----:B------:R-:W-:-:S13]  /*1e2d0*/  ISETP.GE.AND P0, PT, R5, R10, PT ;  /* 0x0000000a0500720c */ /* 0x000fda0003f06270 */
[----:B------:R-:W-:Y:S05]  /*1e2e0*/  @P0 BRA `(.L_x_1738) ;  /* 0x0000000000240947 */ /* 0x000fea0003800000 */
[----:B------:R-:W-:Y:S02]  /*1e2f0*/  ULDC UR4, c[0x0][0xac8] ;  /* 0x0002b20000047ab9 */ /* 0x000fe40000000800 */
[----:B------:R-:W-:Y:S02]  /*1e300*/  ISETP.GE.AND P2, PT, R16, UR4, PT ;  /* 0x0000000410007c0c */ /* 0x000fe4000bf46270 */
[----:B------:R-:W-:-:S11]  /*1e310*/  ISETP.GE.AND P3, PT, R190, UR4, PT ;  /* 0x00000004be007c0c */ /* 0x000fd6000bf66270 */
[-C--:B--2---:R-:W-:Y:S02]  /*1e320*/  @!P2 LEA R4, P0, R16, R14.reuse, 0x1 ;  /* 0x0000000e1004a211 */ /* 0x084fe400078008ff */
[----:B------:R-:W-:Y:S02]  /*1e330*/  @!P3 LEA R14, P1, R190, R14, 0x1 ;  /* 0x0000000ebe0eb211 */ /* 0x000fe400078208ff */
[-C--:B----4-:R-:W-:Y:S02]  /*1e340*/  @!P2 LEA.HI.X R5, R16, R3.reuse, R17, 0x1, P0 ;  /* 0x000000031005a211 */ /* 0x090fe400000f0c11 */
[----:B------:R-:W-:-:S03]  /*1e350*/  @!P3 LEA.HI.X R15, R190, R3, R215, 0x1, P1 ;  /* 0x00000003be0fb211 */ /* 0x000fc600008f0cd7 */
[----:B------:R3:W-:Y:S04]  /*1e360*/  @!P2 ST.E.128 desc[UR40][R4.64], R28 ;  /* 0x0000001c0400a985 */ /* 0x0007e8000c101d28 */
[----:B------:R3:W-:Y:S02]  /*1e370*/  @!P3 ST.E.128 desc[UR40][R14.64], R44 ;  /* 0x0000002c0e00b985 */ /* 0x0007e4000c101d28 */
.L_x_1738:
[----:B------:R-:W-:Y:S05]  /*1e380*/  BSYNC B1 ;  /* 0x0000000000017941 */ /* 0x000fea0003800000 */
.L_x_1737:
[----:B------:R-:W-:-:S03]  /*1e390*/  UMOV UR4, 0xffffffff ;  /* 0xffffffff00047882 */ /* 0x000fc60000000000 */
[----:B------:R-:W-:Y:S05]  /*1e3a0*/  BRA.DIV UR4, `(.L_x_1739) ;  /* 0x000000be04c87947 */ /* 0x000fea000b800000 */
[----:B----4-:R4:W0:Y:S04]  /*1e3b0*/  SHFL.IDX PT, R3, R8, 0x2, 0x181f ;  /* 0x00581f0008037f89 */ /* 0x01082800000e0000 */
[----:B--23--:R4:W2:Y:S02]  /*1e3c0*/  SHFL.IDX PT, R14, R0, 0x2, 0x181f ;  /* 0x00581f00000e7f89 */ /* 0x00c8a400000e0000 */
.L_x_2000:
[----:B------:R-:W-:Y:S01]  /*1e3d0*/  VIADD R5, R193, 0x40 ;  /* 0x00000040c1057836 */ /* 0x000fe20000000000 */
[----:B------:R-:W-:Y:S04]  /*1e3e0*/  BSSY B1, `(.L_x_1740) ;  /* 0x000000c000017945 */ /* 0x000fe80003800000 */
[----:B------:R-:W-:-:S13]  /*1e3f0*/  ISETP.GE.AND P0, PT, R5, R10, PT ;  /* 0x0000000a0500720c */ /* 0x000fda0003f06270 */
[----:B------:R-:W-:Y:S05]  /*1e400*/  @P0 BRA `(.L_x_1741) ;  /* 0x0000000000240947 */ /* 0x000fea0003800000 */
[----:B------:R-:W-:Y:S02]  /*1e410*/  ULDC UR4, c[0x0][0xac8] ;  /* 0x0002b20000047ab9 */ /* 0x000fe40000000800 */
[----:B------:R-:W-:Y:S02]  /*1e420*/  ISETP.GE.AND P2, PT, R16, UR4, PT ;  /* 0x0000000410007c0c */ /* 0x000fe4000bf46270 */
[----:B------:R-:W-:-:S11]  /*1e430*/  ISETP.GE.AND P3, PT, R190, UR4, PT ;  /* 0x00000004be007c0c */ /* 0x000fd6000bf66270 */
[-C--:B--2---:R-:W-:Y:S02]  /*1e440*/  @!P2 LEA R4, P0, R16, R14.reuse, 0x1 ;  /* 0x0000000e1004a211 */ /* 0x084fe400078008ff */
[----:B------:R-:W-:Y:S02]  /*1e450*/  @!P3 LEA R14, P1, R190, R14, 0x1 ;  /* 0x0000000ebe0eb211 */ /* 0x000fe400078208ff */
[-C--:B0-----:R-:W-:Y:S02]  /*1e460*/  @!P2 LEA.HI.X R5, R16, R3.reuse, R17, 0x1, P0 ;  /* 0x000000031005a211 */ /* 0x081fe400000f0c11 */
[----:B------:R-:W-:-:S03]  /*1e470*/  @!P3 LEA.HI.X R15, R190, R3, R215, 0x1, P1 ;  /* 0x00000003be0fb211 */ /* 0x000fc600008f0cd7 */
[----:B------:R3:W-:Y:S04]  /*1e480*/  @!P2 ST.E.128 desc[UR40][R4.64], R32 ;  /* 0x000000200400a985 */ /* 0x0007e8000c101d28 */
[----:B------:R3:W-:Y:S02]  /*1e490*/  @!P3 ST.E.128 desc[UR40][R14.64], R48 ;  /* 0x000000300e00b985 */ /* 0x0007e4000c101d28 */
.L_x_1741:
[----:B------:R-:W-:Y:S05]  /*1e4a0*/  BSYNC B1 ;  /* 0x0000000000017941 */ /* 0x000fea0003800000 */
.L_x_1740:
[----:B------:R-:W-:-:S03]  /*1e4b0*/  UMOV UR4, 0xffffffff ;  /* 0xffffffff00047882 */ /* 0x000fc60000000000 */
[----:B------:R-:W-:Y:S05]  /*1e4c0*/  BRA.DIV UR4, `(.L_x_1742) ;  /* 0x000000be04c87947 */ /* 0x000fea000b800000 */
[----:B0-----:R0:W0:Y:S04]  /*1e4d0*/  SHFL.IDX PT, R3, R8, 0x3, 0x181f ;  /* 0x00781f0008037f89 */ /* 0x00102800000e0000 */
[----:B--23--:R2:W3:Y:S02]  /*1e4e0*/  SHFL.IDX PT, R14, R0, 0x3, 0x181f ;  /* 0x00781f00000e7f89 */ /* 0x00c4e400000e0000 */
.L_x_2004:
[----:B------:R-:W-:-:S05]  /*1e4f0*/  VIADD R5, R193, 0x60 ;  /* 0x00000060c1057836 */ /* 0x000fca0000000000 */
[----:B------:R-:W-:-:S13]  /*1e500*/  ISETP.GE.AND P0, PT, R5, R10, PT ;  /* 0x0000000a0500720c */ /* 0x000fda0003f06270 */
[----:B------:R-:W-:Y:S05]  /*1e510*/  @P0 BRA `(.L_x_1743) ;  /* 0x0000001800880947 */ /* 0x000fea0003800000 */
[----:B------:R-:W-:Y:S02]  /*1e520*/  ULDC UR4, c[0x0][0xac8] ;  /* 0x0002b20000047ab9 */ /* 0x000fe40000000800 */
[----:B------:R-:W-:-:S13]  /*1e530*/  ISETP.GE.AND P1, PT, R16, UR4, PT ;  /* 0x0000000410007c0c */ /* 0x000fda000bf26270 */
[----:B---3--:R-:W-:-:S04]  /*1e540*/  @!P1 LEA R4, P0, R16, R14, 0x1 ;  /* 0x0000000e10049211 */ /* 0x008fc800078008ff */
[----:B0-----:R-:W-:Y:S02]  /*1e550*/  @!P1 LEA.HI.X R5, R16, R3, R17, 0x1, P0 ;  /* 0x0000000310059211 */ /* 0x001fe400000f0c11 */
[----:B------:R-:W-:-:S03]  /*1e560*/  ISETP.GE.AND P0, PT, R190, UR4, PT ;  /* 0x00000004be007c0c */ /* 0x000fc6000bf06270 */
[----:B------:R0:W-:Y:S10]  /*1e570*/  @!P1 ST.E.128 desc[UR40][R4.64], R36 ;  /* 0x0000002404009985 */ /* 0x0001f4000c101d28 */
[----:B------:R-:W-:Y:S05]  /*1e580*/  @P0 BRA `(.L_x_1743) ;  /* 0x00000018006c0947 */ /* 0x000fea0003800000 */
[----:B------:R-:W-:-:S04]  /*1e590*/  LEA R14, P0, R190, R14, 0x1 ;  /* 0x0000000ebe0e7211 */ /* 0x000fc800078008ff */
[----:B------:R-:W-:-:S05]  /*1e5a0*/  LEA.HI.X R15, R190, R3, R215, 0x1, P0 ;  /* 0x00000003be0f7211 */ /* 0x000fca00000f0cd7 */
[----:B------:R3:W-:Y:S01]  /*1e5b0*/  ST.E.128 desc[UR40][R14.64], R52 ;  /* 0x000000340e007985 */ /* 0x0007e2000c101d28 */
[----:B------:R-:W-:Y:S05]  /*1e5c0*/  BRA `(.L_x_1743) ;  /* 0x00000018005c7947 */ /* 0x000fea0003800000 */
.L_x_1732:
[----:B------:R-:W-:Y:S01]  /*1e5d0*/  ULDC.64 UR4, c[0x0][0xb08] ;  /* 0x0002c20000047ab9 */ /* 0x000fe20000000a00 */
[----:B0-----:R-:W0:Y:S01]  /*1e5e0*/  @P2 LDC R6, c[0x0][0xbec] ;  /* 0x0002fb00ff062b82 */ /* 0x001e220000000800 */
[----:B------:R-:W-:Y:S01]  /*1e5f0*/  IMAD R24, R24, UR4, RZ ;  /* 0x0000000418187c24 */ /* 0x000fe2000f8e02ff */
[----:B------:R-:W-:Y:S01]  /*1e600*/  SHF.R.S32.HI R0, RZ, 0x1f, R57 ;  /* 0x0000001fff007819 */ /* 0x000fe20000011439 */
[----:B------:R-:W-:-:S04]  /*1e610*/  IMAD.WIDE.U32 R4, R15, UR4, RZ ;  /* 0x000000040f047c25 */ /* 0x000fc8000f8e00ff */
[----:B------:R-:W-:Y:S01]  /*1e620*/  IMAD R15, R15, UR5, R24 ;  /* 0x000000050f0f7c24 */ /* 0x000fe2000f8e0218 */
[----:B------:R-:W1:Y:S01]  /*1e630*/  @P2 LDC R9, c[0x0][0xbf0] ;  /* 0x0002fc00ff092b82 */ /* 0x000e620000000800 */
[----:B------:R-:W-:Y:S01]  /*1e640*/  ULDC.64 UR4, c[0x0][0xb38] ;  /* 0x0002ce0000047ab9 */ /* 0x000fe20000000a00 */
[----:B------:R-:W-:Y:S02]  /*1e650*/  IMAD.MOV.U32 R3, RZ, RZ, R45 ;  /* 0x000000ffff037224 */ /* 0x000fe400078e002d */
[----:B------:R-:W-:Y:S02]  /*1e660*/  IMAD.IADD R5, R5, 0x1, R15 ;  /* 0x0000000105057824 */ /* 0x000fe400078e020f */
[----:B------:R-:W-:-:S04]  /*1e670*/  IMAD.WIDE.U32 R4, R207, UR4, R4 ;  /* 0x00000004cf047c25 */ /* 0x000fc8000f8e0004 */
[----:B------:R-:W-:Y:S01]  /*1e680*/  IMAD R5, R207, UR5, R5 ;  /* 0x00000005cf057c24 */ /* 0x000fe2000f8e0205 */
[----:B------:R-:W-:Y:S02]  /*1e690*/  ULDC.64 UR4, c[0x0][0xb40] ;  /* 0x0002d00000047ab9 */ /* 0x000fe40000000a00 */
[----:B------:R-:W-:Y:S02]  /*1e6a0*/  IMAD R0, R0, UR4, RZ ;  /* 0x0000000400007c24 */ /* 0x000fe4000f8e02ff */
[----:B------:R-:W-:-:S04]  /*1e6b0*/  IMAD.WIDE.U32 R4, R57, UR4, R4 ;  /* 0x0000000439047c25 */ /* 0x000fc8000f8e0004 */
[----:B------:R-:W-:Y:S01]  /*1e6c0*/  IMAD R7, R57, UR5, R0 ;  /* 0x0000000539077c24 */ /* 0x000fe2000f8e0200 */
[----:B------:R-:W-:Y:S01]  /*1e6d0*/  ULDC.64 UR4, c[0x0][0xb48] ;  /* 0x0002d20000047ab9 */ /* 0x000fe20000000a00 */
[----:B0-----:R-:W-:-:S04]  /*1e6e0*/  @P2 IMAD.HI.U32 R6, R45, R6, RZ ;  /* 0x000000062d062227 */ /* 0x001fc800078e00ff */
[----:B------:R-:W-:Y:S01]  /*1e6f0*/  IMAD.IADD R5, R5, 0x1, R7 ;  /* 0x0000000105057824 */ /* 0x000fe200078e0207 */
[----:B-1----:R-:W-:Y:S01]  /*1e700*/  @P2 SHF.R.U32.HI R3, RZ, R9, R6 ;  /* 0x00000009ff032219 */ /* 0x002fe20000011606 */
[----:B------:R-:W-:Y:S02]  /*1e710*/  VIADD R6, R2, 0x28820 ;  /* 0x0002882002067836 */ /* 0x000fe40000000000 */
[C---:B------:R-:W-:Y:S01]  /*1e720*/  IMAD.WIDE.U32 R4, R216.reuse, UR4, R4 ;  /* 0x00000004d8047c25 */ /* 0x040fe2000f8e0004 */
[--C-:B------:R-:W-:Y:S02]  /*1e730*/  SHF.R.S32.HI R0, RZ, 0x1f, R3.reuse ;  /* 0x0000001fff007819 */ /* 0x100fe40000011403 */
[----:B------:R-:W-:Y:S01]  /*1e740*/  PRMT R6, RZ, 0x654, R6 ;  /* 0x00000654ff067816 */ /* 0x000fe20000000006 */
[----:B------:R-:W-:Y:S02]  /*1e750*/  IMAD.MOV R7, RZ, RZ, -R3 ;  /* 0x000000ffff077224 */ /* 0x000fe400078e0a03 */
[----:B------:R-:W-:Y:S01]  /*1e760*/  IMAD R5, R216, UR5, R5 ;  /* 0x00000005d8057c24 */ /* 0x000fe2000f8e0205 */
[----:B------:R-:W-:Y:S01]  /*1e770*/  ULDC.64 UR4, c[0x0][0xb30] ;  /* 0x0002cc0000047ab9 */ /* 0x000fe20000000a00 */
[----:B------:R-:W-:Y:S01]  /*1e780*/  IMAD R7, R14, R7, R45 ;  /* 0x000000070e077224 */ /* 0x000fe200078e022d */
[----:B------:R0:W-:Y:S01]  /*1e790*/  SYNCS.ARRIVE.TRANS64.RED.A1T0 RZ, [R6+URZ], RZ ;  /* 0x000000ff06ff79a7 */ /* 0x0001e2000810043f */
[----:B------:R-:W-:-:S02]  /*1e7a0*/  IMAD R0, R0, UR4, RZ ;  /* 0x0000000400007c24 */ /* 0x000fc4000f8e02ff */
[----:B------:R-:W-:-:S04]  /*1e7b0*/  IMAD.WIDE.U32 R4, R3, UR4, R4 ;  /* 0x0000000403047c25 */ /* 0x000fc8000f8e0004 */
[----:B------:R-:W-:Y:S01]  /*1e7c0*/  IMAD R9, R3, UR5, R0 ;  /* 0x0000000503097c24 */ /* 0x000fe2000f8e0200 */
[----:B------:R-:W-:Y:S01]  /*1e7d0*/  SHF.R.S32.HI R0, RZ, 0x1f, R7 ;  /* 0x0000001fff007819 */ /* 0x000fe20000011407 */
[----:B------:R-:W-:Y:S02]  /*1e7e0*/  ULDC.64 UR4, c[0x0][0xb28] ;  /* 0x0002ca0000047ab9 */ /* 0x000fe40000000a00 */
[----:B------:R-:W-:Y:S02]  /*1e7f0*/  IMAD.IADD R5, R5, 0x1, R9 ;  /* 0x0000000105057824 */ /* 0x000fe400078e0209 */
[----:B------:R-:W-:Y:S02]  /*1e800*/  IMAD R0, R0, UR4, RZ ;  /* 0x0000000400007c24 */ /* 0x000fe4000f8e02ff */
[----:B------:R-:W-:-:S04]  /*1e810*/  IMAD.WIDE.U32 R4, R7, UR4, R4 ;  /* 0x0000000407047c25 */ /* 0x000fc8000f8e0004 */
[----:B------:R-:W-:Y:S01]  /*1e820*/  IMAD R3, R7, UR5, R0 ;  /* 0x0000000507037c24 */ /* 0x000fe2000f8e0200 */
[----:B------:R-:W-:Y:S02]  /*1e830*/  ULDC.64 UR4, c[0x0][0xb00] ;  /* 0x0002c00000047ab9 */ /* 0x000fe40000000a00 */
[----:B------:R-:W-:Y:S01]  /*1e840*/  LEA R0, P0, R4, UR4, 0x2 ;  /* 0x0000000404007c11 */ /* 0x000fe2000f8010ff */
[----:B------:R-:W-:Y:S01]  /*1e850*/  UMOV UR4, 0xffffffff ;  /* 0xffffffff00047882 */ /* 0x000fe20000000000 */
[----:B------:R-:W-:-:S04]  /*1e860*/  IADD3 R3, R5, R3, RZ ;  /* 0x0000000305037210 */ /* 0x000fc80007ffe0ff */
[----:B------:R-:W-:Y:S01]  /*1e870*/  LEA.HI.X R4, R4, UR5, R3, 0x2, P0 ;  /* 0x0000000504047c11 */ /* 0x000fe200080f1403 */
[----:B0-----:R-:W-:Y:S06]  /*1e880*/  BRA.DIV UR4, `(.L_x_1744) ;  /* 0x000000be04207947 */ /* 0x001fec000b800000 */
[----:B------:R0:W1:Y:S04]  /*1e890*/  SHFL.IDX PT, R3, R4, RZ, 0x1c1f ;  /* 0x001c1fff04037589 */ /* 0x00006800000e0000 */
[----:B------:R0:W2:Y:S02]  /*1e8a0*/  SHFL.IDX PT, R14, R0, RZ, 0x1c1f ;  /* 0x001c1fff000e7589 */ /* 0x0000a400000e0000 */
.L_x_2007:
[----:B------:R-:W-:Y:S01]  /*1e8b0*/  ISETP.GE.AND P0, PT, R31, R10, PT ;  /* 0x0000000a1f00720c */ /* 0x000fe20003f06270 */
[----:B------:R-:W-:-:S12]  /*1e8c0*/  BSSY B1, `(.L_x_1745) ;  /* 0x0000050000017945 */ /* 0x000fd80003800000 */
[----:B------:R-:W-:Y:S05]  /*1e8d0*/  @P0 BRA `(.L_x_1746) ;  /* 0x0000000400380947 */ /* 0x000fea0003800000 */
[----:B------:R-:W-:Y:S01]  /*1e8e0*/  ULDC UR4, c[0x0][0xac8] ;  /* 0x0002b20000047ab9 */ /* 0x000fe20000000800 */
[----:B------:R-:W-:Y:S02]  /*1e8f0*/  SHF.R.S32.HI R11, RZ, 0x1f, R188 ;  /* 0x0000001fff0b7819 */ /* 0x000fe400000114bc */
[----:B------:R-:W-:Y:S02]  /*1e900*/  ISETP.GE.AND P0, PT, R188, UR4, PT ;  /* 0x00000004bc007c0c */ /* 0x000fe4000bf06270 */
[----:B------:R-:W-:Y:S02]  /*1e910*/  ISETP.GE.AND P2, PT, R232, UR4, PT ;  /* 0x00000004e8007c0c */ /* 0x000fe4000bf46270 */
[----:B------:R-:W-:Y:S02]  /*1e920*/  ISETP.GE.AND P3, PT, R231, UR4, PT ;  /* 0x00000004e7007c0c */ /* 0x000fe4000bf66270 */
[----:B------:R-:W-:Y:S02]  /*1e930*/  ISETP.GE.AND P1, PT, R230, UR4, PT ;  /* 0x00000004e6007c0c */ /* 0x000fe4000bf26270 */
[----:B------:R-:W-:-:S05]  /*1e940*/  SHF.R.S32.HI R5, RZ, 0x1f, R232 ;  /* 0x0000001fff057819 */ /* 0x000fca00000114e8 */
[-C--:B--2---:R-:W-:Y:S02]  /*1e950*/  @!P0 LEA R8, P4, R188, R14.reuse, 0x2 ;  /* 0x0000000ebc088211 */ /* 0x084fe400078810ff */
[-C--:B------:R-:W-:Y:S02]  /*1e960*/  @!P2 LEA R6, P5, R232, R14.reuse, 0x2 ;  /* 0x0000000ee806a211 */ /* 0x080fe400078a10ff */
[-C--:B-1----:R-:W-:Y:S02]  /*1e970*/  @!P0 LEA.HI.X R9, R188, R3.reuse, R11, 0x2, P4 ;  /* 0x00000003bc098211 */ /* 0x082fe400020f140b */
[----:B------:R-:W-:Y:S02]  /*1e980*/  @!P2 LEA.HI.X R7, R232, R3, R5, 0x2, P5 ;  /* 0x00000003e807a211 */ /* 0x000fe400028f1405 */
[----:B------:R-:W-:Y:S01]  /*1e990*/  @!P3 LEA R12, P4, R231, R14, 0x2 ;  /* 0x0000000ee70cb211 */ /* 0x000fe200078810ff */
[----:B------:R1:W-:Y:S01]  /*1e9a0*/  @!P0 ST.E.64 desc[UR40][R8.64], R20 ;  /* 0x0000001408008985 */ /* 0x0003e2000c101b28 */
[----:B------:R-:W-:-:S02]  /*1e9b0*/  ISETP.GE.AND P0, PT, R229, UR4, PT ;  /* 0x00000004e5007c0c */ /* 0x000fc4000bf06270 */
[----:B------:R-:W-:Y:S01]  /*1e9c0*/  SHF.R.S32.HI R11, RZ, 0x1f, R231 ;  /* 0x0000001fff0b7819 */ /* 0x000fe200000114e7 */
[----:B------:R2:W-:Y:S01]  /*1e9d0*/  @!P2 ST.E.64 desc[UR40][R6.64], R92 ;  /* 0x0000005c0600a985 */ /* 0x0005e2000c101b28 */
[----:B------:R-:W-:Y:S02]  /*1e9e0*/  SHF.R.S32.HI R5, RZ, 0x1f, R230 ;  /* 0x0000001fff057819 */ /* 0x000fe400000114e6 */
[----:B------:R-:W-:Y:S02]  /*1e9f0*/  @!P1 LEA R30, P5, R230, R14, 0x2 ;  /* 0x0000000ee61e9211 */ /* 0x000fe400078a10ff */
[----:B------:R-:W-:Y:S02]  /*1ea00*/  ISETP.GE.AND P2, PT, R228, UR4, PT ;  /* 0x00000004e4007c0c */ /* 0x000fe4000bf46270 */
[-C--:B------:R-:W-:Y:S02]  /*1ea10*/  @!P3 LEA.HI.X R13, R231, R3.reuse, R11, 0x2, P4 ;  /* 0x00000003e70db211 */ /* 0x080fe400020f140b */
[----:B------:R-:W-:-:S02]  /*1ea20*/  @!P1 LEA.HI.X R31, R230, R3, R5, 0x2, P5 ;  /* 0x00000003e61f9211 */ /* 0x000fc400028f1405 */
[----:B------:R-:W-:Y:S01]  /*1ea30*/  ISETP.GE.AND P4, PT, R227, UR4, PT ;  /* 0x00000004e3007c0c */ /* 0x000fe2000bf86270 */
[----:B------:R3:W-:Y:S01]  /*1ea40*/  @!P3 ST.E.64 desc[UR40][R12.64], R96 ;  /* 0x000000600c00b985 */ /* 0x0007e2000c101b28 */
[-C--:B------:R-:W-:Y:S02]  /*1ea50*/  @!P0 LEA R32, P3, R229, R14.reuse, 0x2 ;  /* 0x0000000ee5208211 */ /* 0x080fe400078610ff */
[----:B------:R-:W-:Y:S01]  /*1ea60*/  SHF.R.S32.HI R11, RZ, 0x1f, R229 ;  /* 0x0000001fff0b7819 */ /* 0x000fe200000114e5 */
[----:B------:R4:W-:Y:S01]  /*1ea70*/  @!P1 ST.E.64 desc[UR40][R30.64], R100 ;  /* 0x000000641e009985 */ /* 0x0009e2000c101b28 */
[----:B------:R-:W-:Y:S02]  /*1ea80*/  ISETP.GE.AND P1, PT, R226, UR4, PT ;  /* 0x00000004e2007c0c */ /* 0x000fe4000bf26270 */
[----:B------:R-:W-:Y:S02]  /*1ea90*/  SHF.R.S32.HI R5, RZ, 0x1f, R228 ;  /* 0x0000001fff057819 */ /* 0x000fe400000114e4 */
[----:B-1----:R-:W-:-:S02]  /*1eaa0*/  @!P2 LEA R8, P5, R228, R14, 0x2 ;  /* 0x0000000ee408a211 */ /* 0x002fc400078a10ff */
[-C--:B------:R-:W-:Y:S02]  /*1eab0*/  @!P0 LEA.HI.X R33, R229, R3.reuse, R11, 0x2, P3 ;  /* 0x00000003e5218211 */ /* 0x080fe400018f140b */
[----:B------:R-:W-:Y:S02]  /*1eac0*/  @!P2 LEA.HI.X R9, R228, R3, R5, 0x2, P5 ;  /* 0x00000003e409a211 */ /* 0x000fe400028f1405 */
[----:B------:R-:W-:Y:S01]  /*1ead0*/  ISETP.GE.AND P3, PT, R225, UR4, PT ;  /* 0x00000004e1007c0c */ /* 0x000fe2000bf66270 */
[----:B------:R-:W-:Y:S01]  /*1eae0*/  @!P0 ST.E.64 desc[UR40][R32.64], R104 ;  /* 0x0000006820008985 */ /* 0x000fe2000c101b28 */
[----:B--2---:R-:W-:Y:S02]  /*1eaf0*/  @!P4 LEA R6, P0, R227, R14, 0x2 ;  /* 0x0000000ee306c211 */ /* 0x004fe400078010ff */
[----:B------:R-:W-:Y:S01]  /*1eb00*/  SHF.R.S32.HI R11, RZ, 0x1f, R227 ;  /* 0x0000001fff0b7819 */ /* 0x000fe200000114e3 */
[----:B------:R1:W-:Y:S01]  /*1eb10*/  @!P2 ST.E.64 desc[UR40][R8.64], R108 ;  /* 0x0000006c0800a985 */ /* 0x0003e2000c101b28 */
[----:B------:R-:W-:-:S02]  /*1eb20*/  SHF.R.S32.HI R5, RZ, 0x1f, R226 ;  /* 0x0000001fff057819 */ /* 0x000fc400000114e2 */
[-C--:B---3--:R-:W-:Y:S02]  /*1eb30*/  @!P1 LEA R12, P5, R226, R14.reuse, 0x2 ;  /* 0x0000000ee20c9211 */ /* 0x088fe400078a10ff */
[----:B------:R-:W-:Y:S02]  /*1eb40*/  ISETP.GE.AND P2, PT, R224, UR4, PT ;  /* 0x00000004e0007c0c */ /* 0x000fe4000bf46270 */
[-C--:B------:R-:W-:Y:S02]  /*1eb50*/  @!P4 LEA.HI.X R7, R227, R3.reuse, R11, 0x2, P0 ;  /* 0x00000003e307c211 */ /* 0x080fe400000f140b */
[----:B------:R-:W-:Y:S02]  /*1eb60*/  ISETP.GE.AND P0, PT, R223, UR4, PT ;  /* 0x00000004df007c0c */ /* 0x000fe4000bf06270 */
[----:B------:R-:W-:Y:S01]  /*1eb70*/  @!P1 LEA.HI.X R13, R226, R3, R5, 0x2, P5 ;  /* 0x00000003e20d9211 */ /* 0x000fe200028f1405 */
[----:B------:R2:W-:Y:S01]  /*1eb80*/  @!P4 ST.E.64 desc[UR40][R6.64], R36 ;  /* 0x000000240600c985 */ /* 0x0005e2000c101b28 */
[----:B------:R-:W-:-:S02]  /*1eb90*/  @!P3 LEA R20, P5, R225, R14, 0x2 ;  /* 0x0000000ee114b211 */ /* 0x000fc400078a10ff */
[----:B------:R-:W-:Y:S01]  /*1eba0*/  SHF.R.S32.HI R5, RZ, 0x1f, R225 ;  /* 0x0000001fff057819 */ /* 0x000fe200000114e1 */
[----:B------:R3:W-:Y:S01]  /*1ebb0*/  @!P1 ST.E.64 desc[UR40][R12.64], R116 ;  /* 0x000000740c009985 */ /* 0x0007e2000c101b28 */
[----:B------:R-:W-:Y:S02]  /*1ebc0*/  ISETP.GE.AND P1, PT, R222, UR4, PT ;  /* 0x00000004de007c0c */ /* 0x000fe4000bf26270 */
[----:B------:R-:W-:Y:S02]  /*1ebd0*/  @!P3 LEA.HI.X R21, R225, R3, R5, 0x2, P5 ;  /* 0x00000003e115b211 */ /* 0x000fe400028f1405 */
[-C--:B----4-:R-:W-:Y:S02]  /*1ebe0*/  @!P2 LEA R30, P4, R224, R14.reuse, 0x2 ;  /* 0x0000000ee01ea211 */ /* 0x090fe400078810ff */
[----:B------:R-:W-:Y:S01]  /*1ebf0*/  SHF.R.S32.HI R11, RZ, 0x1f, R224 ;  /* 0x0000001fff0b7819 */ /* 0x000fe200000114e0 */
[----:B------:R4:W-:Y:S01]  /*1ec00*/  @!P3 ST.E.64 desc[UR40][R20.64], R120 ;  /* 0x000000781400b985 */ /* 0x0009e2000c101b28 */
[----:B-1----:R-:W-:-:S02]  /*1ec10*/  @!P0 LEA R8, P5, R223, R14, 0x2 ;  /* 0x0000000edf088211 */ /* 0x002fc400078a10ff */
[----:B------:R-:W-:Y:S02]  /*1ec20*/  SHF.R.S32.HI R5, RZ, 0x1f, R223 ;  /* 0x0000001fff057819 */ /* 0x000fe400000114df */
[-C--:B------:R-:W-:Y:S02]  /*1ec30*/  @!P2 LEA.HI.X R31, R224, R3.reuse, R11, 0x2, P4 ;  /* 0x00000003e01fa211 */ /* 0x080fe400020f140b */
[----:B------:R-:W-:Y:S02]  /*1ec40*/  ISETP.GE.AND P3, PT, R221, UR4, PT ;  /* 0x00000004dd007c0c */ /* 0x000fe4000bf66270 */
[----:B------:R-:W-:Y:S01]  /*1ec50*/  @!P0 LEA.HI.X R9, R223, R3, R5, 0x2, P5 ;  /* 0x00000003df098211 */ /* 0x000fe200028f1405 */
[----:B------:R1:W-:Y:S01]  /*1ec60*/  @!P2 ST.E.64 desc[UR40][R30.64], R38 ;  /* 0x000000261e00a985 */ /* 0x0003e2000c101b28 */
[----:B------:R-:W-:Y:S02]  /*1ec70*/  ISETP.GE.AND P4, PT, R220, UR4, PT ;  /* 0x00000004dc007c0c */ /* 0x000fe4000bf86270 */
[----:B------:R-:W-:Y:S01]  /*1ec80*/  SHF.R.S32.HI R5, RZ, 0x1f, R222 ;  /* 0x0000001fff057819 */ /* 0x000fe200000114de */
[----:B------:R0:W-:Y:S01]  /*1ec90*/  @!P0 ST.E.64 desc[UR40][R8.64], R128 ;  /* 0x0000008008008985 */ /* 0x0001e2000c101b28 */
[----:B--2---:R-:W-:-:S02]  /*1eca0*/  @!P1 LEA R6, P5, R222, R14, 0x2 ;  /* 0x0000000ede069211 */ /* 0x004fc400078a10ff */
[----:B------:R-:W-:Y:S02]  /*1ecb0*/  ISETP.GE.AND P2, PT, R219, UR4, PT ;  /* 0x00000004db007c0c */ /* 0x000fe4000bf46270 */
[----:B------:R-:W-:Y:S02]  /*1ecc0*/  ISETP.GE.AND P0, PT, R218, UR4, PT ;  /* 0x00000004da007c0c */ /* 0x000fe4000bf06270 */
[----:B------:R-:W-:Y:S02]  /*1ecd0*/  @!P1 LEA.HI.X R7, R222, R3, R5, 0x2, P5 ;  /* 0x00000003de079211 */ /* 0x000fe400028f1405 */
[----:B------:R-:W-:Y:S02]  /*1ece0*/  SHF.R.S32.HI R5, RZ, 0x1f, R221 ;  /* 0x0000001fff057819 */ /* 0x000fe400000114dd */
[-C--:B---3--:R-:W-:Y:S01]  /*1ecf0*/  @!P3 LEA R12, P5, R221, R14.reuse, 0x2 ;  /* 0x0000000edd0cb211 */ /* 0x088fe200078a10ff */
[----:B------:R0:W-:Y:S01]  /*1ed00*/  @!P1 ST.E.64 desc[UR40][R6.64], R132 ;  /* 0x0000008406009985 */ /* 0x0001e2000c101b28 */
[----:B----4-:R-:W-:-:S02]  /*1ed10*/  @!P4 LEA R20, P1, R220, R14, 0x2 ;  /* 0x0000000edc14c211 */ /* 0x010fc400078210ff */
[-C--:B------:R-:W-:Y:S02]  /*1ed20*/  @!P3 LEA.HI.X R13, R221, R3.reuse, R5, 0x2, P5 ;  /* 0x00000003dd0db211 */ /* 0x080fe400028f1405 */
[CC--:B-1----:R-:W-:Y:S02]  /*1ed30*/  @!P2 LEA R30, P5, R219.reuse, R14.reuse, 0x2 ;  /* 0x0000000edb1ea211 */ /* 0x0c2fe400078a10ff */
[-C--:B------:R-:W-:Y:S01]  /*1ed40*/  @!P4 LEA.HI.X R21, R220, R3.reuse, R237, 0x2, P1 ;  /* 0x00000003dc15c211 */ /* 0x080fe200008f14ed */
[----:B------:R0:W-:Y:S01]  /*1ed50*/  @!P3 ST.E.64 desc[UR40][R12.64], R136 ;  /* 0x000000880c00b985 */ /* 0x0001e2000c101b28 */
[C---:B------:R-:W-:Y:S02]  /*1ed60*/  @!P0 LEA R14, P1, R218.reuse, R14, 0x2 ;  /* 0x0000000eda0e8211 */ /* 0x040fe400078210ff */
[-C--:B------:R-:W-:Y:S01]  /*1ed70*/  @!P2 LEA.HI.X R31, R219, R3.reuse, R236, 0x2, P5 ;  /* 0x00000003db1fa211 */ /* 0x080fe200028f14ec */
[----:B------:R0:W-:Y:S01]  /*1ed80*/  @!P4 ST.E.64 desc[UR40][R20.64], R140 ;  /* 0x0000008c1400c985 */ /* 0x0001e2000c101b28 */
[----:B------:R-:W-:-:S03]  /*1ed90*/  @!P0 LEA.HI.X R15, R218, R3, R235, 0x2, P1 ;  /* 0x00000003da0f8211 */ /* 0x000fc600008f14eb */
[----:B------:R0:W-:Y:S04]  /*1eda0*/  @!P2 ST.E.64 desc[UR40][R30.64], R144 ;  /* 0x000000901e00a985 */ /* 0x0001e8000c101b28 */
[----:B------:R0:W-:Y:S02]  /*1edb0*/  @!P0 ST.E.64 desc[UR40][R14.64], R148 ;  /* 0x000000940e008985 */ /* 0x0001e4000c101b28 */
.L_x_1746:
[----:B------:R-:W-:Y:S05]  /*1edc0*/  BSYNC B1 ;  /* 0x0000000000017941 */ /* 0x000fea0003800000 */
.L_x_1745:
[----:B------:R-:W-:-:S03]  /*1edd0*/  UMOV UR4, 0xffffffff ;  /* 0xffffffff00047882 */ /* 0x000fc60000000000 */
[----:B------:R-:W-:Y:S05]  /*1ede0*/  BRA.DIV UR4, `(.L_x_1747) ;  /* 0x000000b604fc7947 */ /* 0x000fea000b800000 */
[----:B-1----:R1:W3:Y:S04]  /*1edf0*/  SHFL.IDX PT, R3, R4, 0x1, 0x1c1f ;  /* 0x003c1f0004037f89 */ /* 0x0022e800000e0000 */
[----:B0-2---:R1:W0:Y:S02]  /*1ee00*/  SHFL.IDX PT, R14, R0, 0x1, 0x1c1f ;  /* 0x003c1f00000e7f89 */ /* 0x00522400000e0000 */
.L_x_2011:
[----:B------:R-:W-:-:S13]  /*1ee10*/  ISETP.GE.AND P0, PT, R29, R10, PT ;  /* 0x0000000a1d00720c */ /* 0x000fda0003f06270 */
[----:B------:R-:W-:Y:S05]  /*1ee20*/  @P0 BRA `(.L_x_1743) ;  /* 0x0000001000440947 */ /* 0x000fea0003800000 */
[----:B------:R-:W-:Y:S01]  /*1ee30*/  ULDC UR4, c[0x0][0xac8] ;  /* 0x0002b20000047ab9 */ /* 0x000fe20000000800 */
[----:B-1----:R-:W-:Y:S02]  /*1ee40*/  SHF.R.S32.HI R0, RZ, 0x1f, R188 ;  /* 0x0000001fff007819 */ /* 0x002fe400000114bc */
[----:B------:R-:W-:Y:S02]  /*1ee50*/  ISETP.GE.AND P2, PT, R188, UR4, PT ;  /* 0x00000004bc007c0c */ /* 0x000fe4000bf46270 */
[----:B------:R-:W-:Y:S02]  /*1ee60*/  ISETP.GE.AND P3, PT, R232, UR4, PT ;  /* 0x00000004e8007c0c */ /* 0x000fe4000bf66270 */
[----:B------:R-:W-:Y:S02]  /*1ee70*/  ISETP.GE.AND P1, PT, R231, UR4, PT ;  /* 0x00000004e7007c0c */ /* 0x000fe4000bf26270 */
[----:B------:R-:W-:Y:S02]  /*1ee80*/  SHF.R.S32.HI R11, RZ, 0x1f, R232 ;  /* 0x0000001fff0b7819 */ /* 0x000fe400000114e8 */
[----:B------:R-:W-:-:S05]  /*1ee90*/  SHF.R.S32.HI R15, RZ, 0x1f, R230 ;  /* 0x0000001fff0f7819 */ /* 0x000fca00000114e6 */
[-C--:B0-----:R-:W-:Y:S02]  /*1eea0*/  @!P2 LEA R4, P0, R188, R14.reuse, 0x2 ;  /* 0x0000000ebc04a211 */ /* 0x081fe400078010ff */
[----:B------:R-:W-:Y:S02]  /*1eeb0*/  @!P3 LEA R6, P4, R232, R14, 0x2 ;  /* 0x0000000ee806b211 */ /* 0x000fe400078810ff */
[----:B---3--:R-:W-:Y:S02]  /*1eec0*/  @!P2 LEA.HI.X R5, R188, R3, R0, 0x2, P0 ;  /* 0x00000003bc05a211 */ /* 0x008fe400000f1400 */
[----:B------:R-:W-:Y:S02]  /*1eed0*/  ISETP.GE.AND P0, PT, R230, UR4, PT ;  /* 0x00000004e6007c0c */ /* 0x000fe4000bf06270 */
[----:B------:R-:W-:Y:S01]  /*1eee0*/  SHF.R.S32.HI R0, RZ, 0x1f, R231 ;  /* 0x0000001fff007819 */ /* 0x000fe200000114e7 */
[----:B------:R0:W-:Y:S01]  /*1eef0*/  @!P2 ST.E.64 desc[UR40][R4.64], R90 ;  /* 0x0000005a0400a985 */ /* 0x0001e2000c101b28 */
[----:B------:R-:W-:-:S02]  /*1ef00*/  ISETP.GE.AND P2, PT, R229, UR4, PT ;  /* 0x00000004e5007c0c */ /* 0x000fc4000bf46270 */
[CC--:B------:R-:W-:Y:S02]  /*1ef10*/  @!P1 LEA R8, P5, R231.reuse, R14.reuse, 0x2 ;  /* 0x0000000ee7089211 */ /* 0x0c0fe400078a10ff */
[-C--:B------:R-:W-:Y:S02]  /*1ef20*/  @!P3 LEA.HI.X R7, R232, R3.reuse, R11, 0x2, P4 ;  /* 0x00000003e807b211 */ /* 0x080fe400020f140b */
[----:B------:R-:W-:Y:S02]  /*1ef30*/  ISETP.GE.AND P4, PT, R228, UR4, PT ;  /* 0x00000004e4007c0c */ /* 0x000fe4000bf86270 */
[----:B------:R-:W-:Y:S01]  /*1ef40*/  @!P1 LEA.HI.X R9, R231, R3, R0, 0x2, P5 ;  /* 0x00000003e7099211 */ /* 0x000fe200028f1400 */
[----:B------:R1:W-:Y:S01]  /*1ef50*/  @!P3 ST.E.64 desc[UR40][R6.64], R94 ;  /* 0x0000005e0600b985 */ /* 0x0003e2000c101b28 */
[----:B------:R-:W-:Y:S02]  /*1ef60*/  @!P0 LEA R10, P5, R230, R14, 0x2 ;  /* 0x0000000ee60a8211 */ /* 0x000fe400078a10ff */
[----:B------:R-:W-:Y:S01]  /*1ef70*/  ISETP.GE.AND P3, PT, R227, UR4, PT ;  /* 0x00000004e3007c0c */ /* 0x000fe2000bf66270 */
[----:B------:R2:W-:Y:S01]  /*1ef80*/  @!P1 ST.E.64 desc[UR40][R8.64], R98 ;  /* 0x0000006208009985 */ /* 0x0005e2000c101b28 */
[----:B------:R-:W-:-:S02]  /*1ef90*/  SHF.R.S32.HI R0, RZ, 0x1f, R229 ;  /* 0x0000001fff007819 */ /* 0x000fc400000114e5 */
[CC--:B------:R-:W-:Y:S02]  /*1efa0*/  @!P2 LEA R12, P1, R229.reuse, R14.reuse, 0x2 ;  /* 0x0000000ee50ca211 */ /* 0x0c0fe400078210ff */
[-C--:B------:R-:W-:Y:S02]  /*1efb0*/  @!P0 LEA.HI.X R11, R230, R3.reuse, R15, 0x2, P5 ;  /* 0x00000003e60b8211 */ /* 0x080fe400028f140f */
[----:B------:R-:W-:Y:S02]  /*1efc0*/  @!P2 LEA.HI.X R13, R229, R3, R0, 0x2, P1 ;  /* 0x00000003e50da211 */ /* 0x000fe400008f1400 */
[----:B------:R-:W-:Y:S01]  /*1efd0*/  ISETP.GE.AND P1, PT, R226, UR4, PT ;  /* 0x00000004e2007c0c */ /* 0x000fe2000bf26270 */
[----:B------:R3:W-:Y:S01]  /*1efe0*/  @!P0 ST.E.64 desc[UR40][R10.64], R102 ;  /* 0x000000660a008985 */ /* 0x0007e2000c101b28 */
[----:B0-----:R-:W-:Y:S02]  /*1eff0*/  @!P4 LEA R4, P0, R228, R14, 0x2 ;  /* 0x0000000ee404c211 */ /* 0x001fe400078010ff */
[----:B------:R-:W-:Y:S01]  /*1f000*/  SHF.R.S32.HI R15, RZ, 0x1f, R228 ;  /* 0x0000001fff0f7819 */ /* 0x000fe200000114e4 */
[----:B------:R0:W-:Y:S01]  /*1f010*/  @!P2 ST.E.64 desc[UR40][R12.64], R106 ;  /* 0x0000006a0c00a985 */ /* 0x0001e2000c101b28 */
[----:B------:R-:W-:-:S02]  /*1f020*/  SHF.R.S32.HI R0, RZ, 0x1f, R227 ;  /* 0x0000001fff007819 */ /* 0x000fc400000114e3 */
[-C--:B-1----:R-:W-:Y:S02]  /*1f030*/  @!P3 LEA R6, P5, R227, R14.reuse, 0x2 ;  /* 0x0000000ee306b211 */ /* 0x082fe400078a10ff */
[----:B------:R-:W-:Y:S02]  /*1f040*/  ISETP.GE.AND P2, PT, R225, UR4, PT ;  /* 0x00000004e1007c0c */ /* 0x000fe4000bf46270 */
[-C--:B------:R-:W-:Y:S02]  /*1f050*/  @!P4 LEA.HI.X R5, R228, R3.reuse, R15, 0x2, P0 ;  /* 0x00000003e405c211 */ /* 0x080fe400000f140f */
[----:B------:R-:W-:Y:S02]  /*1f060*/  ISETP.GE.AND P0, PT, R224, UR4, PT ;  /* 0x00000004e0007c0c */ /* 0x000fe4000bf06270 */
[----:B------:R-:W-:Y:S01]  /*1f070*/  @!P3 LEA.HI.X R7, R227, R3, R0, 0x2, P5 ;  /* 0x00000003e307b211 */ /* 0x000fe200028f1400 */
[----:B------:R1:W-:Y:S01]  /*1f080*/  @!P4 ST.E.64 desc[UR40][R4.64], R110 ;  /* 0x0000006e0400c985 */ /* 0x0003e2000c101b28 */
[----:B--2---:R-:W-:-:S02]  /*1f090*/  @!P1 LEA R8, P5, R226, R14, 0x2 ;  /* 0x0000000ee2089211 */ /* 0x004fc400078a10ff */
[----:B------:R-:W-:Y:S01]  /*1f0a0*/  SHF.R.S32.HI R0, RZ, 0x1f, R226 ;  /* 0x0000001fff007819 */ /* 0x000fe200000114e2 */
[----:B------:R2:W-:Y:S01]  /*1f0b0*/  @!P3 ST.E.64 desc[UR40][R6.64], R114 ;  /* 0x000000720600b985 */ /* 0x0005e2000c101b28 */
[----:B------:R-:W-:Y:S02]  /*1f0c0*/  ISETP.GE.AND P3, PT, R223, UR4, PT ;  /* 0x00000004df007c0c */ /* 0x000fe4000bf66270 */
[----:B------:R-:W-:Y:S02]  /*1f0d0*/  @!P1 LEA.HI.X R9, R226, R3, R0, 0x2, P5 ;  /* 0x00000003e2099211 */ /* 0x000fe400028f1400 */
[-C--:B---3--:R-:W-:Y:S02]  /*1f0e0*/  @!P2 LEA R10, P4, R225, R14.reuse, 0x2 ;  /* 0x0000000ee10aa211 */ /* 0x088fe400078810ff */
[----:B------:R-:W-:Y:S01]  /*1f0f0*/  SHF.R.S32.HI R15, RZ, 0x1f, R225 ;  /* 0x0000001fff0f7819 */ /* 0x000fe200000114e1 */
[----:B------:R3:W-:Y:S01]  /*1f100*/  @!P1 ST.E.64 desc[UR40][R8.64], R118 ;  /* 0x0000007608009985 */ /* 0x0007e2000c101b28 */
[----:B0-----:R-:W-:-:S02]  /*1f110*/  @!P0 LEA R12, P5, R224, R14, 0x2 ;  /* 0x0000000ee00c8211 */ /* 0x001fc400078a10ff */
        /* <DEDUP_REMOVED lines=8> */
[----:B-1----:R-:W-:-:S02]  /*1f1a0*/  @!P3 LEA R4, P5, R223, R14, 0x2 ;  /* 0x0000000edf04b211 */ /* 0x002fc400078a10ff */
[----:B------:R-:W-:Y:S02]  /*1f1b0*/  ISETP.GE.AND P2, PT, R220, UR4, PT ;  /* 0x00000004dc007c0c */ /* 0x000fe4000bf46270 */
[----:B------:R-:W-:Y:S02]  /*1f1c0*/  ISETP.GE.AND P0, PT, R219, UR4, PT ;  /* 0x00000004db007c0c */ /* 0x000fe4000bf06270 */
[----:B------:R-:W-:Y:S02]  /*1f1d0*/  @!P3 LEA.HI.X R5, R223, R3, R0, 0x2, P5 ;  /* 0x00000003df05b211 */ /* 0x000fe400028f1400 */
[----:B--2---:R-:W-:Y:S02]  /*1f1e0*/  @!P1 LEA R6, P5, R222, R14, 0x2 ;  /* 0x0000000ede069211 */ /* 0x004fe400078a10ff */
[----:B------:R-:W-:Y:S01]  /*1f1f0*/  SHF.R.S32.HI R15, RZ, 0x1f, R222 ;  /* 0x0000001fff0f7819 */ /* 0x000fe200000114de */
[----:B------:R4:W-:Y:S01]  /*1f200*/  @!P3 ST.E.64 desc[UR40][R4.64], R130 ;  /* 0x000000820400b985 */ /* 0x0009e2000c101b28 */
[----:B------:R-:W-:-:S02]  /*1f210*/  SHF.R.S32.HI R0, RZ, 0x1f, R221 ;  /* 0x0000001fff007819 */ /* 0x000fc400000114dd */
[CC--:B---3--:R-:W-:Y:S02]  /*1f220*/  @!P4 LEA R8, P3, R221.reuse, R14.reuse, 0x2 ;  /* 0x0000000edd08c211 */ /* 0x0c8fe400078610ff */
[-C--:B------:R-:W-:Y:S02]  /*1f230*/  @!P1 LEA.HI.X R7, R222, R3.reuse, R15, 0x2, P5 ;  /* 0x00000003de079211 */ /* 0x080fe400028f140f */
[CC--:B0-----:R-:W-:Y:S02]  /*1f240*/  @!P2 LEA R10, P5, R220.reuse, R14.reuse, 0x2 ;  /* 0x0000000edc0aa211 */ /* 0x0c1fe400078a10ff */
[-C--:B------:R-:W-:Y:S01]  /*1f250*/  @!P4 LEA.HI.X R9, R221, R3.reuse, R0, 0x2, P3 ;  /* 0x00000003dd09c211 */ /* 0x080fe200018f1400 */
[----:B------:R4:W-:Y:S01]  /*1f260*/  @!P1 ST.E.64 desc[UR40][R6.64], R134 ;  /* 0x0000008606009985 */ /* 0x0009e2000c101b28 */
[C---:B------:R-:W-:Y:S02]  /*1f270*/  @!P0 LEA R20, P3, R219.reuse, R14, 0x2 ;  /* 0x0000000edb148211 */ /* 0x040fe400078610ff */
[-C--:B------:R-:W-:Y:S01]  /*1f280*/  @!P2 LEA.HI.X R11, R220, R3.reuse, R237, 0x2, P5 ;  /* 0x00000003dc0ba211 */ /* 0x080fe200028f14ed */
[----:B------:R4:W-:Y:S01]  /*1f290*/  @!P4 ST.E.64 desc[UR40][R8.64], R138 ;  /* 0x0000008a0800c985 */ /* 0x0009e2000c101b28 */
[----:B------:R-:W-:-:S03]  /*1f2a0*/  @!P0 LEA.HI.X R21, R219, R3, R236, 0x2, P3 ;  /* 0x00000003db158211 */ /* 0x000fc600018f14ec */
[----:B------:R4:W-:Y:S04]  /*1f2b0*/  @!P2 ST.E.64 desc[UR40][R10.64], R142 ;  /* 0x0000008e0a00a985 */ /* 0x0009e8000c101b28 */
[----:B------:R4:W-:Y:S01]  /*1f2c0*/  @!P0 ST.E.64 desc[UR40][R20.64], R146 ;  /* 0x0000009214008985 */ /* 0x0009e2000c101b28 */
[----:B------:R-:W-:-:S13]  /*1f2d0*/  ISETP.GE.AND P0, PT, R218, UR4, PT ;  /* 0x00000004da007c0c */ /* 0x000fda000bf06270 */
[----:B----4-:R-:W-:Y:S05]  /*1f2e0*/  @P0 BRA `(.L_x_1743) ;  /* 0x0000000c00140947 */ /* 0x010fea0003800000 */
[----:B------:R-:W-:-:S04]  /*1f2f0*/  LEA R14, P0, R218, R14, 0x2 ;  /* 0x0000000eda0e7211 */ /* 0x000fc800078010ff */
[----:B------:R-:W-:-:S05]  /*1f300*/  LEA.HI.X R15, R218, R3, R235, 0x2, P0 ;  /* 0x00000003da0f7211 */ /* 0x000fca00000f14eb */
[----:B------:R4:W-:Y:S01]  /*1f310*/  ST.E.64 desc[UR40][R14.64], R150 ;  /* 0x000000960e007985 */ /* 0x0009e2000c101b28 */
[----:B------:R-:W-:Y:S05]  /*1f320*/  BRA `(.L_x_1743) ;  /* 0x0000000c00047947 */ /* 0x000fea0003800000 */
.L_x_1730:
[----:B------:R-:W-:Y:S01]  /*1f330*/  ULDC.64 UR4, c[0x0][0xc08] ;  /* 0x0003020000047ab9 */ /* 0x000fe20000000a00 */
[----:B------:R-:W2:Y:S01]  /*1f340*/  LDC.64 R4, c[0x0][0xc00] ;  /* 0x00030000ff047b82 */ /* 0x000ea20000000a00 */
[----:B------:R-:W-:Y:S01]  /*1f350*/  ISETP.NE.U32.AND P0, PT, RZ, UR4, PT ;  /* 0x00000004ff007c0c */ /* 0x000fe2000bf05070 */
[----:B------:R-:W-:-:S03]  /*1f360*/  IMAD.MOV.U32 R3, RZ, RZ, RZ ;  /* 0x000000ffff037224 */ /* 0x000fc600078e00ff */
[----:B------:R-:W-:Y:S01]  /*1f370*/  ISETP.NE.AND.EX P1, PT, RZ, UR5, PT, P0 ;  /* 0x00000005ff007c0c */ /* 0x000fe2000bf25300 */
[----:B------:R-:W-:Y:S02]  /*1f380*/  ULDC.64 UR4, c[0x0][0xc00] ;  /* 0x0003000000047ab9 */ /* 0x000fe40000000a00 */
[----:B------:R-:W-:-:S04]  /*1f390*/  ISETP.NE.U32.AND P0, PT, RZ, UR4, PT ;  /* 0x00000004ff007c0c */ /* 0x000fc8000bf05070 */
[----:B------:R-:W-:-:S06]  /*1f3a0*/  ISETP.NE.AND.EX P0, PT, RZ, UR5, PT, P0 ;  /* 0x00000005ff007c0c */ /* 0x000fcc000bf05300 */
[----:B------:R-:W3:Y:S01]  /*1f3b0*/  @P1 LDC.64 R6, c[0x0][0xc08] ;  /* 0x00030200ff061b82 */ /* 0x000ee20000000a00 */
[----:B------:R-:W-:Y:S02]  /*1f3c0*/  ULDC UR4, c[0x0][0xa88] ;  /* 0x0002a20000047ab9 */ /* 0x000fe40000000800 */
[----:B------:R-:W-:Y:S02]  /*1f3d0*/  IMAD.U32 R20, RZ, RZ, UR4 ;  /* 0x00000004ff147e24 */ /* 0x000fe4000f8e00ff */
[----:B--2---:R-:W-:-:S05]  /*1f3e0*/  IMAD.WIDE R4, R210, 0x4, R4 ;  /* 0x00000004d2047825 */ /* 0x004fca00078e0204 */
[----:B------:R2:W5:Y:S01]  /*1f3f0*/  @P0 LDG.E R3, desc[UR40][R4.64] ;  /* 0x0000002804030981 */ /* 0x000562000c1e1900 */
[----:B------:R-:W4:Y:S01]  /*1f400*/  S2R R0, SR_TID.X ;  /* 0x0000000000007919 */ /* 0x000f220000002100 */
[----:B---3--:R-:W-:-:S05]  /*1f410*/  @P1 IMAD.WIDE R6, R210, 0x4, R6 ;  /* 0x00000004d2061825 */ /* 0x008fca00078e0206 */
[----:B------:R2:W5:Y:S01]  /*1f420*/  @P1 LDG.E R20, desc[UR40][R6.64] ;  /* 0x0000002806141981 */ /* 0x000562000c1e1900 */
[----:B------:R-:W-:-:S13]  /*1f430*/  ISETP.NE.AND P2, PT, R209, RZ, PT ;  /* 0x000000ffd100720c */ /* 0x000fda0003f45270 */
[----:B------:R-:W3:Y:S01]  /*1f440*/  @!P2 LDC R209, c[0x0][0xad4] ;  /* 0x0002b500ffd1ab82 */ /* 0x000ee20000000800 */
[----:B----4-:R-:W-:Y:S01]  /*1f450*/  VIADD R0, R0, 0xffffff80 ;  /* 0xffffff8000007836 */ /* 0x010fe20000000000 */
[----:B------:R-:W-:-:S04]  /*1f460*/  SHF.R.S32.HI R30, RZ, 0x1f, R210 ;  /* 0x0000001fff1e7819 */ /* 0x000fc800000114d2 */
[----:B------:R-:W-:Y:S02]  /*1f470*/  ISETP.GT.AND P3, PT, R0, 0x7f, PT ;  /* 0x0000007f0000780c */ /* 0x000fe40003f64270 */
[----:B---3--:R-:W-:Y:S01]  /*1f480*/  ISETP.GT.AND P2, PT, R209, 0x1, PT ;  /* 0x00000001d100780c */ /* 0x008fe20003f44270 */
[----:B--2---:R-:W-:-:S12]  /*1f490*/  @P1 BRA `(.L_x_1748) ;  /* 0x0000000000101947 */ /* 0x004fd80003800000 */
[----:B------:R-:W-:Y:S05]  /*1f4a0*/  @!P0 BRA `(.L_x_1748) ;  /* 0x00000000000c8947 */ /* 0x000fea0003800000 */
[----:B------:R-:W2:Y:S04]  /*1f4b0*/  LDG.E R7, desc[UR40][R4.64] ;  /* 0x0000002804077981 */ /* 0x000ea8000c1e1900 */
[----:B-----5:R-:W2:Y:S02]  /*1f4c0*/  LDG.E R20, desc[UR40][R4.64+0x4] ;  /* 0x0000042804147981 */ /* 0x020ea4000c1e1900 */
[----:B--2---:R-:W-:-:S07]  /*1f4d0*/  IMAD.IADD R20, R20, 0x1, -R7 ;  /* 0x0000000114147824 */ /* 0x004fce00078e0a07 */
.L_x_1748:
[----:B------:R-:W-:Y:S01]  /*1f4e0*/  BSSY B1, `(.L_x_1749) ;  /* 0x0000036000017945 */ /* 0x000fe20003800000 */
[----:B------:R-:W-:Y:S02]  /*1f4f0*/  SEL R33, R210, RZ, !P0 ;  /* 0x000000ffd2217207 */ /* 0x000fe40004000000 */
[----:B------:R-:W-:Y:S02]  /*1f500*/  SEL R30, R30, RZ, !P0 ;  /* 0x000000ff1e1e7207 */ /* 0x000fe40004000000 */
[----:B-----5:R-:W-:Y:S01]  /*1f510*/  SHF.R.S32.HI R28, RZ, 0x1f, R3 ;  /* 0x0000001fff1c7819 */ /* 0x020fe20000011403 */
[----:B------:R-:W-:Y:S06]  /*1f520*/  @P3 BRA `(.L_x_1750) ;  /* 0x0000000000c43947 */ /* 0x000fec0003800000 */
[----:B------:R-:W2:Y:S01]  /*1f530*/  S2R R4, SR_TID.X ;  /* 0x0000000000047919 */ /* 0x000ea20000002100 */
[----:B------:R-:W3:Y:S02]  /*1f540*/  LDC R37, c[0x0][0xbe8] ;  /* 0x0002fa00ff257b82 */ /* 0x000ee40000000800 */
[----:B---3--:R-:W-:Y:S01]  /*1f550*/  IMAD R0, R20, R37, RZ ;  /* 0x0000002514007224 */ /* 0x008fe200078e02ff */
[----:B--2---:R-:W-:-:S04]  /*1f560*/  IADD3 R35, R193, -0x80, R4 ;  /* 0xffffff80c1237810 */ /* 0x004fc80007ffe004 */
[----:B------:R-:W-:-:S13]  /*1f570*/  ISETP.GE.AND P0, PT, R35, R0, PT ;  /* 0x000000002300720c */ /* 0x000fda0003f06270 */
[----:B------:R-:W-:Y:S05]  /*1f580*/  @P0 BRA `(.L_x_1750) ;  /* 0x0000000000ac0947 */ /* 0x000fea0003800000 */
[----:B-1----:R-:W-:Y:S01]  /*1f590*/  IMAD.MOV.U32 R24, RZ, RZ, 0x9b8 ;  /* 0x000009b8ff187424 */ /* 0x002fe200078e00ff */
[----:B------:R-:W-:Y:S01]  /*1f5a0*/  ISETP.GT.AND P0, PT, R209, 0x1, PT ;  /* 0x00000001d100780c */ /* 0x000fe20003f04270 */
[----:B------:R-:W1:Y:S01]  /*1f5b0*/  LDC.64 R4, c[0x0][0xba8] ;  /* 0x0002ea00ff047b82 */ /* 0x000e620000000a00 */
[----:B------:R-:W-:Y:S01]  /*1f5c0*/  ISETP.NE.AND P1, PT, R37, 0x1, PT ;  /* 0x000000012500780c */ /* 0x000fe20003f25270 */
[----:B------:R-:W-:Y:S01]  /*1f5d0*/  IMAD.MOV.U32 R21, RZ, RZ, R35 ;  /* 0x000000ffff157224 */ /* 0x000fe200078e0023 */
[----:B------:R-:W-:-:S05]  /*1f5e0*/  SEL R24, R24, 0x978, P0 ;  /* 0x0000097818187807 */ /* 0x000fca0000000000 */
[----:B------:R-:W2:Y:S08]  /*1f5f0*/  LDC.64 R8, c[0x0][R24+0x220] ;  /* 0x0000880018087b82 */ /* 0x000eb00000000a00 */
[----:B------:R-:W3:Y:S08]  /*1f600*/  LDC.64 R6, c[0x0][R24+0x218] ;  /* 0x0000860018067b82 */ /* 0x000ef00000000a00 */
[----:B------:R-:W4:Y:S08]  /*1f610*/  LDC.64 R10, c[0x0][R24+0x228] ;  /* 0x00008a00180a7b82 */ /* 0x000f300000000a00 */
[----:B------:R-:W5:Y:S08]  /*1f620*/  @P1 LDC R0, c[0x0][0xbec] ;  /* 0x0002fb00ff001b82 */ /* 0x000f700000000800 */
[----:B------:R-:W0:Y:S08]  /*1f630*/  LDC.64 R12, c[0x0][R24+0x210] ;  /* 0x00008400180c7b82 */ /* 0x000e300000000a00 */
[----:B------:R-:W4:Y:S01]  /*1f640*/  @P1 LDC R31, c[0x0][0xbf0] ;  /* 0x0002fc00ff1f1b82 */ /* 0x000f220000000800 */
[----:B-----5:R-:W-:-:S07]  /*1f650*/  @P1 IMAD.HI.U32 R0, R35, R0, RZ ;  /* 0x0000000023001227 */ /* 0x020fce00078e00ff */
[----:B-1----:R-:W1:Y:S01]  /*1f660*/  @!P0 LDC R4, c[0x0][0xb50] ;  /* 0x0002d400ff048b82 */ /* 0x002e620000000800 */
[-C--:B--2---:R-:W-:Y:S02]  /*1f670*/  IMAD R9, R9, R33.reuse, RZ ;  /* 0x0000002109097224 */ /* 0x084fe400078e02ff */
[----:B------:R-:W-:-:S05]  /*1f680*/  IMAD.WIDE.U32 R14, R8, R33, RZ ;  /* 0x00000021080e7225 */ /* 0x000fca00078e00ff */
[----:B------:R-:W2:Y:S01]  /*1f690*/  @!P0 LDC R5, c[0x0][0xb54] ;  /* 0x0002d500ff058b82 */ /* 0x000ea20000000800 */
[-C--:B---3--:R-:W-:Y:S02]  /*1f6a0*/  IMAD R29, R7, R207.reuse, RZ ;  /* 0x000000cf071d7224 */ /* 0x088fe400078e02ff */
[----:B------:R-:W-:Y:S01]  /*1f6b0*/  IMAD.WIDE.U32 R6, R6, R207, RZ ;  /* 0x000000cf06067225 */ /* 0x000fe200078e00ff */
[----:B----4-:R-:W-:-:S03]  /*1f6c0*/  @P1 SHF.R.U32.HI R21, RZ, R31, R0 ;  /* 0x0000001fff151219 */ /* 0x010fc60000011600 */
[----:B------:R-:W-:Y:S01]  /*1f6d0*/  IMAD R31, R8, R30, R9 ;  /* 0x0000001e081f7224 */ /* 0x000fe200078e0209 */
[----:B------:R-:W-:Y:S01]  /*1f6e0*/  SEL R9, R216, RZ, P0 ;  /* 0x000000ffd8097207 */ /* 0x000fe20000000000 */
[----:B------:R-:W-:Y:S01]  /*1f6f0*/  IMAD.IADD R29, R7, 0x1, R29 ;  /* 0x00000001071d7824 */ /* 0x000fe200078e021d */
[----:B------:R-:W-:Y:S01]  /*1f700*/  IADD3 R0, P1, P3, R14, R6, R3 ;  /* 0x000000060e007210 */ /* 0x000fe20007b3e003 */
[----:B------:R-:W-:Y:S01]  /*1f710*/  IMAD.MOV R8, RZ, RZ, -R21 ;  /* 0x000000ffff087224 */ /* 0x000fe200078e0a15 */
[----:B------:R-:W-:Y:S01]  /*1f720*/  IADD3 R31, R15, R31, RZ ;  /* 0x0000001f0f1f7210 */ /* 0x000fe20007ffe0ff */
[----:B------:R-:W-:-:S04]  /*1f730*/  IMAD.WIDE.U32 R6, R10, R9, RZ ;  /* 0x000000090a067225 */ /* 0x000fc800078e00ff */
[----:B------:R-:W-:Y:S02]  /*1f740*/  IMAD R11, R11, R9, RZ ;  /* 0x000000090b0b7224 */ /* 0x000fe400078e02ff */
[----:B------:R-:W-:Y:S01]  /*1f750*/  IMAD R9, R37, R8, R35 ;  /* 0x0000000825097224 */ /* 0x000fe200078e0223 */
[----:B------:R-:W-:Y:S01]  /*1f760*/  IADD3.X R8, R31, R29, R28, P1, P3 ;  /* 0x0000001d1f087210 */ /* 0x000fe20000fe641c */
[----:B------:R-:W-:Y:S01]  /*1f770*/  IMAD.IADD R11, R7, 0x1, R11 ;  /* 0x00000001070b7824 */ /* 0x000fe200078e020b */
[----:B------:R-:W-:Y:S01]  /*1f780*/  IADD3 R6, P0, P1, R21, R0, R6 ;  /* 0x0000000015067210 */ /* 0x000fe2000791e006 */
[----:B0-----:R-:W-:Y:S01]  /*1f790*/  IMAD R0, R13, R9, RZ ;  /* 0x000000090d007224 */ /* 0x001fe200078e02ff */
[----:B------:R-:W-:-:S04]  /*1f7a0*/  SHF.R.S32.HI R21, RZ, 0x1f, R21 ;  /* 0x0000001fff157819 */ /* 0x000fc80000011415 */
[----:B------:R-:W-:Y:S02]  /*1f7b0*/  IADD3.X R7, R21, R8, R11, P0, P1 ;  /* 0x0000000815077210 */ /* 0x000fe400007e240b */
[----:B------:R-:W-:Y:S01]  /*1f7c0*/  SHF.R.S32.HI R11, RZ, 0x1f, R9 ;  /* 0x0000001fff0b7819 */ /* 0x000fe20000011409 */
[----:B------:R-:W-:-:S04]  /*1f7d0*/  IMAD.WIDE.U32 R6, R12, R9, R6 ;  /* 0x000000090c067225 */ /* 0x000fc800078e0006 */
[----:B------:R-:W-:Y:S01]  /*1f7e0*/  IMAD R11, R12, R11, R0 ;  /* 0x0000000b0c0b7224 */ /* 0x000fe200078e0200 */
[----:B-1----:R-:W-:-:S03]  /*1f7f0*/  LEA R4, P0, R6, R4, 0x2 ;  /* 0x0000000406047211 */ /* 0x002fc600078010ff */
[----:B------:R-:W-:Y:S02]  /*1f800*/  IMAD.IADD R0, R7, 0x1, R11 ;  /* 0x0000000107007824 */ /* 0x000fe400078e020b */
[----:B------:R-:W-:-:S03]  /*1f810*/  IMAD.MOV.U32 R7, RZ, RZ, -0x800000 ;  /* 0xff800000ff077424 */ /* 0x000fc600078e00ff */
[----:B--2---:R-:W-:-:S05]  /*1f820*/  LEA.HI.X R5, R6, R5, R0, 0x2, P0 ;  /* 0x0000000506057211 */ /* 0x004fca00000f1400 */
[----:B------:R2:W-:Y:S02]  /*1f830*/  STG.E desc[UR40][R4.64], R7 ;  /* 0x0000000704007986 */ /* 0x0005e4000c101928 */
.L_x_1750:
[----:B------:R-:W-:Y:S05]  /*1f840*/  BSYNC B1 ;  /* 0x0000000000017941 */ /* 0x000fea0003800000 */
.L_x_1749:
[----:B------:R-:W-:Y:S05]  /*1f850*/  @P2 BRA `(.L_x_1743) ;  /* 0x0000000400b82947 */ /* 0x000fea0003800000 */
[----:B------:R-:W3:Y:S01]  /*1f860*/  LDC R21, c[0x0][0xbe8] ;  /* 0x0002fa00ff157b82 */ /* 0x000ee20000000800 */
[----:B------:R-:W-:Y:S01]  /*1f870*/  ULDC.64 UR4, c[0x0][0xaa0] ;  /* 0x0002a80000047ab9 */ /* 0x000fe20000000a00 */
[----:B------:R-:W-:Y:S01]  /*1f880*/  ULDC.64 UR6, c[0x0][0xaf0] ;  /* 0x0002bc0000067ab9 */ /* 0x000fe20000000a00 */
[----:B------:R-:W-:Y:S02]  /*1f890*/  IMAD R0, R28, UR4, RZ ;  /* 0x000000041c007c24 */ /* 0x000fe4000f8e02ff */
[----:B--2---:R-:W-:-:S04]  /*1f8a0*/  IMAD.WIDE.U32 R4, R3, UR4, RZ ;  /* 0x0000000403047c25 */ /* 0x004fc8000f8e00ff */
[----:B------:R-:W-:Y:S01]  /*1f8b0*/  IMAD R7, R3, UR5, R0 ;  /* 0x0000000503077c24 */ /* 0x000fe2000f8e0200 */
[----:B------:R-:W-:Y:S01]  /*1f8c0*/  ULDC.64 UR4, c[0x0][0xae8] ;  /* 0x0002ba0000047ab9 */ /* 0x000fe20000000a00 */
[----:B------:R-:W-:Y:S02]  /*1f8d0*/  IMAD R0, R208, 0x20, R23 ;  /* 0x00000020d0007824 */ /* 0x000fe400078e0217 */
[----:B------:R-:W-:Y:S02]  /*1f8e0*/  IMAD.IADD R5, R5, 0x1, R7 ;  /* 0x0000000105057824 */ /* 0x000fe400078e0207 */
[----:B------:R-:W-:Y:S02]  /*1f8f0*/  IMAD.IADD R8, R193, 0x1, R0 ;  /* 0x00000001c1087824 */ /* 0x000fe400078e0200 */
[----:B------:R-:W-:-:S04]  /*1f900*/  IMAD.WIDE.U32 R4, R207, UR4, R4 ;  /* 0x00000004cf047c25 */ /* 0x000fc8000f8e0004 */
[----:B------:R-:W-:Y:S02]  /*1f910*/  IMAD.MOV.U32 R3, RZ, RZ, R8 ;  /* 0x000000ffff037224 */ /* 0x000fe400078e0008 */
[----:B------:R-:W-:Y:S01]  /*1f920*/  IMAD R6, R30, UR6, RZ ;  /* 0x000000061e067c24 */ /* 0x000fe2000f8e02ff */
[----:B---3--:R-:W-:Y:S01]  /*1f930*/  ISETP.NE.AND P0, PT, R21, 0x1, PT ;  /* 0x000000011500780c */ /* 0x008fe20003f05270 */
[----:B------:R-:W-:Y:S01]  /*1f940*/  IMAD R5, R207, UR5, R5 ;  /* 0x00000005cf057c24 */ /* 0x000fe2000f8e0205 */
[----:B------:R-:W-:Y:S01]  /*1f950*/  ULDC.64 UR4, c[0x0][0xae0] ;  /* 0x0002b80000047ab9 */ /* 0x000fe20000000a00 */
[----:B------:R-:W-:Y:S02]  /*1f960*/  IMAD.IADD R193, R23, 0x1, R193 ;  /* 0x0000000117c17824 */ /* 0x000fe400078e02c1 */
[----:B------:R-:W-:-:S08]  /*1f970*/  IMAD.WIDE.U32 R4, R33, UR6, R4 ;  /* 0x0000000621047c25 */ /* 0x000fd0000f8e0004 */
[----:B------:R-:W2:Y:S08]  /*1f980*/  @P0 LDC R9, c[0x0][0xbec] ;  /* 0x0002fb00ff090b82 */ /* 0x000eb00000000800 */
[----:B------:R-:W3:Y:S01]  /*1f990*/  @P0 LDC R11, c[0x0][0xbf0] ;  /* 0x0002fc00ff0b0b82 */ /* 0x000ee20000000800 */
[----:B--2---:R-:W-:-:S04]  /*1f9a0*/  @P0 IMAD.HI.U32 R0, R8, R9, RZ ;  /* 0x0000000908000227 */ /* 0x004fc800078e00ff */
[----:B------:R-:W-:Y:S01]  /*1f9b0*/  IMAD R9, R33, UR7, R6 ;  /* 0x0000000721097c24 */ /* 0x000fe2000f8e0206 */
[----:B---3--:R-:W-:-:S04]  /*1f9c0*/  @P0 SHF.R.U32.HI R3, RZ, R11, R0 ;  /* 0x0000000bff030219 */ /* 0x008fc80000011600 */
[----:B------:R-:W-:Y:S02]  /*1f9d0*/  IADD3 R5, R5, R9, RZ ;  /* 0x0000000905057210 */ /* 0x000fe40007ffe0ff */
[--C-:B------:R-:W-:Y:S01]  /*1f9e0*/  SHF.R.S32.HI R0, RZ, 0x1f, R3.reuse ;  /* 0x0000001fff007819 */ /* 0x100fe20000011403 */
[----:B------:R-:W-:Y:S02]  /*1f9f0*/  IMAD.MOV R7, RZ, RZ, -R3 ;  /* 0x000000ffff077224 */ /* 0x000fe400078e0a03 */
[----:B------:R-:W-:-:S04]  /*1fa00*/  IMAD.WIDE.U32 R4, R3, UR4, R4 ;  /* 0x0000000403047c25 */ /* 0x000fc8000f8e0004 */
[----:B------:R-:W-:Y:S02]  /*1fa10*/  IMAD R7, R21, R7, R8 ;  /* 0x0000000715077224 */ /* 0x000fe400078e0208 */
[----:B------:R-:W-:-:S04]  /*1fa20*/  IMAD R0, R0, UR4, RZ ;  /* 0x0000000400007c24 */ /* 0x000fc8000f8e02ff */
        /* <DEDUP_REMOVED lines=9> */
[----:B------:R-:W-:Y:S01]  /*1fac0*/  IMAD.IADD R3, R5, 0x1, R3 ;  /* 0x0000000105037824 */ /* 0x000fe200078e0203 */
[----:B------:R-:W-:-:S04]  /*1fad0*/  UMOV UR4, 0xffffffff ;  /* 0xffffffff00047882 */ /* 0x000fc80000000000 */
[----:B------:R-:W-:Y:S01]  /*1fae0*/  LEA.HI.X R4, R4, UR5, R3, 0x1, P0 ;  /* 0x0000000504047c11 */ /* 0x000fe200080f0c03 */
[----:B------:R-:W-:Y:S06]  /*1faf0*/  BRA.DIV UR4, `(.L_x_1751) ;  /* 0x000000ae04007947 */ /* 0x000fec000b800000 */
[----:B------:R2:W3:Y:S04]  /*1fb00*/  SHFL.IDX PT, R3, R4, RZ, 0x181f ;  /* 0x00181fff04037589 */ /* 0x0004e800000e0000 */
[----:B------:R2:W4:Y:S02]  /*1fb10*/  SHFL.IDX PT, R14, R0, RZ, 0x181f ;  /* 0x00181fff000e7589 */ /* 0x00052400000e0000 */
.L_x_2014:
[----:B------:R-:W-:Y:S01]  /*1fb20*/  IMAD R20, R20, R21, RZ ;  /* 0x0000001514147224 */ /* 0x000fe200078e02ff */
[----:B------:R-:W-:Y:S04]  /*1fb30*/  BSSY B1, `(.L_x_1752) ;  /* 0x000000c000017945 */ /* 0x000fe80003800000 */
[----:B------:R-:W-:-:S13]  /*1fb40*/  ISETP.GE.AND P0, PT, R193, R20, PT ;  /* 0x00000014c100720c */ /* 0x000fda0003f06270 */
[----:B------:R-:W-:Y:S05]  /*1fb50*/  @P0 BRA `(.L_x_1753) ;  /* 0x0000000000240947 */ /* 0x000fea0003800000 */
[----:B------:R-:W-:Y:S02]  /*1fb60*/  ULDC UR4, c[0x0][0xac8] ;  /* 0x0002b20000047ab9 */ /* 0x000fe40000000800 */
[----:B------:R-:W-:Y:S02]  /*1fb70*/  ISETP.GE.AND P2, PT, R16, UR4, PT ;  /* 0x0000000410007c0c */ /* 0x000fe4000bf46270 */
[----:B------:R-:W-:-:S11]  /*1fb80*/  ISETP.GE.AND P3, PT, R190, UR4, PT ;  /* 0x00000004be007c0c */ /* 0x000fd6000bf66270 */
[-C--:B----4-:R-:W-:Y:S02]  /*1fb90*/  @!P2 LEA R6, P0, R16, R14.reuse, 0x1 ;  /* 0x0000000e1006a211 */ /* 0x090fe400078008ff */
[----:B------:R-:W-:Y:S02]  /*1fba0*/  @!P3 LEA R14, P1, R190, R14, 0x1 ;  /* 0x0000000ebe0eb211 */ /* 0x000fe400078208ff */
[-C--:B---3--:R-:W-:Y:S02]  /*1fbb0*/  @!P2 LEA.HI.X R7, R16, R3.reuse, R17, 0x1, P0 ;  /* 0x000000031007a211 */ /* 0x088fe400000f0c11 */
[----:B------:R-:W-:-:S03]  /*1fbc0*/  @!P3 LEA.HI.X R15, R190, R3, R215, 0x1, P1 ;  /* 0x00000003be0fb211 */ /* 0x000fc600008f0cd7 */
[----:B------:R3:W-:Y:S04]  /*1fbd0*/  @!P2 ST.E.128 desc[UR40][R6.64], RZ ;  /* 0x000000ff0600a985 */ /* 0x0007e8000c101d28 */
[----:B------:R3:W-:Y:S02]  /*1fbe0*/  @!P3 ST.E.128 desc[UR40][R14.64], RZ ;  /* 0x000000ff0e00b985 */ /* 0x0007e4000c101d28 */
.L_x_1753:
[----:B------:R-:W-:Y:S05]  /*1fbf0*/  BSYNC B1 ;  /* 0x0000000000017941 */ /* 0x000fea0003800000 */
.L_x_1752:
[----:B------:R-:W-:-:S03]  /*1fc00*/  UMOV UR4, 0xffffffff ;  /* 0xffffffff00047882 */ /* 0x000fc60000000000 */
[----:B------:R-:W-:Y:S05]  /*1fc10*/  BRA.DIV UR4, `(.L_x_1754) ;  /* 0x000000aa04ec7947 */ /* 0x000fea000b800000 */
[----:B---3--:R3:W0:Y:S04]  /*1fc20*/  SHFL.IDX PT, R3, R4, 0x1, 0x181f ;  /* 0x00381f0004037f89 */ /* 0x00862800000e0000 */
[----:B----4-:R3:W4:Y:S02]  /*1fc30*/  SHFL.IDX PT, R14, R0, 0x1, 0x181f ;  /* 0x00381f00000e7f89 */ /* 0x01072400000e0000 */
.L_x_2018:
[----:B------:R-:W-:Y:S01]  /*1fc40*/  VIADD R5, R193, 0x20 ;  /* 0x00000020c1057836 */ /* 0x000fe20000000000 */
        /* <DEDUP_REMOVED lines=8> */
[-C--:B0-----:R-:W-:Y:S02]  /*1fcd0*/  @!P2 LEA.HI.X R7, R16, R3.reuse, R17, 0x1, P0 ;  /* 0x000000031007a211 */ /* 0x081fe400000f0c11 */
[----:B------:R-:W-:-:S03]  /*1fce0*/  @!P3 LEA.HI.X R15, R190, R3, R215, 0x1, P1 ;  /* 0x00000003be0fb211 */ /* 0x000fc600008f0cd7 */
[----:B------:R0:W-:Y:S04]  /*1fcf0*/  @!P2 ST.E.128 desc[UR40][R6.64], RZ ;  /* 0x000000ff0600a985 */ /* 0x0001e8000c101d28 */
[----:B------:R0:W-:Y:S02]  /*1fd00*/  @!P3 ST.E.128 desc[UR40][R14.64], RZ ;  /* 0x000000ff0e00b985 */ /* 0x0001e4000c101d28 */
.L_x_1756:
[----:B------:R-:W-:Y:S05]  /*1fd10*/  BSYNC B1 ;  /* 0x0000000000017941 */ /* 0x000fea0003800000 */
.L_x_1755:
[----:B------:R-:W-:-:S03]  /*1fd20*/  UMOV UR4, 0xffffffff ;  /* 0xffffffff00047882 */ /* 0x000fc60000000000 */
[----:B------:R-:W-:Y:S05]  /*1fd30*/  BRA.DIV UR4, `(.L_x_1757) ;  /* 0x000000aa04ec7947 */ /* 0x000fea000b800000 */
[----:B0-----:R0:W0:Y:S04]  /*1fd40*/  SHFL.IDX PT, R3, R4, 0x2, 0x181f ;  /* 0x00581f0004037f89 */ /* 0x00102800000e0000 */
[----:B----4-:R4:W0:Y:S02]  /*1fd50*/  SHFL.IDX PT, R14, R0, 0x2, 0x181f ;  /* 0x00581f00000e7f89 */ /* 0x01082400000e0000 */
.L_x_2022:
[----:B------:R-:W-:Y:S01]  /*1fd60*/  VIADD R5, R193, 0x40 ;  /* 0x00000040c1057836 */ /* 0x000fe20000000000 */
[----:B------:R-:W-:Y:S04]  /*1fd70*/  BSSY B1, `(.L_x_1758) ;  /* 0x000000c000017945 */ /* 0x000fe80003800000 */
[----:B------:R-:W-:-:S13]  /*1fd80*/  ISETP.GE.AND P0, PT, R5, R20, PT ;  /* 0x000000140500720c */ /* 0x000fda0003f06270 */
[----:B------:R-:W-:Y:S05]  /*1fd90*/  @P0 BRA `(.L_x_1759) ;  /* 0x0000000000240947 */ /* 0x000fea0003800000 */
[----:B------:R-:W-:Y:S02]  /*1fda0*/  ULDC UR4, c[0x0][0xac8] ;  /* 0x0002b20000047ab9 */ /* 0x000fe40000000800 */
[----:B------:R-:W-:Y:S02]  /*1fdb0*/  ISETP.GE.AND P2, PT, R16, UR4, PT ;  /* 0x0000000410007c0c */ /* 0x000fe4000bf46270 */
[----:B------:R-:W-:-:S11]  /*1fdc0*/  ISETP.GE.AND P3, PT, R190, UR4, PT ;  /* 0x00000004be007c0c */ /* 0x000fd6000bf66270 */
[-C--:B0-----:R-:W-:Y:S02]  /*1fdd0*/  @!P2 LEA R6, P0, R16, R14.reuse, 0x1 ;  /* 0x0000000e1006a211 */ /* 0x081fe400078008ff */
[----:B------:R-:W-:Y:S02]  /*1fde0*/  @!P3 LEA R14, P1, R190, R14, 0x1 ;  /* 0x0000000ebe0eb211 */ /* 0x000fe400078208ff */
[-C--:B------:R-:W-:Y:S02]  /*1fdf0*/  @!P2 LEA.HI.X R7, R16, R3.reuse, R17, 0x1, P0 ;  /* 0x000000031007a211 */ /* 0x080fe400000f0c11 */
[----:B------:R-:W-:-:S03]  /*1fe00*/  @!P3 LEA.HI.X R15, R190, R3, R215, 0x1, P1 ;  /* 0x00000003be0fb211 */ /* 0x000fc600008f0cd7 */
[----:B------:R0:W-:Y:S04]  /*1fe10*/  @!P2 ST.E.128 desc[UR40][R6.64], RZ ;  /* 0x000000ff0600a985 */ /* 0x0001e8000c101d28 */
[----:B------:R0:W-:Y:S02]  /*1fe20*/  @!P3 ST.E.128 desc[UR40][R14.64], RZ ;  /* 0x000000ff0e00b985 */ /* 0x0001e4000c101d28 */
.L_x_1759:
[----:B------:R-:W-:Y:S05]  /*1fe30*/  BSYNC B1 ;  /* 0x0000000000017941 */ /* 0x000fea0003800000 */
.L_x_1758:
[----:B------:R-:W-:-:S03]  /*1fe40*/  UMOV UR4, 0xffffffff ;  /* 0xffffffff00047882 */ /* 0x000fc60000000000 */
[----:B------:R-:W-:Y:S05]  /*1fe50*/  BRA.DIV UR4, `(.L_x_1760) ;  /* 0x000000aa04ec7947 */ /* 0x000fea000b800000 */
[----:B0-----:R0:W0:Y:S04]  /*1fe60*/  SHFL.IDX PT, R3, R4, 0x3, 0x181f ;  /* 0x00781f0004037f89 */ /* 0x00102800000e0000 */
[----:B------:R0:W0:Y:S02]  /*1fe70*/  SHFL.IDX PT, R14, R0, 0x3, 0x181f ;  /* 0x00781f00000e7f89 */ /* 0x00002400000e0000 */
.L_x_2026:
[----:B0-234-:R-:W-:-:S05]  /*1fe80*/  VIADD R0, R193, 0x60 ;  /* 0x00000060c1007836 */ /* 0x01dfca0000000000 */
[----:B------:R-:W-:-:S13]  /*1fe90*/  ISETP.GE.AND P0, PT, R0, R20, PT ;  /* 0x000000140000720c */ /* 0x000fda0003f06270 */
[----:B------:R-:W-:Y:S05]  /*1fea0*/  @P0 BRA `(.L_x_1743) ;  /* 0x0000000000240947 */ /* 0x000fea0003800000 */
[----:B------:R-:W-:Y:S02]  /*1feb0*/  ULDC UR4, c[0x0][0xac8] ;  /* 0x0002b20000047ab9 */ /* 0x000fe40000000800 */
[----:B------:R-:W-:Y:S02]  /*1fec0*/  ISETP.GE.AND P2, PT, R16, UR4, PT ;  /* 0x0000000410007c0c */ /* 0x000fe4000bf46270 */
[----:B------:R-:W-:-:S11]  /*1fed0*/  ISETP.GE.AND P3, PT, R190, UR4, PT ;  /* 0x00000004be007c0c */ /* 0x000fd6000bf66270 */
[-C--:B------:R-:W-:Y:S02]  /*1fee0*/  @!P2 LEA R4, P0, R16, R14.reuse, 0x1 ;  /* 0x0000000e1004a211 */ /* 0x080fe400078008ff */
[----:B------:R-:W-:Y:S02]  /*1fef0*/  @!P3 LEA R14, P1, R190, R14, 0x1 ;  /* 0x0000000ebe0eb211 */ /* 0x000fe400078208ff */
[-C--:B------:R-:W-:Y:S02]  /*1ff00*/  @!P2 LEA.HI.X R5, R16, R3.reuse, R17, 0x1, P0 ;  /* 0x000000031005a211 */ /* 0x080fe400000f0c11 */
[----:B------:R-:W-:-:S03]  /*1ff10*/  @!P3 LEA.HI.X R15, R190, R3, R215, 0x1, P1 ;  /* 0x00000003be0fb211 */ /* 0x000fc600008f0cd7 */
[----:B------:R3:W-:Y:S04]  /*1ff20*/  @!P2 ST.E.128 desc[UR40][R4.64], RZ ;  /* 0x000000ff0400a985 */ /* 0x0007e8000c101d28 */
[----:B------:R3:W-:Y:S02]  /*1ff30*/  @!P3 ST.E.128 desc[UR40][R14.64], RZ ;  /* 0x000000ff0e00b985 */ /* 0x0007e4000c101d28 */
.L_x_1743:
[----:B------:R-:W-:Y:S05]  /*1ff40*/  BSYNC B0 ;  /* 0x0000000000007941 */ /* 0x000fea0003800000 */
.L_x_1729:
[----:B------:R-:W-:Y:S02]  /*1ff50*/  ULDC UR4, c[0x0][0xc3c] ;  /* 0x00030f0000047ab9 */ /* 0x000fe40000000800 */
[----:B-1----:R-:W-:-:S13]  /*1ff60*/  ISETP.GE.AND P0, PT, R27, UR4, PT ;  /* 0x000000041b007c0c */ /* 0x002fda000bf06270 */
[----:B------:R-:W-:Y:S05]  /*1ff70*/  @!P0 BRA `(.L_x_1761) ;  /* 0xfffffe14001c8947 */ /* 0x000fea000383ffff */
[----:B------:R-:W-:Y:S05]  /*1ff80*/  BRA `(.L_x_1486) ;  /* 0x0000008800707947 */ /* 0x000fea0003800000 */
.L_x_1484:
[----:B------:R-:W-:-:S08]  /*1ff90*/  NOP ;  /* 0x0000000000007918 */ /* 0x000fd00000000000 */
[----:B--2---:R-:W0:-:S00]  /*1ffa0*/  USETMAXREG.DEALLOC.CTAPOOL 0x18 ;  /* 0x00000018000079c8 */ /* 0x004e0000080e0500 */
        /* <DEDUP_REMOVED lines=18> */
.L_x_1762:
        /* <DEDUP_REMOVED lines=43> */
.L_x_1766:
        /* <DEDUP_REMOVED lines=8> */
[----:B------:R-:W-:-:S04]  /*20400*/  MOV R7, RZ ;  /* 0x000000ff00077202 */ /* 0x000fc80000000f00 */
        /* <DEDUP_REMOVED lines=30> */
.L_x_1764:
[----:B------:R-:W-:Y:S01]  /*205f0*/  IADD3 R10, -R4, R9, RZ ;  /* 0x00000009040a7210 */ /* 0x000fe20007ffe1ff */
[----:B------:R-:W-:-:S04]  /*20600*/  IMAD.MOV.U32 R3, RZ, RZ, RZ ;  /* 0x000000ffff037224 */ /* 0x000fc800078e00ff */
        /* <DEDUP_REMOVED lines=10> */
.L_x_1767:
[----:B----4-:R-:W-:Y:S01]  /*206b0*/  IMAD R3, R3, UR5, R10 ;  /* 0x0000000503037c24 */ /* 0x010fe2000f8e020a */
[----:B-1----:R-:W-:Y:S01]  /*206c0*/  ISETP.NE.AND P0, PT, R8, 0x1, PT ;  /* 0x000000010800780c */ /* 0x002fe20003f05270 */
[----:B------:R-:W-:-:S03]  /*206d0*/  VIADD R14, R9, UR4 ;  /* 0x00000004090e7c36 */ /* 0x000fc60008000000 */
[----:B------:R1:W-:Y:S01]  /*206e0*/  STL [R1], R3 ;  /* 0x0000000301007387 */ /* 0x0003e20000100800 */
[----:B---3--:R-:W-:-:S03]  /*206f0*/  IADD3 R5, -R3, UR6, RZ ;  /* 0x0000000603057c10 */ /* 0x008fc6000fffe1ff */
[----:B------:R1:W-:Y:S05]  /*20700*/  STL [R1+0xc], R14 ;  /* 0x00000c0e01007387 */ /* 0x0003ea0000100800 */
[----:B------:R-:W-:Y:S05]  /*20710*/  @!P0 BRA `(.L_x_1768) ;  /* 0x0000000000e08947 */ /* 0x000fea0003800000 */
[----:B0-2---:R-:W-:Y:S02]  /*20720*/  IABS R7, R4 ;  /* 0x0000000400077213 */ /* 0x005fe40000000000 */
[----:B------:R-:W-:Y:S02]  /*20730*/  IABS R9, R8 ;  /* 0x0000000800097213 */ /* 0x000fe40000000000 */
[----:B------:R-:W0:Y:S01]  /*20740*/  I2F.RP R10, R7 ;  /* 0x00000007000a7306 */ /* 0x000e220000209400 */
[----:B------:R-:W-:-:S07]  /*20750*/  IABS R12, R5 ;  /* 0x00000005000c7213 */ /* 0x000fce0000000000 */
[----:B------:R-:W-:Y:S08]  /*20760*/  I2F.RP R13, R9 ;  /* 0x00000009000d7306 */ /* 0x000ff00000209400 */
[----:B0-----:R-:W1:Y:S02]  /*20770*/  MUFU.RCP R10, R10 ;  /* 0x0000000a000a7308 */ /* 0x001e640000001000 */
[----:B-1----:R-:W-:-:S06]  /*20780*/  VIADD R3, R10, 0xffffffe ;  /* 0x0ffffffe0a037836 */ /* 0x002fcc0000000000 */
[----:B------:R-:W0:Y:S02]  /*20790*/  F2I.FTZ.U32.TRUNC.NTZ R3, R3 ;  /* 0x0000000300037305 */ /* 0x000e24000021f000 */
[----:B0-----:R-:W-:-:S04]  /*207a0*/  IMAD.MOV R2, RZ, RZ, -R3 ;  /* 0x000000ffff027224 */ /* 0x001fc800078e0a03 */
[----:B------:R-:W-:Y:S02]  /*207b0*/  IMAD R11, R2, R7, RZ ;  /* 0x00000007020b7224 */ /* 0x000fe400078e02ff */
[----:B------:R-:W-:-:S04]  /*207c0*/  IMAD.MOV.U32 R2, RZ, RZ, RZ ;  /* 0x000000ffff027224 */ /* 0x000fc800078e00ff */
[----:B------:R-:W-:Y:S01]  /*207d0*/  IMAD.HI.U32 R11, R3, R11, R2 ;  /* 0x0000000b030b7227 */ /* 0x000fe200078e0002 */
[----:B------:R-:W-:Y:S01]  /*207e0*/  IABS R3, R4 ;  /* 0x0000000400037213 */ /* 0x000fe20000000000 */
[----:B------:R-:W0:Y:S04]  /*207f0*/  MUFU.RCP R2, R13 ;  /* 0x0000000d00027308 */ /* 0x000e280000001000 */
[----:B------:R-:W-:Y:S02]  /*20800*/  IMAD.MOV R3, RZ, RZ, -R3 ;  /* 0x000000ffff037224 */ /* 0x000fe400078e0a03 */
[----:B------:R-:W-:-:S04]  /*20810*/  IMAD.HI.U32 R10, R11, R12, RZ ;  /* 0x0000000c0b0a7227 */ /* 0x000fc800078e00ff */
[----:B------:R-:W-:-:S05]  /*20820*/  IMAD R12, R10, R3, R12 ;  /* 0x000000030a0c7224 */ /* 0x000fca00078e020c */
[----:B------:R-:W-:Y:S01]  /*20830*/  ISETP.GT.U32.AND P1, PT, R7, R12, PT ;  /* 0x0000000c0700720c */ /* 0x000fe20003f24070 */
[----:B0-----:R-:W-:-:S06]  /*20840*/  VIADD R3, R2, 0xffffffe ;  /* 0x0ffffffe02037836 */ /* 0x001fcc0000000000 */
[----:B------:R-:W0:Y:S06]  /*20850*/  F2I.FTZ.U32.TRUNC.NTZ R3, R3 ;  /* 0x0000000300037305 */ /* 0x000e2c000021f000 */
[-C--:B------:R-:W-:Y:S01]  /*20860*/  @!P1 IADD3 R12, R12, -R7.reuse, RZ ;  /* 0x800000070c0c9210 */ /* 0x080fe20007ffe0ff */
[----:B------:R-:W-:Y:S01]  /*20870*/  @!P1 VIADD R10, R10, 0x1 ;  /* 0x000000010a0a9836 */ /* 0x000fe20000000000 */
[----:B------:R-:W-:Y:S02]  /*20880*/  ISETP.NE.AND P1, PT, R4, RZ, PT ;  /* 0x000000ff0400720c */ /* 0x000fe40003f25270 */
[----:B------:R-:W-:Y:S01]  /*20890*/  ISETP.GE.U32.AND P0, PT, R12, R7, PT ;  /* 0x000000070c00720c */ /* 0x000fe20003f06070 */
[----:B0-----:R-:W-:-:S04]  /*208a0*/  IMAD.MOV R2, RZ, RZ, -R3 ;  /* 0x000000ffff027224 */ /* 0x001fc800078e0a03 */
[----:B------:R-:W-:Y:S02]  /*208b0*/  IMAD R7, R2, R9, RZ ;  /* 0x0000000902077224 */ /* 0x000fe400078e02ff */
[----:B------:R-:W-:-:S06]  /*208c0*/  IMAD.MOV.U32 R2, RZ, RZ, RZ ;  /* 0x000000ffff027224 */ /* 0x000fcc00078e00ff */
[----:B------:R-:W-:Y:S02]  /*208d0*/  @P0 VIADD R10, R10, 0x1 ;  /* 0x000000010a0a0836 */ /* 0x000fe40000000000 */
[----:B------:R-:W-:Y:S01]  /*208e0*/  IMAD.HI.U32 R7, R3, R7, R2 ;  /* 0x0000000703077227 */ /* 0x000fe200078e0002 */
[----:B------:R-:W-:Y:S02]  /*208f0*/  LOP3.LUT R2, R5, R4, RZ, 0x3c, !PT ;  /* 0x0000000405027212 */ /* 0x000fe400078e3cff */
[----:B------:R-:W-:Y:S02]  /*20900*/  IABS R3, R8 ;  /* 0x0000000800037213 */ /* 0x000fe40000000000 */
        /* <DEDUP_REMOVED lines=16> */
[----:B------:R-:W-:-:S06]  /*20a10*/  @P0 IADD3 R7, R7, 0x1, RZ ;  /* 0x0000000107070810 */ /* 0x000fcc0007ffe0ff */
        /* <DEDUP_REMOVED lines=8> */
.L_x_1768:
        /* <DEDUP_REMOVED lines=15> */
[----:B------:R-:W-:Y:S01]  /*20b90*/  IMAD.HI.U32 R2, R2, R13, RZ ;  /* 0x0000000d02027227 */ /* 0x000fe200078e00ff */
[----:B------:R-:W-:-:S05]  /*20ba0*/  IADD3 R3, RZ, -R3, RZ ;  /* 0x80000003ff037210 */ /* 0x000fca0007ffe0ff */
        /* <DEDUP_REMOVED lines=14> */
[----:B------:R-:W-:Y:S01]  /*20c90*/  IMAD R8, R8, R2, R5 ;  /* 0x0000000208087224 */ /* 0x000fe200078e0205 */
[----:B------:R-:W-:Y:S02]  /*20ca0*/  MOV R2, RZ ;  /* 0x000000ff00027202 */ /* 0x000fe40000000f00 */
        /* <DEDUP_REMOVED lines=28> */
.L_x_1769:
[----:B01----:R-:W-:-:S05]  /*20e70*/  LOP3.LUT R3, RZ, R2, RZ, 0x33, !PT ;  /* 0x00000002ff037212 */ /* 0x003fca00078e33ff */
[----:B------:R-:W-:-:S05]  /*20e80*/  IMAD.IADD R2, R4, 0x1, R3 ;  /* 0x0000000104027824 */ /* 0x000fca00078e0203 */
[----:B------:R1:W-:Y:S01]  /*20e90*/  STL [R1+0x4], R2 ;  /* 0x0000040201007387 */ /* 0x0003e20000100800 */
[----:B------:R-:W-:Y:S05]  /*20ea0*/  BRA `(.L_x_1770) ;  /* 0x0000000000107947 */ /* 0x000fea0003800000 */
.L_x_1765:
[----:B------:R-:W-:Y:S01]  /*20eb0*/  IMAD.U32 R2, RZ, RZ, UR6 ;  /* 0x00000006ff027e24 */ /* 0x000fe2000f8e00ff */
[----:B------:R0:W-:Y:S04]  /*20ec0*/  STL [R1+0x4], RZ ;  /* 0x000004ff01007387 */ /* 0x0001e80000100800 */
[----:B------:R0:W-:Y:S04]  /*20ed0*/  STL [R1+0x8], RZ ;  /* 0x000008ff01007387 */ /* 0x0001e80000100800 */
[----:B------:R0:W-:Y:S02]  /*20ee0*/  STL [R1], R2 ;  /* 0x0000000201007387 */ /* 0x0001e40000100800 */
.L_x_1770:
        /* <DEDUP_REMOVED lines=10> */
.L_x_1763:
[----:B--2---:R-:W2:Y:S01]  /*20f90*/  LDL R0, [R1+0xc] ;  /* 0x00000c0001007983 */ /* 0x004ea20000100800 */
[----:B------:R-:W-:Y:S01]  /*20fa0*/  ULDC UR4, c[0x0][0xc3c] ;  /* 0x00030f0000047ab9 */ /* 0x000fe20000000800 */
[----:B------:R-:W-:Y:S01]  /*20fb0*/  IMAD.MOV.U32 R19, RZ, RZ, RZ ;  /* 0x000000ffff137224 */ /* 0x000fe200078e00ff */
[----:B--2---:R-:W-:Y:S02]  /*20fc0*/  ISETP.GE.AND P0, PT, R0, UR4, PT ;  /* 0x0000000400007c0c */ /* 0x004fe4000bf06270 */
[----:B------:R-:W-:-:S05]  /*20fd0*/  MOV R0, 0x1 ;  /* 0x0000000100007802 */ /* 0x000fca0000000f00 */
[----:B------:R2:W-:Y:S04]  /*20fe0*/  STL [R1+0x14], R0 ;  /* 0x0000140001007387 */ /* 0x0005e80000100800 */
[----:B------:R2:W-:Y:S02]  /*20ff0*/  STL [R1+0x58], RZ ;  /* 0x000058ff01007387 */ /* 0x0005e40000100800 */
        /* <DEDUP_REMOVED lines=24> */
[----:B------:R0:W-:Y:S04]  /*21180*/  STL [R1+0x20], R2 ;  /* 0x0000200201007387 */ /* 0x0001e80000100800 */
[----:B------:R0:W-:Y:S04]  /*21190*/  STL [R1+0x1c], RZ ;  /* 0x00001cff01007387 */ /* 0x0001e80000100800 */
[----:B------:R0:W-:Y:S02]  /*211a0*/  STL [R1+0x14], R2 ;  /* 0x0000140201007387 */ /* 0x0001e40000100800 */
.L_x_1926:
[----:B------:R-:W2:Y:S01]  /*211b0*/  LDL R14, [R1+0xc] ;  /* 0x00000c00010e7983 */ /* 0x000ea20000100800 */
[----:B------:R-:W-:Y:S05]  /*211c0*/  YIELD ;  /* 0x0000000000007946 */ /* 0x000fea0003800000 */
[----:B------:R-:W-:Y:S01]  /*211d0*/  ULDC.64 UR4, c[0x0][0xa28] ;  /* 0x00028a0000047ab9 */ /* 0x000fe20000000a00 */
[----:B01----:R-:W-:Y:S02]  /*211e0*/  CS2R R6, SRZ ;  /* 0x0000000000067805 */ /* 0x003fe4000001ff00 */
[----:B------:R-:W-:Y:S01]  /*211f0*/  ISETP.NE.U32.AND P0, PT, RZ, UR4, PT ;  /* 0x00000004ff007c0c */ /* 0x000fe2000bf05070 */
[----:B------:R-:W1:Y:S01]  /*21200*/  LDC.64 R12, c[0x0][0xa00] ;  /* 0x00028000ff0c7b82 */ /* 0x000e620000000a00 */
[----:B------:R-:W-:Y:S01]  /*21210*/  ULDC.64 UR6, c[0x0][0xa08] ;  /* 0x0002820000067ab9 */ /* 0x000fe20000000a00 */
[----:B------:R-:W-:Y:S01]  /*21220*/  ULDC.64 UR8, c[0x0][0xa10] ;  /* 0x0002840000087ab9 */ /* 0x000fe20000000a00 */
[----:B------:R-:W-:Y:S01]  /*21230*/  ISETP.NE.AND.EX P0, PT, RZ, UR5, PT, P0 ;  /* 0x00000005ff007c0c */ /* 0x000fe2000bf05300 */
[----:B------:R-:W-:-:S04]  /*21240*/  ULDC.64 UR4, c[0x0][0xa18] ;  /* 0x0002860000047ab9 */ /* 0x000fc80000000a00 */
[----:B------:R-:W4:Y:S08]  /*21250*/  LDC.64 R4, c[0x0][0xa08] ;  /* 0x00028200ff047b82 */ /* 0x000f300000000a00 */
[----:B0-----:R-:W2:Y:S02]  /*21260*/  @P0 LDC.64 R2, c[0x0][0xa28] ;  /* 0x00028a00ff020b82 */ /* 0x001ea40000000a00 */
[----:B--2---:R-:W-:-:S05]  /*21270*/  @P0 IMAD.WIDE R2, R14, 0x4, R2 ;  /* 0x000000040e020825 */ /* 0x004fca00078e0202 */
[----:B------:R0:W5:Y:S01]  /*21280*/  @P0 LDG.E R6, desc[UR40][R2.64] ;  /* 0x0000002802060981 */ /* 0x000162000c1e1900 */
[----:B------:R-:W-:Y:S01]  /*21290*/  ISETP.NE.U32.AND P0, PT, RZ, UR4, PT ;  /* 0x00000004ff007c0c */ /* 0x000fe2000bf05070 */
[C---:B-1----:R-:W-:Y:S01]  /*212a0*/  IMAD.WIDE R12, R14.reuse, 0x4, R12 ;  /* 0x000000040e0c7825 */ /* 0x042fe200078e020c */
[----:B------:R-:W-:Y:S02]  /*212b0*/  ISETP.NE.U32.AND P2, PT, RZ, UR6, PT ;  /* 0x00000006ff007c0c */ /* 0x000fe4000bf45070 */
[----:B------:R-:W-:Y:S01]  /*212c0*/  ISETP.NE.AND.EX P0, PT, RZ, UR5, PT, P0 ;  /* 0x00000005ff007c0c */ /* 0x000fe2000bf05300 */
[----:B------:R-:W-:Y:S01]  /*212d0*/  ULDC.64 UR4, c[0x0][0xa00] ;  /* 0x0002800000047ab9 */ /* 0x000fe20000000a00 */
[----:B------:R-:W-:Y:S01]  /*212e0*/  ISETP.NE.U32.AND P4, PT, RZ, UR8, PT ;  /* 0x00000008ff007c0c */ /* 0x000fe2000bf85070 */
[----:B------:R-:W-:Y:S01]  /*212f0*/  IMAD.MOV.U32 R0, RZ, RZ, RZ ;  /* 0x000000ffff007224 */ /* 0x000fe200078e00ff */
[----:B------:R-:W-:Y:S01]  /*21300*/  ISETP.NE.U32.AND P1, PT, RZ, UR4, PT ;  /* 0x00000004ff007c0c */ /* 0x000fe2000bf25070 */
[----:B0-----:R-:W0:Y:S01]  /*21310*/  LDC.64 R2, c[0x0][0xa10] ;  /* 0x00028400ff027b82 */ /* 0x001e220000000a00 */
[----:B---3--:R-:W-:Y:S01]  /*21320*/  MOV R8, RZ ;  /* 0x000000ff00087202 */ /* 0x008fe20000000f00 */
[----:B----4-:R-:W-:Y:S01]  /*21330*/  IMAD.WIDE R4, R14, 0x4, R4 ;  /* 0x000000040e047825 */ /* 0x010fe200078e0204 */
[----:B------:R-:W-:-:S05]  /*21340*/  ISETP.NE.AND.EX P3, PT, RZ, UR5, PT, P1 ;  /* 0x00000005ff007c0c */ /* 0x000fca000bf65310 */
[----:B------:R-:W1:Y:S01]  /*21350*/  @P0 LDC.64 R10, c[0x0][0xa18] ;  /* 0x00028600ff0a0b82 */ /* 0x000e620000000a00 */
[----:B------:R-:W-:Y:S01]  /*21360*/  ULDC UR4, c[0x0][0x288] ;  /* 0x0000a20000047ab9 */ /* 0x000fe20000000800 */
[----:B------:R-:W-:Y:S02]  /*21370*/  ISETP.NE.AND.EX P1, PT, RZ, UR7, PT, P2 ;  /* 0x00000007ff007c0c */ /* 0x000fe4000bf25320 */
[----:B------:R-:W-:-:S04]  /*21380*/  ISETP.NE.AND.EX P2, PT, RZ, UR9, PT, P4 ;  /* 0x00000009ff007c0c */ /* 0x000fc8000bf45340 */
[----:B------:R-:W2:Y:S07]  /*21390*/  @P3 LDG.E R7, desc[UR40][R12.64] ;  /* 0x000000280c073981 */ /* 0x000eae000c1e1900 */
[----:B------:R3:W5:Y:S01]  /*213a0*/  @P1 LDG.E R8, desc[UR40][R4.64] ;  /* 0x0000002804081981 */ /* 0x000762000c1e1900 */
[----:B0-----:R-:W-:-:S05]  /*213b0*/  IMAD.WIDE R2, R14, 0x4, R2 ;  /* 0x000000040e027825 */ /* 0x001fca00078e0202 */
[----:B------:R3:W5:Y:S01]  /*213c0*/  @P2 LDG.E R0, desc[UR40][R2.64] ;  /* 0x0000002802002981 */ /* 0x000762000c1e1900 */
[----:B-1----:R-:W-:-:S03]  /*213d0*/  @P0 IMAD.WIDE R10, R14, 0x4, R10 ;  /* 0x000000040e0a0825 */ /* 0x002fc600078e020a */
[----:B--2---:R0:W-:Y:S02]  /*213e0*/  STL [R1+0x48], R7 ;  /* 0x0000480701007387 */ /* 0x0041e40000100800 */
[----:B0-----:R-:W-:Y:S01]  /*213f0*/  IMAD.U32 R7, RZ, RZ, UR4 ;  /* 0x00000004ff077e24 */ /* 0x001fe2000f8e00ff */
[----:B------:R-:W-:-:S05]  /*21400*/  ULDC.64 UR4, c[0x0][0x418] ;  /* 0x0001060000047ab9 */ /* 0x000fca0000000a00 */
[----:B------:R-:W2:Y:S01]  /*21410*/  @P0 LDG.E R7, desc[UR40][R10.64] ;  /* 0x000000280a070981 */ /* 0x000ea2000c1e1900 */
[----:B------:R-:W-:-:S03]  /*21420*/  UISETP.NE.U32.AND UP0, UPT, UR4, URZ, UPT ;  /* 0x0000003f0400728c */ /* 0x000fc6000bf05070 */
[----:B------:R-:W-:Y:S01]  /*21430*/  ULDC UR4, c[0x0][0x424] ;  /* 0x0001090000047ab9 */ /* 0x000fe20000000800 */
[----:B------:R-:W-:-:S03]  /*21440*/  UISETP.NE.AND.EX UP0, UPT, UR5, URZ, UPT, UP0 ;  /* 0x0000003f0500728c */ /* 0x000fc6000bf05300 */
[----:B------:R-:W-:Y:S01]  /*21450*/  ULDC UR5, c[0x0][0x2f0] ;  /* 0x0000bc0000057ab9 */ /* 0x000fe20000000800 */
[----:B------:R-:W-:Y:S01]  /*21460*/  USEL UR4, UR4, 0x1, UP0 ;  /* 0x0000000104047887 */ /* 0x000fe20008000000 */
[----:B--2---:R0:W-:Y:S04]  /*21470*/  STL [R1+0x34], R7 ;  /* 0x0000340701007387 */ /* 0x0041e80000100800 */
[----:B------:R3:W5:Y:S01]  /*21480*/  LDL R15, [R1+0x34] ;  /* 0x00003400010f7983 */ /* 0x0007620000100800 */
[----:B------:R-:W-:-:S03]  /*21490*/  UIMAD UR4, UR4, UR5, URZ ;  /* 0x00000005040472a4 */ /* 0x000fc6000f8e023f */
[----:B------:R-:W-:Y:S02]  /*214a0*/  ULDC UR5, c[0x0][0x348] ;  /* 0x0000d20000057ab9 */ /* 0x000fe40000000800 */
[----:B------:R-:W-:Y:S02]  /*214b0*/  IMAD.U32 R10, RZ, RZ, UR5 ;  /* 0x00000005ff0a7e24 */ /* 0x000fe4000f8e00ff */
[----:B0-----:R-:W-:Y:S01]  /*214c0*/  IMAD.U32 R7, RZ, RZ, UR4 ;  /* 0x00000004ff077e24 */ /* 0x001fe2000f8e00ff */
[----:B---3--:R-:W-:Y:S06]  /*214d0*/  @P0 BRA `(.L_x_1772) ;  /* 0x0000000000140947 */ /* 0x008fec0003800000 */
[----:B------:R-:W-:Y:S05]  /*214e0*/  @!P3 BRA `(.L_x_1772) ;  /* 0x000000000010b947 */ /* 0x000fea0003800000 */
[----:B------:R-:W2:Y:S04]  /*214f0*/  LDG.E R9, desc[UR40][R12.64] ;  /* 0x000000280c097981 */ /* 0x000ea8000c1e1900 */
[----:B------:R-:W2:Y:S02]  /*21500*/  LDG.E R12, desc[UR40][R12.64+0x4] ;  /* 0x000004280c0c7981 */ /* 0x000ea4000c1e1900 */
[----:B--2--5:R-:W-:-:S05]  /*21510*/  IMAD.IADD R15, R12, 0x1, -R9 ;  /* 0x000000010c0f7824 */ /* 0x024fca00078e0a09 */
[----:B------:R0:W-:Y:S02]  /*21520*/  STL [R1+0x34], R15 ;  /* 0x0000340f01007387 */ /* 0x0001e40000100800 */
.L_x_1772:
[----:B------:R-:W2:Y:S01]  /*21530*/  LDL.LU R12, [R1+0x8] ;  /* 0x00000800010c7983 */ /* 0x000ea20000300800 */
[----:B-----5:R-:W-:Y:S01]  /*21540*/  IMAD.IADD R8, R8, 0x1, R6 ;  /* 0x0000000108087824 */ /* 0x020fe200078e0206 */
[----:B------:R-:W-:Y:S02]  /*21550*/  ULDC.64 UR4, c[0x0][0xa20] ;  /* 0x0002880000047ab9 */ /* 0x000fe40000000a00 */
[----:B------:R-:W-:Y:S02]  /*21560*/  ISETP.NE.U32.AND P0, PT, RZ, UR4, PT ;  /* 0x00000004ff007c0c */ /* 0x000fe4000bf05070 */
[----:B------:R1:W-:Y:S02]  /*21570*/  STL [R1+0x18], R8 ;  /* 0x0000180801007387 */ /* 0x0003e40000100800 */
[----:B------:R-:W-:Y:S02]  /*21580*/  ISETP.NE.AND.EX P0, PT, RZ, UR5, PT, P0 ;  /* 0x00000005ff007c0c */ /* 0x000fe4000bf05300 */
[----:B--2---:R-:W-:-:S02]  /*21590*/  LOP3.LUT R11, R12, 0xff000000, RZ, 0xc0, !PT ;  /* 0xff0000000c0b7812 */ /* 0x004fc400078ec0ff */
[C---:B------:R-:W-:Y:S02]  /*215a0*/  LOP3.LUT R9, R12.reuse, 0xff0000, RZ, 0xc0, !PT ;  /* 0x00ff00000c097812 */ /* 0x040fe400078ec0ff */
[----:B------:R-:W-:Y:S02]  /*215b0*/  SHF.R.U32.HI R11, RZ, 0x8, R11 ;  /* 0x00000008ff0b7819 */ /* 0x000fe4000001160b */
[----:B------:R-:W-:Y:S02]  /*215c0*/  LOP3.LUT R16, R12, 0xffff, RZ, 0xc0, !PT ;  /* 0x0000ffff0c107812 */ /* 0x000fe400078ec0ff */
[----:B------:R-:W-:-:S03]  /*215d0*/  LEA.HI R11, R9, R11, RZ, 0x10 ;  /* 0x0000000b090b7211 */ /* 0x000fc600078f80ff */
[----:B-1----:R-:W-:Y:S05]  /*215e0*/  @!P0 BRA `(.L_x_1773) ;  /* 0x0000000000108947 */ /* 0x002fea0003800000 */
[----:B------:R-:W1:Y:S02]  /*215f0*/  LDC.64 R4, c[0x0][0xa20] ;  /* 0x00028800ff047b82 */ /* 0x000e640000000a00 */
[----:B-1----:R-:W-:-:S05]  /*21600*/  IMAD.WIDE R4, R14, 0x4, R4 ;  /* 0x000000040e047825 */ /* 0x002fca00078e0204 */
[----:B------:R1:W5:Y:S01]  /*21610*/  LDG.E R7, desc[UR40][R4.64] ;  /* 0x0000002804077981 */ /* 0x000362000c1e1900 */
[----:B------:R-:W-:Y:S05]  /*21620*/  BRA `(.L_x_1774) ;  /* 0x0000000000107947 */ /* 0x000fea0003800000 */
.L_x_1773:
[----:B------:R-:W-:Y:S05]  /*21630*/  @!P1 BRA `(.L_x_1774) ;  /* 0x00000000000c9947 */ /* 0x000fea0003800000 */
[----:B------:R-:W2:Y:S04]  /*21640*/  LDG.E R7, desc[UR40][R4.64] ;  /* 0x0000002804077981 */ /* 0x000ea8000c1e1900 */
[----:B------:R-:W2:Y:S02]  /*21650*/  LDG.E R4, desc[UR40][R4.64+0x4] ;  /* 0x0000042804047981 */ /* 0x000ea4000c1e1900 */
[----:B--2---:R-:W-:-:S07]  /*21660*/  IMAD.IADD R7, R4, 0x1, -R7 ;  /* 0x0000000104077824 */ /* 0x004fce00078e0a07 */
.L_x_1774:
[----:B------:R-:W2:Y:S04]  /*21670*/  LDL.LU R8, [R1+0x4] ;  /* 0x0000040001087983 */ /* 0x000ea80000300800 */
[----:B-1----:R-:W3:Y:S04]  /*21680*/  @P2 LDG.E R4, desc[UR40][R2.64] ;  /* 0x0000002802042981 */ /* 0x002ee8000c1e1900 */
[----:B------:R1:W3:Y:S01]  /*21690*/  @P2 LDG.E R2, desc[UR40][R2.64+0x4] ;  /* 0x0000042802022981 */ /* 0x0002e2000c1e1900 */
[----:B-----5:R-:W-:Y:S01]  /*216a0*/  IMAD.IADD R9, R7, 0x1, -R6 ;  /* 0x0000000107097824 */ /* 0x020fe200078e0a06 */
[----:B-1----:R-:W1:Y:S02]  /*216b0*/  LDC R3, c[0x0][0x448] ;  /* 0x00011200ff037b82 */ /* 0x002e640000000800 */
[----:B-1----:R-:W-:-:S13]  /*216c0*/  ISETP.NE.AND P1, PT, R3, 0x1, PT ;  /* 0x000000010300780c */ /* 0x002fda0003f25270 */
[----:B------:R-:W1:Y:S08]  /*216d0*/  @P1 LDC R3, c[0x0][0x44c] ;  /* 0x00011300ff031b82 */ /* 0x000e700000000800 */
[----:B------:R-:W4:Y:S01]  /*216e0*/  @P1 LDC R5, c[0x0][0x450] ;  /* 0x00011400ff051b82 */ /* 0x000f220000000800 */
[----:B--2---:R-:W-:-:S05]  /*216f0*/  SHF.L.U32 R13, R8, 0x7, RZ ;  /* 0x00000007080d7819 */ /* 0x004fca00000006ff */
[----:B------:R-:W-:Y:S01]  /*21700*/  VIADD R7, R13, 0x7f ;  /* 0x0000007f0d077836 */ /* 0x000fe20000000000 */
[----:B------:R2:W-:Y:S01]  /*21710*/  STL [R1+0x30], R13 ;  /* 0x0000300d01007387 */ /* 0x0005e20000100800 */
[----:B---3--:R-:W-:Y:S02]  /*21720*/  @P2 IMAD.IADD R10, R2, 0x1, -R4 ;  /* 0x00000001020a2824 */ /* 0x008fe400078e0a04 */
[----:B-1----:R-:W-:-:S04]  /*21730*/  @P1 IMAD.HI.U32 R2, R7, R3, RZ ;  /* 0x0000000307021227 */ /* 0x002fc800078e00ff */
[----:B------:R-:W-:Y:S01]  /*21740*/  IMAD.IADD R6, R9, 0x1, R10 ;  /* 0x0000000109067824 */ /* 0x000fe200078e020a */
[----:B----4-:R-:W-:-:S03]  /*21750*/  @P1 SHF.R.U32.HI R7, RZ, R5, R2 ;  /* 0x00000005ff071219 */ /* 0x010fc60000011602 */
[C---:B------:R-:W-:Y:S01]  /*21760*/  VIADD R2, R6.reuse, 0x7f ;  /* 0x0000007f06027836 */ /* 0x040fe20000000000 */
[----:B------:R-:W-:-:S04]  /*21770*/  IADD3 R20, R6, 0x1, -R15 ;  /* 0x0000000106147810 */ /* 0x000fc80007ffe80f */
[----:B------:R-:W-:Y:S01]  /*21780*/  SHF.R.S32.HI R3, RZ, 0x1f, R2 ;  /* 0x0000001fff037819 */ /* 0x000fe20000011402 */
[----:B------:R-:W-:-:S03]  /*21790*/  IMAD.IADD R7, R20, 0x1, R7 ;  /* 0x0000000114077824 */ /* 0x000fc600078e0207 */
[----:B------:R-:W-:Y:S02]  /*217a0*/  LEA.HI R4, R3, R2, RZ, 0x7 ;  /* 0x0000000203047211 */ /* 0x000fe400078f38ff */
[----:B------:R-:W1:Y:S02]  /*217b0*/  LDC.64 R2, c[0x0][0x9e0] ;  /* 0x00027800ff027b82 */ /* 0x000e640000000a00 */
[----:B------:R-:W-:-:S05]  /*217c0*/  SHF.R.S32.HI R12, RZ, 0x7, R4 ;  /* 0x00000007ff0c7819 */ /* 0x000fca0000011404 */
[----:B------:R2:W-:Y:S01]  /*217d0*/  STL [R1+0x5c], R12 ;  /* 0x00005c0c01007387 */ /* 0x0005e20000100800 */
[----:B-1----:R-:W-:Y:S01]  /*217e0*/  ISETP.GE.AND P3, PT, R3, 0x1, PT ;  /* 0x000000010300780c */ /* 0x002fe20003f66270 */
        /* <DEDUP_REMOVED lines=8> */
[----:B------:R-:W1:Y:S02]  /*21870*/  @P0 LDC.64 R4, c[0x0][0x9e8] ;  /* 0x00027a00ff040b82 */ /* 0x000e640000000a00 */
[----:B-1----:R-:W-:-:S05]  /*21880*/  @P0 IMAD.HI.U32 R4, R2, R4, RZ ;  /* 0x0000000402040227 */ /* 0x002fca00078e00ff */
[----:B------:R-:W-:-:S04]  /*21890*/  @P0 SHF.R.U32.HI R2, RZ, R5, R4 ;  /* 0x00000005ff020219 */ /* 0x000fc80000011604 */
[----:B------:R-:W-:Y:S01]  /*218a0*/  LOP3.LUT R2, RZ, R2, RZ, 0x33, !PT ;  /* 0x00000002ff027212 */ /* 0x000fe200078e33ff */
[----:B------:R-:W-:Y:S06]  /*218b0*/  BRA `(.L_x_1778) ;  /* 0x0000000000107947 */ /* 0x000fec0003800000 */
.L_x_1777:
[----:B------:R-:W-:-:S13]  /*218c0*/  ISETP.NE.AND P0, PT, R3, 0x1, PT ;  /* 0x000000010300780c */ /* 0x000fda0003f05270 */
[----:B------:R-:W1:Y:S02]  /*218d0*/  @P0 LDC.64 R4, c[0x0][0x9e8] ;  /* 0x00027a00ff040b82 */ /* 0x000e640000000a00 */
[----:B-1----:R-:W-:-:S05]  /*218e0*/  @P0 IMAD.HI.U32 R4, R2, R4, RZ ;  /* 0x0000000402040227 */ /* 0x002fca00078e00ff */
[----:B------:R-:W-:-:S07]  /*218f0*/  @P0 SHF.R.U32.HI R2, RZ, R5, R4 ;  /* 0x00000005ff020219 */ /* 0x000fce0000011604 */
.L_x_1778:
[----:B------:R-:W-:Y:S05]  /*21900*/  BSYNC B0 ;  /* 0x0000000000007941 */ /* 0x000fea0003800000 */
.L_x_1776:
[----:B------:R-:W-:-:S05]  /*21910*/  IMAD R2, R2, R3, R3 ;  /* 0x0000000302027224 */ /* 0x000fca00078e0203 */
[----:B------:R-:W-:-:S07]  /*21920*/  VIMNMX R8, R8, R2, PT ;  /* 0x0000000208087248 */ /* 0x000fce0003fe0100 */
.L_x_1775:
[----:B------:R-:W1:Y:S01]  /*21930*/  @P1 LDC R4, c[0x0][0x44c] ;  /* 0x00011300ff041b82 */ /* 0x000e620000000800 */
[----:B------:R-:W-:Y:S01]  /*21940*/  VIADD R8, R8, 0x7f ;  /* 0x0000007f08087836 */ /* 0x000fe20000000000 */
[----:B------:R-:W-:Y:S01]  /*21950*/  MOV R2, R13 ;  /* 0x0000000d00027202 */ /* 0x000fe20000000f00 */
[----:B------:R-:W-:Y:S01]  /*21960*/  IMAD.IADD R17, R6, 0x1, -R15 ;  /* 0x0000000106117824 */ /* 0x000fe200078e0a0f */
[----:B------:R-:W-:-:S04]  /*21970*/  ULDC UR4, c[0x0][0x9dc] ;  /* 0x0002770000047ab9 */ /* 0x000fc80000000800 */
[----:B------:R-:W2:Y:S01]  /*21980*/  @P1 LDC R5, c[0x0][0x450] ;  /* 0x00011400ff051b82 */ /* 0x000ea20000000800 */
[----:B-1----:R-:W-:-:S05]  /*21990*/  @P1 IMAD.HI.U32 R4, R13, R4, RZ ;  /* 0x000000040d041227 */ /* 0x002fca00078e00ff */
[----:B--2---:R-:W-:Y:S02]  /*219a0*/  @P1 SHF.R.U32.HI R2, RZ, R5, R4 ;  /* 0x00000005ff021219 */ /* 0x004fe40000011604 */
[----:B------:R-:W-:-:S03]  /*219b0*/  SHF.R.S32.HI R4, RZ, 0x1f, R8 ;  /* 0x0000001fff047819 */ /* 0x000fc60000011408 */
[----:B------:R-:W-:Y:S01]  /*219c0*/  IMAD.IADD R6, R17, 0x1, R2 ;  /* 0x0000000111067824 */ /* 0x000fe200078e0202 */
[----:B------:R-:W-:-:S03]  /*219d0*/  LEA.HI R8, R4, R8, RZ, 0x7 ;  /* 0x0000000804087211 */ /* 0x000fc600078f38ff */
[----:B------:R-:W-:Y:S01]  /*219e0*/  VIADD R2, R6, -UR4 ;  /* 0x8000000406027c36 */ /* 0x000fe20008000000 */
[----:B------:R-:W-:-:S04]  /*219f0*/  SHF.R.S32.HI R8, RZ, 0x7, R8 ;  /* 0x00000007ff087819 */ /* 0x000fc80000011408 */
[----:B------:R-:W-:Y:S01]  /*21a00*/  VIMNMX R8, R12, R8, PT ;  /* 0x000000080c087248 */ /* 0x000fe20003fe0100 */
[----:B------:R-:W-:Y:S06]  /*21a10*/  @!P3 BRA `(.L_x_1779) ;  /* 0x000000000044b947 */ /* 0x000fec0003800000 */
[----:B------:R-:W-:Y:S01]  /*21a20*/  ISETP.GT.AND P0, PT, R6, -0x1, PT ;  /* 0xffffffff0600780c */ /* 0x000fe20003f04270 */
[----:B------:R-:W-:-:S12]  /*21a30*/  BSSY B0, `(.L_x_1780) ;  /* 0x000000d000007945 */ /* 0x000fd80003800000 */
        /* <DEDUP_REMOVED lines=8> */
.L_x_1781:
[----:B------:R-:W-:-:S13]  /*21ac0*/  ISETP.NE.AND P0, PT, R3, 0x1, PT ;  /* 0x000000010300780c */ /* 0x000fda0003f05270 */
[----:B------:R-:W1:Y:S02]  /*21ad0*/  @P0 LDC.64 R4, c[0x0][0x9e8] ;  /* 0x00027a00ff040b82 */ /* 0x000e640000000a00 */
[----:B-1----:R-:W-:-:S05]  /*21ae0*/  @P0 IMAD.HI.U32 R4, R6, R4, RZ ;  /* 0x0000000406040227 */ /* 0x002fca00078e00ff */
[----:B------:R-:W-:-:S07]  /*21af0*/  @P0 SHF.R.U32.HI R6, RZ, R5, R4 ;  /* 0x00000005ff060219 */ /* 0x000fce0000011604 */
.L_x_1782:
[----:B------:R-:W-:Y:S05]  /*21b00*/  BSYNC B0 ;  /* 0x0000000000007941 */ /* 0x000fea0003800000 */
.L_x_1780:
[----:B------:R-:W-:-:S05]  /*21b10*/  IMAD R3, R6, R3, RZ ;  /* 0x0000000306037224 */ /* 0x000fca00078e02ff */
[----:B------:R-:W-:-:S07]  /*21b20*/  VIMNMX R2, R2, R3, !PT ;  /* 0x0000000302027248 */ /* 0x000fce0007fe0100 */
.L_x_1779:
[----:B------:R-:W-:Y:S01]  /*21b30*/  SHF.R.S32.HI R5, RZ, 0x1f, R2 ;  /* 0x0000001fff057819 */ /* 0x000fe20000011402 */
[----:B------:R-:W-:Y:S01]  /*21b40*/  BSSY B0, `(.L_x_1783) ;  /* 0x0000028000007945 */ /* 0x000fe20003800000 */
[----:B------:R-:W-:Y:S02]  /*21b50*/  LOP3.LUT R13, R11, 0xff, RZ, 0xc0, !PT ;  /* 0x000000ff0b0d7812 */ /* 0x000fe400078ec0ff */
[----:B------:R-:W-:Y:S01]  /*21b60*/  LEA.HI R5, R5, R2, RZ, 0x7 ;  /* 0x0000000205057211 */ /* 0x000fe200078f38ff */
[----:B------:R-:W-:Y:S01]  /*21b70*/  IMAD.MOV.U32 R2, RZ, RZ, RZ ;  /* 0x000000ffff027224 */ /* 0x000fe200078e00ff */
[----:B------:R-:W-:Y:S01]  /*21b80*/  SHF.R.U32.HI R4, RZ, 0x10, R11 ;  /* 0x00000010ff047819 */ /* 0x000fe2000001160b */
[----:B------:R1:W-:Y:S01]  /*21b90*/  STL [R1+0x50], R13 ;  /* 0x0000500d01007387 */ /* 0x0003e20000100800 */
[----:B------:R-:W-:-:S04]  /*21ba0*/  SHF.R.S32.HI R5, RZ, 0x7, R5 ;  /* 0x00000007ff057819 */ /* 0x000fc80000011405 */
[----:B------:R-:W-:-:S04]  /*21bb0*/  VIMNMX R5, RZ, R5, !PT ;  /* 0x00000005ff057248 */ /* 0x000fc80007fe0100 */
[----:B------:R-:W-:-:S13]  /*21bc0*/  ISETP.GT.AND P0, PT, R8, R5, PT ;  /* 0x000000050800720c */ /* 0x000fda0003f04270 */
[----:B-1----:R-:W-:Y:S05]  /*21bd0*/  @!P0 BRA `(.L_x_1784) ;  /* 0x0000000000788947 */ /* 0x002fea0003800000 */
[----:B------:R-:W-:Y:S01]  /*21be0*/  ISETP.NE.AND P0, PT, R4, RZ, PT ;  /* 0x000000ff0400720c */ /* 0x000fe20003f05270 */
[----:B------:R-:W-:-:S03]  /*21bf0*/  ULDC UR4, c[0x0][0x9f0] ;  /* 0x00027c0000047ab9 */ /* 0x000fc60000000800 */
[----:B------:R-:W-:-:S04]  /*21c00*/  SEL R6, R4, UR4, P0 ;  /* 0x0000000404067c07 */ /* 0x000fc80008000000 */
[----:B------:R-:W-:Y:S02]  /*21c10*/  IABS R7, R6 ;  /* 0x0000000600077213 */ /* 0x000fe40000000000 */
[----:B------:R-:W-:Y:S02]  /*21c20*/  IADD3 R11, R6, -0x1, R8 ;  /* 0xffffffff060b7810 */ /* 0x000fe40007ffe008 */
[----:B------:R-:W1:Y:S03]  /*21c30*/  I2F.RP R2, R7 ;  /* 0x0000000700027306 */ /* 0x000e660000209400 */
[----:B------:R-:W-:-:S05]  /*21c40*/  IMAD.IADD R11, R11, 0x1, -R5 ;  /* 0x000000010b0b7824 */ /* 0x000fca00078e0a05 */
[----:B-1----:R-:W1:Y:S02]  /*21c50*/  MUFU.RCP R2, R2 ;  /* 0x0000000200027308 */ /* 0x002e640000001000 */
[----:B-1----:R-:W-:-:S06]  /*21c60*/  VIADD R2, R2, 0xffffffe ;  /* 0x0ffffffe02027836 */ /* 0x002fcc0000000000 */
[----:B------:R1:W2:Y:S02]  /*21c70*/  F2I.FTZ.U32.TRUNC.NTZ R3, R2 ;  /* 0x0000000200037305 */ /* 0x0002a4000021f000 */
[----:B-1----:R-:W-:-:S04]  /*21c80*/  LOP3.LUT R2, R11, R6, RZ, 0x3c, !PT ;  /* 0x000000060b027212 */ /* 0x002fc800078e3cff */
[----:B------:R-:W-:Y:S01]  /*21c90*/  ISETP.GE.AND P3, PT, R2, RZ, PT ;  /* 0x000000ff0200720c */ /* 0x000fe20003f66270 */
[----:B--2---:R-:W-:-:S04]  /*21ca0*/  IMAD.MOV R2, RZ, RZ, -R3 ;  /* 0x000000ffff027224 */ /* 0x004fc800078e0a03 */
[----:B------:R-:W-:Y:S01]  /*21cb0*/  IMAD R12, R2, R7, RZ ;  /* 0x00000007020c7224 */ /* 0x000fe200078e02ff */
[----:B------:R-:W-:-:S05]  /*21cc0*/  MOV R2, RZ ;  /* 0x000000ff00027202 */ /* 0x000fca0000000f00 */
[----:B------:R-:W-:Y:S01]  /*21cd0*/  IMAD.HI.U32 R12, R3, R12, R2 ;  /* 0x0000000c030c7227 */ /* 0x000fe200078e0002 */
[----:B------:R-:W-:Y:S02]  /*21ce0*/  IABS R2, R6 ;  /* 0x0000000600027213 */ /* 0x000fe40000000000 */
[----:B------:R-:W-:-:S03]  /*21cf0*/  IABS R3, R11 ;  /* 0x0000000b00037213 */ /* 0x000fc60000000000 */
[----:B------:R-:W-:-:S04]  /*21d00*/  IMAD.MOV R2, RZ, RZ, -R2 ;  /* 0x000000ffff027224 */ /* 0x000fc800078e0a02 */
[----:B------:R-:W-:Y:S02]  /*21d10*/  IMAD.MOV.U32 R11, RZ, RZ, R2 ;  /* 0x000000ffff0b7224 */ /* 0x000fe400078e0002 */
        /* <DEDUP_REMOVED lines=9> */
[----:B------:R-:W-:-:S07]  /*21db0*/  @!P1 LOP3.LUT R2, RZ, R6, RZ, 0x33, !PT ;  /* 0x00000006ff029212 */ /* 0x000fce00078e33ff */
.L_x_1784:
[----:B------:R-:W-:Y:S05]  /*21dc0*/  BSYNC B0 ;  /* 0x0000000000007941 */ /* 0x000fea0003800000 */
.L_x_1783:
[-C--:B------:R-:W-:Y:S01]  /*21dd0*/  IMAD R5, R13, R2.reuse, R5 ;  /* 0x000000020d057224 */ /* 0x080fe200078e0205 */
[----:B------:R-:W-:Y:S03]  /*21de0*/  BSSY B0, `(.L_x_1785) ;  /* 0x0000122000007945 */ /* 0x000fe60003800000 */
[C---:B------:R-:W-:Y:S01]  /*21df0*/  IMAD R3, R5.reuse, 0x80, -R9 ;  /* 0x0000008005037824 */ /* 0x040fe200078e0a09 */
[----:B------:R-:W-:-:S04]  /*21e00*/  VIADDMNMX R2, R5, R2, R8, PT ;  /* 0x0000000205027246 */ /* 0x000fc80003800108 */
[----:B------:R-:W-:Y:S01]  /*21e10*/  VIMNMX R3, RZ, R3, !PT ;  /* 0x00000003ff037248 */ /* 0x000fe20007fe0100 */
[----:B------:R-:W-:-:S05]  /*21e20*/  IMAD R2, R2, 0x80, -R9 ;  /* 0x0000008002027824 */ /* 0x000fca00078e0a09 */
[----:B------:R-:W-:-:S04]  /*21e30*/  VIMNMX R2, R2, R10, PT ;  /* 0x0000000a02027248 */ /* 0x000fc80003fe0100 */
[----:B------:R-:W-:Y:S02]  /*21e40*/  ISETP.GT.AND P0, PT, R2, R3, PT ;  /* 0x000000030200720c */ /* 0x000fe40003f04270 */
[----:B------:R-:W-:-:S05]  /*21e50*/  SHF.R.U32.HI R3, RZ, 0x7, R3 ;  /* 0x00000007ff037819 */ /* 0x000fca0000011603 */
[----:B------:R-:W-:-:S06]  /*21e60*/  IMAD.MOV.U32 R9, RZ, RZ, R3 ;  /* 0x000000ffff097224 */ /* 0x000fcc00078e0003 */
[----:B------:R-:W-:-:S04]  /*21e70*/  @P0 IADD3 R2, R2, 0x7f, RZ ;  /* 0x0000007f02020810 */ /* 0x000fc80007ffe0ff */
[----:B------:R-:W-:-:S04]  /*21e80*/  @P0 SHF.R.S32.HI R5, RZ, 0x1f, R2 ;  /* 0x0000001fff050819 */ /* 0x000fc80000011402 */
[----:B------:R-:W-:-:S04]  /*21e90*/  @P0 LEA.HI R2, R5, R2, RZ, 0x7 ;  /* 0x0000000205020211 */ /* 0x000fc800078f38ff */
[----:B------:R-:W-:Y:S02]  /*21ea0*/  @P0 SHF.R.S32.HI R9, RZ, 0x7, R2 ;  /* 0x00000007ff090819 */ /* 0x000fe40000011402 */
        /* <DEDUP_REMOVED lines=10> */
.L_x_2029:
[----:B--2---:R-:W-:Y:S02]  /*21f50*/  ISETP.NE.AND P0, PT, R14, RZ, PT ;  /* 0x000000ff0e00720c */ /* 0x004fe40003f05270 */
[----:B------:R-:W-:-:S11]  /*21f60*/  PLOP3.LUT P6, PT, PT, PT, PT, 0x8, 0x0 ;  /* 0x000000000000781c */ /* 0x000fd60003fce170 */
[----:B------:R-:W-:Y:S05]  /*21f70*/  @P0 BRA `(.L_x_1788) ;  /* 0x00000000000c0947 */ /* 0x000fea0003800000 */
[----:B------:R-:W-:-:S03]  /*21f80*/  UMOV UR4, 0xffffffff ;  /* 0xffffffff00047882 */ /* 0x000fc60000000000 */
[----:B------:R-:W-:Y:S05]  /*21f90*/  BRA.DIV UR4, `(.L_x_1789) ;  /* 0x0000008e04187947 */ /* 0x000fea000b800000 */
[----:B------:R-:W-:-:S13]  /*21fa0*/  ELECT P6, URZ, PT ;  /* 0x00000000003f782f */ /* 0x000fda00038c0000 */
.L_x_1788:
        /* <DEDUP_REMOVED lines=9> */
.L_x_2032:
[----:B------:R-:W-:Y:S05]  /*22040*/  BSYNC B1 ;  /* 0x0000000000017941 */ /* 0x000fea0003800000 */
.L_x_1790:
[----:B------:R-:W-:Y:S04]  /*22050*/  BSSY B1, `(.L_x_1792) ;  /* 0x0000071000017945 */ /* 0x000fe80003800000 */
[----:B------:R-:W-:Y:S05]  /*22060*/  @!P6 BRA `(.L_x_1793) ;  /* 0x0000000400bce947 */ /* 0x000fea0003800000 */
[----:B------:R-:W2:Y:S04]  /*22070*/  LDL R7, [R1+0x1c] ;  /* 0x00001c0001077983 */ /* 0x000ea80000100800 */
[----:B------:R-:W3:Y:S01]  /*22080*/  LDL R8, [R1+0x20] ;  /* 0x0000200001087983 */ /* 0x000ee20000100800 */
[----:B------:R-:W-:Y:S01]  /*22090*/  BSSY B2, `(.L_x_1794) ;  /* 0x0000008000027945 */ /* 0x000fe20003800000 */
[----:B------:R-:W4:Y:S02]  /*220a0*/  S2R R6, SR_TID.X ;  /* 0x0000000000067919 */ /* 0x000f240000002100 */
[----:B----4-:R-:W-:-:S04]  /*220b0*/  LOP3.LUT R6, R6, 0x7f, RZ, 0xc0, !PT ;  /* 0x0000007f06067812 */ /* 0x010fc800078ec0ff */
[----:B------:R-:W-:Y:S01]  /*220c0*/  ISETP.NE.AND P1, PT, R6, RZ, PT ;  /* 0x000000ff0600720c */ /* 0x000fe20003f25270 */
[----:B--2---:R-:W-:Y:S01]  /*220d0*/  IMAD R7, R7, 0x8, R18 ;  /* 0x0000000807077824 */ /* 0x004fe200078e0212 */
[----:B---3--:R-:W-:-:S04]  /*220e0*/  SHF.L.U32 R11, R8, 0x1f, RZ ;  /* 0x0000001f080b7819 */ /* 0x008fc800000006ff */
[----:B------:R-:W2:Y:S02]  /*220f0*/  SYNCS.PHASECHK.TRANS64.TRYWAIT P0, [R7+URZ+0x288a0], R11 ;  /* 0x0288a00b070075a7 */ /* 0x000ea4000800017f */
[----:B--2---:R-:W-:Y:S05]  /*22100*/  @!P0 BRA `(.L_x_1795) ;  /* 0x0000008800f08947 */ /* 0x004fea0003800000 */
.L_x_2033:
[----:B------:R-:W-:Y:S05]  /*22110*/  BSYNC B2 ;  /* 0x0000000000027941 */ /* 0x000fea0003800000 */
.L_x_1794:
        /* <DEDUP_REMOVED lines=9> */
.L_x_1797:
[----:B------:R-:W-:Y:S05]  /*221b0*/  BSYNC B2 ;  /* 0x0000000000027941 */ /* 0x000fea0003800000 */
.L_x_1796:
        /* <DEDUP_REMOVED lines=10> */
[C---:B---3--:R-:W-:Y:S01]  /*22260*/  LEA R10, R5.reuse, R18, 0xf ;  /* 0x00000012050a7211 */ /* 0x048fe200078e78ff */
[----:B------:R-:W-:-:S02]  /*22270*/  IMAD.SHL.U32 R12, R5, 0x4000, RZ ;  /* 0x00004000050c7824 */ /* 0x000fc400078e00ff */
[----:B------:R-:W-:Y:S02]  /*22280*/  VIADD R5, R7, 0x28890 ;  /* 0x0002889007057836 */ /* 0x000fe40000000000 */
[----:B------:R-:W-:-:S07]  /*22290*/  VIADD R8, R10, 0x18400 ;  /* 0x000184000a087836 */ /* 0x000fce0000000000 */
.L_x_1798:
        /* <DEDUP_REMOVED lines=10> */
[----:B------:R-:W-:Y:S01]  /*22340*/  IMAD.MOV.U32 R14, RZ, RZ, 0x40 ;  /* 0x00000040ff0e7424 */ /* 0x000fe200078e00ff */
[----:B------:R-:W-:Y:S01]  /*22350*/  PLOP3.LUT P0, PT, PT, PT, PT, 0x80, 0x0 ;  /* 0x000000000000781c */ /* 0x000fe20003f0f070 */
[----:B------:R-:W-:Y:S01]  /*22360*/  VIADD R8, R10, 0x1c400 ;  /* 0x0001c4000a087836 */ /* 0x000fe20000000000 */
[----:B------:R-:W-:Y:S01]  /*22370*/  UMOV UR6, 0x0 ;  /* 0x0000000000067882 */ /* 0x000fe20000000000 */
[----:B------:R-:W-:Y:S01]  /*22380*/  UMOV UR7, 0x12f00000 ;  /* 0x12f0000000077882 */ /* 0x000fe20000000000 */
[----:B------:R-:W-:-:S15]  /*22390*/  R2UR UR10, R14 ;  /* 0x000000000e0a72ca */ /* 0x000fde00000e0000 */
.L_x_1799:
        /* <DEDUP_REMOVED lines=10> */
[----:B------:R-:W1:Y:S01]  /*22440*/  SYNCS.PHASECHK.TRANS64.TRYWAIT P0, [R7+URZ+0x288c0], R11 ;  /* 0x0288c00b070075a7 */ /* 0x000e62000800017f */
[----:B------:R-:W-:Y:S04]  /*22450*/  BSSY B2, `(.L_x_1800) ;  /* 0x0000002000027945 */ /* 0x000fe80003800000 */
[----:B-1----:R-:W-:Y:S05]  /*22460*/  @!P0 BRA `(.L_x_1801) ;  /* 0x00000088002c8947 */ /* 0x002fea0003800000 */
.L_x_2034:
[----:B------:R-:W-:Y:S05]  /*22470*/  BSYNC B2 ;  /* 0x0000000000027941 */ /* 0x000fea0003800000 */
.L_x_1800:
[----:B------:R-:W-:Y:S01]  /*22480*/  BSSY B2, `(.L_x_1802) ;  /* 0x000000b000027945 */ /* 0x000fe20003800000 */
[----:B------:R-:W-:Y:S02]  /*22490*/  IMAD.MOV.U32 R10, RZ, RZ, 0x0 ;  /* 0x00000000ff0a7424 */ /* 0x000fe400078e00ff */
[----:B-12---:R-:W-:Y:S01]  /*224a0*/  IMAD.MOV.U32 R11, RZ, RZ, 0x12f00000 ;  /* 0x12f00000ff0b7424 */ /* 0x006fe200078e00ff */
        /* <DEDUP_REMOVED lines=8> */
.L_x_1803:
[----:B------:R-:W-:Y:S05]  /*22530*/  BSYNC B2 ;  /* 0x0000000000027941 */ /* 0x000fea0003800000 */
.L_x_1802:
[----:B------:R-:W-:Y:S01]  /*22540*/  R2UR UR10, R13 ;  /* 0x000000000d0a72ca */ /* 0x000fe200000e0000 */
[----:B------:R-:W-:Y:S01]  /*22550*/  UIADD3 UR4, UP0, UR38, 0x670, URZ ;  /* 0x0000067026047890 */ /* 0x000fe2000ff1e03f */
[----:B------:R-:W-:Y:S01]  /*22560*/  R2UR UR6, R10 ;  /* 0x000000000a0672ca */ /* 0x000fe200000e0000 */
[----:B------:R-:W-:Y:S01]  /*22570*/  VIADD R7, R7, 0x288b0 ;  /* 0x000288b007077836 */ /* 0x000fe20000000000 */
[----:B------:R-:W-:Y:S01]  /*22580*/  R2UR UR7, R11 ;  /* 0x000000000b0772ca */ /* 0x000fe200000e0000 */
[----:B------:R-:W-:Y:S01]  /*22590*/  UIADD3.X UR5, URZ, UR39, URZ, UP0, !UPT ;  /* 0x000000273f057290 */ /* 0x000fe200087fe43f */
[----:B------:R-:W-:Y:S02]  /*225a0*/  LEA R8, R12, R18, 0x1 ;  /* 0x000000120c087211 */ /* 0x000fe400078e08ff */
[----:B------:R-:W-:-:S03]  /*225b0*/  PLOP3.LUT P0, PT, PT, PT, PT, 0x80, 0x0 ;  /* 0x000000000000781c */ /* 0x000fc60003f0f070 */
[----:B------:R-:W-:-:S10]  /*225c0*/  VIADD R5, R8, 0x400 ;  /* 0x0000040008057836 */ /* 0x000fd40000000000 */
.L_x_1804:
        /* <DEDUP_REMOVED lines=10> */
[----:B------:R-:W-:Y:S01]  /*22670*/  R2UR UR10, R14 ;  /* 0x000000000e0a72ca */ /* 0x000fe200000e0000 */
[----:B------:R-:W-:Y:S01]  /*22680*/  VIADD R5, R8, 0x4400 ;  /* 0x0000440008057836 */ /* 0x000fe20000000000 */
[----:B------:R-:W-:Y:S02]  /*22690*/  R2UR UR6, R10 ;  /* 0x000000000a0672ca */ /* 0x000fe400000e0000 */
[----:B------:R-:W-:Y:S02]  /*226a0*/  R2UR UR7, R11 ;  /* 0x000000000b0772ca */ /* 0x000fe400000e0000 */
[----:B------:R-:W-:-:S13]  /*226b0*/  PLOP3.LUT P0, PT, PT, PT, PT, 0x80, 0x0 ;  /* 0x000000000000781c */ /* 0x000fda0003f0f070 */
.L_x_1805:
        /* <DEDUP_REMOVED lines=10> */
.L_x_1793:
[----:B------:R-:W-:Y:S05]  /*22760*/  BSYNC B1 ;  /* 0x0000000000017941 */ /* 0x000fea0003800000 */
.L_x_1792:
        /* <DEDUP_REMOVED lines=13> */
.L_x_1820:
        /* <DEDUP_REMOVED lines=8> */
[----:B------:R-:W-:Y:S01]  /*228c0*/  ISETP.NE.AND P2, PT, R5, RZ, PT ;  /* 0x000000ff0500720c */ /* 0x000fe20003f45270 */
[----:B--2---:R-:W-:Y:S01]  /*228d0*/  IMAD R9, R7, 0x8, R18 ;  /* 0x0000000807097824 */ /* 0x004fe200078e0212 */
[----:B---3--:R-:W-:-:S04]  /*228e0*/  SHF.L.U32 R8, R6, 0x1f, RZ ;  /* 0x0000001f06087819 */ /* 0x008fc800000006ff */
[----:B------:R-:W1:Y:S02]  /*228f0*/  SYNCS.PHASECHK.TRANS64.TRYWAIT P1, [R9+URZ+0x288a0], R8 ;  /* 0x0288a008090075a7 */ /* 0x000e64000802017f */
[----:B-1----:R-:W-:Y:S05]  /*22900*/  @!P1 BRA `(.L_x_1809) ;  /* 0x0000008400189947 */ /* 0x002fea0003800000 */
.L_x_2035:
[----:B------:R-:W-:Y:S05]  /*22910*/  BSYNC B2 ;  /* 0x0000000000027941 */ /* 0x000fea0003800000 */
.L_x_1808:
        /* <DEDUP_REMOVED lines=9> */
.L_x_1811:
[----:B------:R-:W-:Y:S05]  /*229b0*/  BSYNC B2 ;  /* 0x0000000000027941 */ /* 0x000fea0003800000 */
.L_x_1810:
[----:B------:R-:W2:Y:S01]  /*229c0*/  LDL R5, [R1+0x1c] ;  /* 0x00001c0001057983 */ /* 0x000ea20000100800 */
[----:B------:R-:W-:Y:S01]  /*229d0*/  IMAD.MOV.U32 R14, RZ, RZ, RZ ;  /* 0x000000ffff0e7224 */ /* 0x000fe200078e00ff */
[----:B------:R-:W-:Y:S01]  /*229e0*/  UIADD3 UR4, UP0, UR38, 0x570, URZ ;  /* 0x0000057026047890 */ /* 0x000fe2000ff1e03f */
[----:B------:R-:W-:Y:S01]  /*229f0*/  PLOP3.LUT P1, PT, PT, PT, PT, 0x80, 0x0 ;  /* 0x000000000000781c */ /* 0x000fe20003f2f070 */
[----:B------:R-:W-:Y:S01]  /*22a00*/  IMAD R6, R10, 0x80, R0 ;  /* 0x000000800a067824 */ /* 0x000fe200078e0200 */
[----:B------:R-:W-:Y:S01]  /*22a10*/  UMOV UR6, 0x0 ;  /* 0x0000000000067882 */ /* 0x000fe20000000000 */
[----:B------:R-:W-:Y:S01]  /*22a20*/  R2UR UR10, R14 ;  /* 0x000000000e0a72ca */ /* 0x000fe200000e0000 */
[----:B------:R-:W-:Y:S01]  /*22a30*/  UIADD3.X UR5, URZ, UR39, URZ, UP0, !UPT ;  /* 0x000000273f057290 */ /* 0x000fe200087fe43f */
[----:B------:R-:W-:Y:S01]  /*22a40*/  UMOV UR7, 0x12f00000 ;  /* 0x12f0000000077882 */ /* 0x000fe20000000000 */
[----:B--2---:R-:W-:Y:S01]  /*22a50*/  LEA R7, R5, R18, 0xf ;  /* 0x0000001205077211 */ /* 0x004fe200078e78ff */
[----:B------:R-:W-:-:S04]  /*22a60*/  VIADD R5, R9, 0x28890 ;  /* 0x0002889009057836 */ /* 0x000fc80000000000 */
[----:B------:R-:W-:-:S07]  /*22a70*/  VIADD R11, R7, 0x18400 ;  /* 0x00018400070b7836 */ /* 0x000fce0000000000 */
.L_x_1812:
        /* <DEDUP_REMOVED lines=10> */
[----:B0-----:R-:W-:Y:S01]  /*22b20*/  IMAD.MOV.U32 R15, RZ, RZ, 0x40 ;  /* 0x00000040ff0f7424 */ /* 0x001fe200078e00ff */
[----:B------:R-:W-:Y:S01]  /*22b30*/  PLOP3.LUT P1, PT, PT, PT, PT, 0x80, 0x0 ;  /* 0x000000000000781c */ /* 0x000fe20003f2f070 */
[----:B------:R-:W-:Y:S01]  /*22b40*/  VIADD R11, R7, 0x1c400 ;  /* 0x0001c400070b7836 */ /* 0x000fe20000000000 */
[----:B------:R-:W-:Y:S01]  /*22b50*/  UMOV UR6, 0x0 ;  /* 0x0000000000067882 */ /* 0x000fe20000000000 */
[----:B------:R-:W-:Y:S01]  /*22b60*/  UMOV UR7, 0x12f00000 ;  /* 0x12f0000000077882 */ /* 0x000fe20000000000 */
[----:B------:R-:W-:-:S15]  /*22b70*/  R2UR UR10, R15 ;  /* 0x000000000f0a72ca */ /* 0x000fde00000e0000 */
.L_x_1813:
        /* <DEDUP_REMOVED lines=13> */
.L_x_2036:
[----:B------:R-:W-:Y:S05]  /*22c50*/  BSYNC B2 ;  /* 0x0000000000027941 */ /* 0x000fea0003800000 */
.L_x_1814:
[----:B------:R-:W-:Y:S01]  /*22c60*/  BSSY B2, `(.L_x_1816) ;  /* 0x000000b000027945 */ /* 0x000fe20003800000 */
[----:B------:R-:W-:Y:S02]  /*22c70*/  IMAD.MOV.U32 R12, RZ, RZ, 0x0 ;  /* 0x00000000ff0c7424 */ /* 0x000fe400078e00ff */
[----:B------:R-:W-:Y:S01]  /*22c80*/  IMAD.MOV.U32 R13, RZ, RZ, 0x12f00000 ;  /* 0x12f00000ff0d7424 */ /* 0x000fe200078e00ff */
[----:B------:R-:W-:Y:S06]  /*22c90*/  @P2 BRA `(.L_x_1817) ;  /* 0x00000000001c2947 */ /* 0x000fec0003800000 */
[----:B------:R-:W2:Y:S01]  /*22ca0*/  S2R R11, SR_TID.X ;  /* 0x00000000000b7919 */ /* 0x000ea20000002100 */
[----:B------:R-:W-:-:S04]  /*22cb0*/  IMAD.MOV.U32 R5, RZ, RZ, 0x8000 ;  /* 0x00008000ff057424 */ /* 0x000fc800078e00ff */
[----:B------:R3:W-:Y:S01]  /*22cc0*/  SYNCS.ARRIVE.TRANS64 RZ, [R9+URZ+0x288b0], R5 ;  /* 0x0288b00509ff79a7 */ /* 0x0007e2000800003f */
[----:B--2---:R-:W-:-:S04]  /*22cd0*/  LOP3.LUT R11, R11, 0x1f, RZ, 0xc0, !PT ;  /* 0x0000001f0b0b7812 */ /* 0x004fc800078ec0ff */
[----:B------:R-:W-:-:S13]  /*22ce0*/  ISETP.NE.AND P1, PT, R11, RZ, PT ;  /* 0x000000ff0b00720c */ /* 0x000fda0003f25270 */
[----:B---3--:R-:W-:Y:S05]  /*22cf0*/  @!P1 BRA `(.L_x_1817) ;  /* 0x0000000000049947 */ /* 0x008fea0003800000 */
[----:B------:R-:W-:Y:S01]  /*22d00*/  BPT.TRAP 0x1 ;  /* 0x000000040000795c */ /* 0x000fe20000300000 */
.L_x_1817:
[----:B------:R-:W-:Y:S05]  /*22d10*/  BSYNC B2 ;  /* 0x0000000000027941 */ /* 0x000fea0003800000 */
.L_x_1816:
[----:B------:R-:W-:Y:S01]  /*22d20*/  R2UR UR10, R14 ;  /* 0x000000000e0a72ca */ /* 0x000fe200000e0000 */
[----:B------:R-:W-:Y:S01]  /*22d30*/  UIADD3 UR4, UP0, UR38, 0x670, URZ ;  /* 0x0000067026047890 */ /* 0x000fe2000ff1e03f */
[----:B------:R-:W-:Y:S01]  /*22d40*/  R2UR UR6, R12 ;  /* 0x000000000c0672ca */ /* 0x000fe200000e0000 */
[----:B------:R-:W-:Y:S01]  /*22d50*/  VIADD R5, R7, 0x400 ;  /* 0x0000040007057836 */ /* 0x000fe20000000000 */
[----:B------:R-:W-:Y:S01]  /*22d60*/  R2UR UR7, R13 ;  /* 0x000000000d0772ca */ /* 0x000fe200000e0000 */
[----:B------:R-:W-:Y:S01]  /*22d70*/  UIADD3.X UR5, URZ, UR39, URZ, UP0, !UPT ;  /* 0x000000273f057290 */ /* 0x000fe200087fe43f */
[----:B------:R-:W-:Y:S02]  /*22d80*/  PLOP3.LUT P1, PT, PT, PT, PT, 0x80, 0x0 ;  /* 0x000000000000781c */ /* 0x000fe40003f2f070 */
[----:B01----:R-:W-:-:S11]  /*22d90*/  IADD3 R9, R9, 0x288b0, RZ ;  /* 0x000288b009097810 */ /* 0x003fd60007ffe0ff */
.L_x_1818:
        /* <DEDUP_REMOVED lines=15> */
.L_x_1819:
        /* <DEDUP_REMOVED lines=10> */
.L_x_1807:
[----:B------:R-:W-:Y:S05]  /*22f30*/  BSYNC B1 ;  /* 0x0000000000017941 */ /* 0x000fea0003800000 */
.L_x_1806:
        /* <DEDUP_REMOVED lines=12> */
.L_x_1786:
[----:B------:R-:W-:Y:S05]  /*23000*/  BSYNC B0 ;  /* 0x0000000000007941 */ /* 0x000fea0003800000 */
.L_x_1785:
[----:B-12---:R-:W2:Y:S01]  /*23010*/  LDL R8, [R1+0x30] ;  /* 0x0000300001087983 */ /* 0x006ea20000100800 */
[----:B------:R-:W1:Y:S01]  /*23020*/  LDC R0, c[0x0][0x448] ;  /* 0x00011200ff007b82 */ /* 0x000e620000000800 */
[----:B------:R-:W-:Y:S07]  /*23030*/  @!P0 WARPSYNC.ALL ;  /* 0x0000000000008948 */ /* 0x000fee0003800000 */
[----:B------:R-:W-:Y:S01]  /*23040*/  @!P0 BAR.SYNC.DEFER_BLOCKING 0xc, 0x180 ;  /* 0x0306000000008b1d */ /* 0x000fe20000010000 */
[----:B-1----:R-:W-:-:S13]  /*23050*/  ISETP.NE.AND P1, PT, R0, 0x1, PT ;  /* 0x000000010000780c */ /* 0x002fda0003f25270 */
[----:B------:R-:W1:Y:S08]  /*23060*/  @P1 LDC R0, c[0x0][0x44c] ;  /* 0x00011300ff001b82 */ /* 0x000e700000000800 */
[----:B------:R-:W3:Y:S01]  /*23070*/  @P1 LDC R3, c[0x0][0x450] ;  /* 0x00011400ff031b82 */ /* 0x000ee20000000800 */
[----:B--2---:R-:W-:-:S04]  /*23080*/  VIADD R2, R8, 0x7f ;  /* 0x0000007f08027836 */ /* 0x004fc80000000000 */
[----:B-1----:R-:W-:-:S05]  /*23090*/  @P1 IMAD.HI.U32 R0, R2, R0, RZ ;  /* 0x0000000002001227 */ /* 0x002fca00078e00ff */
[----:B---3--:R-:W-:-:S05]  /*230a0*/  @P1 SHF.R.U32.HI R2, RZ, R3, R0 ;  /* 0x00000003ff021219 */ /* 0x008fca0000011600 */
[----:B------:R-:W-:Y:S02]  /*230b0*/  IMAD.IADD R0, R20, 0x1, R2 ;  /* 0x0000000114007824 */ /* 0x000fe400078e0202 */
[----:B------:R-:W1:Y:S02]  /*230c0*/  LDC.64 R2, c[0x0][0x9e0] ;  /* 0x00027800ff027b82 */ /* 0x000e640000000a00 */
[----:B-1----:R-:W-:Y:S01]  /*230d0*/  ISETP.GE.AND P2, PT, R3, 0x1, PT ;  /* 0x000000010300780c */ /* 0x002fe20003f46270 */
[----:B------:R-:W-:-:S12]  /*230e0*/  IMAD.IADD R2, R0, 0x1, R2 ;  /* 0x0000000100027824 */ /* 0x000fd800078e0202 */
[----:B------:R-:W-:Y:S05]  /*230f0*/  @!P2 BRA `(.L_x_1821) ;  /* 0x000000000048a947 */ /* 0x000fea0003800000 */
[C---:B------:R-:W-:Y:S01]  /*23100*/  ISETP.GT.AND P0, PT, R0.reuse, RZ, PT ;  /* 0x000000ff0000720c */ /* 0x040fe20003f04270 */
[----:B------:R-:W-:Y:S01]  /*23110*/  BSSY B0, `(.L_x_1822) ;  /* 0x000000e000007945 */ /* 0x000fe20003800000 */
[----:B------:R-:W-:-:S11]  /*23120*/  VIADD R5, R0, 0xffffffff ;  /* 0xffffffff00057836 */ /* 0x000fd60000000000 */
[----:B------:R-:W-:Y:S05]  /*23130*/  @P0 BRA `(.L_x_1823) ;  /* 0x00000000001c0947 */ /* 0x000fea0003800000 */
[----:B------:R-:W-:Y:S02]  /*23140*/  ISETP.NE.AND P0, PT, R3, 0x1, PT ;  /* 0x000000010300780c */ /* 0x000fe40003f05270 */
[----:B------:R-:W-:-:S11]  /*23150*/  IADD3 R0, -R0, RZ, RZ ;  /* 0x000000ff00007210 */ /* 0x000fd60007ffe1ff */
[----:B------:R-:W1:Y:S02]  /*23160*/  @P0 LDC.64 R6, c[0x0][0x9e8] ;  /* 0x00027a00ff060b82 */ /* 0x000e640000000a00 */
[----:B-1----:R-:W-:-:S05]  /*23170*/  @P0 IMAD.HI.U32 R6, R0, R6, RZ ;  /* 0x0000000600060227 */ /* 0x002fca00078e00ff */
[----:B------:R-:W-:-:S04]  /*23180*/  @P0 SHF.R.U32.HI R0, RZ, R7, R6 ;  /* 0x00000007ff000219 */ /* 0x000fc80000011606 */
[----:B------:R-:W-:Y:S01]  /*23190*/  LOP3.LUT R5, RZ, R0, RZ, 0x33, !PT ;  /* 0x00000000ff057212 */ /* 0x000fe200078e33ff */
[----:B------:R-:W-:Y:S06]  /*231a0*/  BRA `(.L_x_1824) ;  /* 0x0000000000107947 */ /* 0x000fec0003800000 */
.L_x_1823:
[----:B------:R-:W-:-:S13]  /*231b0*/  ISETP.NE.AND P0, PT, R3, 0x1, PT ;  /* 0x000000010300780c */ /* 0x000fda0003f05270 */
[----:B------:R-:W1:Y:S02]  /*231c0*/  @P0 LDC.64 R6, c[0x0][0x9e8] ;  /* 0x00027a00ff060b82 */ /* 0x000e640000000a00 */
[----:B-1----:R-:W-:-:S05]  /*231d0*/  @P0 IMAD.HI.U32 R6, R5, R6, RZ ;  /* 0x0000000605060227 */ /* 0x002fca00078e00ff */
[----:B------:R-:W-:-:S07]  /*231e0*/  @P0 SHF.R.U32.HI R5, RZ, R7, R6 ;  /* 0x00000007ff050219 */ /* 0x000fce0000011606 */
.L_x_1824:
[----:B------:R-:W-:Y:S05]  /*231f0*/  BSYNC B0 ;  /* 0x0000000000007941 */ /* 0x000fea0003800000 */
.L_x_1822:
[----:B------:R-:W-:-:S05]  /*23200*/  IMAD R5, R5, R3, R3 ;  /* 0x0000000305057224 */ /* 0x000fca00078e0203 */
[----:B------:R-:W-:-:S07]  /*23210*/  VIMNMX R2, R2, R5, PT ;  /* 0x0000000502027248 */ /* 0x000fce0003fe0100 */
.L_x_1821:
[----:B------:R-:W2:Y:S01]  /*23220*/  LDL R7, [R1+0x5c] ;  /* 0x00005c0001077983 */ /* 0x000ea20000100800 */
[----:B------:R-:W1:Y:S01]  /*23230*/  @P1 LDC R5, c[0x0][0x44c] ;  /* 0x00011300ff051b82 */ /* 0x000e620000000800 */
[----:B------:R-:W-:Y:S01]  /*23240*/  IMAD.MOV.U32 R0, RZ, RZ, R8 ;  /* 0x000000ffff007224 */ /* 0x000fe200078e0008 */
[----:B------:R-:W-:-:S06]  /*23250*/  ULDC UR4, c[0x0][0x9dc] ;  /* 0x0002770000047ab9 */ /* 0x000fcc0000000800 */
[----:B------:R-:W3:Y:S01]  /*23260*/  @P1 LDC R6, c[0x0][0x450] ;  /* 0x00011400ff061b82 */ /* 0x000ee20000000800 */
[----:B-1----:R-:W-:-:S05]  /*23270*/  @P1 IMAD.HI.U32 R5, R8, R5, RZ ;  /* 0x0000000508051227 */ /* 0x002fca00078e00ff */
[----:B---3--:R-:W-:Y:S01]  /*23280*/  @P1 SHF.R.U32.HI R0, RZ, R6, R5 ;  /* 0x00000006ff001219 */ /* 0x008fe20000011605 */
[----:B------:R-:W-:-:S04]  /*23290*/  VIADD R5, R2, 0x7f ;  /* 0x0000007f02057836 */ /* 0x000fc80000000000 */
[----:B------:R-:W-:Y:S01]  /*232a0*/  IMAD.IADD R2, R17, 0x1, R0 ;  /* 0x0000000111027824 */ /* 0x000fe200078e0200 */
[----:B------:R-:W-:-:S04]  /*232b0*/  SHF.R.S32.HI R0, RZ, 0x1f, R5 ;  /* 0x0000001fff007819 */ /* 0x000fc80000011405 */
[----:B------:R-:W-:-:S04]  /*232c0*/  LEA.HI R0, R0, R5, RZ, 0x7 ;  /* 0x0000000500007211 */ /* 0x000fc800078f38ff */
[----:B------:R-:W-:Y:S01]  /*232d0*/  SHF.R.S32.HI R8, RZ, 0x7, R0 ;  /* 0x00000007ff087819 */ /* 0x000fe20000011400 */
[----:B------:R-:W-:-:S04]  /*232e0*/  VIADD R0, R2, -UR4 ;  /* 0x8000000402007c36 */ /* 0x000fc80008000000 */
[----:B------:R1:W-:Y:S01]  /*232f0*/  STL [R1+0x60], R8 ;  /* 0x0000600801007387 */ /* 0x0003e20000100800 */
[----:B--2---:R-:W-:Y:S01]  /*23300*/  VIMNMX R5, R7, R8, PT ;  /* 0x0000000807057248 */ /* 0x004fe20003fe0100 */
[----:B-1----:R-:W-:Y:S06]  /*23310*/  @!P2 BRA `(.L_x_1825) ;  /* 0x000000000044a947 */ /* 0x002fec0003800000 */
        /* <DEDUP_REMOVED lines=10> */
.L_x_1827:
[----:B------:R-:W-:-:S13]  /*233c0*/  ISETP.NE.AND P0, PT, R3, 0x1, PT ;  /* 0x000000010300780c */ /* 0x000fda0003f05270 */
[----:B------:R-:W1:Y:S02]  /*233d0*/  @P0 LDC.64 R6, c[0x0][0x9e8] ;  /* 0x00027a00ff060b82 */ /* 0x000e640000000a00 */
[----:B-1----:R-:W-:-:S05]  /*233e0*/  @P0 IMAD.HI.U32 R6, R2, R6, RZ ;  /* 0x0000000602060227 */ /* 0x002fca00078e00ff */
[----:B------:R-:W-:-:S07]  /*233f0*/  @P0 SHF.R.U32.HI R2, RZ, R7, R6 ;  /* 0x00000007ff020219 */ /* 0x000fce0000011606 */
.L_x_1828:
[----:B------:R-:W-:Y:S05]  /*23400*/  BSYNC B0 ;  /* 0x0000000000007941 */ /* 0x000fea0003800000 */
.L_x_1826:
[----:B------:R-:W-:-:S05]  /*23410*/  IMAD R2, R2, R3, RZ ;  /* 0x0000000302027224 */ /* 0x000fca00078e02ff */
[----:B------:R-:W-:-:S07]  /*23420*/  VIMNMX R0, R0, R2, !PT ;  /* 0x0000000200007248 */ /* 0x000fce0007fe0100 */
.L_x_1825:
[----:B------:R-:W-:Y:S01]  /*23430*/  SHF.R.S32.HI R2, RZ, 0x1f, R0 ;  /* 0x0000001fff027819 */ /* 0x000fe20000011400 */
[----:B------:R-:W-:Y:S01]  /*23440*/  BSSY B0, `(.L_x_1829) ;  /* 0x0000026000007945 */ /* 0x000fe20003800000 */
[----:B------:R-:W-:Y:S02]  /*23450*/  ISETP.NE.AND P1, PT, R4, RZ, PT ;  /* 0x000000ff0400720c */ /* 0x000fe40003f25270 */
[----:B------:R-:W-:-:S04]  /*23460*/  LEA.HI R2, R2, R0, RZ, 0x7 ;  /* 0x0000000002027211 */ /* 0x000fc800078f38ff */
[----:B------:R-:W-:-:S04]  /*23470*/  SHF.R.S32.HI R2, RZ, 0x7, R2 ;  /* 0x00000007ff027819 */ /* 0x000fc80000011402 */
[----:B------:R-:W-:-:S03]  /*23480*/  VIMNMX R9, RZ, R2, !PT ;  /* 0x00000002ff097248 */ /* 0x000fc60007fe0100 */
[----:B------:R-:W1:Y:S01]  /*23490*/  @!P1 LDC R4, c[0x0][0x9f0] ;  /* 0x00027c00ff049b82 */ /* 0x000e620000000800 */
[----:B------:R-:W-:Y:S01]  /*234a0*/  ISETP.GT.AND P0, PT, R5, R9, PT ;  /* 0x000000090500720c */ /* 0x000fe20003f04270 */
[----:B------:R2:W-:Y:S04]  /*234b0*/  STL [R1+0x38], R9 ;  /* 0x0000380901007387 */ /* 0x0005e80000100800 */
[----:B------:R2:W-:Y:S08]  /*234c0*/  STL [R1+0x40], RZ ;  /* 0x000040ff01007387 */ /* 0x0005f00000100800 */
[----:B--2---:R-:W-:Y:S05]  /*234d0*/  @!P0 BRA `(.L_x_1830) ;  /* 0x0000000000708947 */ /* 0x004fea0003800000 */
[----:B-1----:R-:W-:-:S04]  /*234e0*/  IABS R0, R4 ;  /* 0x0000000400007213 */ /* 0x002fc80000000000 */
[----:B------:R-:W1:Y:S08]  /*234f0*/  I2F.RP R2, R0 ;  /* 0x0000000000027306 */ /* 0x000e700000209400 */
[----:B-1----:R-:W1:Y:S02]  /*23500*/  MUFU.RCP R2, R2 ;  /* 0x0000000200027308 */ /* 0x002e640000001000 */
[----:B-1----:R-:W-:-:S06]  /*23510*/  VIADD R2, R2, 0xffffffe ;  /* 0x0ffffffe02027836 */ /* 0x002fcc0000000000 */
[----:B------:R-:W1:Y:S02]  /*23520*/  F2I.FTZ.U32.TRUNC.NTZ R3, R2 ;  /* 0x0000000200037305 */ /* 0x000e64000021f000 */
[----:B-1----:R-:W-:-:S04]  /*23530*/  IMAD.MOV R2, RZ, RZ, -R3 ;  /* 0x000000ffff027224 */ /* 0x002fc800078e0a03 */
[----:B------:R-:W-:Y:S02]  /*23540*/  IMAD R6, R2, R0, RZ ;  /* 0x0000000002067224 */ /* 0x000fe400078e02ff */
[----:B------:R-:W-:-:S04]  /*23550*/  IMAD.MOV.U32 R2, RZ, RZ, RZ ;  /* 0x000000ffff027224 */ /* 0x000fc800078e00ff */
[----:B------:R-:W-:Y:S01]  /*23560*/  IMAD.HI.U32 R8, R3, R6, R2 ;  /* 0x0000000603087227 */ /* 0x000fe200078e0002 */
[----:B------:R-:W-:Y:S02]  /*23570*/  IADD3 R6, R4, -0x1, R5 ;  /* 0xffffffff04067810 */ /* 0x000fe40007ffe005 */
[----:B------:R-:W-:-:S03]  /*23580*/  IABS R2, R4 ;  /* 0x0000000400027213 */ /* 0x000fc60000000000 */
[----:B------:R-:W-:Y:S01]  /*23590*/  IMAD.IADD R6, R6, 0x1, -R9 ;  /* 0x0000000106067824 */ /* 0x000fe200078e0a09 */
[----:B------:R-:W-:-:S04]  /*235a0*/  IADD3 R2, RZ, -R2, RZ ;  /* 0x80000002ff027210 */ /* 0x000fc80007ffe0ff */
[----:B------:R-:W-:Y:S01]  /*235b0*/  IABS R3, R6 ;  /* 0x0000000600037213 */ /* 0x000fe20000000000 */
[----:B------:R-:W-:Y:S01]  /*235c0*/  IMAD.MOV.U32 R7, RZ, RZ, R2 ;  /* 0x000000ffff077224 */ /* 0x000fe200078e0002 */
        /* <DEDUP_REMOVED lines=12> */
[----:B------:R2:W-:Y:S02]  /*23690*/  STL [R1+0x40], R2 ;  /* 0x0000400201007387 */ /* 0x0005e40000100800 */
.L_x_1830:
[----:B------:R-:W-:Y:S05]  /*236a0*/  BSYNC B0 ;  /* 0x0000000000007941 */ /* 0x000fea0003800000 */
.L_x_1829:
[----:B------:R-:W3:Y:S04]  /*236b0*/  LDL R0, [R1+0x40] ;  /* 0x0000400001007983 */ /* 0x000ee80000100800 */
[----:B--2---:R-:W3:Y:S01]  /*236c0*/  LDL R2, [R1+0x50] ;  /* 0x0000500001027983 */ /* 0x004ee20000100800 */
[----:B------:R-:W-:Y:S01]  /*236d0*/  BSSY B7, `(.L_x_1831) ;  /* 0x00003cf000077945 */ /* 0x000fe20003800000 */
[----:B---3--:R-:W-:-:S05]  /*236e0*/  IMAD R2, R2, R0, R9 ;  /* 0x0000000002027224 */ /* 0x008fca00078e0209 */
[----:B------:R-:W-:Y:S01]  /*236f0*/  VIADDMNMX R0, R2, R0, R5, PT ;  /* 0x0000000002007246 */ /* 0x000fe20003800105 */
[----:B------:R2:W-:Y:S03]  /*23700*/  STL [R1+0x28], R2 ;  /* 0x0000280201007387 */ /* 0x0005e60000100800 */
[----:B------:R-:W-:Y:S01]  /*23710*/  ISETP.GT.AND P0, PT, R0, R2, PT ;  /* 0x000000020000720c */ /* 0x000fe20003f04270 */
[----:B------:R2:W-:-:S12]  /*23720*/  STL [R1+0x3c], R0 ;  /* 0x00003c0001007387 */ /* 0x0005d80000100800 */
[----:B--2---:R-:W-:Y:S05]  /*23730*/  @P0 BRA `(.L_x_1832) ;  /* 0x0000000000480947 */ /* 0x004fea0003800000 */
[----:B------:R-:W2:Y:S02]  /*23740*/  S2R R0, SR_TID.X ;  /* 0x0000000000007919 */ /* 0x000ea40000002100 */
[----:B--2---:R-:W-:-:S04]  /*23750*/  LOP3.LUT R0, R0, 0x7f, RZ, 0xc0, !PT ;  /* 0x0000007f00007812 */ /* 0x004fc800078ec0ff */
[----:B------:R-:W-:-:S13]  /*23760*/  ISETP.NE.AND P0, PT, R0, RZ, PT ;  /* 0x000000ff0000720c */ /* 0x000fda0003f05270 */
[----:B------:R-:W-:Y:S05]  /*23770*/  @P0 BRA `(.L_x_1833) ;  /* 0x0000003c00100947 */ /* 0x000fea0003800000 */
[----:B------:R-:W2:Y:S01]  /*23780*/  S2R R3, SR_LANEID ;  /* 0x0000000000037919 */ /* 0x000ea20000000000 */
[----:B------:R-:W-:Y:S02]  /*23790*/  VOTEU.ANY UR4, UPT, PT ;  /* 0x0000000000047886 */ /* 0x000fe400038e0100 */
[----:B------:R-:W2:Y:S08]  /*237a0*/  FLO.U32 R0, UR4 ;  /* 0x0000000400007d00 */ /* 0x000eb000080e0000 */
[----:B------:R-:W3:Y:S01]  /*237b0*/  POPC R5, UR4 ;  /* 0x0000000400057d09 */ /* 0x000ee20008000000 */
[----:B--2---:R-:W-:-:S02]  /*237c0*/  ISETP.EQ.U32.AND P0, PT, R0, R3, PT ;  /* 0x000000030000720c */ /* 0x004fc40003f02070 */
[----:B------:R-:W3:Y:S11]  /*237d0*/  LDC.64 R2, c[0x0][0xc60] ;  /* 0x00031800ff027b82 */ /* 0x000ef60000000a00 */
[----:B---3--:R-:W2:Y:S01]  /*237e0*/  @P0 ATOMG.E.ADD.STRONG.GPU PT, R3, desc[UR40][R2.64], R5 ;  /* 0x00000005020309a8 */ /* 0x008ea200081ee1e8 */
[----:B-1----:R-:W1:Y:S02]  /*237f0*/  S2R R4, SR_LTMASK ;  /* 0x0000000000047919 */ /* 0x002e640000003900 */
[----:B-1----:R-:W-:-:S04]  /*23800*/  LOP3.LUT R4, R4, UR4, RZ, 0xc0, !PT ;  /* 0x0000000404047c12 */ /* 0x002fc8000f8ec0ff */
[----:B------:R-:W1:Y:S01]  /*23810*/  POPC R7, R4 ;  /* 0x0000000400077309 */ /* 0x000e620000000000 */
[----:B--2---:R-:W1:Y:S02]  /*23820*/  SHFL.IDX PT, R0, R3, R0, 0x1f ;  /* 0x00001f0003007589 */ /* 0x004e6400000e0000 */
[----:B-1----:R-:W-:-:S05]  /*23830*/  IADD3 R0, R0, UR36, R7 ;  /* 0x0000002400007c10 */ /* 0x002fca000fffe007 */
[----:B------:R2:W-:Y:S01]  /*23840*/  STL [R1], R0 ;  /* 0x0000000001007387 */ /* 0x0005e20000100800 */
[----:B------:R-:W-:Y:S05]  /*23850*/  BRA `(.L_x_1833) ;  /* 0x0000003800d87947 */ /* 0x000fea0003800000 */
.L_x_1832:
        /* <DEDUP_REMOVED lines=8> */
[----:B-1----:R-:W-:Y:S01]  /*238e0*/  IMAD.U32 R4, RZ, RZ, UR6 ;  /* 0x00000006ff047e24 */ /* 0x002fe2000f8e00ff */
[----:B------:R-:W-:Y:S01]  /*238f0*/  MOV R6, UR8 ;  /* 0x0000000800067c02 */ /* 0x000fe20008000f00 */
[----:B------:R-:W1:Y:S01]  /*23900*/  LDC.64 R2, c[0x4][R2] ;  /* 0x0100000002027b82 */ /* 0x000e620000000a00 */
[----:B------:R-:W-:Y:S02]  /*23910*/  IMAD.U32 R5, RZ, RZ, UR7 ;  /* 0x00000007ff057e24 */ /* 0x000fe4000f8e00ff */
[----:B------:R-:W-:Y:S02]  /*23920*/  IMAD.U32 R7, RZ, RZ, UR9 ;  /* 0x00000009ff077e24 */ /* 0x000fe4000f8e00ff */
[----:B------:R-:W-:-:S02]  /*23930*/  IMAD.U32 R10, RZ, RZ, UR4 ;  /* 0x00000004ff0a7e24 */ /* 0x000fc4000f8e00ff */
[----:B------:R-:W-:Y:S02]  /*23940*/  IMAD.U32 R11, RZ, RZ, UR5 ;  /* 0x00000005ff0b7e24 */ /* 0x000fe4000f8e00ff */
[----:B------:R-:W-:Y:S02]  /*23950*/  IMAD.MOV.U32 R8, RZ, RZ, 0x70 ;  /* 0x00000070ff087424 */ /* 0x000fe400078e00ff */
[----:B------:R-:W-:Y:S02]  /*23960*/  IMAD.MOV.U32 R12, RZ, RZ, 0x1 ;  /* 0x00000001ff0c7424 */ /* 0x000fe400078e00ff */
[----:B------:R-:W-:-:S07]  /*23970*/  IMAD.MOV.U32 R13, RZ, RZ, RZ ;  /* 0x000000ffff0d7224 */ /* 0x000fce00078e00ff */
[----:B------:R-:W-:-:S07]  /*23980*/  LEPC R20, `(.L_x_1835) ;  /* 0x000000001014794e */ /* 0x000fce0000000000 */
[----:B01----:R-:W-:Y:S05]  /*23990*/  CALL.ABS.NOINC R2 ;  /* 0x0000000002007343 */ /* 0x003fea0003c00000 */
.L_x_1835:
[----:B------:R-:W-:Y:S05]  /*239a0*/  BSYNC B6 ;  /* 0x0000000000067941 */ /* 0x000fea0003800000 */
.L_x_1834:
        /* <DEDUP_REMOVED lines=8> */
[----:B------:R2:W3:Y:S01]  /*23a30*/  LDC.64 R2, c[0x4][R17] ;  /* 0x0100000011027b82 */ /* 0x0004e20000000a00 */
[----:B-1----:R-:W-:Y:S01]  /*23a40*/  IMAD.U32 R4, RZ, RZ, UR6 ;  /* 0x00000006ff047e24 */ /* 0x002fe2000f8e00ff */
[----:B------:R-:W-:Y:S01]  /*23a50*/  MOV R5, UR7 ;  /* 0x0000000700057c02 */ /* 0x000fe20008000f00 */
[----:B------:R-:W-:Y:S02]  /*23a60*/  IMAD.U32 R6, RZ, RZ, UR8 ;  /* 0x00000008ff067e24 */ /* 0x000fe4000f8e00ff */
[----:B------:R-:W-:Y:S02]  /*23a70*/  IMAD.U32 R7, RZ, RZ, UR9 ;  /* 0x00000009ff077e24 */ /* 0x000fe4000f8e00ff */
[----:B------:R-:W-:-:S02]  /*23a80*/  IMAD.U32 R10, RZ, RZ, UR4 ;  /* 0x00000004ff0a7e24 */ /* 0x000fc4000f8e00ff */
[----:B------:R-:W-:Y:S02]  /*23a90*/  IMAD.U32 R11, RZ, RZ, UR5 ;  /* 0x00000005ff0b7e24 */ /* 0x000fe4000f8e00ff */
[----:B------:R-:W-:Y:S02]  /*23aa0*/  IMAD.MOV.U32 R8, RZ, RZ, 0x70 ;  /* 0x00000070ff087424 */ /* 0x000fe400078e00ff */
[----:B------:R-:W-:Y:S02]  /*23ab0*/  IMAD.MOV.U32 R12, RZ, RZ, 0x1 ;  /* 0x00000001ff0c7424 */ /* 0x000fe400078e00ff */
[----:B--2---:R-:W-:-:S07]  /*23ac0*/  IMAD.MOV.U32 R13, RZ, RZ, RZ ;  /* 0x000000ffff0d7224 */ /* 0x004fce00078e00ff */
[----:B------:R-:W-:-:S07]  /*23ad0*/  LEPC R20, `(.L_x_1838) ;  /* 0x000000001014794e */ /* 0x000fce0000000000 */
[----:B0--3--:R-:W-:Y:S05]  /*23ae0*/  CALL.ABS.NOINC R2 ;  /* 0x0000000002007343 */ /* 0x009fea0003c00000 */
.L_x_1838:
[----:B------:R0:W1:Y:S01]  /*23af0*/  LDC.64 R2, c[0x4][R17] ;  /* 0x0100000011027b82 */ /* 0x0000620000000a00 */
[----:B------:R-:W-:Y:S01]  /*23b00*/  ULDC.64 UR4, c[0x4][0xa0] ;  /* 0x0100280000047ab9 */ /* 0x000fe20000000a00 */
[----:B------:R-:W-:Y:S01]  /*23b10*/  ULDC.64 UR6, c[0x4][0xa8] ;  /* 0x01002a0000067ab9 */ /* 0x000fe20000000a00 */
[----:B------:R-:W-:Y:S01]  /*23b20*/  ULDC.64 UR8, c[0x4][0x18] ;  /* 0x0100060000087ab9 */ /* 0x000fe20000000a00 */
        /* <DEDUP_REMOVED lines=11> */
.L_x_1837:
[----:B------:R-:W-:Y:S05]  /*23be0*/  BSYNC B6 ;  /* 0x0000000000067941 */ /* 0x000fea0003800000 */
.L_x_1836:
[----:B------:R-:W2:Y:S01]  /*23bf0*/  LDL R0, [R1+0xc] ;  /* 0x00000c0001007983 */ /* 0x000ea20000100800 */
[----:B------:R-:W-:Y:S02]  /*23c00*/  ULDC.64 UR4, c[0x0][0x9f8] ;  /* 0x00027e0000047ab9 */ /* 0x000fe40000000a00 */
[----:B------:R-:W-:Y:S01]  /*23c10*/  ISETP.NE.U32.AND P0, PT, RZ, UR4, PT ;  /* 0x00000004ff007c0c */ /* 0x000fe2000bf05070 */
[----:B------:R-:W3:Y:S03]  /*23c20*/  LDL R17, [R1+0x3c] ;  /* 0x00003c0001117983 */ /* 0x000ee60000100800 */
[----:B------:R-:W-:Y:S01]  /*23c30*/  ISETP.NE.AND.EX P0, PT, RZ, UR5, PT, P0 ;  /* 0x00000005ff007c0c */ /* 0x000fe2000bf05300 */
[----:B------:R-:W-:-:S12]  /*23c40*/  ULDC.64 UR4, c[0x0][0xa08] ;  /* 0x0002820000047ab9 */ /* 0x000fd80000000a00 */
[----:B------:R-:W4:Y:S01]  /*23c50*/  @P0 LDC.64 R2, c[0x0][0x9f8] ;  /* 0x00027e00ff020b82 */ /* 0x000f220000000a00 */
[----:B--2---:R-:W-:Y:S02]  /*23c60*/  IMAD.MOV.U32 R7, RZ, RZ, R0 ;  /* 0x000000ffff077224 */ /* 0x004fe400078e0000 */
[----:B----4-:R-:W-:-:S05]  /*23c70*/  @P0 IMAD.WIDE R2, R0, 0x4, R2 ;  /* 0x0000000400020825 */ /* 0x010fca00078e0202 */
[----:B------:R2:W4:Y:S01]  /*23c80*/  @P0 LDG.E R7, desc[UR40][R2.64] ;  /* 0x0000002802070981 */ /* 0x000522000c1e1900 */
[----:B---3--:R-:W-:Y:S01]  /*23c90*/  IADD3 R0, R17, -0x1, RZ ;  /* 0xffffffff11007810 */ /* 0x008fe20007ffe0ff */
[----:B--2---:R-:W2:Y:S02]  /*23ca0*/  LDC.64 R2, c[0x0][0x418] ;  /* 0x00010600ff027b82 */ /* 0x004ea40000000a00 */
[----:B--2---:R-:W-:Y:S01]  /*23cb0*/  LOP3.LUT P0, RZ, R2, UR4, RZ, 0xfc, !PT ;  /* 0x0000000402ff7c12 */ /* 0x004fe2000f80fcff */
[----:B------:R-:W-:-:S03]  /*23cc0*/  UMOV UR4, 0xffffffff ;  /* 0xffffffff00047882 */ /* 0x000fc60000000000 */
[----:B------:R-:W-:Y:S02]  /*23cd0*/  LOP3.LUT P0, RZ, R3, UR5, RZ, 0xfc, P0 ;  /* 0x0000000503ff7c12 */ /* 0x000fe4000800fcff */
[----:B----4-:R-:W-:Y:S01]  /*23ce0*/  SHF.R.S32.HI R8, RZ, 0x1f, R7 ;  /* 0x0000001fff087819 */ /* 0x010fe20000011407 */
        /* <DEDUP_REMOVED lines=8> */
.L_x_2039:
        /* <DEDUP_REMOVED lines=11> */
.L_x_2042:
        /* <DEDUP_REMOVED lines=24> */
.L_x_1842:
[----:B---3--:R-:W3:Y:S01]  /*23fa0*/  LDL R2, [R1+0x14] ;  /* 0x0000140001027983 */ /* 0x008ee20000100800 */
[----:B-1----:R-:W-:Y:S01]  /*23fb0*/  IMAD R0, R19, 0x8, R18 ;  /* 0x0000000813007824 */ /* 0x002fe200078e0212 */
[----:B---3--:R-:W-:-:S04]  /*23fc0*/  SHF.L.U32 R2, R2, 0x1f, RZ ;  /* 0x0000001f02027819 */ /* 0x008fc800000006ff */
[----:B------:R-:W1:Y:S02]  /*23fd0*/  SYNCS.PHASECHK.TRANS64.TRYWAIT P0, [R0+URZ+0x28840], R2 ;  /* 0x02884002000075a7 */ /* 0x000e64000800017f */
[----:B-1----:R-:W-:Y:S05]  /*23fe0*/  @!P0 BRA `(.L_x_1843) ;  /* 0x0000006c00dc8947 */ /* 0x002fea0003800000 */
.L_x_2043:
        /* <DEDUP_REMOVED lines=11> */
.L_x_1844:
        /* <DEDUP_REMOVED lines=29> */
.L_x_1840:
        /* <DEDUP_REMOVED lines=8> */
[----:B------:R-:W-:Y:S01]  /*242f0*/  IADD3 R0, R18, 0x10400, RZ ;  /* 0x0001040012007810 */ /* 0x000fe20007ffe0ff */
[----:B------:R1:W-:Y:S02]  /*24300*/  STL.64 [R1+0x48], R4 ;  /* 0x0000480401007387 */ /* 0x0003e40000100a00 */
[----:B------:R-:W-:Y:S01]  /*24310*/  IMAD R2, R3, UR5, R2 ;  /* 0x0000000503027c24 */ /* 0x000fe2000f8e0202 */
[----:B------:R-:W-:-:S03]  /*24320*/  LOP3.LUT P0, RZ, R0, 0x3ff, RZ, 0xc0, !PT ;  /* 0x000003ff00ff7812 */ /* 0x000fc6000780c0ff */
[----:B------:R-:W-:-:S05]  /*24330*/  IMAD.IADD R0, R5, 0x1, R2 ;  /* 0x0000000105007824 */ /* 0x000fca00078e0202 */
[----:B------:R1:W-:Y:S05]  /*24340*/  STL [R1+0x54], R0 ;  /* 0x0000540001007387 */ /* 0x0003ea0000100800 */
[----:B------:R-:W-:Y:S05]  /*24350*/  @!P0 BRA `(.L_x_1846) ;  /* 0x0000000000408947 */ /* 0x000fea0003800000 */
[----:B------:R-:W-:Y:S01]  /*24360*/  MOV R2, 0x0 ;  /* 0x0000000000027802 */ /* 0x000fe20000000f00 */
[----:B------:R-:W-:Y:S01]  /*24370*/  ULDC.64 UR4, c[0x4][0xa0] ;  /* 0x0100280000047ab9 */ /* 0x000fe20000000a00 */
[----:B------:R-:W-:Y:S01]  /*24380*/  ULDC.64 UR6, c[0x4][0xa8] ;  /* 0x01002a0000067ab9 */ /* 0x000fe20000000a00 */
[----:B------:R-:W-:Y:S01]  /*24390*/  ULDC.64 UR8, c[0x4][0x20] ;  /* 0x0100080000087ab9 */ /* 0x000fe20000000a00 */
[----:B-1----:R-:W-:Y:S01]  /*243a0*/  IMAD.U32 R4, RZ, RZ, UR4 ;  /* 0x00000004ff047e24 */ /* 0x002fe2000f8e00ff */
[----:B------:R-:W-:Y:S01]  /*243b0*/  MOV R12, 0x1 ;  /* 0x00000001000c7802 */ /* 0x000fe20000000f00 */
[----:B------:R-:W1:Y:S01]  /*243c0*/  LDC.64 R2, c[0x4][R2] ;  /* 0x0100000002027b82 */ /* 0x000e620000000a00 */
[----:B------:R-:W-:Y:S02]  /*243d0*/  IMAD.U32 R5, RZ, RZ, UR5 ;  /* 0x00000005ff057e24 */ /* 0x000fe4000f8e00ff */
[----:B------:R-:W-:Y:S02]  /*243e0*/  IMAD.U32 R6, RZ, RZ, UR6 ;  /* 0x00000006ff067e24 */ /* 0x000fe4000f8e00ff */
[----:B--2---:R-:W-:-:S02]  /*243f0*/  IMAD.U32 R7, RZ, RZ, UR7 ;  /* 0x00000007ff077e24 */ /* 0x004fc4000f8e00ff */
[----:B------:R-:W-:Y:S02]  /*24400*/  IMAD.U32 R10, RZ, RZ, UR8 ;  /* 0x00000008ff0a7e24 */ /* 0x000fe4000f8e00ff */
[----:B------:R-:W-:Y:S02]  /*24410*/  IMAD.U32 R11, RZ, RZ, UR9 ;  /* 0x00000009ff0b7e24 */ /* 0x000fe4000f8e00ff */
[----:B------:R-:W-:Y:S02]  /*24420*/  IMAD.MOV.U32 R8, RZ, RZ, 0x70 ;  /* 0x00000070ff087424 */ /* 0x000fe400078e00ff */
[----:B------:R-:W-:-:S07]  /*24430*/  IMAD.MOV.U32 R13, RZ, RZ, RZ ;  /* 0x000000ffff0d7224 */ /* 0x000fce00078e00ff */
[----:B------:R-:W-:-:S07]  /*24440*/  LEPC R20, `(.L_x_1846) ;  /* 0x000000001014794e */ /* 0x000fce0000000000 */
[----:B01----:R-:W-:Y:S05]  /*24450*/  CALL.ABS.NOINC R2 ;  /* 0x0000000002007343 */ /* 0x003fea0003c00000 */
.L_x_1846:
[----:B------:R-:W-:Y:S05]  /*24460*/  BSYNC B6 ;  /* 0x0000000000067941 */ /* 0x000fea0003800000 */
.L_x_1845:
[----:B-1----:R-:W3:Y:S01]  /*24470*/  LDL.LU R0, [R1+0x54] ;  /* 0x0000540001007983 */ /* 0x002ee20000300800 */
[----:B------:R-:W-:Y:S01]  /*24480*/  ULDC.64 UR6, c[0x0][0xa00] ;  /* 0x0002800000067ab9 */ /* 0x000fe20000000a00 */
[----:B--2---:R-:W1:Y:S01]  /*24490*/  LDC R7, c[0x0][0x448] ;  /* 0x00011200ff077b82 */ /* 0x004e620000000800 */
[----:B------:R-:W-:Y:S01]  /*244a0*/  ULDC.64 UR4, c[0x0][0x2d8] ;  /* 0x0000b60000047ab9 */ /* 0x000fe20000000a00 */
[----:B------:R-:W3:Y:S04]  /*244b0*/  LDL.LU.64 R2, [R1+0x48] ;  /* 0x0000480001027983 */ /* 0x000ee80000300a00 */
[----:B------:R-:W2:Y:S04]  /*244c0*/  LDL R5, [R1+0xc] ;  /* 0x00000c0001057983 */ /* 0x000ea80000100800 */
[----:B------:R-:W4:Y:S01]  /*244d0*/  LDL R8, [R1+0x30] ;  /* 0x0000300001087983 */ /* 0x000f220000100800 */
[----:B------:R-:W-:-:S04]  /*244e0*/  ISETP.NE.U32.AND P0, PT, RZ, UR6, PT ;  /* 0x00000006ff007c0c */ /* 0x000fc8000bf05070 */
[----:B------:R-:W-:Y:S01]  /*244f0*/  ISETP.NE.AND.EX P0, PT, RZ, UR7, PT, P0 ;  /* 0x00000007ff007c0c */ /* 0x000fe2000bf05300 */
[----:B------:R-:W0:Y:S01]  /*24500*/  S2R R9, SR_TID.X ;  /* 0x0000000000097919 */ /* 0x000e220000002100 */
[----:B------:R-:W-:Y:S01]  /*24510*/  ULDC.64 UR6, c[0x0][0x280] ;  /* 0x0000a00000067ab9 */ /* 0x000fe20000000a00 */
[----:B0-----:R-:W-:Y:S02]  /*24520*/  IMAD.SHL.U32 R9, R9, 0x10, RZ ;  /* 0x0000001009097824 */ /* 0x001fe400078e00ff */
[----:B---3--:R-:W-:Y:S01]  /*24530*/  IMAD.MOV.U32 R3, RZ, RZ, R0 ;  /* 0x000000ffff037224 */ /* 0x008fe200078e0000 */
[----:B--2---:R-:W-:-:S04]  /*24540*/  SHF.R.S32.HI R0, RZ, 0x1f, R5 ;  /* 0x0000001fff007819 */ /* 0x004fc80000011405 */
[----:B------:R-:W-:Y:S02]  /*24550*/  SEL R4, R0, RZ, !P0 ;  /* 0x000000ff00047207 */ /* 0x000fe40004000000 */
[----:B------:R-:W-:Y:S02]  /*24560*/  SEL R0, R5, RZ, !P0 ;  /* 0x000000ff05007207 */ /* 0x000fe40004000000 */
[----:B------:R-:W0:Y:S01]  /*24570*/  S2R R5, SR_TID.X ;  /* 0x0000000000057919 */ /* 0x000e220000002100 */
[----:B-1----:R-:W-:Y:S01]  /*24580*/  ISETP.NE.AND P0, PT, R7, 0x1, PT ;  /* 0x000000010700780c */ /* 0x002fe20003f05270 */
[----:B------:R-:W-:-:S04]  /*24590*/  IMAD.WIDE.U32 R2, R16, UR4, R2 ;  /* 0x0000000410027c25 */ /* 0x000fc8000f8e0002 */
[----:B------:R-:W-:Y:S01]  /*245a0*/  IMAD R3, R16, UR5, R3 ;  /* 0x0000000510037c24 */ /* 0x000fe2000f8e0203 */
[----:B------:R-:W-:Y:S02]  /*245b0*/  ULDC.64 UR4, c[0x0][0x2e0] ;  /* 0x0000b80000047ab9 */ /* 0x000fe40000000a00 */
[----:B------:R-:W-:-:S05]  /*245c0*/  IMAD R4, R4, UR4, RZ ;  /* 0x0000000404047c24 */ /* 0x000fca000f8e02ff */
[----:B------:R-:W1:Y:S01]  /*245d0*/  @P0 LDC R6, c[0x0][0x450] ;  /* 0x00011400ff060b82 */ /* 0x000e620000000800 */
[----:B0-----:R-:W-:-:S04]  /*245e0*/  LOP3.LUT R5, R5, 0x7f, RZ, 0xc0, !PT ;  /* 0x0000007f05057812 */ /* 0x001fc800078ec0ff */
[----:B------:R-:W-:-:S04]  /*245f0*/  SHF.R.U32.HI R5, RZ, 0x3, R5 ;  /* 0x00000003ff057819 */ /* 0x000fc80000011605 */
[----:B------:R-:W-:Y:S02]  /*24600*/  LOP3.LUT R9, R5, 0x70, R9, 0xf8, !PT ;  /* 0x0000007005097812 */ /* 0x000fe400078ef809 */
[----:B------:R-:W0:Y:S01]  /*24610*/  @P0 LDC R5, c[0x0][0x44c] ;  /* 0x00011300ff050b82 */ /* 0x000e220000000800 */
[----:B------:R-:W-:-:S04]  /*24620*/  IMAD.WIDE.U32 R2, R0, UR4, R2 ;  /* 0x0000000400027c25 */ /* 0x000fc8000f8e0002 */
[----:B------:R-:W-:Y:S01]  /*24630*/  IMAD R0, R0, UR5, R4 ;  /* 0x0000000500007c24 */ /* 0x000fe2000f8e0204 */
[----:B------:R-:W-:Y:S01]  /*24640*/  ULDC.64 UR4, c[0x0][0x2d0] ;  /* 0x0000b40000047ab9 */ /* 0x000fe20000000a00 */
[----:B----4-:R-:W-:Y:S02]  /*24650*/  IMAD.IADD R4, R9, 0x1, R8 ;  /* 0x0000000109047824 */ /* 0x010fe400078e0208 */
[----:B------:R-:W2:Y:S01]  /*24660*/  S2R R9, SR_TID.X ;  /* 0x0000000000097919 */ /* 0x000ea20000002100 */
[----:B------:R-:W-:Y:S02]  /*24670*/  IMAD.IADD R3, R3, 0x1, R0 ;  /* 0x0000000103037824 */ /* 0x000fe400078e0200 */
[----:B------:R-:W-:Y:S02]  /*24680*/  IMAD.MOV.U32 R0, RZ, RZ, R4 ;  /* 0x000000ffff007224 */ /* 0x000fe400078e0004 */
[----:B0-----:R-:W-:-:S05]  /*24690*/  @P0 IMAD.HI.U32 R5, R4, R5, RZ ;  /* 0x0000000504050227 */ /* 0x001fca00078e00ff */
[----:B-1----:R-:W-:-:S05]  /*246a0*/  @P0 SHF.R.U32.HI R0, RZ, R6, R5 ;  /* 0x00000006ff000219 */ /* 0x002fca0000011605 */
[----:B------:R-:W-:-:S04]  /*246b0*/  IMAD.MOV R5, RZ, RZ, -R0 ;  /* 0x000000ffff057224 */ /* 0x000fc800078e0a00 */
[----:B------:R-:W-:Y:S01]  /*246c0*/  IMAD R4, R7, R5, R4 ;  /* 0x0000000507047224 */ /* 0x000fe200078e0204 */
[----:B------:R-:W-:Y:S01]  /*246d0*/  SHF.R.S32.HI R5, RZ, 0x1f, R0 ;  /* 0x0000001fff057819 */ /* 0x000fe20000011400 */
[----:B------:R-:W-:-:S04]  /*246e0*/  IMAD.WIDE.U32 R2, R0, UR4, R2 ;  /* 0x0000000400027c25 */ /* 0x000fc8000f8e0002 */
[----:B------:R-:W-:Y:S01]  /*246f0*/  IMAD R5, R5, UR4, RZ ;  /* 0x0000000405057c24 */ /* 0x000fe2000f8e02ff */
[----:B--2---:R-:W-:-:S03]  /*24700*/  SHF.L.U32 R9, R9, 0x3, RZ ;  /* 0x0000000309097819 */ /* 0x004fc600000006ff */
[----:B------:R-:W-:Y:S01]  /*24710*/  IMAD R0, R0, UR5, R5 ;  /* 0x0000000500007c24 */ /* 0x000fe2000f8e0205 */
[----:B------:R-:W-:Y:S01]  /*24720*/  LOP3.LUT R9, R9, 0x38, RZ, 0xc0, !PT ;  /* 0x0000003809097812 */ /* 0x000fe200078ec0ff */
[----:B------:R-:W-:Y:S02]  /*24730*/  ULDC.64 UR4, c[0x0][0x2c8] ;  /* 0x0000b20000047ab9 */ /* 0x000fe40000000a00 */
        /* <DEDUP_REMOVED lines=72> */
[----:B------:R-:W-:Y:S01]  /*24bc0*/  @!P2 IMAD.MOV.U32 R7, RZ, RZ, R6 ;  /* 0x000000ffff07a224 */ /* 0x000fe200078e0006 */
[----:B------:R-:W-:Y:S01]  /*24bd0*/  @!P2 MOV R6, R5 ;  /* 0x000000050006a202 */ /* 0x000fe20000000f00 */
[----:B------:R-:W-:-:S04]  /*24be0*/  VIADD R5, R0, 0x50 ;  /* 0x0000005000057836 */ /* 0x000fc80000000000 */
        /* <DEDUP_REMOVED lines=23> */
.L_x_2060:
[----:B------:R-:W-:Y:S01]  /*24d60*/  IADD3 R0, R0, 0x70, RZ ;  /* 0x0000007000007810 */ /* 0x000fe20007ffe0ff */
[----:B------:R-:W-:Y:S03]  /*24d70*/  BSSY B0, `(.L_x_1848) ;  /* 0x000000a000007945 */ /* 0x000fe60003800000 */
        /* <DEDUP_REMOVED lines=9> */
.L_x_1849:
[----:B------:R-:W-:Y:S05]  /*24e10*/  BSYNC B0 ;  /* 0x0000000000007941 */ /* 0x000fea0003800000 */
.L_x_1848:
[----:B------:R-:W-:Y:S01]  /*24e20*/  NOP ;  /* 0x0000000000007918 */ /* 0x000fe20000000000 */
[----:B------:R-:W-:Y:S01]  /*24e30*/  PLOP3.LUT P0, PT, PT, PT, PT, 0x80, 0x0 ;  /* 0x000000000000781c */ /* 0x000fe20003f0f070 */
[----:B------:R-:W-:-:S12]  /*24e40*/  VIADD R11, R18, 0x28800 ;  /* 0x00028800120b7836 */ /* 0x000fd80000000000 */
.L_x_1850:
        /* <DEDUP_REMOVED lines=18> */
.L_x_2061:
[----:B------:R-:W-:Y:S05]  /*24f70*/  BSYNC B0 ;  /* 0x0000000000007941 */ /* 0x000fea0003800000 */
.L_x_1851:
[----:B------:R-:W3:Y:S04]  /*24f80*/  LDL R2, [R1+0x3c] ;  /* 0x00003c0001027983 */ /* 0x000ee80000100800 */
[----:B0-----:R-:W4:Y:S01]  /*24f90*/  LDL R4, [R1+0x28] ;  /* 0x0000280001047983 */ /* 0x001f220000100800 */
[----:B------:R-:W-:Y:S01]  /*24fa0*/  BSSY B0, `(.L_x_1853) ;  /* 0x00001eb000007945 */ /* 0x000fe20003800000 */
[----:B---3--:R-:W-:-:S05]  /*24fb0*/  VIADD R0, R2, 0xfffffffe ;  /* 0xfffffffe02007836 */ /* 0x008fca0000000000 */
[----:B----4-:R-:W-:-:S13]  /*24fc0*/  ISETP.GE.AND P0, PT, R0, R4, PT ;  /* 0x000000040000720c */ /* 0x010fda0003f06270 */
[----:B------:R-:W-:Y:S05]  /*24fd0*/  @!P0 BRA `(.L_x_1854) ;  /* 0x0000001c009c8947 */ /* 0x000fea0003800000 */
[----:B--2---:R-:W2:Y:S04]  /*24fe0*/  LDL.LU R3, [R1+0x50] ;  /* 0x0000500001037983 */ /* 0x004ea80000300800 */
[----:B------:R-:W3:Y:S04]  /*24ff0*/  LDL.LU R7, [R1+0x40] ;  /* 0x0000400001077983 */ /* 0x000ee80000300800 */
[----:B------:R-:W4:Y:S04]  /*25000*/  LDL.LU R2, [R1+0x60] ;  /* 0x0000600001027983 */ /* 0x000f280000300800 */
[----:B------:R-:W5:Y:S04]  /*25010*/  LDL.LU R6, [R1+0x38] ;  /* 0x0000380001067983 */ /* 0x000f680000300800 */
[----:B-1----:R-:W5:Y:S01]  /*25020*/  LDL.LU R5, [R1+0x5c] ;  /* 0x00005c0001057983 */ /* 0x002f620000300800 */
[----:B------:R-:W-:Y:S01]  /*25030*/  LOP3.LUT R10, RZ, R4, RZ, 0x33, !PT ;  /* 0x00000004ff0a7212 */ /* 0x000fe200078e33ff */
[----:B------:R-:W-:Y:S01]  /*25040*/  BSSY B2, `(.L_x_1855) ;  /* 0x00000aa000027945 */ /* 0x000fe20003800000 */
[----:B--2---:R-:W-:-:S04]  /*25050*/  VIADD R3, R3, 0x1 ;  /* 0x0000000103037836 */ /* 0x004fc80000000000 */
[----:B---3--:R-:W-:Y:S01]  /*25060*/  IMAD R3, R3, R7, RZ ;  /* 0x0000000703037224 */ /* 0x008fe200078e02ff */
[----:B----4-:R-:W-:-:S04]  /*25070*/  LOP3.LUT R2, RZ, R2, RZ, 0x33, !PT ;  /* 0x00000002ff027212 */ /* 0x010fc800078e33ff */
        /* <DEDUP_REMOVED lines=44> */
.L_x_1859:
[----:B------:R-:W-:Y:S01]  /*25340*/  IMAD R3, R7, 0x8, R18 ;  /* 0x0000000807037824 */ /* 0x000fe200078e0212 */
[----:B------:R-:W-:Y:S01]  /*25350*/  SHF.L.U32 R2, R9, 0x1f, RZ ;  /* 0x0000001f09027819 */ /* 0x000fe200000006ff */
[----:B------:R-:W-:Y:S03]  /*25360*/  BSSY B3, `(.L_x_1860) ;  /* 0x0000003000037945 */ /* 0x000fe60003800000 */
[----:B------:R-:W1:Y:S02]  /*25370*/  SYNCS.PHASECHK.TRANS64.TRYWAIT P0, [R3+URZ+0x28840], R2 ;  /* 0x02884002030075a7 */ /* 0x000e64000800017f */
[----:B-1----:R-:W-:Y:S05]  /*25380*/  @!P0 BRA `(.L_x_1861) ;  /* 0x0000006400d88947 */ /* 0x002fea0003800000 */
.L_x_2062:
[----:B------:R-:W-:Y:S05]  /*25390*/  BSYNC B3 ;  /* 0x0000000000037941 */ /* 0x000fea0003800000 */
.L_x_1860:
        /* <DEDUP_REMOVED lines=12> */
.L_x_1863:
[----:B------:R-:W-:Y:S05]  /*25460*/  BSYNC B3 ;  /* 0x0000000000037941 */ /* 0x000fea0003800000 */
.L_x_1862:
        /* <DEDUP_REMOVED lines=11> */
[----:B--2---:R-:W-:-:S10]  /*25520*/  LEA R2, R0, R2, 0x7 ;  /* 0x0000000200027211 */ /* 0x004fd400078e38ff */
.L_x_1864:
        /* <DEDUP_REMOVED lines=16> */
.L_x_1865:
        /* <DEDUP_REMOVED lines=16> */
.L_x_2063:
[----:B------:R-:W-:Y:S05]  /*25730*/  BSYNC B3 ;  /* 0x0000000000037941 */ /* 0x000fea0003800000 */
.L_x_1866:
        /* <DEDUP_REMOVED lines=12> */
.L_x_1869:
[----:B------:R-:W-:Y:S05]  /*25800*/  BSYNC B3 ;  /* 0x0000000000037941 */ /* 0x000fea0003800000 */
.L_x_1868:
        /* <DEDUP_REMOVED lines=13> */
.L_x_1870:
        /* <DEDUP_REMOVED lines=15> */
.L_x_1871:
        /* <DEDUP_REMOVED lines=12> */
.L_x_1858:
[----:B------:R-:W-:Y:S05]  /*25a90*/  BSYNC B1 ;  /* 0x0000000000017941 */ /* 0x000fea0003800000 */
.L_x_1857:
[----:B0-----:R-:W2:Y:S01]  /*25aa0*/  LDL.LU R0, [R1+0x3c] ;  /* 0x00003c0001007983 */ /* 0x001ea20000300800 */
[----:B------:R-:W-:-:S03]  /*25ab0*/  IMAD.MOV.U32 R19, RZ, RZ, R7 ;  /* 0x000000ffff137224 */ /* 0x000fc600078e0007 */
[----:B------:R0:W-:Y:S02]  /*25ac0*/  STL [R1+0x14], R9 ;  /* 0x0000140901007387 */ /* 0x0001e40000100800 */
[----:B0-2---:R-:W-:-:S07]  /*25ad0*/  VIADD R0, R0, 0xfffffffd ;  /* 0xfffffffd00007836 */ /* 0x005fce0000000000 */
.L_x_1856:
[----:B------:R-:W-:Y:S05]  /*25ae0*/  BSYNC B2 ;  /* 0x0000000000027941 */ /* 0x000fea0003800000 */
.L_x_1855:
[----:B------:R-:W-:-:S04]  /*25af0*/  IADD3 R10, R10, -0x2, RZ ;  /* 0xfffffffe0a0a7810 */ /* 0x000fc80007ffe0ff */
[----:B------:R-:W-:-:S13]  /*25b00*/  ISETP.NE.AND P0, PT, R10, R6, PT ;  /* 0x000000060a00720c */ /* 0x000fda0003f05270 */
[----:B------:R-:W-:Y:S05]  /*25b10*/  @!P0 BRA `(.L_x_1854) ;  /* 0x0000001000cc8947 */ /* 0x000fea0003800000 */
[----:B------:R-:W-:-:S07]  /*25b20*/  IMAD.MOV.U32 R8, RZ, RZ, R17 ;  /* 0x000000ffff087224 */ /* 0x000fce00078e0011 */
.L_x_1902:
        /* <DEDUP_REMOVED lines=35> */
.L_x_1874:
[----:B------:R-:W-:Y:S01]  /*25d60*/  IMAD R3, R4, 0x8, R18 ;  /* 0x0000000804037824 */ /* 0x000fe200078e0212 */
[----:B------:R-:W-:Y:S01]  /*25d70*/  SHF.L.U32 R2, R5, 0x1f, RZ ;  /* 0x0000001f05027819 */ /* 0x000fe200000006ff */
[----:B------:R-:W-:Y:S03]  /*25d80*/  BSSY B2, `(.L_x_1875) ;  /* 0x0000003000027945 */ /* 0x000fe60003800000 */
[----:B------:R-:W1:Y:S02]  /*25d90*/  SYNCS.PHASECHK.TRANS64.TRYWAIT P0, [R3+URZ+0x28840], R2 ;  /* 0x02884002030075a7 */ /* 0x000e64000800017f */
[----:B-1----:R-:W-:Y:S05]  /*25da0*/  @!P0 BRA `(.L_x_1876) ;  /* 0x0000005c00788947 */ /* 0x002fea0003800000 */
.L_x_2064:
[----:B------:R-:W-:Y:S05]  /*25db0*/  BSYNC B2 ;  /* 0x0000000000027941 */ /* 0x000fea0003800000 */
.L_x_1875:
        /* <DEDUP_REMOVED lines=12> */
.L_x_1878:
[----:B------:R-:W-:Y:S05]  /*25e80*/  BSYNC B2 ;  /* 0x0000000000027941 */ /* 0x000fea0003800000 */
.L_x_1877:
        /* <DEDUP_REMOVED lines=12> */
.L_x_1879:
        /* <DEDUP_REMOVED lines=16> */
.L_x_1880:
        /* <DEDUP_REMOVED lines=16> */
.L_x_2065:
[----:B------:R-:W-:Y:S05]  /*26150*/  BSYNC B2 ;  /* 0x0000000000027941 */ /* 0x000fea0003800000 */
.L_x_1881:
[----:B------:R-:W-:Y:S01]  /*26160*/  BSSY B2, `(.L_x_1883) ;  /* 0x000000b000027945 */ /* 0x000fe20003800000 */
[----:B------:R-:W-:Y:S01]  /*26170*/  IMAD.MOV.U32 R12, RZ, RZ, 0x0 ;  /* 0x00000000ff0c7424 */ /* 0x000fe200078e00ff */
[----:B------:R-:W-:Y:S02]  /*26180*/  MOV R13, 0x14f00000 ;  /* 0x14f00000000d7802 */ /* 0x000fe40000000f00 */
[----:B------:R-:W-:Y:S05]  /*26190*/  @P1 BRA `(.L_x_1884) ;  /* 0x00000000001c1947 */ /* 0x000fea0003800000 */
[----:B------:R-:W1:Y:S01]  /*261a0*/  S2R R7, SR_TID.X ;  /* 0x0000000000077919 */ /* 0x000e620000002100 */
[----:B0-----:R-:W-:-:S04]  /*261b0*/  IMAD.MOV.U32 R3, RZ, RZ, 0x8000 ;  /* 0x00008000ff037424 */ /* 0x001fc800078e00ff */
[----:B------:R2:W-:Y:S01]  /*261c0*/  SYNCS.ARRIVE.TRANS64 RZ, [R2+URZ+0x50], R3 ;  /* 0x0000500302ff79a7 */ /* 0x0005e2000800003f */
[----:B-1----:R-:W-:-:S04]  /*261d0*/  LOP3.LUT R7, R7, 0x1f, RZ, 0xc0, !PT ;  /* 0x0000001f07077812 */ /* 0x002fc800078ec0ff */
[----:B------:R-:W-:-:S13]  /*261e0*/  ISETP.NE.AND P0, PT, R7, RZ, PT ;  /* 0x000000ff0700720c */ /* 0x000fda0003f05270 */
[----:B--2---:R-:W-:Y:S05]  /*261f0*/  @!P0 BRA `(.L_x_1884) ;  /* 0x0000000000048947 */ /* 0x004fea0003800000 */
[----:B------:R-:W-:Y:S01]  /*26200*/  BPT.TRAP 0x1 ;  /* 0x000000040000795c */ /* 0x000fe20000300000 */
.L_x_1884:
[----:B------:R-:W-:Y:S05]  /*26210*/  BSYNC B2 ;  /* 0x0000000000027941 */ /* 0x000fea0003800000 */
.L_x_1883:
        /* <DEDUP_REMOVED lines=12> */
.L_x_1885:
        /* <DEDUP_REMOVED lines=15> */
.L_x_1886:
        /* <DEDUP_REMOVED lines=12> */
.L_x_1873:
[----:B------:R-:W-:Y:S05]  /*26490*/  BSYNC B1 ;  /* 0x0000000000017941 */ /* 0x000fea0003800000 */
.L_x_1872:
[----:B------:R-:W2:Y:S01]  /*264a0*/  LDL R2, [R1+0x10] ;  /* 0x0000100001027983 */ /* 0x000ea20000100800 */
[----:B------:R-:W-:Y:S01]  /*264b0*/  VIADD R19, R4, 0x1 ;  /* 0x0000000104137836 */ /* 0x000fe20000000000 */
[----:B------:R-:W-:Y:S01]  /*264c0*/  BSSY B1, `(.L_x_1887) ;  /* 0x0000094000017945 */ /* 0x000fe20003800000 */
[----:B0-----:R-:W-:-:S03]  /*264d0*/  IADD3 R6, R0, -0x1, RZ ;  /* 0xffffffff00067810 */ /* 0x001fc60007ffe0ff */
        /* <DEDUP_REMOVED lines=31> */
.L_x_1889:
[----:B------:R-:W-:Y:S01]  /*266d0*/  IMAD R2, R19, 0x8, R18 ;  /* 0x0000000813027824 */ /* 0x000fe200078e0212 */
[----:B------:R-:W-:Y:S01]  /*266e0*/  SHF.L.U32 R3, R10, 0x1f, RZ ;  /* 0x0000001f0a037819 */ /* 0x000fe200000006ff */
[----:B------:R-:W-:Y:S03]  /*266f0*/  BSSY B2, `(.L_x_1890) ;  /* 0x0000003000027945 */ /* 0x000fe60003800000 */
[----:B------:R-:W2:Y:S02]  /*26700*/  SYNCS.PHASECHK.TRANS64.TRYWAIT P0, [R2+URZ+0x28840], R3 ;  /* 0x02884003020075a7 */ /* 0x000ea4000800017f */
[----:B--2---:R-:W-:Y:S05]  /*26710*/  @!P0 BRA `(.L_x_1891) ;  /* 0x0000005400448947 */ /* 0x004fea0003800000 */
.L_x_2066:
[----:B------:R-:W-:Y:S05]  /*26720*/  BSYNC B2 ;  /* 0x0000000000027941 */ /* 0x000fea0003800000 */
.L_x_1890:
        /* <DEDUP_REMOVED lines=12> */
.L_x_1893:
[----:B------:R-:W-:Y:S05]  /*267f0*/  BSYNC B2 ;  /* 0x0000000000027941 */ /* 0x000fea0003800000 */
.L_x_1892:
[----:B--2---:R-:W2:Y:S01]  /*26800*/  LDL R3, [R1+0x18] ;  /* 0x0000180001037983 */ /* 0x004ea20000100800 */
[----:B------:R-:W-:Y:S01]  /*26810*/  IMAD.MOV.U32 R14, RZ, RZ, RZ ;  /* 0x000000ffff0e7224 */ /* 0x000fe200078e00ff */
[C---:B0-----:R-:W-:Y:S01]  /*26820*/  LEA R10, R19.reuse, R18, 0xf ;  /* 0x00000012130a7211 */ /* 0x041fe200078e78ff */
[----:B------:R-:W-:Y:S01]  /*26830*/  IMAD R2, R19, 0x8, R11 ;  /* 0x0000000813027824 */ /* 0x000fe200078e020b */
[----:B------:R-:W-:Y:S01]  /*26840*/  UIADD3 UR4, UP0, UR38, 0x370, URZ ;  /* 0x0000037026047890 */ /* 0x000fe2000ff1e03f */
[----:B------:R-:W-:Y:S01]  /*26850*/  PLOP3.LUT P0, PT, PT, PT, PT, 0x80, 0x0 ;  /* 0x000000000000781c */ /* 0x000fe20003f0f070 */
[----:B------:R-:W-:Y:S01]  /*26860*/  UMOV UR6, 0x0 ;  /* 0x0000000000067882 */ /* 0x000fe20000000000 */
[----:B------:R-:W-:Y:S01]  /*26870*/  R2UR UR10, R14 ;  /* 0x000000000e0a72ca */ /* 0x000fe200000e0000 */
[----:B------:R-:W-:Y:S01]  /*26880*/  VIADD R2, R2, 0x30 ;  /* 0x0000003002027836 */ /* 0x000fe20000000000 */
[----:B------:R-:W-:Y:S01]  /*26890*/  UIADD3.X UR5, URZ, UR39, URZ, UP0, !UPT ;  /* 0x000000273f057290 */ /* 0x000fe200087fe43f */
[----:B------:R-:W-:Y:S01]  /*268a0*/  VIADD R9, R10, 0x18400 ;  /* 0x000184000a097836 */ /* 0x000fe20000000000 */
[----:B------:R-:W-:Y:S01]  /*268b0*/  UMOV UR7, 0x14f00000 ;  /* 0x14f0000000077882 */ /* 0x000fe20000000000 */
[----:B--2---:R-:W-:-:S10]  /*268c0*/  IMAD R3, R7, 0x80, R3 ;  /* 0x0000008007037824 */ /* 0x004fd400078e0203 */
.L_x_1894:
        /* <DEDUP_REMOVED lines=16> */
.L_x_1895:
        /* <DEDUP_REMOVED lines=15> */
.L_x_2067:
[----:B------:R-:W-:Y:S05]  /*26ac0*/  BSYNC B2 ;  /* 0x0000000000027941 */ /* 0x000fea0003800000 */
.L_x_1896:
[----:B------:R-:W-:Y:S01]  /*26ad0*/  BSSY B2, `(.L_x_1898) ;  /* 0x000000b000027945 */ /* 0x000fe20003800000 */
[----:B------:R-:W-:Y:S02]  /*26ae0*/  IMAD.MOV.U32 R12, RZ, RZ, 0x0 ;  /* 0x00000000ff0c7424 */ /* 0x000fe400078e00ff */
[----:B------:R-:W-:Y:S01]  /*26af0*/  IMAD.MOV.U32 R13, RZ, RZ, 0x14f00000 ;  /* 0x14f00000ff0d7424 */ /* 0x000fe200078e00ff */
[----:B------:R-:W-:Y:S06]  /*26b00*/  @P1 BRA `(.L_x_1899) ;  /* 0x00000000001c1947 */ /* 0x000fec0003800000 */
[----:B------:R-:W1:Y:S01]  /*26b10*/  S2R R10, SR_TID.X ;  /* 0x00000000000a7919 */ /* 0x000e620000002100 */
[----:B------:R-:W-:-:S04]  /*26b20*/  MOV R3, 0x8000 ;  /* 0x0000800000037802 */ /* 0x000fc80000000f00 */
[----:B------:R2:W-:Y:S01]  /*26b30*/  SYNCS.ARRIVE.TRANS64 RZ, [R2+URZ+0x50], R3 ;  /* 0x0000500302ff79a7 */ /* 0x0005e2000800003f */
[----:B-1----:R-:W-:-:S04]  /*26b40*/  LOP3.LUT R10, R10, 0x1f, RZ, 0xc0, !PT ;  /* 0x0000001f0a0a7812 */ /* 0x002fc800078ec0ff */
[----:B------:R-:W-:-:S13]  /*26b50*/  ISETP.NE.AND P0, PT, R10, RZ, PT ;  /* 0x000000ff0a00720c */ /* 0x000fda0003f05270 */
[----:B--2---:R-:W-:Y:S05]  /*26b60*/  @!P0 BRA `(.L_x_1899) ;  /* 0x0000000000048947 */ /* 0x004fea0003800000 */
[----:B------:R-:W-:Y:S01]  /*26b70*/  BPT.TRAP 0x1 ;  /* 0x000000040000795c */ /* 0x000fe20000300000 */
.L_x_1899:
[----:B------:R-:W-:Y:S05]  /*26b80*/  BSYNC B2 ;  /* 0x0000000000027941 */ /* 0x000fea0003800000 */
.L_x_1898:
        /* <DEDUP_REMOVED lines=12> */
.L_x_1900:
        /* <DEDUP_REMOVED lines=15> */
.L_x_1901:
        /* <DEDUP_REMOVED lines=12> */
.L_x_1888:
[----:B------:R-:W-:Y:S05]  /*26e00*/  BSYNC B1 ;  /* 0x0000000000017941 */ /* 0x000fea0003800000 */
.L_x_1887:
[----:B------:R-:W2:Y:S01]  /*26e10*/  LDL R2, [R1+0x28] ;  /* 0x0000280001027983 */ /* 0x000ea20000100800 */
[----:B------:R-:W-:Y:S01]  /*26e20*/  VIADD R0, R0, 0xfffffffe ;  /* 0xfffffffe00007836 */ /* 0x000fe20000000000 */
[----:B--2---:R-:W-:-:S13]  /*26e30*/  ISETP.GT.AND P0, PT, R6, R2, PT ;  /* 0x000000020600720c */ /* 0x004fda0003f04270 */
[----:B------:R-:W-:Y:S05]  /*26e40*/  @P0 BRA `(.L_x_1902) ;  /* 0xffffffec00380947 */ /* 0x000fea000383ffff */
.L_x_1854:
[----:B------:R-:W-:Y:S05]  /*26e50*/  BSYNC B0 ;  /* 0x0000000000007941 */ /* 0x000fea0003800000 */
.L_x_1853:
[----:B--2---:R-:W2:Y:S01]  /*26e60*/  S2R R3, SR_TID.X ;  /* 0x0000000000037919 */ /* 0x004ea20000002100 */
[----:B------:R-:W-:Y:S01]  /*26e70*/  BSSY B0, `(.L_x_1903) ;  /* 0x0000011000007945 */ /* 0x000fe20003800000 */
[----:B--2---:R-:W-:-:S04]  /*26e80*/  LOP3.LUT R3, R3, 0x7f, RZ, 0xc0, !PT ;  /* 0x0000007f03037812 */ /* 0x004fc800078ec0ff */
[----:B------:R-:W-:-:S13]  /*26e90*/  ISETP.NE.AND P0, PT, R3, RZ, PT ;  /* 0x000000ff0300720c */ /* 0x000fda0003f05270 */
[----:B------:R-:W-:Y:S05]  /*26ea0*/  @P0 BRA `(.L_x_1904) ;  /* 0x0000000000340947 */ /* 0x000fea0003800000 */
[----:B------:R-:W2:Y:S01]  /*26eb0*/  S2R R2, SR_LANEID ;  /* 0x0000000000027919 */ /* 0x000ea20000000000 */
[----:B------:R-:W-:Y:S01]  /*26ec0*/  VOTEU.ANY UR4, UPT, PT ;  /* 0x0000000000047886 */ /* 0x000fe200038e0100 */
[----:B-1----:R-:W1:Y:S01]  /*26ed0*/  LDC.64 R4, c[0x0][0xc60] ;  /* 0x00031800ff047b82 */ /* 0x002e620000000a00 */
[----:B------:R-:W2:Y:S02]  /*26ee0*/  FLO.U32 R0, UR4 ;  /* 0x0000000400007d00 */ /* 0x000ea400080e0000 */
        /* <DEDUP_REMOVED lines=9> */
.L_x_1904:
[----:B------:R-:W-:Y:S05]  /*26f80*/  BSYNC B0 ;  /* 0x0000000000007941 */ /* 0x000fea0003800000 */
.L_x_1903:
[----:B--2---:R-:W2:Y:S01]  /*26f90*/  LDL R0, [R1+0x10] ;  /* 0x0000100001007983 */ /* 0x004ea20000100800 */
[----:B------:R-:W-:Y:S01]  /*26fa0*/  BSSY B0, `(.L_x_1905) ;  /* 0x000003a000007945 */ /* 0x000fe20003800000 */
[----:B--2---:R-:W-:-:S13]  /*26fb0*/  LOP3.LUT P0, RZ, R0, 0x1, RZ, 0xc0, !PT ;  /* 0x0000000100ff7812 */ /* 0x004fda000780c0ff */
        /* <DEDUP_REMOVED lines=8> */
.L_x_2068:
[----:B------:R-:W-:Y:S05]  /*27040*/  BSYNC B1 ;  /* 0x0000000000017941 */ /* 0x000fea0003800000 */
.L_x_1907:
[----:B------:R-:W-:Y:S04]  /*27050*/  BSSY B1, `(.L_x_1909) ;  /* 0x0000009000017945 */ /* 0x000fe80003800000 */
[----:B------:R-:W-:Y:S05]  /*27060*/  @P1 BRA `(.L_x_1910) ;  /* 0x00000000001c1947 */ /* 0x000fea0003800000 */
[----:B------:R-:W3:Y:S01]  /*27070*/  S2R R3, SR_TID.X ;  /* 0x0000000000037919 */ /* 0x000ee20000002100 */
[----:B--2---:R-:W-:-:S04]  /*27080*/  MOV R2, 0x8000 ;  /* 0x0000800000027802 */ /* 0x004fc80000000f00 */
[----:B------:R4:W-:Y:S01]  /*27090*/  SYNCS.ARRIVE.TRANS64 RZ, [R0+URZ+0x28850], R2 ;  /* 0x0288500200ff79a7 */ /* 0x0009e2000800003f */
[----:B---3--:R-:W-:-:S04]  /*270a0*/  LOP3.LUT R3, R3, 0x1f, RZ, 0xc0, !PT ;  /* 0x0000001f03037812 */ /* 0x008fc800078ec0ff */
[----:B------:R-:W-:-:S13]  /*270b0*/  ISETP.NE.AND P0, PT, R3, RZ, PT ;  /* 0x000000ff0300720c */ /* 0x000fda0003f05270 */
[----:B----4-:R-:W-:Y:S05]  /*270c0*/  @!P0 BRA `(.L_x_1910) ;  /* 0x0000000000048947 */ /* 0x010fea0003800000 */
[----:B------:R-:W-:Y:S01]  /*270d0*/  BPT.TRAP 0x1 ;  /* 0x000000040000795c */ /* 0x000fe20000300000 */
.L_x_1910:
[----:B------:R-:W-:Y:S05]  /*270e0*/  BSYNC B1 ;  /* 0x0000000000017941 */ /* 0x000fea0003800000 */
.L_x_1909:
        /* <DEDUP_REMOVED lines=12> */
.L_x_1911:
        /* <DEDUP_REMOVED lines=15> */
.L_x_1912:
        /* <DEDUP_REMOVED lines=10> */
.L_x_1906:
[----:B------:R-:W-:Y:S05]  /*27340*/  BSYNC B0 ;  /* 0x0000000000007941 */ /* 0x000fea0003800000 */
.L_x_1905:
[----:B------:R-:W2:Y:S01]  /*27350*/  LDL.LU R4, [R1+0x14] ;  /* 0x0000140001047983 */ /* 0x000ea20000300800 */
[----:B------:R-:W-:-:S05]  /*27360*/  VIADD R19, R19, 0x1 ;  /* 0x0000000113137836 */ /* 0x000fca0000000000 */
[----:B------:R-:W-:-:S04]  /*27370*/  ISETP.NE.AND P0, PT, R19, 0x2, PT ;  /* 0x000000021300780c */ /* 0x000fc80003f05270 */
[----:B------:R-:W-:Y:S02]  /*27380*/  SEL R0, RZ, 0x1, P0 ;  /* 0x00000001ff007807 */ /* 0x000fe40000000000 */
[----:B------:R-:W-:Y:S02]  /*27390*/  SEL R19, R19, RZ, P0 ;  /* 0x000000ff13137207 */ /* 0x000fe40000000000 */
[----:B--2---:R-:W-:-:S05]  /*273a0*/  LOP3.LUT R4, R4, R0, RZ, 0x3c, !PT ;  /* 0x0000000004047212 */ /* 0x004fca00078e3cff */
[----:B------:R3:W-:Y:S02]  /*273b0*/  STL [R1+0x14], R4 ;  /* 0x0000140401007387 */ /* 0x0007e40000100800 */
.L_x_1833:
[----:B------:R-:W-:Y:S05]  /*273c0*/  BSYNC B7 ;  /* 0x0000000000077941 */ /* 0x000fea0003800000 */
.L_x_1831:
[----:B--2---:R-:W2:Y:S02]  /*273d0*/  LDL R0, [R1+0x10] ;  /* 0x0000100001007983 */ /* 0x004ea40000100800 */
[----:B--2---:R-:W-:-:S13]  /*273e0*/  LOP3.LUT P0, RZ, R0, 0x2, RZ, 0xc0, !PT ;  /* 0x0000000200ff7812 */ /* 0x004fda000780c0ff */
[----:B------:R-:W-:Y:S05]  /*273f0*/  @!P0 BRA `(.L_x_1913) ;  /* 0x00000000002c8947 */ /* 0x000fea0003800000 */
[----:B------:R-:W-:Y:S05]  /*27400*/  WARPSYNC.ALL ;  /* 0x0000000000007948 */ /* 0x000fea0003800000 */
[----:B------:R-:W2:Y:S08]  /*27410*/  S2UR UR5, SR_CgaCtaId ;  /* 0x00000000000579c3 */ /* 0x000eb00000008800 */
[----:B------:R-:W-:Y:S06]  /*27420*/  BAR.SYNC.DEFER_BLOCKING 0x5, 0x180 ;  /* 0x0146000000007b1d */ /* 0x000fec0000010000 */
[----:B------:R-:W-:-:S02]  /*27430*/  UMOV UR4, 0x400 ;  /* 0x0000040000047882 */ /* 0x000fc40000000000 */
[----:B--2---:R-:W-:-:S06]  /*27440*/  ULEA UR4, UR5, UR4, 0x18 ;  /* 0x0000000405047291 */ /* 0x004fcc000f8ec03f */
[----:B------:R-:W-:-:S05]  /*27450*/  IMAD.U32 R18, RZ, RZ, UR4 ;  /* 0x00000004ff127e24 */ /* 0x000fca000f8e00ff */
[----:B-1-3--:R-:W1:Y:S04]  /*27460*/  LDS.128 R4, [R18+0x288d0] ;  /* 0x0288d00012047984 */ /* 0x00ae680000000c00 */
[----:B-1----:R1:W-:Y:S04]  /*27470*/  STL.64 [R1], R4 ;  /* 0x0000000401007387 */ /* 0x0023e80000100a00 */
[----:B------:R1:W-:Y:S01]  /*27480*/  STL.64 [R1+0x8], R6 ;  /* 0x0000080601007387 */ /* 0x0003e20000100a00 */
[----:B------:R-:W-:Y:S06]  /*27490*/  BAR.ARV 0x4, 0x180 ;  /* 0x0106000000007b1d */ /* 0x000fec0000002000 */
[----:B------:R-:W-:Y:S05]  /*274a0*/  BRA `(.L_x_1914) ;  /* 0x0000001000347947 */ /* 0x000fea0003800000 */
.L_x_1913:
[----:B------:R-:W2:Y:S01]  /*274b0*/  S2R R16, SR_TID.X ;  /* 0x0000000000107919 */ /* 0x000ea20000002100 */
[----:B------:R-:W-:Y:S01]  /*274c0*/  UMOV UR4, 0xffffffff ;  /* 0xffffffff00047882 */ /* 0x000fe20000000000 */
[----:B--2---:R-:W-:-:S04]  /*274d0*/  LOP3.LUT R16, R16, 0x1f, RZ, 0xc0, !PT ;  /* 0x0000001f10107812 */ /* 0x004fc800078ec0ff */
[----:B------:R-:W-:Y:S01]  /*274e0*/  ISETP.NE.AND P0, PT, R16, 0x1f, PT ;  /* 0x0000001f1000780c */ /* 0x000fe20003f05270 */
[----:B------:R-:W-:-:S12]  /*274f0*/  BRA.DIV UR4, `(.L_x_1915) ;  /* 0x0000004a04087947 */ /* 0x000fd8000b800000 */
[----:B------:R-:W0:Y:S01]  /*27500*/  LDL.LU R2, [R1] ;  /* 0x0000000001027983 */ /* 0x000e220000300800 */
[----:B------:R-:W-:-:S03]  /*27510*/  ULDC UR4, c[0x0][0xc3c] ;  /* 0x00030f0000047ab9 */ /* 0x000fc60000000800 */
[----:B------:R-:W2:Y:S01]  /*27520*/  LDL R3, [R1+0xc] ;  /* 0x00000c0001037983 */ /* 0x000ea20000100800 */
[----:B0-----:R-:W-:Y:S01]  /*27530*/  MOV R10, R2 ;  /* 0x00000002000a7202 */ /* 0x001fe20000000f00 */
[----:B--2---:R-:W-:-:S05]  /*27540*/  IMAD.IADD R0, R3, 0x1, R16 ;  /* 0x0000000103007824 */ /* 0x004fca00078e0210 */
[----:B------:R-:W-:-:S13]  /*27550*/  ISETP.GE.OR P1, PT, R0, UR4, !P0 ;  /* 0x0000000400007c0c */ /* 0x000fda000c726670 */
[----:B------:R-:W0:Y:S08]  /*27560*/  @!P1 LDC.64 R2, c[0x0][0xc80] ;  /* 0x00032000ff029b82 */ /* 0x000e300000000a00 */
[----:B-1----:R-:W1:Y:S01]  /*27570*/  @!P1 LDC.64 R6, c[0x0][0xc78] ;  /* 0x00031e00ff069b82 */ /* 0x002e620000000a00 */
[----:B0-----:R-:W-:-:S05]  /*27580*/  @!P1 IMAD.WIDE R2, R0, 0x4, R2 ;  /* 0x0000000400029825 */ /* 0x001fca00078e0202 */
[----:B------:R1:W2:Y:S02]  /*27590*/  @!P1 LDG.E R8, desc[UR40][R2.64] ;  /* 0x0000002802089981 */ /* 0x0002a4000c1e1900 */
[----:B-1----:R-:W-:-:S06]  /*275a0*/  @!P1 IMAD.WIDE R2, R0, 0x4, R6 ;  /* 0x0000000400029825 */ /* 0x002fcc00078e0206 */
[----:B------:R-:W4:Y:S01]  /*275b0*/  @!P1 LDG.E R2, desc[UR40][R2.64] ;  /* 0x0000002802029981 */ /* 0x000f22000c1e1900 */
[----:B---3--:R-:W-:Y:S01]  /*275c0*/  IMAD.MOV.U32 R4, RZ, RZ, RZ ;  /* 0x000000ffff047224 */ /* 0x008fe200078e00ff */
        /* <DEDUP_REMOVED lines=8> */
[----:B------:R-:W-:Y:S02]  /*27650*/  IMAD.MOV.U32 R8, RZ, RZ, RZ ;  /* 0x000000ffff087224 */ /* 0x000fe400078e00ff */
[----:B----4-:R-:W-:Y:S01]  /*27660*/  @!P1 IMAD.MOV.U32 R6, RZ, RZ, R2 ;  /* 0x000000ffff069224 */ /* 0x010fe200078e0002 */
        /* <DEDUP_REMOVED lines=17> */
[----:B------:R0:W1:Y:S02]  /*27780*/  SHFL.IDX PT, R9, R7, 0x1f, 0x1f ;  /* 0x03e01f0007097f89 */ /* 0x00006400000e0000 */
.L_x_2078:
[----:B------:R-:W-:Y:S02]  /*27790*/  ULDC UR4, c[0x0][0xc38] ;  /* 0x00030e0000047ab9 */ /* 0x000fe40000000800 */
[----:B------:R-:W-:-:S04]  /*277a0*/  IMAD.U32 R2, RZ, RZ, UR4 ;  /* 0x00000004ff027e24 */ /* 0x000fc8000f8e00ff */
[----:B-1----:R-:W-:-:S04]  /*277b0*/  IMAD R9, R9, R2, RZ ;  /* 0x0000000209097224 */ /* 0x002fc800078e02ff */
[----:B------:R-:W-:-:S05]  /*277c0*/  IMAD.IADD R0, R0, 0x1, R9 ;  /* 0x0000000100007824 */ /* 0x000fca00078e0209 */
[----:B------:R-:W-:-:S13]  /*277d0*/  ISETP.GT.AND P6, PT, R0, R5, PT ;  /* 0x000000050000720c */ /* 0x000fda0003fc4270 */
[----:B------:R-:W-:Y:S05]  /*277e0*/  @P6 BRA `(.L_x_1916) ;  /* 0x0000000000ac6947 */ /* 0x000fea0003800000 */
.L_x_1919:
[----:B------:R-:W2:Y:S01]  /*277f0*/  LDL.LU R3, [R1+0xc] ;  /* 0x00000c0001037983 */ /* 0x000ea20000300800 */
[----:B------:R-:W1:Y:S01]  /*27800*/  LDC R2, c[0x0][0xc3c] ;  /* 0x00030f00ff027b82 */ /* 0x000e620000000800 */
[----:B--2---:R-:W-:-:S05]  /*27810*/  VIADD R3, R3, 0x1f ;  /* 0x0000001f03037836 */ /* 0x004fca0000000000 */
[----:B-1----:R-:W-:-:S13]  /*27820*/  ISETP.GE.AND P6, PT, R3, R2, PT ;  /* 0x000000020300720c */ /* 0x002fda0003fc6270 */
[----:B------:R-:W-:Y:S05]  /*27830*/  @P6 BRA `(.L_x_1917) ;  /* 0x0000000800e86947 */ /* 0x000fea0003800000 */
[----:B------:R-:W1:Y:S01]  /*27840*/  S2R R4, SR_TID.X ;  /* 0x0000000000047919 */ /* 0x000e620000002100 */
        /* <DEDUP_REMOVED lines=29> */
[----:B0-----:R-:W-:-:S05]  /*27a20*/  IMAD.IADD R7, R2, 0x1, R3 ;  /* 0x0000000102077824 */ /* 0x001fca00078e0203 */
[----:B------:R0:W1:Y:S02]  /*27a30*/  SHFL.IDX PT, R9, R7, 0x1f, 0x1f ;  /* 0x03e01f0007097f89 */ /* 0x00006400000e0000 */
.L_x_2086:
[----:B------:R-:W-:Y:S02]  /*27a40*/  ULDC UR4, c[0x0][0xc38] ;  /* 0x00030e0000047ab9 */ /* 0x000fe40000000800 */
[----:B------:R-:W-:-:S04]  /*27a50*/  IMAD.U32 R2, RZ, RZ, UR4 ;  /* 0x00000004ff027e24 */ /* 0x000fc8000f8e00ff */
[----:B-1----:R-:W-:-:S04]  /*27a60*/  IMAD R9, R9, R2, RZ ;  /* 0x0000000209097224 */ /* 0x002fc800078e02ff */
[----:B------:R-:W-:-:S05]  /*27a70*/  IMAD.IADD R0, R9, 0x1, R0 ;  /* 0x0000000109007824 */ /* 0x000fca00078e0200 */
[----:B------:R-:W-:-:S13]  /*27a80*/  ISETP.GT.AND P6, PT, R0, R5, PT ;  /* 0x000000050000720c */ /* 0x000fda0003fc4270 */
[----:B------:R-:W-:Y:S05]  /*27a90*/  @!P6 BRA `(.L_x_1919) ;  /* 0xfffffffc0054e947 */ /* 0x000fea000383ffff */
.L_x_1916:
        /* <DEDUP_REMOVED lines=8> */
[----:B-1----:R1:W3:Y:S04]  /*27b20*/  SHFL.IDX PT, R4, R4, R3, 0x1f ;  /* 0x00001f0304047589 */ /* 0x0022e800000e0000 */
[----:B------:R1:W4:Y:S01]  /*27b30*/  SHFL.IDX PT, R6, R6, R3, 0x1f ;  /* 0x00001f0306067589 */ /* 0x00032200000e0000 */
[----:B--2---:R-:W-:-:S05]  /*27b40*/  IMAD.IADD R10, R3, 0x1, R10 ;  /* 0x00000001030a7824 */ /* 0x004fca00078e020a */
[----:B---34-:R1:W-:Y:S02]  /*27b50*/  STL [R1+0xc], R10 ;  /* 0x00000c0a01007387 */ /* 0x0183e40000100800 */
.L_x_2091:
[----:B------:R-:W-:-:S13]  /*27b60*/  ISETP.NE.AND P0, PT, R0, RZ, PT ;  /* 0x000000ff0000720c */ /* 0x000fda0003f05270 */
[----:B------:R-:W-:Y:S05]  /*27b70*/  @!P0 BRA `(.L_x_1921) ;  /* 0x0000000000148947 */ /* 0x000fea0003800000 */
[----:B------:R-:W-:Y:S01]  /*27b80*/  UMOV UR4, 0xffffffff ;  /* 0xffffffff00047882 */ /* 0x000fe20000000000 */
[----:B-1----:R-:W-:Y:S02]  /*27b90*/  VIADD R3, R3, 0xffffffff ;  /* 0xffffffff03037836 */ /* 0x002fe40000000000 */
[----:B------:R-:W-:Y:S05]  /*27ba0*/  BRA.DIV UR4, `(.L_x_1922) ;  /* 0x0000004a04fc7947 */ /* 0x000fea000b800000 */
[----:B------:R1:W3:Y:S02]  /*27bb0*/  SHFL.IDX PT, R3, R7, R3, 0x1f ;  /* 0x00001f0307037589 */ /* 0x0002e400000e0000 */
.L_x_2094:
[----:B---3--:R-:W-:-:S07]  /*27bc0*/  MOV R8, R3 ;  /* 0x0000000300087202 */ /* 0x008fce0000000f00 */
.L_x_1921:
[----:B------:R-:W-:Y:S01]  /*27bd0*/  ISETP.NE.AND P0, PT, R6, 0x1, PT ;  /* 0x000000010600780c */ /* 0x000fe20003f05270 */
[----:B------:R-:W-:-:S05]  /*27be0*/  IMAD R0, R8, R2, R9 ;  /* 0x0000000208007224 */ /* 0x000fca00078e0209 */
[----:B------:R3:W-:Y:S02]  /*27bf0*/  STL [R1], R0 ;  /* 0x0000000001007387 */ /* 0x0007e40000100800 */
[----:B---3--:R-:W-:-:S05]  /*27c00*/  IMAD.IADD R0, R5, 0x1, -R0 ;  /* 0x0000000105007824 */ /* 0x008fca00078e0a00 */
[----:B------:R-:W-:Y:S05]  /*27c10*/  @!P0 BRA `(.L_x_1923) ;  /* 0x0000000000e48947 */ /* 0x000fea0003800000 */
[----:B------:R-:W-:-:S04]  /*27c20*/  IABS R5, R4 ;  /* 0x0000000400057213 */ /* 0x000fc80000000000 */
[----:B------:R-:W3:Y:S08]  /*27c30*/  I2F.RP R2, R5 ;  /* 0x0000000500027306 */ /* 0x000ef00000209400 */
[----:B---3--:R-:W3:Y:S02]  /*27c40*/  MUFU.RCP R2, R2 ;  /* 0x0000000200027308 */ /* 0x008ee40000001000 */
[----:B---3--:R-:W-:-:S06]  /*27c50*/  VIADD R2, R2, 0xffffffe ;  /* 0x0ffffffe02027836 */ /* 0x008fcc0000000000 */
[----:B-1----:R-:W1:Y:S02]  /*27c60*/  F2I.FTZ.U32.TRUNC.NTZ R3, R2 ;  /* 0x0000000200037305 */ /* 0x002e64000021f000 */
[----:B-1----:R-:W-:-:S04]  /*27c70*/  IMAD.MOV R2, RZ, RZ, -R3 ;  /* 0x000000ffff027224 */ /* 0x002fc800078e0a03 */
        /* <DEDUP_REMOVED lines=14> */
[----:B------:R-:W1:Y:S07]  /*27d60*/  I2F.RP R2, R5 ;  /* 0x0000000500027306 */ /* 0x000e6e0000209400 */
[----:B------:R-:W-:Y:S01]  /*27d70*/  @P0 VIADD R8, R8, 0x1 ;  /* 0x0000000108080836 */ /* 0x000fe20000000000 */
[----:B-1----:R-:W1:Y:S02]  /*27d80*/  MUFU.RCP R2, R2 ;  /* 0x0000000200027308 */ /* 0x002e640000001000 */
[----:B-1----:R-:W-:-:S06]  /*27d90*/  VIADD R2, R2, 0xffffffe ;  /* 0x0ffffffe02027836 */ /* 0x002fcc0000000000 */
[----:B------:R-:W1:Y:S02]  /*27da0*/  F2I.FTZ.U32.TRUNC.NTZ R3, R2 ;  /* 0x0000000200037305 */ /* 0x000e64000021f000 */
[----:B-1----:R-:W-:-:S04]  /*27db0*/  IMAD.MOV R2, RZ, RZ, -R3 ;  /* 0x000000ffff027224 */ /* 0x002fc800078e0a03 */
[----:B0-----:R-:W-:Y:S01]  /*27dc0*/  IMAD R7, R2, R5, RZ ;  /* 0x0000000502077224 */ /* 0x001fe200078e02ff */
[----:B------:R-:W-:-:S05]  /*27dd0*/  MOV R2, RZ ;  /* 0x000000ff00027202 */ /* 0x000fca0000000f00 */
        /* <DEDUP_REMOVED lines=16> */
[----:B------:R-:W-:-:S04]  /*27ee0*/  IMAD.MOV R2, RZ, RZ, -R3 ;  /* 0x000000ffff027224 */ /* 0x000fc800078e0a03 */
[----:B------:R-:W-:Y:S01]  /*27ef0*/  IMAD R0, R4, R2, R0 ;  /* 0x0000000204007224 */ /* 0x000fe200078e0200 */
[----:B------:R-:W-:-:S04]  /*27f00*/  LOP3.LUT R2, R3, R6, RZ, 0x3c, !PT ;  /* 0x0000000603027212 */ /* 0x000fc800078e3cff */
[----:B------:R-:W-:-:S03]  /*27f10*/  ISETP.GE.AND P2, PT, R2, RZ, PT ;  /* 0x000000ff0200720c */ /* 0x000fc60003f46270 */
[----:B------:R-:W-:-:S10]  /*27f20*/  @P0 IADD3 R7, R7, 0x1, RZ ;  /* 0x0000000107070810 */ /* 0x000fd40007ffe0ff */
[----:B------:R-:W-:Y:S01]  /*27f30*/  @!P2 IMAD.MOV R7, RZ, RZ, -R7 ;  /* 0x000000ffff07a224 */ /* 0x000fe200078e0a07 */
[----:B------:R-:W-:-:S05]  /*27f40*/  @!P1 LOP3.LUT R7, RZ, R6, RZ, 0x33, !PT ;  /* 0x00000006ff079212 */ /* 0x000fca00078e33ff */
[----:B------:R-:W-:-:S04]  /*27f50*/  IMAD.MOV R2, RZ, RZ, -R7 ;  /* 0x000000ffff027224 */ /* 0x000fc800078e0a07 */
[C---:B------:R-:W-:Y:S02]  /*27f60*/  IMAD R2, R6.reuse, R2, R3 ;  /* 0x0000000206027224 */ /* 0x040fe400078e0203 */
[----:B------:R-:W-:-:S04]  /*27f70*/  IMAD R6, R6, 0x1000000, R7 ;  /* 0x0100000006067824 */ /* 0x000fc800078e0207 */
[----:B------:R-:W-:-:S05]  /*27f80*/  IMAD R2, R2, 0x10000, R6 ;  /* 0x0001000002027824 */ /* 0x000fca00078e0206 */
[----:B------:R1:W-:Y:S01]  /*27f90*/  STL [R1+0x8], R2 ;  /* 0x0000080201007387 */ /* 0x0003e20000100800 */
[----:B------:R-:W-:Y:S05]  /*27fa0*/  BRA `(.L_x_1924) ;  /* 0x0000000000fc7947 */ /* 0x000fea0003800000 */
.L_x_1923:
[----:B-1----:R-:W3:Y:S01]  /*27fb0*/  LDL R3, [R1+0xc] ;  /* 0x00000c0001037983 */ /* 0x002ee20000100800 */
[----:B0-----:R-:W3:Y:S02]  /*27fc0*/  LDC.64 R6, c[0x0][0xc90] ;  /* 0x00032400ff067b82 */ /* 0x001ee40000000a00 */
[----:B---3--:R-:W-:-:S05]  /*27fd0*/  IMAD.WIDE R6, R3, 0x4, R6 ;  /* 0x0000000403067825 */ /* 0x008fca00078e0206 */
[----:B------:R-:W3:Y:S02]  /*27fe0*/  LDG.E R3, desc[UR40][R6.64] ;  /* 0x0000002806037981 */ /* 0x000ee4000c1e1900 */
[----:B---3--:R-:W-:-:S05]  /*27ff0*/  IMAD R5, R4, R3, RZ ;  /* 0x0000000304057224 */ /* 0x008fca00078e02ff */
        /* <DEDUP_REMOVED lines=28> */
[----:B------:R-:W-:-:S04]  /*281c0*/  VIADDMNMX R8, R8, R2, R3, PT ;  /* 0x0000000208087246 */ /* 0x000fc80003800103 */
[----:B------:R-:W-:-:S04]  /*281d0*/  IABS R9, R8 ;  /* 0x0000000800097213 */ /* 0x000fc80000000000 */
[----:B------:R-:W0:Y:S08]  /*281e0*/  I2F.RP R2, R9 ;  /* 0x0000000900027306 */ /* 0x000e300000209400 */
[----:B0-----:R-:W0:Y:S02]  /*281f0*/  MUFU.RCP R2, R2 ;  /* 0x0000000200027308 */ /* 0x001e240000001000 */
[----:B0-----:R-:W-:-:S06]  /*28200*/  VIADD R2, R2, 0xffffffe ;  /* 0x0ffffffe02027836 */ /* 0x001fcc0000000000 */
[----:B------:R0:W1:Y:S02]  /*28210*/  F2I.FTZ.U32.TRUNC.NTZ R3, R2 ;  /* 0x0000000200037305 */ /* 0x000064000021f000 */
[----:B0-----:R-:W-:Y:S02]  /*28220*/  IMAD.MOV.U32 R2, RZ, RZ, RZ ;  /* 0x000000ffff027224 */ /* 0x001fe400078e00ff */
[----:B-1----:R-:W-:-:S04]  /*28230*/  IMAD.MOV R0, RZ, RZ, -R3 ;  /* 0x000000ffff007224 */ /* 0x002fc800078e0a03 */
[----:B------:R-:W-:-:S04]  /*28240*/  IMAD R0, R0, R9, RZ ;  /* 0x0000000900007224 */ /* 0x000fc800078e02ff */
[----:B------:R-:W-:Y:S01]  /*28250*/  IMAD.HI.U32 R2, R3, R0, R2 ;  /* 0x0000000003027227 */ /* 0x000fe200078e0002 */
[----:B------:R-:W-:Y:S02]  /*28260*/  IABS R0, R6 ;  /* 0x0000000600007213 */ /* 0x000fe40000000000 */
[----:B------:R-:W-:-:S03]  /*28270*/  IABS R3, R8 ;  /* 0x0000000800037213 */ /* 0x000fc60000000000 */
[----:B------:R-:W-:Y:S01]  /*28280*/  IMAD.HI.U32 R2, R2, R0, RZ ;  /* 0x0000000002027227 */ /* 0x000fe200078e00ff */
[----:B------:R-:W-:-:S05]  /*28290*/  IADD3 R3, RZ, -R3, RZ ;  /* 0x80000003ff037210 */ /* 0x000fca0007ffe0ff */
[----:B------:R-:W-:-:S05]  /*282a0*/  IMAD R0, R2, R3, R0 ;  /* 0x0000000302007224 */ /* 0x000fca00078e0200 */
[----:B------:R-:W-:-:S13]  /*282b0*/  ISETP.GT.U32.AND P1, PT, R9, R0, PT ;  /* 0x000000000900720c */ /* 0x000fda0003f24070 */
[----:B------:R-:W-:Y:S02]  /*282c0*/  @!P1 IMAD.IADD R0, R0, 0x1, -R9 ;  /* 0x0000000100009824 */ /* 0x000fe400078e0a09 */
[----:B------:R-:W-:Y:S01]  /*282d0*/  @!P1 VIADD R2, R2, 0x1 ;  /* 0x0000000102029836 */ /* 0x000fe20000000000 */
[----:B------:R-:W-:Y:S02]  /*282e0*/  ISETP.NE.AND P1, PT, R8, RZ, PT ;  /* 0x000000ff0800720c */ /* 0x000fe40003f25270 */
[----:B------:R-:W-:Y:S02]  /*282f0*/  ISETP.GE.U32.AND P0, PT, R0, R9, PT ;  /* 0x000000090000720c */ /* 0x000fe40003f06070 */
[----:B------:R-:W-:Y:S02]  /*28300*/  LOP3.LUT R0, R6, R8, RZ, 0x3c, !PT ;  /* 0x0000000806007212 */ /* 0x000fe400078e3cff */
[----:B------:R-:W-:Y:S02]  /*28310*/  IADD3 R6, R7, 0x1000000, R6 ;  /* 0x0100000007067810 */ /* 0x000fe40007ffe006 */
[----:B------:R-:W-:-:S07]  /*28320*/  ISETP.GE.AND P2, PT, R0, RZ, PT ;  /* 0x000000ff0000720c */ /* 0x000fce0003f46270 */
[----:B------:R-:W-:-:S04]  /*28330*/  @P0 VIADD R2, R2, 0x1 ;  /* 0x0000000102020836 */ /* 0x000fc80000000000 */
[----:B------:R-:W-:-:S04]  /*28340*/  IMAD.MOV.U32 R0, RZ, RZ, R2 ;  /* 0x000000ffff007224 */ /* 0x000fc800078e0002 */
[----:B------:R-:W-:Y:S01]  /*28350*/  @!P2 IMAD.MOV R0, RZ, RZ, -R0 ;  /* 0x000000ffff00a224 */ /* 0x000fe200078e0a00 */
[----:B------:R-:W-:Y:S01]  /*28360*/  @!P1 LOP3.LUT R0, RZ, R8, RZ, 0x33, !PT ;  /* 0x00000008ff009212 */ /* 0x000fe200078e33ff */
[----:B------:R-:W-:-:S04]  /*28370*/  IMAD.MOV R8, RZ, RZ, -R8 ;  /* 0x000000ffff087224 */ /* 0x000fc800078e0a08 */
[----:B------:R-:W-:-:S05]  /*28380*/  IMAD R2, R0, R8, R6 ;  /* 0x0000000800027224 */ /* 0x000fca00078e0206 */
[----:B------:R0:W-:Y:S02]  /*28390*/  STL [R1+0x8], R2 ;  /* 0x0000080201007387 */ /* 0x0001e40000100800 */
.L_x_1924:
[----:B------:R-:W-:-:S05]  /*283a0*/  LOP3.LUT R3, RZ, R0, RZ, 0x33, !PT ;  /* 0x00000000ff037212 */ /* 0x000fca00078e33ff */
[----:B------:R-:W-:-:S05]  /*283b0*/  IMAD.IADD R0, R4, 0x1, R3 ;  /* 0x0000000104007824 */ /* 0x000fca00078e0203 */
[----:B------:R3:W-:Y:S01]  /*283c0*/  STL [R1+0x4], R0 ;  /* 0x0000040001007387 */ /* 0x0007e20000100800 */
[----:B------:R-:W-:Y:S05]  /*283d0*/  BRA `(.L_x_1925) ;  /* 0x0000000000287947 */ /* 0x000fea0003800000 */
.L_x_1917:
[----:B------:R-:W-:Y:S01]  /*283e0*/  UMOV UR4, URZ ;  /* 0x0000003f00047c82 */ /* 0x000fe20008000000 */
[----:B------:R-:W-:Y:S01]  /*283f0*/  ULDC UR6, c[0x0][0xc3c] ;  /* 0x00030f0000067ab9 */ /* 0x000fe20000000800 */
[----:B------:R-:W-:Y:S01]  /*28400*/  UMOV UR5, URZ ;  /* 0x0000003f00057c82 */ /* 0x000fe20008000000 */
[----:B------:R-:W-:Y:S01]  /*28410*/  IMAD.U32 R3, RZ, RZ, UR4 ;  /* 0x00000004ff037e24 */ /* 0x000fe2000f8e00ff */
[----:B------:R-:W-:Y:S01]  /*28420*/  MOV R2, UR5 ;  /* 0x0000000500027c02 */ /* 0x000fe20008000f00 */
[----:B------:R-:W-:Y:S01]  /*28430*/  IMAD.U32 R0, RZ, RZ, UR6 ;  /* 0x00000006ff007e24 */ /* 0x000fe2000f8e00ff */
[----:B------:R1:W-:Y:S04]  /*28440*/  STL [R1], R5 ;  /* 0x0000000501007387 */ /* 0x0003e80000100800 */
[----:B------:R1:W-:Y:S04]  /*28450*/  STL [R1+0x4], R3 ;  /* 0x0000040301007387 */ /* 0x0003e80000100800 */
[----:B------:R1:W-:Y:S04]  /*28460*/  STL [R1+0xc], R0 ;  /* 0x00000c0001007387 */ /* 0x0003e80000100800 */
[----:B------:R1:W-:Y:S02]  /*28470*/  STL [R1+0x8], R2 ;  /* 0x0000080201007387 */ /* 0x0003e40000100800 */
.L_x_1925:
[----:B01----:R-:W4:Y:S04]  /*28480*/  LDL R2, [R1+0xc] ;  /* 0x00000c0001027983 */ /* 0x003f280000100800 */
[----:B------:R-:W5:Y:S04]  /*28490*/  LDL R3, [R1+0x8] ;  /* 0x0000080001037983 */ /* 0x000f680000100800 */
[----:B------:R-:W2:Y:S04]  /*284a0*/  LDL R5, [R1+0x4] ;  /* 0x0000040001057983 */ /* 0x000ea80000100800 */
[----:B------:R-:W2:Y:S01]  /*284b0*/  LDL R4, [R1] ;  /* 0x0000000001047983 */ /* 0x000ea20000100800 */
[----:B---3--:R-:W0:Y:S01]  /*284c0*/  S2R R0, SR_TID.X ;  /* 0x0000000000007919 */ /* 0x008e220000002100 */
[----:B------:R-:W-:Y:S05]  /*284d0*/  WARPSYNC.ALL ;  /* 0x0000000000007948 */ /* 0x000fea0003800000 */
[----:B0-----:R-:W-:Y:S01]  /*284e0*/  LOP3.LUT R0, R0, 0x1f, RZ, 0xc0, !PT ;  /* 0x0000001f00007812 */ /* 0x001fe200078ec0ff */
[----:B------:R-:W-:Y:S03]  /*284f0*/  BAR.SYNC.DEFER_BLOCKING 0x4, 0x180 ;  /* 0x0106000000007b1d */ /* 0x000fe60000010000 */
[----:B------:R-:W-:-:S13]  /*28500*/  ISETP.NE.AND P0, PT, R0, RZ, PT ;  /* 0x000000ff0000720c */ /* 0x000fda0003f05270 */
[----:B------:R-:W0:Y:S01]  /*28510*/  @!P0 S2R R0, SR_CgaCtaId ;  /* 0x0000000000008919 */ /* 0x000e220000008800 */
[----:B----4-:R-:W-:Y:S01]  /*28520*/  IMAD.MOV.U32 R7, RZ, RZ, R2 ;  /* 0x000000ffff077224 */ /* 0x010fe200078e0002 */
[----:B------:R-:W-:Y:S01]  /*28530*/  @!P0 MOV R2, 0x400 ;  /* 0x0000040000028802 */ /* 0x000fe20000000f00 */
[----:B-----5:R-:W-:-:S03]  /*28540*/  IMAD.MOV.U32 R6, RZ, RZ, R3 ;  /* 0x000000ffff067224 */ /* 0x020fc600078e0003 */
[----:B0-----:R-:W-:-:S05]  /*28550*/  @!P0 LEA R18, R0, R2, 0x18 ;  /* 0x0000000200128211 */ /* 0x001fca00078ec0ff */
[----:B--2---:R0:W-:Y:S01]  /*28560*/  @!P0 STS.128 [R18+0x288d0], R4 ;  /* 0x0288d00412008388 */ /* 0x0041e20000000c00 */
[----:B------:R-:W-:Y:S06]  /*28570*/  BAR.ARV 0x5, 0x180 ;  /* 0x0146000000007b1d */ /* 0x000fec0000002000 */
.L_x_1914:
[----:B------:R-:W2:Y:S01]  /*28580*/  LDL R0, [R1+0xc] ;  /* 0x00000c0001007983 */ /* 0x000ea20000100800 */
[----:B------:R-:W-:Y:S02]  /*28590*/  ULDC UR4, c[0x0][0xc3c] ;  /* 0x00030f0000047ab9 */ /* 0x000fe40000000800 */
[----:B--2---:R-:W-:-:S13]  /*285a0*/  ISETP.GE.AND P0, PT, R0, UR4, PT ;  /* 0x0000000400007c0c */ /* 0x004fda000bf06270 */
[----:B------:R-:W-:Y:S05]  /*285b0*/  @!P0 BRA `(.L_x_1926) ;  /* 0xffffff8800fc8947 */ /* 0x000fea000383ffff */
[----:B------:R-:W-:Y:S05]  /*285c0*/  BSYNC B8 ;  /* 0x0000000000087941 */ /* 0x000fea0003800000 */
.L_x_1771:
        /* <DEDUP_REMOVED lines=12> */
.L_x_2095:
[----:B------:R-:W-:Y:S05]  /*28690*/  BSYNC B0 ;  /* 0x0000000000007941 */ /* 0x000fea0003800000 */
.L_x_1927:
[----:B------:R-:W-:-:S03]  /*286a0*/  UMOV UR4, 0xffffffff ;  /* 0xffffffff00047882 */ /* 0x000fc60000000000 */
[----:B------:R-:W-:Y:S05]  /*286b0*/  BRA.DIV UR4, `(.L_x_1929) ;  /* 0x0000004204787947 */ /* 0x000fea000b800000 */
[----:B------:R-:W1:Y:S02]  /*286c0*/  S2R R2, SR_TID.X ;  /* 0x0000000000027919 */ /* 0x000e640000002100 */
[----:B-1----:R-:W-:-:S04]  /*286d0*/  SHF.R.U32.HI R2, RZ, 0x5, R2 ;  /* 0x00000005ff027819 */ /* 0x002fc80000011602 */
[----:B------:R-:W-:-:S05]  /*286e0*/  LOP3.LUT R2, R2, 0x3, RZ, 0xc0, !PT ;  /* 0x0000000302027812 */ /* 0x000fca00078ec0ff */
[----:B------:R1:W2:Y:S02]  /*286f0*/  SHFL.IDX PT, R14, R2, RZ, 0x1f ;  /* 0x00001fff020e7589 */ /* 0x0002a400000e0000 */
.L_x_2098:
[----:B--2---:R-:W-:-:S13]  /*28700*/  ISETP.NE.AND P0, PT, R14, RZ, PT ;  /* 0x000000ff0e00720c */ /* 0x004fda0003f05270 */
[----:B------:R-:W-:Y:S05]  /*28710*/  @P0 BRA `(.L_x_1486) ;  /* 0x00000000008c0947 */ /* 0x000fea0003800000 */
[----:B------:R-:W-:-:S03]  /*28720*/  UMOV UR4, 0xffffffff ;  /* 0xffffffff00047882 */ /* 0x000fc60000000000 */
[----:B------:R-:W-:Y:S05]  /*28730*/  BRA.DIV UR4, `(.L_x_1930) ;  /* 0x00000042048c7947 */ /* 0x000fea000b800000 */
[----:B------:R-:W-:-:S13]  /*28740*/  ELECT P6, URZ, PT ;  /* 0x00000000003f782f */ /* 0x000fda00038c0000 */
.L_x_2101:
[----:B------:R-:W-:Y:S05]  /*28750*/  @!P6 BRA `(.L_x_1486) ;  /* 0x00000000007ce947 */ /* 0x000fea0003800000 */
[----:B-1----:R-:W2:Y:S02]  /*28760*/  LDL.LU R2, [R1+0x64] ;  /* 0x0000640001027983 */ /* 0x002ea40000300800 */
[----:B--2---:R-:W-:-:S04]  /*28770*/  LOP3.LUT R2, R2, 0x2, RZ, 0xfc, !PT ;  /* 0x0000000202027812 */ /* 0x004fc800078efcff */
[----:B------:R-:W-:-:S13]  /*28780*/  ISETP.NE.AND P2, PT, R2, 0x3, PT ;  /* 0x000000030200780c */ /* 0x000fda0003f45270 */
[----:B------:R-:W-:Y:S05]  /*28790*/  @!P2 BRA `(.L_x_1931) ;  /* 0x000000000004a947 */ /* 0x000fea0003800000 */
[----:B------:R-:W-:Y:S01]  /*287a0*/  BPT.TRAP 0x1 ;  /* 0x000000040000795c */ /* 0x000fe20000300000 */
.L_x_1931:
        /* <DEDUP_REMOVED lines=8> */
[----:B------:R-:W-:Y:S02]  /*28830*/  LOP3.LUT R4, R7, R4, RZ, 0x3c, !PT ;  /* 0x0000000407047212 */ /* 0x000fe400078e3cff */
[----:B------:R-:W0:Y:S01]  /*28840*/  SYNCS.PHASECHK.TRANS64.TRYWAIT P0, [R6+URZ], R5 ;  /* 0x00000005060075a7 */ /* 0x000e22000800017f */
[----:B------:R-:W-:Y:S02]  /*28850*/  LEA R7, R3, R2, 0x3 ;  /* 0x0000000203077211 */ /* 0x000fe400078e18ff */
[----:B------:R-:W-:Y:S01]  /*28860*/  SHF.L.U32 R2, R4, 0x1f, RZ ;  /* 0x0000001f04027819 */ /* 0x000fe200000006ff */
[----:B0-----:R-:W-:Y:S06]  /*28870*/  @!P0 BRA `(.L_x_1932) ;  /* 0x00000040005c8947 */ /* 0x001fec0003800000 */
.L_x_2102:
[----:B------:R-:W1:Y:S02]  /*28880*/  SYNCS.PHASECHK.TRANS64.TRYWAIT P0, [R7+URZ], R2 ;  /* 0x00000002070075a7 */ /* 0x000e64000800017f */
[----:B-1----:R-:W-:Y:S05]  /*28890*/  @!P0 BRA `(.L_x_1933) ;  /* 0x0000004000688947 */ /* 0x002fea0003800000 */
.L_x_2103:
[----:B------:R-:W-:Y:S05]  /*288a0*/  @!P2 BRA `(.L_x_1934) ;  /* 0x000000000004a947 */ /* 0x000fea0003800000 */
[----:B------:R-:W-:Y:S01]  /*288b0*/  BPT.TRAP 0x1 ;  /* 0x000000040000795c */ /* 0x000fe20000300000 */
.L_x_1934:
[----:B------:R-:W-:-:S04]  /*288c0*/  VIADD R0, R0, 0x28860 ;  /* 0x0002886000007836 */ /* 0x000fc80000000000 */
[----:B------:R-:W-:-:S04]  /*288d0*/  IMAD R4, R19, 0x8, R0 ;  /* 0x0000000813047824 */ /* 0x000fc800078e0200 */
[----:B------:R-:W2:Y:S02]  /*288e0*/  SYNCS.PHASECHK.TRANS64.TRYWAIT P0, [R4+URZ], R5 ;  /* 0x00000005040075a7 */ /* 0x000ea4000800017f */
[----:B--2---:R-:W-:Y:S05]  /*288f0*/  @!P0 BRA `(.L_x_1935) ;  /* 0x0000004000648947 */ /* 0x004fea0003800000 */
.L_x_2104:
[----:B------:R-:W-:-:S07]  /*28900*/  IMAD R3, R3, 0x8, R0 ;  /* 0x0000000803037824 */ /* 0x000fce00078e0200 */
.L_x_1936:
[----:B----4-:R4:W0:Y:S02]  /*28910*/  SYNCS.PHASECHK.TRANS64.TRYWAIT P0, [R3+URZ], R2 ;  /* 0x00000002030075a7 */ /* 0x010824000800017f */
[----:B0-----:R-:W-:Y:S05]  /*28920*/  @!P0 NANOSLEEP.SYNCS 0x989680 ;  /* 0x009896800000895d */ /* 0x001fea0003900000 */
[----:B------:R-:W0:Y:S02]  /*28930*/  @!P0 SYNCS.PHASECHK.TRANS64 P0, [R3+URZ], R2 ;  /* 0x00000002030085a7 */ /* 0x000e24000800007f */
[----:B0-----:R-:W-:Y:S05]  /*28940*/  @!P0 BRA `(.L_x_1936) ;  /* 0xfffffffc00f08947 */ /* 0x001fea000383ffff */
.L_x_1486:
[----:B------:R-:W-:Y:S05]  /*28950*/  BSYNC B9 ;  /* 0x0000000000097941 */ /* 0x000fea0003800000 */
.L_x_1483:
[----:B------:R-:W-:Y:S05]  /*28960*/  EXIT ;  /* 0x000000000000794d */ /* 0x000fea0003800000 */
.L_x_1518:
[----:B0-----:R0:W1:Y:S02]  /*28970*/  SYNCS.PHASECHK.TRANS64.TRYWAIT P6, [R106+URZ+0x28890], R117 ;  /* 0x028890756a0075a7 */ /* 0x00106400080c017f */
[----:B-1----:R-:W-:Y:S05]  /*28980*/  @!P6 NANOSLEEP.SYNCS 0x989680 ;  /* 0x009896800000e95d */ /* 0x002fea0003900000 */
[----:B------:R-:W1:Y:S02]  /*28990*/  @!P6 SYNCS.PHASECHK.TRANS64 P6, [R106+URZ+0x28890], R117 ;  /* 0x028890756a00e5a7 */ /* 0x000e6400080c007f */
[----:B-1----:R-:W-:Y:S05]  /*289a0*/  @!P6 BRA `(.L_x_1518) ;  /* 0xfffffffc00f0e947 */ /* 0x002fea000383ffff */
[----:B------:R-:W-:Y:S05]  /*289b0*/  BRA `(.L_x_1937) ;  /* 0xfffffdac00e47947 */ /* 0x000fea000383ffff */
.L_x_1554:
[----:B0-----:R0:W1:Y:S02]  /*289c0*/  SYNCS.PHASECHK.TRANS64.TRYWAIT P4, [R106+URZ+0x28890], R117 ;  /* 0x028890756a0075a7 */ /* 0x001064000808017f */
[----:B-1----:R-:W-:Y:S05]  /*289d0*/  @!P4 NANOSLEEP.SYNCS 0x989680 ;  /* 0x009896800000c95d */ /* 0x002fea0003900000 */
[----:B------:R-:W1:Y:S02]  /*289e0*/  @!P4 SYNCS.PHASECHK.TRANS64 P4, [R106+URZ+0x28890], R117 ;  /* 0x028890756a00c5a7 */ /* 0x000e64000808007f */
[----:B-1----:R-:W-:Y:S05]  /*289f0*/  @!P4 BRA `(.L_x_1554) ;  /* 0xfffffffc00f0c947 */ /* 0x002fea000383ffff */
[----:B------:R-:W-:Y:S05]  /*28a00*/  BRA `(.L_x_1938) ;  /* 0xfffffdd400547947 */ /* 0x000fea000383ffff */
.L_x_1571:
[----:B0-----:R0:W1:Y:S02]  /*28a10*/  SYNCS.PHASECHK.TRANS64.TRYWAIT P3, [R106+URZ+0x28890], R117 ;  /* 0x028890756a0075a7 */ /* 0x001064000806017f */
[----:B-1----:R-:W-:Y:S05]  /*28a20*/  @!P3 NANOSLEEP.SYNCS 0x989680 ;  /* 0x009896800000b95d */ /* 0x002fea0003900000 */
[----:B------:R-:W1:Y:S02]  /*28a30*/  @!P3 SYNCS.PHASECHK.TRANS64 P3, [R106+URZ+0x28890], R117 ;  /* 0x028890756a00b5a7 */ /* 0x000e64000806007f */
[----:B-1----:R-:W-:Y:S05]  /*28a40*/  @!P3 BRA `(.L_x_1571) ;  /* 0xfffffffc00f0b947 */ /* 0x002fea000383ffff */
[----:B------:R-:W-:Y:S05]  /*28a50*/  BRA `(.L_x_1939) ;  /* 0xfffffdf4009c7947 */ /* 0x000fea000383ffff */
.L_x_1581:
[----:B--2---:R2:W3:Y:S02]  /*28a60*/  SYNCS.PHASECHK.TRANS64.TRYWAIT P0, [R106+URZ+0x288b0], R117 ;  /* 0x0288b0756a0075a7 */ /* 0x0044e4000800017f */
[----:B---3--:R-:W-:Y:S05]  /*28a70*/  @!P0 NANOSLEEP.SYNCS 0x989680 ;  /* 0x009896800000895d */ /* 0x008fea0003900000 */
[----:B------:R-:W3:Y:S02]  /*28a80*/  @!P0 SYNCS.PHASECHK.TRANS64 P0, [R106+URZ+0x288b0], R117 ;  /* 0x0288b0756a0085a7 */ /* 0x000ee4000800007f */
[----:B---3--:R-:W-:Y:S05]  /*28a90*/  @!P0 BRA `(.L_x_1581) ;  /* 0xfffffffc00f08947 */ /* 0x008fea000383ffff */
[----:B------:R-:W-:Y:S05]  /*28aa0*/  BRA `(.L_x_1940) ;  /* 0xfffffdfc00387947 */ /* 0x000fea000383ffff */
.L_x_1603:
[----:B------:R-:W0:Y:S01]  /*28ab0*/  S2R R5, SR_TID.X ;  /* 0x0000000000057919 */ /* 0x000e220000002100 */
[----:B------:R-:W-:Y:S01]  /*28ac0*/  BSSY B0, `(.L_x_1941) ;  /* 0x000000c000007945 */ /* 0x000fe20003800000 */
[----:B------:R-:W-:Y:S02]  /*28ad0*/  IMAD.MOV.U32 R12, RZ, RZ, RZ ;  /* 0x000000ffff0c7224 */ /* 0x000fe400078e00ff */
[----:B------:R-:W-:Y:S02]  /*28ae0*/  IMAD.MOV.U32 R11, RZ, RZ, 0x1f ;  /* 0x0000001fff0b7424 */ /* 0x000fe400078e00ff */
[----:B------:R-:W-:Y:S02]  /*28af0*/  IMAD.MOV.U32 R15, RZ, RZ, -0x1 ;  /* 0xffffffffff0f7424 */ /* 0x000fe400078e00ff */
[----:B0-----:R-:W-:-:S05]  /*28b00*/  VIADD R5, R5, 0xffffff80 ;  /* 0xffffff8005057836 */ /* 0x001fca0000000000 */
[----:B------:R-:W-:-:S04]  /*28b10*/  SHF.R.S32.HI R4, RZ, 0x1f, R5 ;  /* 0x0000001fff047819 */ /* 0x000fc80000011405 */
[----:B------:R-:W-:-:S04]  /*28b20*/  LEA.HI R4, R4, R5, RZ, 0x7 ;  /* 0x0000000504047211 */ /* 0x000fc800078f38ff */
[----:B------:R-:W-:-:S05]  /*28b30*/  SHF.R.S32.HI R4, RZ, 0x7, R4 ;  /* 0x00000007ff047819 */ /* 0x000fca0000011404 */
[----:B------:R-:W-:-:S07]  /*28b40*/  IMAD.MOV.U32 R13, RZ, RZ, R4 ;  /* 0x000000ffff0d7224 */ /* 0x000fce00078e0004 */
[----:B-----5:R-:W-:Y:S05]  /*28b50*/  WARPSYNC.COLLECTIVE R15, `(.L_x_1942) ;  /* 0x000000000f087348 */ /* 0x020fea0003c00000 */
[----:B------:R0:W1:Y:S02]  /*28b60*/  SHFL.IDX P6, R14, R13, R12, R11 ;  /* 0x0000000c0d0e7389 */ /* 0x00006400000c000b */
[----:B01---5:R-:W-:Y:S01]  /*28b70*/  ENDCOLLECTIVE ;  /* 0x000000000000791b */ /* 0x023fe20003800000 */
.L_x_1942:
[----:B------:R-:W-:Y:S05]  /*28b80*/  BSYNC B0 ;  /* 0x0000000000007941 */ /* 0x000fea0003800000 */
.L_x_1941:
[----:B------:R-:W-:Y:S01]  /*28b90*/  MOV R194, R14 ;  /* 0x0000000e00c27202 */ /* 0x000fe20000000f00 */
[----:B------:R-:W-:Y:S06]  /*28ba0*/  BRA `(.L_x_1943) ;  /* 0xfffffe0800f87947 */ /* 0x000fec000383ffff */
.L_x_1613:
[----:B------:R-:W-:Y:S01]  /*28bb0*/  BSSY B1, `(.L_x_1944) ;  /* 0x0000008000017945 */ /* 0x000fe20003800000 */
[----:B------:R-:W-:Y:S02]  /*28bc0*/  IMAD.MOV.U32 R13, RZ, RZ, R7 ;  /* 0x000000ffff0d7224 */ /* 0x000fe400078e0007 */
[----:B------:R-:W-:Y:S02]  /*28bd0*/  IMAD.MOV.U32 R12, RZ, RZ, RZ ;  /* 0x000000ffff0c7224 */ /* 0x000fe400078e00ff */
[----:B------:R-:W-:Y:S02]  /*28be0*/  IMAD.MOV.U32 R11, RZ, RZ, 0x181f ;  /* 0x0000181fff0b7424 */ /* 0x000fe400078e00ff */
[----:B------:R-:W-:-:S07]  /*28bf0*/  IMAD.MOV.U32 R15, RZ, RZ, -0x1 ;  /* 0xffffffffff0f7424 */ /* 0x000fce00078e00ff */
[----:B------:R-:W-:Y:S05]  /*28c00*/  WARPSYNC.COLLECTIVE R15, `(.L_x_1945) ;  /* 0x000000000f087348 */ /* 0x000fea0003c00000 */
[----:B------:R0:W1:Y:S02]  /*28c10*/  SHFL.IDX P6, R14, R13, R12, R11 ;  /* 0x0000000c0d0e7389 */ /* 0x00006400000c000b */
[----:B01----:R-:W-:Y:S01]  /*28c20*/  ENDCOLLECTIVE ;  /* 0x000000000000791b */ /* 0x003fe20003800000 */
.L_x_1945:
[----:B------:R-:W-:Y:S05]  /*28c30*/  BSYNC B1 ;  /* 0x0000000000017941 */ /* 0x000fea0003800000 */
.L_x_1944:
[----:B------:R-:W-:Y:S01]  /*28c40*/  IMAD.MOV.U32 R13, RZ, RZ, R6 ;  /* 0x000000ffff0d7224 */ /* 0x000fe200078e0006 */
[----:B------:R-:W-:Y:S01]  /*28c50*/  MOV R15, 0xffffffff ;  /* 0xffffffff000f7802 */ /* 0x000fe20000000f00 */
[----:B------:R-:W-:Y:S02]  /*28c60*/  IMAD.MOV.U32 R12, RZ, RZ, RZ ;  /* 0x000000ffff0c7224 */ /* 0x000fe400078e00ff */
[----:B------:R-:W-:Y:S02]  /*28c70*/  IMAD.MOV.U32 R11, RZ, RZ, 0x181f ;  /* 0x0000181fff0b7424 */ /* 0x000fe400078e00ff */
[----:B------:R-:W-:-:S07]  /*28c80*/  IMAD.MOV.U32 R3, RZ, RZ, R14 ;  /* 0x000000ffff037224 */ /* 0x000fce00078e000e */
[----:B------:R-:W-:Y:S05]  /*28c90*/  WARPSYNC.COLLECTIVE R15, `(.L_x_1946) ;  /* 0x000000000f087348 */ /* 0x000fea0003c00000 */
[----:B------:R0:W1:Y:S02]  /*28ca0*/  SHFL.IDX P6, R14, R13, R12, R11 ;  /* 0x0000000c0d0e7389 */ /* 0x00006400000c000b */
[----:B01----:R-:W-:Y:S01]  /*28cb0*/  ENDCOLLECTIVE ;  /* 0x000000000000791b */ /* 0x003fe20003800000 */
.L_x_1946:
[----:B------:R-:W-:Y:S02]  /*28cc0*/  IMAD.MOV.U32 R13, RZ, RZ, R10 ;  /* 0x000000ffff0d7224 */ /* 0x000fe400078e000a */
[----:B------:R-:W-:-:S07]  /*28cd0*/  IMAD.MOV.U32 R4, RZ, RZ, R14 ;  /* 0x000000ffff047224 */ /* 0x000fce00078e000e */
[----:B------:R-:W-:Y:S05]  /*28ce0*/  WARPSYNC.COLLECTIVE R15, `(.L_x_1947) ;  /* 0x000000000f087348 */ /* 0x000fea0003c00000 */
[----:B------:R0:W1:Y:S02]  /*28cf0*/  SHFL.IDX P6, R14, R13, R12, R11 ;  /* 0x0000000c0d0e7389 */ /* 0x00006400000c000b */
[----:B01----:R-:W-:Y:S01]  /*28d00*/  ENDCOLLECTIVE ;  /* 0x000000000000791b */ /* 0x003fe20003800000 */
.L_x_1947:
[----:B------:R-:W-:Y:S02]  /*28d10*/  IMAD.MOV.U32 R13, RZ, RZ, R0 ;  /* 0x000000ffff0d7224 */ /* 0x000fe400078e0000 */
[----:B------:R-:W-:-:S07]  /*28d20*/  IMAD.MOV.U32 R5, RZ, RZ, R14 ;  /* 0x000000ffff057224 */ /* 0x000fce00078e000e */
[----:B------:R-:W-:Y:S05]  /*28d30*/  WARPSYNC.COLLECTIVE R15, `(.L_x_1948) ;  /* 0x000000000f087348 */ /* 0x000fea0003c00000 */
[----:B------:R0:W1:Y:S02]  /*28d40*/  SHFL.IDX P6, R14, R13, R12, R11 ;  /* 0x0000000c0d0e7389 */ /* 0x00006400000c000b */
[----:B01----:R-:W-:Y:S01]  /*28d50*/  ENDCOLLECTIVE ;  /* 0x000000000000791b */ /* 0x003fe20003800000 */
.L_x_1948:
[----:B------:R-:W-:Y:S05]  /*28d60*/  BRA `(.L_x_1949) ;  /* 0xfffffe1000487947 */ /* 0x000fea000383ffff */
.L_x_1616:
[----:B------:R-:W-:Y:S01]  /*28d70*/  BSSY B1, `(.L_x_1950) ;  /* 0x0000008000017945 */ /* 0x000fe20003800000 */
[----:B------:R-:W-:Y:S02]  /*28d80*/  IMAD.MOV.U32 R13, RZ, RZ, R7 ;  /* 0x000000ffff0d7224 */ /* 0x000fe400078e0007 */
[----:B------:R-:W-:Y:S02]  /*28d90*/  IMAD.MOV.U32 R12, RZ, RZ, 0x1 ;  /* 0x00000001ff0c7424 */ /* 0x000fe400078e00ff */
[----:B------:R-:W-:Y:S02]  /*28da0*/  IMAD.MOV.U32 R11, RZ, RZ, 0x181f ;  /* 0x0000181fff0b7424 */ /* 0x000fe400078e00ff */
[----:B------:R-:W-:-:S07]  /*28db0*/  IMAD.MOV.U32 R15, RZ, RZ, -0x1 ;  /* 0xffffffffff0f7424 */ /* 0x000fce00078e00ff */
[----:B0---4-:R-:W-:Y:S05]  /*28dc0*/  WARPSYNC.COLLECTIVE R15, `(.L_x_1951) ;  /* 0x000000000f087348 */ /* 0x011fea0003c00000 */
[----:B----4-:R1:W2:Y:S02]  /*28dd0*/  SHFL.IDX P6, R14, R13, R12, R11 ;  /* 0x0000000c0d0e7389 */ /* 0x0102a400000c000b */
[----:B012---:R-:W-:Y:S01]  /*28de0*/  ENDCOLLECTIVE ;  /* 0x000000000000791b */ /* 0x007fe20003800000 */
.L_x_1951:
[----:B------:R-:W-:Y:S05]  /*28df0*/  BSYNC B1 ;  /* 0x0000000000017941 */ /* 0x000fea0003800000 */
.L_x_1950:
[----:B------:R-:W-:Y:S01]  /*28e00*/  IMAD.MOV.U32 R13, RZ, RZ, R6 ;  /* 0x000000ffff0d7224 */ /* 0x000fe200078e0006 */
[----:B------:R-:W-:Y:S01]  /*28e10*/  MOV R3, R14 ;  /* 0x0000000e00037202 */ /* 0x000fe20000000f00 */
[----:B------:R-:W-:Y:S02]  /*28e20*/  IMAD.MOV.U32 R12, RZ, RZ, 0x1 ;  /* 0x00000001ff0c7424 */ /* 0x000fe400078e00ff */
[----:B------:R-:W-:Y:S02]  /*28e30*/  IMAD.MOV.U32 R11, RZ, RZ, 0x181f ;  /* 0x0000181fff0b7424 */ /* 0x000fe400078e00ff */
[----:B------:R-:W-:-:S07]  /*28e40*/  IMAD.MOV.U32 R15, RZ, RZ, -0x1 ;  /* 0xffffffffff0f7424 */ /* 0x000fce00078e00ff */
[----:B------:R-:W-:Y:S05]  /*28e50*/  WARPSYNC.COLLECTIVE R15, `(.L_x_1952) ;  /* 0x000000000f087348 */ /* 0x000fea0003c00000 */
[----:B------:R0:W1:Y:S02]  /*28e60*/  SHFL.IDX P6, R14, R13, R12, R11 ;  /* 0x0000000c0d0e7389 */ /* 0x00006400000c000b */
[----:B01----:R-:W-:Y:S01]  /*28e70*/  ENDCOLLECTIVE ;  /* 0x000000000000791b */ /* 0x003fe20003800000 */
.L_x_1952:
[----:B------:R-:W-:Y:S02]  /*28e80*/  IMAD.MOV.U32 R13, RZ, RZ, R10 ;  /* 0x000000ffff0d7224 */ /* 0x000fe400078e000a */
[----:B------:R-:W-:-:S07]  /*28e90*/  IMAD.MOV.U32 R4, RZ, RZ, R14 ;  /* 0x000000ffff047224 */ /* 0x000fce00078e000e */
[----:B------:R-:W-:Y:S05]  /*28ea0*/  WARPSYNC.COLLECTIVE R15, `(.L_x_1953) ;  /* 0x000000000f087348 */ /* 0x000fea0003c00000 */
[----:B------:R0:W1:Y:S02]  /*28eb0*/  SHFL.IDX P6, R14, R13, R12, R11 ;  /* 0x0000000c0d0e7389 */ /* 0x00006400000c000b */
[----:B01----:R-:W-:Y:S01]  /*28ec0*/  ENDCOLLECTIVE ;  /* 0x000000000000791b */ /* 0x003fe20003800000 */
.L_x_1953:
[----:B------:R-:W-:Y:S02]  /*28ed0*/  IMAD.MOV.U32 R13, RZ, RZ, R0 ;  /* 0x000000ffff0d7224 */ /* 0x000fe400078e0000 */
[----:B------:R-:W-:-:S07]  /*28ee0*/  IMAD.MOV.U32 R5, RZ, RZ, R14 ;  /* 0x000000ffff057224 */ /* 0x000fce00078e000e */
[----:B------:R-:W-:Y:S05]  /*28ef0*/  WARPSYNC.COLLECTIVE R15, `(.L_x_1954) ;  /* 0x000000000f087348 */ /* 0x000fea0003c00000 */
[----:B------:R0:W1:Y:S02]  /*28f00*/  SHFL.IDX P6, R14, R13, R12, R11 ;  /* 0x0000000c0d0e7389 */ /* 0x00006400000c000b */
[----:B01----:R-:W-:Y:S01]  /*28f10*/  ENDCOLLECTIVE ;  /* 0x000000000000791b */ /* 0x003fe20003800000 */
.L_x_1954:
[----:B------:R-:W-:Y:S05]  /*28f20*/  BRA `(.L_x_1955) ;  /* 0xfffffe1000b47947 */ /* 0x000fea000383ffff */
.L_x_1619:
[----:B------:R-:W-:Y:S01]  /*28f30*/  BSSY B1, `(.L_x_1956) ;  /* 0x0000008000017945 */ /* 0x000fe20003800000 */
[----:B------:R-:W-:Y:S01]  /*28f40*/  MOV R13, R7 ;  /* 0x00000007000d7202 */ /* 0x000fe20000000f00 */
[----:B------:R-:W-:Y:S02]  /*28f50*/  IMAD.MOV.U32 R12, RZ, RZ, 0x2 ;  /* 0x00000002ff0c7424 */ /* 0x000fe400078e00ff */
[----:B------:R-:W-:Y:S02]  /*28f60*/  IMAD.MOV.U32 R11, RZ, RZ, 0x181f ;  /* 0x0000181fff0b7424 */ /* 0x000fe400078e00ff */
[----:B------:R-:W-:-:S07]  /*28f70*/  IMAD.MOV.U32 R15, RZ, RZ, -0x1 ;  /* 0xffffffffff0f7424 */ /* 0x000fce00078e00ff */
[----:B-1--4-:R-:W-:Y:S05]  /*28f80*/  WARPSYNC.COLLECTIVE R15, `(.L_x_1957) ;  /* 0x000000000f087348 */ /* 0x012fea0003c00000 */
[----:B----4-:R0:W2:Y:S02]  /*28f90*/  SHFL.IDX P6, R14, R13, R12, R11 ;  /* 0x0000000c0d0e7389 */ /* 0x0100a400000c000b */
[----:B012---:R-:W-:Y:S01]  /*28fa0*/  ENDCOLLECTIVE ;  /* 0x000000000000791b */ /* 0x007fe20003800000 */
.L_x_1957:
[----:B------:R-:W-:Y:S05]  /*28fb0*/  BSYNC B1 ;  /* 0x0000000000017941 */ /* 0x000fea0003800000 */
.L_x_1956:
[----:B------:R-:W-:Y:S02]  /*28fc0*/  IMAD.MOV.U32 R13, RZ, RZ, R6 ;  /* 0x000000ffff0d7224 */ /* 0x000fe400078e0006 */
[----:B------:R-:W-:Y:S02]  /*28fd0*/  IMAD.MOV.U32 R12, RZ, RZ, 0x2 ;  /* 0x00000002ff0c7424 */ /* 0x000fe400078e00ff */
[----:B------:R-:W-:Y:S02]  /*28fe0*/  IMAD.MOV.U32 R11, RZ, RZ, 0x181f ;  /* 0x0000181fff0b7424 */ /* 0x000fe400078e00ff */
[----:B------:R-:W-:Y:S02]  /*28ff0*/  IMAD.MOV.U32 R15, RZ, RZ, -0x1 ;  /* 0xffffffffff0f7424 */ /* 0x000fe400078e00ff */
[----:B------:R-:W-:-:S07]  /*29000*/  IMAD.MOV.U32 R3, RZ, RZ, R14 ;  /* 0x000000ffff037224 */ /* 0x000fce00078e000e */
[----:B------:R-:W-:Y:S05]  /*29010*/  WARPSYNC.COLLECTIVE R15, `(.L_x_1958) ;  /* 0x000000000f087348 */ /* 0x000fea0003c00000 */
[----:B------:R0:W1:Y:S02]  /*29020*/  SHFL.IDX P6, R14, R13, R12, R11 ;  /* 0x0000000c0d0e7389 */ /* 0x00006400000c000b */
[----:B01----:R-:W-:Y:S01]  /*29030*/  ENDCOLLECTIVE ;  /* 0x000000000000791b */ /* 0x003fe20003800000 */
.L_x_1958:
[----:B------:R-:W-:Y:S01]  /*29040*/  IMAD.MOV.U32 R13, RZ, RZ, R10 ;  /* 0x000000ffff0d7224 */ /* 0x000fe200078e000a */
[----:B------:R-:W-:-:S07]  /*29050*/  MOV R4, R14 ;  /* 0x0000000e00047202 */ /* 0x000fce0000000f00 */
[----:B------:R-:W-:Y:S05]  /*29060*/  WARPSYNC.COLLECTIVE R15, `(.L_x_1959) ;  /* 0x000000000f087348 */ /* 0x000fea0003c00000 */
[----:B------:R0:W1:Y:S02]  /*29070*/  SHFL.IDX P6, R14, R13, R12, R11 ;  /* 0x0000000c0d0e7389 */ /* 0x00006400000c000b */
[----:B01----:R-:W-:Y:S01]  /*29080*/  ENDCOLLECTIVE ;  /* 0x000000000000791b */ /* 0x003fe20003800000 */
.L_x_1959:
[----:B------:R-:W-:Y:S02]  /*29090*/  IMAD.MOV.U32 R13, RZ, RZ, R0 ;  /* 0x000000ffff0d7224 */ /* 0x000fe400078e0000 */
[----:B------:R-:W-:-:S07]  /*290a0*/  IMAD.MOV.U32 R5, RZ, RZ, R14 ;  /* 0x000000ffff057224 */ /* 0x000fce00078e000e */
[----:B------:R-:W-:Y:S05]  /*290b0*/  WARPSYNC.COLLECTIVE R15, `(.L_x_1960) ;  /* 0x000000000f087348 */ /* 0x000fea0003c00000 */
[----:B------:R0:W1:Y:S02]  /*290c0*/  SHFL.IDX P6, R14, R13, R12, R11 ;  /* 0x0000000c0d0e7389 */ /* 0x00006400000c000b */
[----:B01----:R-:W-:Y:S01]  /*290d0*/  ENDCOLLECTIVE ;  /* 0x000000000000791b */ /* 0x003fe20003800000 */
.L_x_1960:
[----:B------:R-:W-:Y:S05]  /*290e0*/  BRA `(.L_x_1961) ;  /* 0xfffffe1400087947 */ /* 0x000fea000383ffff */
.L_x_1622:
[----:B------:R-:W-:Y:S01]  /*290f0*/  BSSY B1, `(.L_x_1962) ;  /* 0x0000008000017945 */ /* 0x000fe20003800000 */
[----:B------:R-:W-:Y:S02]  /*29100*/  IMAD.MOV.U32 R13, RZ, RZ, R7 ;  /* 0x000000ffff0d7224 */ /* 0x000fe400078e0007 */
[----:B------:R-:W-:Y:S02]  /*29110*/  IMAD.MOV.U32 R12, RZ, RZ, 0x3 ;  /* 0x00000003ff0c7424 */ /* 0x000fe400078e00ff */
[----:B------:R-:W-:Y:S02]  /*29120*/  IMAD.MOV.U32 R11, RZ, RZ, 0x181f ;  /* 0x0000181fff0b7424 */ /* 0x000fe400078e00ff */
[----:B------:R-:W-:-:S07]  /*29130*/  IMAD.MOV.U32 R15, RZ, RZ, -0x1 ;  /* 0xffffffffff0f7424 */ /* 0x000fce00078e00ff */
[----:B-1--4-:R-:W-:Y:S05]  /*29140*/  WARPSYNC.COLLECTIVE R15, `(.L_x_1963) ;  /* 0x000000000f087348 */ /* 0x012fea0003c00000 */
[----:B------:R0:W2:Y:S02]  /*29150*/  SHFL.IDX P6, R14, R13, R12, R11 ;  /* 0x0000000c0d0e7389 */ /* 0x0000a400000c000b */
[----:B012-4-:R-:W-:Y:S01]  /*29160*/  ENDCOLLECTIVE ;  /* 0x000000000000791b */ /* 0x017fe20003800000 */
.L_x_1963:
[----:B------:R-:W-:Y:S05]  /*29170*/  BSYNC B1 ;  /* 0x0000000000017941 */ /* 0x000fea0003800000 */
.L_x_1962:
        /* <DEDUP_REMOVED lines=8> */
.L_x_1964:
[----:B------:R-:W-:Y:S02]  /*29200*/  IMAD.MOV.U32 R13, RZ, RZ, R10 ;  /* 0x000000ffff0d7224 */ /* 0x000fe400078e000a */
[----:B------:R-:W-:-:S07]  /*29210*/  IMAD.MOV.U32 R4, RZ, RZ, R14 ;  /* 0x000000ffff047224 */ /* 0x000fce00078e000e */
[----:B------:R-:W-:Y:S05]  /*29220*/  WARPSYNC.COLLECTIVE R15, `(.L_x_1965) ;  /* 0x000000000f087348 */ /* 0x000fea0003c00000 */
[----:B------:R0:W1:Y:S02]  /*29230*/  SHFL.IDX P6, R14, R13, R12, R11 ;  /* 0x0000000c0d0e7389 */ /* 0x00006400000c000b */
[----:B01----:R-:W-:Y:S01]  /*29240*/  ENDCOLLECTIVE ;  /* 0x000000000000791b */ /* 0x003fe20003800000 */
.L_x_1965:
[----:B------:R-:W-:Y:S02]  /*29250*/  IMAD.MOV.U32 R13, RZ, RZ, R0 ;  /* 0x000000ffff0d7224 */ /* 0x000fe400078e0000 */
[----:B------:R-:W-:-:S07]  /*29260*/  IMAD.MOV.U32 R5, RZ, RZ, R14 ;  /* 0x000000ffff057224 */ /* 0x000fce00078e000e */
[----:B------:R-:W-:Y:S05]  /*29270*/  WARPSYNC.COLLECTIVE R15, `(.L_x_1966) ;  /* 0x000000000f087348 */ /* 0x000fea0003c00000 */
[----:B------:R0:W1:Y:S02]  /*29280*/  SHFL.IDX P6, R14, R13, R12, R11 ;  /* 0x0000000c0d0e7389 */ /* 0x00006400000c000b */
[----:B01----:R-:W-:Y:S01]  /*29290*/  ENDCOLLECTIVE ;  /* 0x000000000000791b */ /* 0x003fe20003800000 */
.L_x_1966:
[----:B------:R-:W-:Y:S01]  /*292a0*/  IMAD.MOV.U32 R0, RZ, RZ, R14 ;  /* 0x000000ffff007224 */ /* 0x000fe200078e000e */
[----:B------:R-:W-:Y:S06]  /*292b0*/  BRA `(.L_x_1967) ;  /* 0xfffffe1400607947 */ /* 0x000fec000383ffff */
.L_x_1626:
[----:B0-----:R0:W1:Y:S02]  /*292c0*/  SYNCS.PHASECHK.TRANS64.TRYWAIT P0, [R2+URZ+0x28800], R55 ;  /* 0x02880037020075a7 */ /* 0x001064000800017f */
[----:B-1----:R-:W-:Y:S05]  /*292d0*/  @!P0 NANOSLEEP.SYNCS 0x989680 ;  /* 0x009896800000895d */ /* 0x002fea0003900000 */
[----:B------:R-:W1:Y:S02]  /*292e0*/  @!P0 SYNCS.PHASECHK.TRANS64 P0, [R2+URZ+0x28800], R55 ;  /* 0x02880037020085a7 */ /* 0x000e64000800007f */
[----:B-1----:R-:W-:Y:S05]  /*292f0*/  @!P0 BRA `(.L_x_1626) ;  /* 0xfffffffc00f08947 */ /* 0x002fea000383ffff */
[----:B------:R-:W-:Y:S05]  /*29300*/  BRA `(.L_x_1968) ;  /* 0xfffffe1800187947 */ /* 0x000fea000383ffff */
.L_x_1642:
[----:B------:R-:W0:Y:S01]  /*29310*/  LDC R53, c[0x0][0x3f4] ;  /* 0x0000fd00ff357b82 */ /* 0x000e220000000800 */
[----:B------:R-:W-:Y:S01]  /*29320*/  BSSY B1, `(.L_x_1969) ;  /* 0x0000008000017945 */ /* 0x000fe20003800000 */
[----:B------:R-:W-:Y:S01]  /*29330*/  MOV R13, R35 ;  /* 0x00000023000d7202 */ /* 0x000fe20000000f00 */
[----:B------:R-:W-:Y:S02]  /*29340*/  IMAD.MOV.U32 R12, RZ, RZ, RZ ;  /* 0x000000ffff0c7224 */ /* 0x000fe400078e00ff */
[----:B------:R-:W-:Y:S02]  /*29350*/  IMAD.MOV.U32 R11, RZ, RZ, 0x181f ;  /* 0x0000181fff0b7424 */ /* 0x000fe400078e00ff */
[----:B------:R-:W-:-:S07]  /*29360*/  IMAD.MOV.U32 R15, RZ, RZ, -0x1 ;  /* 0xffffffffff0f7424 */ /* 0x000fce00078e00ff */
[----:B0-----:R-:W-:Y:S05]  /*29370*/  WARPSYNC.COLLECTIVE R15, `(.L_x_1970) ;  /* 0x000000000f087348 */ /* 0x001fea0003c00000 */
[----:B------:R1:W2:Y:S02]  /*29380*/  SHFL.IDX P6, R14, R13, R12, R11 ;  /* 0x0000000c0d0e7389 */ /* 0x0002a400000c000b */
[----:B012---:R-:W-:Y:S01]  /*29390*/  ENDCOLLECTIVE ;  /* 0x000000000000791b */ /* 0x007fe20003800000 */
.L_x_1970:
[----:B------:R-:W-:Y:S05]  /*293a0*/  BSYNC B1 ;  /* 0x0000000000017941 */ /* 0x000fea0003800000 */
.L_x_1969:
[----:B------:R-:W-:Y:S01]  /*293b0*/  IMAD.MOV.U32 R13, RZ, RZ, R32 ;  /* 0x000000ffff0d7224 */ /* 0x000fe200078e0020 */
[----:B------:R-:W-:Y:S01]  /*293c0*/  ISETP.GE.AND P0, PT, R16, R53, PT ;  /* 0x000000351000720c */ /* 0x000fe20003f06270 */
[----:B------:R-:W-:Y:S02]  /*293d0*/  IMAD.MOV.U32 R12, RZ, RZ, RZ ;  /* 0x000000ffff0c7224 */ /* 0x000fe400078e00ff */
[----:B------:R-:W-:Y:S02]  /*293e0*/  IMAD.MOV.U32 R11, RZ, RZ, 0x181f ;  /* 0x0000181fff0b7424 */ /* 0x000fe400078e00ff */
[----:B------:R-:W-:Y:S02]  /*293f0*/  IMAD.MOV.U32 R15, RZ, RZ, -0x1 ;  /* 0xffffffffff0f7424 */ /* 0x000fe400078e00ff */
[----:B------:R-:W-:Y:S02]  /*29400*/  IMAD.MOV.U32 R3, RZ, RZ, R14 ;  /* 0x000000ffff037224 */ /* 0x000fe400078e000e */
[----:B------:R-:W-:-:S07]  /*29410*/  IMAD R0, R187, R0, RZ ;  /* 0x00000000bb007224 */ /* 0x000fce00078e02ff */
[----:B------:R-:W-:Y:S05]  /*29420*/  WARPSYNC.COLLECTIVE R15, `(.L_x_1971) ;  /* 0x000000000f087348 */ /* 0x000fea0003c00000 */
[----:B------:R0:W1:Y:S02]  /*29430*/  SHFL.IDX P6, R14, R13, R12, R11 ;  /* 0x0000000c0d0e7389 */ /* 0x00006400000c000b */
[----:B01----:R-:W-:Y:S01]  /*29440*/  ENDCOLLECTIVE ;  /* 0x000000000000791b */ /* 0x003fe20003800000 */
.L_x_1971:
[----:B------:R-:W-:Y:S01]  /*29450*/  ISETP.GE.OR P1, PT, R55, R0, P0 ;  /* 0x000000003700720c */ /* 0x000fe20000726670 */
[----:B------:R-:W-:-:S12]  /*29460*/  IMAD.MOV.U32 R13, RZ, RZ, R33 ;  /* 0x000000ffff0d7224 */ /* 0x000fd800078e0021 */
[C---:B------:R-:W-:Y:S01]  /*29470*/  @!P1 IMAD.SHL.U32 R7, R16.reuse, 0x2, RZ ;  /* 0x0000000210079824 */ /* 0x040fe200078e00ff */
[----:B------:R-:W-:Y:S02]  /*29480*/  @!P1 SHF.L.U64.HI R6, R16, 0x1, R17 ;  /* 0x0000000110069819 */ /* 0x000fe40000010211 */
[----:B------:R-:W-:-:S07]  /*29490*/  MOV R4, R14 ;  /* 0x0000000e00047202 */ /* 0x000fce0000000f00 */
[----:B------:R-:W-:Y:S05]  /*294a0*/  WARPSYNC.COLLECTIVE R15, `(.L_x_1972) ;  /* 0x000000000f087348 */ /* 0x000fea0003c00000 */
[----:B------:R0:W1:Y:S02]  /*294b0*/  SHFL.IDX P6, R14, R13, R12, R11 ;  /* 0x0000000c0d0e7389 */ /* 0x00006400000c000b */
[----:B01----:R-:W-:Y:S01]  /*294c0*/  ENDCOLLECTIVE ;  /* 0x000000000000791b */ /* 0x003fe20003800000 */
.L_x_1972:
[----:B------:R-:W-:-:S05]  /*294d0*/  @!P1 IADD3 R4, P2, R4, R7, RZ ;  /* 0x0000000704049210 */ /* 0x000fca0007f5e0ff */
[----:B------:R-:W-:Y:S02]  /*294e0*/  @!P1 IMAD.X R3, R3, 0x1, R6, P2 ;  /* 0x0000000103039824 */ /* 0x000fe400010e0606 */
[----:B------:R-:W-:Y:S02]  /*294f0*/  @!P1 IMAD.MOV.U32 R8, RZ, RZ, R4 ;  /* 0x000000ffff089224 */ /* 0x000fe400078e0004 */
[----:B------:R-:W-:Y:S02]  /*29500*/  @!P1 IMAD.MOV.U32 R9, RZ, RZ, R3 ;  /* 0x000000ffff099224 */ /* 0x000fe400078e0003 */
[----:B------:R-:W-:Y:S02]  /*29510*/  IMAD.MOV.U32 R13, RZ, RZ, R34 ;  /* 0x000000ffff0d7224 */ /* 0x000fe400078e0022 */
[----:B------:R-:W-:-:S07]  /*29520*/  IMAD.MOV.U32 R5, RZ, RZ, R14 ;  /* 0x000000ffff057224 */ /* 0x000fce00078e000e */
[----:B------:R-:W-:Y:S05]  /*29530*/  WARPSYNC.COLLECTIVE R15, `(.L_x_1973) ;  /* 0x000000000f087348 */ /* 0x000fea0003c00000 */
[----:B------:R0:W1:Y:S02]  /*29540*/  SHFL.IDX P6, R14, R13, R12, R11 ;  /* 0x0000000c0d0e7389 */ /* 0x00006400000c000b */
[----:B01----:R-:W-:Y:S01]  /*29550*/  ENDCOLLECTIVE ;  /* 0x000000000000791b */ /* 0x003fe20003800000 */
.L_x_1973:
[----:B------:R-:W2:Y:S01]  /*29560*/  @!P1 LD.E.128 R8, desc[UR40][R8.64] ;  /* 0x0000002808089980 */ /* 0x000ea2000c101d00 */
[----:B------:R-:W-:-:S04]  /*29570*/  @!P1 IADD3 R14, P2, R14, R7, RZ ;  /* 0x000000070e0e9210 */ /* 0x000fc80007f5e0ff */
[----:B------:R-:W-:Y:S01]  /*29580*/  @!P1 MOV R4, R14 ;  /* 0x0000000e00049202 */ /* 0x000fe20000000f00 */
[----:B------:R-:W-:-:S06]  /*29590*/  @!P1 IMAD.X R5, R5, 0x1, R6, P2 ;  /* 0x0000000105059824 */ /* 0x000fcc00010e0606 */
[----:B------:R-:W5:Y:S01]  /*295a0*/  @!P1 LD.E.128 R4, desc[UR40][R4.64] ;  /* 0x0000002804049980 */ /* 0x000f62000c101d00 */
[----:B------:R-:W-:Y:S02]  /*295b0*/  CS2R R46, SRZ ;  /* 0x00000000002e7805 */ /* 0x000fe4000001ff00 */
[----:B------:R-:W-:Y:S01]  /*295c0*/  CS2R R48, SRZ ;  /* 0x0000000000307805 */ /* 0x000fe2000001ff00 */
[----:B------:R-:W-:Y:S01]  /*295d0*/  IMAD.MOV.U32 R13, RZ, RZ, R35 ;  /* 0x000000ffff0d7224 */ /* 0x000fe200078e0023 */
[----:B------:R-:W-:Y:S02]  /*295e0*/  CS2R R44, SRZ ;  /* 0x00000000002c7805 */ /* 0x000fe4000001ff00 */
[----:B------:R-:W-:Y:S02]  /*295f0*/  CS2R R50, SRZ ;  /* 0x0000000000327805 */ /* 0x000fe4000001ff00 */
[----:B------:R-:W-:Y:S01]  /*29600*/  CS2R R24, SRZ ;  /* 0x0000000000187805 */ /* 0x000fe2000001ff00 */
[----:B--2---:R-:W-:-:S02]  /*29610*/  @!P1 IMAD.MOV.U32 R47, RZ, RZ, R9 ;  /* 0x000000ffff2f9224 */ /* 0x004fc400078e0009 */
[----:B------:R-:W-:Y:S01]  /*29620*/  @!P1 IMAD.MOV.U32 R49, RZ, RZ, R11 ;  /* 0x000000ffff319224 */ /* 0x000fe200078e000b */
[----:B------:R-:W-:Y:S01]  /*29630*/  MOV R11, 0x181f ;  /* 0x0000181f000b7802 */ /* 0x000fe20000000f00 */
[----:B------:R-:W-:Y:S02]  /*29640*/  IMAD.MOV.U32 R12, RZ, RZ, R47 ;  /* 0x000000ffff0c7224 */ /* 0x000fe400078e002f */
[----:B------:R-:W-:Y:S02]  /*29650*/  @!P1 IMAD.MOV.U32 R46, RZ, RZ, R8 ;  /* 0x000000ffff2e9224 */ /* 0x000fe400078e0008 */
[----:B------:R-:W-:Y:S01]  /*29660*/  @!P1 IMAD.MOV.U32 R48, RZ, RZ, R10 ;  /* 0x000000ffff309224 */ /* 0x000fe200078e000a */
[----:B------:R-:W-:Y:S01]  /*29670*/  PRMT R67, R12, 0x7610, R67 ;  /* 0x000076100c437816 */ /* 0x000fe20000000043 */
[----:B------:R-:W-:Y:S02]  /*29680*/  IMAD.MOV.U32 R12, RZ, RZ, 0x1 ;  /* 0x00000001ff0c7424 */ /* 0x000fe400078e00ff */
[----:B------:R-:W-:-:S02]  /*29690*/  IMAD.MOV.U32 R3, RZ, RZ, R46 ;  /* 0x000000ffff037224 */ /* 0x000fc400078e002e */
[----:B------:R-:W-:-:S07]  /*296a0*/  IMAD.MOV.U32 R10, RZ, RZ, R48 ;  /* 0x000000ffff0a7224 */ /* 0x000fce00078e0030 */
[----:B-----5:R-:W-:Y:S05]  /*296b0*/  WARPSYNC.COLLECTIVE R15, `(.L_x_1974) ;  /* 0x000000000f087348 */ /* 0x020fea0003c00000 */
[----:B------:R0:W1:Y:S02]  /*296c0*/  SHFL.IDX P6, R14, R13, R12, R11 ;  /* 0x0000000c0d0e7389 */ /* 0x00006400000c000b */
[----:B01---5:R-:W-:Y:S01]  /*296d0*/  ENDCOLLECTIVE ;  /* 0x000000000000791b */ /* 0x023fe20003800000 */
.L_x_1974:
[----:B------:R-:W-:Y:S01]  /*296e0*/  IMAD.MOV.U32 R20, RZ, RZ, R49 ;  /* 0x000000ffff147224 */ /* 0x000fe200078e0031 */
[----:B------:R-:W-:Y:S02]  /*296f0*/  PRMT R64, R64, 0x5410, R3 ;  /* 0x0000541040407816 */ /* 0x000fe40000000003 */
[----:B------:R-:W-:Y:S01]  /*29700*/  @!P1 MOV R44, R4 ;  /* 0x00000004002c9202 */ /* 0x000fe20000000f00 */
[----:B------:R-:W-:Y:S01]  /*29710*/  @!P1 IMAD.MOV.U32 R45, RZ, RZ, R5 ;  /* 0x000000ffff2d9224 */ /* 0x000fe200078e0005 */
[----:B------:R-:W-:Y:S01]  /*29720*/  PRMT R37, R10, 0x5410, R20 ;  /* 0x000054100a257816 */ /* 0x000fe20000000014 */
[----:B------:R-:W-:Y:S02]  /*29730*/  @!P1 IMAD.MOV.U32 R50, RZ, RZ, R6 ;  /* 0x000000ffff329224 */ /* 0x000fe400078e0006 */
[----:B------:R-:W-:Y:S02]  /*29740*/  @!P1 IMAD.MOV.U32 R51, RZ, RZ, R7 ;  /* 0x000000ffff339224 */ /* 0x000fe400078e0007 */
[----:B------:R-:W-:-:S02]  /*29750*/  IMAD.MOV.U32 R4, RZ, RZ, R44 ;  /* 0x000000ffff047224 */ /* 0x000fc400078e002c */
[----:B------:R-:W-:Y:S02]  /*29760*/  IMAD.MOV.U32 R13, RZ, RZ, R32 ;  /* 0x000000ffff0d7224 */ /* 0x000fe400078e0020 */
[----:B------:R-:W-:Y:S02]  /*29770*/  IMAD.MOV.U32 R5, RZ, RZ, R45 ;  /* 0x000000ffff057224 */ /* 0x000fe400078e002d */
[----:B------:R-:W-:Y:S02]  /*29780*/  IMAD.MOV.U32 R6, RZ, RZ, R50 ;  /* 0x000000ffff067224 */ /* 0x000fe400078e0032 */
[----:B------:R-:W-:Y:S01]  /*29790*/  IMAD.MOV.U32 R7, RZ, RZ, R51 ;  /* 0x000000ffff077224 */ /* 0x000fe200078e0033 */
[----:B------:R-:W-:Y:S01]  /*297a0*/  PRMT R67, R67, 0x5410, R5 ;  /* 0x0000541043437816 */ /* 0x000fe20000000005 */
[----:B------:R-:W-:Y:S01]  /*297b0*/  IMAD.MOV.U32 R3, RZ, RZ, R14 ;  /* 0x000000ffff037224 */ /* 0x000fe200078e000e */
[----:B------:R-:W-:-:S07]  /*297c0*/  PRMT R66, R6, 0x5410, R4 ;  /* 0x0000541006427816 */ /* 0x000fce0000000004 */
[----:B------:R-:W-:Y:S05]  /*297d0*/  WARPSYNC.COLLECTIVE R15, `(.L_x_1975) ;  /* 0x000000000f087348 */ /* 0x000fea0003c00000 */
[----:B------:R0:W1:Y:S02]  /*297e0*/  SHFL.IDX P6, R14, R13, R12, R11 ;  /* 0x0000000c0d0e7389 */ /* 0x00006400000c000b */
[----:B01----:R-:W-:Y:S01]  /*297f0*/  ENDCOLLECTIVE ;  /* 0x000000000000791b */ /* 0x003fe20003800000 */
.L_x_1975:
[----:B------:R-:W-:Y:S01]  /*29800*/  PRMT R64, R7, 0x7610, R64 ;  /* 0x0000761007407816 */ /* 0x000fe20000000040 */
[----:B------:R-:W-:Y:S02]  /*29810*/  IMAD.MOV.U32 R13, RZ, RZ, R33 ;  /* 0x000000ffff0d7224 */ /* 0x000fe400078e0021 */
[----:B------:R-:W-:-:S07]  /*29820*/  IMAD.MOV.U32 R8, RZ, RZ, R14 ;  /* 0x000000ffff087224 */ /* 0x000fce00078e000e */
[----:B------:R-:W-:Y:S05]  /*29830*/  WARPSYNC.COLLECTIVE R15, `(.L_x_1976) ;  /* 0x000000000f087348 */ /* 0x000fea0003c00000 */
[----:B------:R0:W1:Y:S02]  /*29840*/  SHFL.IDX P6, R14, R13, R12, R11 ;  /* 0x0000000c0d0e7389 */ /* 0x00006400000c000b */
[----:B01----:R-:W-:Y:S01]  /*29850*/  ENDCOLLECTIVE ;  /* 0x000000000000791b */ /* 0x003fe20003800000 */
.L_x_1976:
[----:B------:R-:W-:Y:S02]  /*29860*/  IMAD.MOV.U32 R13, RZ, RZ, R34 ;  /* 0x000000ffff0d7224 */ /* 0x000fe400078e0022 */
[----:B------:R-:W-:-:S07]  /*29870*/  IMAD.MOV.U32 R9, RZ, RZ, R14 ;  /* 0x000000ffff097224 */ /* 0x000fce00078e000e */
[----:B------:R-:W-:Y:S05]  /*29880*/  WARPSYNC.COLLECTIVE R15, `(.L_x_1977) ;  /* 0x000000000f087348 */ /* 0x000fea0003c00000 */
[----:B------:R0:W1:Y:S02]  /*29890*/  SHFL.IDX P6, R14, R13, R12, R11 ;  /* 0x0000000c0d0e7389 */ /* 0x00006400000c000b */
[----:B01----:R-:W-:Y:S01]  /*298a0*/  ENDCOLLECTIVE ;  /* 0x000000000000791b */ /* 0x003fe20003800000 */
.L_x_1977:
[----:B------:R-:W-:Y:S05]  /*298b0*/  BRA `(.L_x_1978) ;  /* 0xfffffe2c00d07947 */ /* 0x000fea000383ffff */
.L_x_1645:
[----:B------:R-:W-:Y:S01]  /*298c0*/  BSSY B1, `(.L_x_1979) ;  /* 0x0000008000017945 */ /* 0x000fe20003800000 */
[----:B------:R-:W-:Y:S01]  /*298d0*/  IMAD.MOV.U32 R13, RZ, RZ, R35 ;  /* 0x000000ffff0d7224 */ /* 0x000fe200078e0023 */
[----:B------:R-:W-:Y:S01]  /*298e0*/  MOV R12, 0x2 ;  /* 0x00000002000c7802 */ /* 0x000fe20000000f00 */
[----:B------:R-:W-:Y:S02]  /*298f0*/  IMAD.MOV.U32 R11, RZ, RZ, 0x181f ;  /* 0x0000181fff0b7424 */ /* 0x000fe400078e00ff */
[----:B-1----:R-:W-:-:S07]  /*29900*/  IMAD.MOV.U32 R15, RZ, RZ, -0x1 ;  /* 0xffffffffff0f7424 */ /* 0x002fce00078e00ff */
[----:B------:R-:W-:Y:S05]  /*29910*/  WARPSYNC.COLLECTIVE R15, `(.L_x_1980) ;  /* 0x000000000f087348 */ /* 0x000fea0003c00000 */
[----:B------:R0:W1:Y:S02]  /*29920*/  SHFL.IDX P6, R14, R13, R12, R11 ;  /* 0x0000000c0d0e7389 */ /* 0x00006400000c000b */
[----:B01----:R-:W-:Y:S01]  /*29930*/  ENDCOLLECTIVE ;  /* 0x000000000000791b */ /* 0x003fe20003800000 */
.L_x_1980:
[----:B------:R-:W-:Y:S05]  /*29940*/  BSYNC B1 ;  /* 0x0000000000017941 */ /* 0x000fea0003800000 */
.L_x_1979:
[----:B------:R-:W-:Y:S01]  /*29950*/  IMAD.MOV.U32 R13, RZ, RZ, R32 ;  /* 0x000000ffff0d7224 */ /* 0x000fe200078e0020 */
[----:B------:R-:W-:Y:S01]  /*29960*/  IADD3 R9, R55, 0x40, RZ ;  /* 0x0000004037097810 */ /* 0x000fe20007ffe0ff */
[----:B------:R-:W-:Y:S02]  /*29970*/  IMAD.MOV.U32 R12, RZ, RZ, 0x2 ;  /* 0x00000002ff0c7424 */ /* 0x000fe400078e00ff */
[----:B------:R-:W-:Y:S01]  /*29980*/  IMAD.MOV.U32 R11, RZ, RZ, 0x181f ;  /* 0x0000181fff0b7424 */ /* 0x000fe200078e00ff */
[----:B------:R-:W-:Y:S01]  /*29990*/  ISETP.GE.OR P1, PT, R9, R0, P0 ;  /* 0x000000000900720c */ /* 0x000fe20000726670 */
[----:B------:R-:W-:Y:S02]  /*299a0*/  IMAD.MOV.U32 R15, RZ, RZ, -0x1 ;  /* 0xffffffffff0f7424 */ /* 0x000fe400078e00ff */
[----:B------:R-:W-:-:S10]  /*299b0*/  IMAD.MOV.U32 R3, RZ, RZ, R14 ;  /* 0x000000ffff037224 */ /* 0x000fd400078e000e */
[----:B------:R-:W-:Y:S05]  /*299c0*/  WARPSYNC.COLLECTIVE R15, `(.L_x_1981) ;  /* 0x000000000f087348 */ /* 0x000fea0003c00000 */
[----:B------:R0:W1:Y:S02]  /*299d0*/  SHFL.IDX P6, R14, R13, R12, R11 ;  /* 0x0000000c0d0e7389 */ /* 0x00006400000c000b */
[----:B01----:R-:W-:Y:S01]  /*299e0*/  ENDCOLLECTIVE ;  /* 0x000000000000791b */ /* 0x003fe20003800000 */
.L_x_1981:
[C---:B------:R-:W-:Y:S01]  /*299f0*/  @!P1 IMAD.SHL.U32 R21, R16.reuse, 0x2, RZ ;  /* 0x0000000210159824 */ /* 0x040fe200078e00ff */
[----:B------:R-:W-:Y:S01]  /*29a00*/  @!P1 SHF.L.U64.HI R29, R16, 0x1, R17 ;  /* 0x00000001101d9819 */ /* 0x000fe20000010211 */
[----:B------:R-:W-:Y:S02]  /*29a10*/  IMAD.MOV.U32 R13, RZ, RZ, R33 ;  /* 0x000000ffff0d7224 */ /* 0x000fe400078e0021 */
[----:B------:R-:W-:-:S07]  /*29a20*/  IMAD.MOV.U32 R8, RZ, RZ, R14 ;  /* 0x000000ffff087224 */ /* 0x000fce00078e000e */
[----:B------:R-:W-:Y:S05]  /*29a30*/  WARPSYNC.COLLECTIVE R15, `(.L_x_1982) ;  /* 0x000000000f087348 */ /* 0x000fea0003c00000 */
[----:B------:R0:W1:Y:S02]  /*29a40*/  SHFL.IDX P6, R14, R13, R12, R11 ;  /* 0x0000000c0d0e7389 */ /* 0x00006400000c000b */
[----:B01----:R-:W-:Y:S01]  /*29a50*/  ENDCOLLECTIVE ;  /* 0x000000000000791b */ /* 0x003fe20003800000 */
.L_x_1982:
[----:B------:R-:W-:-:S05]  /*29a60*/  @!P1 IADD3 R8, P2, R8, R21, RZ ;  /* 0x0000001508089210 */ /* 0x000fca0007f5e0ff */
[----:B------:R-:W-:Y:S02]  /*29a70*/  @!P1 IMAD.X R9, R3, 0x1, R29, P2 ;  /* 0x0000000103099824 */ /* 0x000fe400010e061d */
[----:B------:R-:W-:Y:S02]  /*29a80*/  IMAD.MOV.U32 R13, RZ, RZ, R34 ;  /* 0x000000ffff0d7224 */ /* 0x000fe400078e0022 */
[----:B------:R-:W-:-:S07]  /*29a90*/  IMAD.MOV.U32 R20, RZ, RZ, R14 ;  /* 0x000000ffff147224 */ /* 0x000fce00078e000e */
[----:B------:R-:W-:Y:S05]  /*29aa0*/  WARPSYNC.COLLECTIVE R15, `(.L_x_1983) ;  /* 0x000000000f087348 */ /* 0x000fea0003c00000 */
[----:B------:R0:W1:Y:S02]  /*29ab0*/  SHFL.IDX P6, R14, R13, R12, R11 ;  /* 0x0000000c0d0e7389 */ /* 0x00006400000c000b */
[----:B01----:R-:W-:Y:S01]  /*29ac0*/  ENDCOLLECTIVE ;  /* 0x000000000000791b */ /* 0x003fe20003800000 */
.L_x_1983:
[----:B------:R-:W2:Y:S01]  /*29ad0*/  @!P1 LD.E.128 R8, desc[UR40][R8.64] ;  /* 0x0000002808089980 */ /* 0x000ea2000c101d00 */
[----:B------:R-:W-:-:S05]  /*29ae0*/  @!P1 IADD3 R28, P2, R14, R21, RZ ;  /* 0x000000150e1c9210 */ /* 0x000fca0007f5e0ff */
[----:B------:R-:W-:-:S06]  /*29af0*/  @!P1 IMAD.X R29, R20, 0x1, R29, P2 ;  /* 0x00000001141d9824 */ /* 0x000fcc00010e061d */
[----:B------:R-:W5:Y:S01]  /*29b00*/  @!P1 LD.E.128 R28, desc[UR40][R28.64] ;  /* 0x000000281c1c9980 */ /* 0x000f62000c101d00 */
[----:B------:R-:W-:Y:S02]  /*29b10*/  CS2R R20, SRZ ;  /* 0x0000000000147805 */ /* 0x000fe4000001ff00 */
[----:B------:R-:W-:Y:S01]  /*29b20*/  CS2R R38, SRZ ;  /* 0x0000000000267805 */ /* 0x000fe2000001ff00 */
[----:B------:R-:W-:Y:S01]  /*29b30*/  IMAD.MOV.U32 R13, RZ, RZ, R35 ;  /* 0x000000ffff0d7224 */ /* 0x000fe200078e0023 */
[----:B------:R-:W-:Y:S02]  /*29b40*/  CS2R R40, SRZ ;  /* 0x0000000000287805 */ /* 0x000fe4000001ff00 */
[----:B------:R-:W-:Y:S01]  /*29b50*/  CS2R R42, SRZ ;  /* 0x00000000002a7805 */ /* 0x000fe2000001ff00 */
[----:B--2---:R-:W-:Y:S02]  /*29b60*/  @!P1 IMAD.MOV.U32 R20, RZ, RZ, R8 ;  /* 0x000000ffff149224 */ /* 0x004fe400078e0008 */
[----:B------:R-:W-:-:S02]  /*29b70*/  @!P1 IMAD.MOV.U32 R21, RZ, RZ, R9 ;  /* 0x000000ffff159224 */ /* 0x000fc400078e0009 */
[----:B------:R-:W-:Y:S01]  /*29b80*/  @!P1 IMAD.MOV.U32 R39, RZ, RZ, R11 ;  /* 0x000000ffff279224 */ /* 0x000fe200078e000b */
[----:B------:R-:W-:Y:S01]  /*29b90*/  MOV R3, R20 ;  /* 0x0000001400037202 */ /* 0x000fe20000000f00 */
[----:B------:R-:W-:Y:S02]  /*29ba0*/  IMAD.MOV.U32 R12, RZ, RZ, R21 ;  /* 0x000000ffff0c7224 */ /* 0x000fe400078e0015 */
[----:B------:R-:W-:Y:S02]  /*29bb0*/  IMAD.MOV.U32 R11, RZ, RZ, 0x181f ;  /* 0x0000181fff0b7424 */ /* 0x000fe400078e00ff */
        /* <DEDUP_REMOVED lines=8> */
.L_x_1984:
[----:B------:R-:W-:Y:S01]  /*29c40*/  @!P1 IMAD.MOV.U32 R40, RZ, RZ, R28 ;  /* 0x000000ffff289224 */ /* 0x000fe200078e001c */
[----:B------:R-:W-:Y:S01]  /*29c50*/  @!P1 MOV R42, R30 ;  /* 0x0000001e002a9202 */ /* 0x000fe20000000f00 */
[----:B------:R-:W-:Y:S01]  /*29c60*/  @!P1 IMAD.MOV.U32 R41, RZ, RZ, R29 ;  /* 0x000000ffff299224 */ /* 0x000fe200078e001d */
[----:B------:R-:W-:Y:S01]  /*29c70*/  PRMT R52, R8, 0x5410, R9 ;  /* 0x0000541008347816 */ /* 0x000fe20000000009 */
[----:B------:R-:W-:Y:S02]  /*29c80*/  @!P1 IMAD.MOV.U32 R43, RZ, RZ, R31 ;  /* 0x000000ffff2b9224 */ /* 0x000fe400078e001f */
[----:B------:R-:W-:Y:S02]  /*29c90*/  IMAD.MOV.U32 R8, RZ, RZ, R40 ;  /* 0x000000ffff087224 */ /* 0x000fe400078e0028 */
[----:B------:R-:W-:Y:S02]  /*29ca0*/  IMAD.MOV.U32 R9, RZ, RZ, R41 ;  /* 0x000000ffff097224 */ /* 0x000fe400078e0029 */
[----:B------:R-:W-:-:S02]  /*29cb0*/  IMAD.MOV.U32 R13, RZ, RZ, R32 ;  /* 0x000000ffff0d7224 */ /* 0x000fc400078e0020 */
[----:B------:R-:W-:Y:S01]  /*29cc0*/  IMAD.MOV.U32 R10, RZ, RZ, R42 ;  /* 0x000000ffff0a7224 */ /* 0x000fe200078e002a */
[----:B------:R-:W-:Y:S02]  /*29cd0*/  PRMT R62, R8, 0x5410, R9 ;  /* 0x00005410083e7816 */ /* 0x000fe40000000009 */
[----:B------:R-:W-:Y:S01]  /*29ce0*/  CS2R R8, SRZ ;  /* 0x0000000000087805 */ /* 0x000fe2000001ff00 */
[----:B------:R-:W-:-:S07]  /*29cf0*/  IMAD.MOV.U32 R3, RZ, RZ, R14 ;  /* 0x000000ffff037224 */ /* 0x000fce00078e000e */
[----:B------:R-:W-:Y:S05]  /*29d00*/  WARPSYNC.COLLECTIVE R15, `(.L_x_1985) ;  /* 0x000000000f087348 */ /* 0x000fea0003c00000 */
[----:B------:R0:W1:Y:S02]  /*29d10*/  SHFL.IDX P6, R14, R13, R12, R11 ;  /* 0x0000000c0d0e7389 */ /* 0x00006400000c000b */
[----:B01----:R-:W-:Y:S01]  /*29d20*/  ENDCOLLECTIVE ;  /* 0x000000000000791b */ /* 0x003fe20003800000 */
.L_x_1985:
[----:B------:R-:W-:Y:S01]  /*29d30*/  IMAD.MOV.U32 R13, RZ, RZ, R33 ;  /* 0x000000ffff0d7224 */ /* 0x000fe200078e0021 */
[----:B------:R-:W-:-:S07]  /*29d40*/  MOV R32, R14 ;  /* 0x0000000e00207202 */ /* 0x000fce0000000f00 */
[----:B------:R-:W-:Y:S05]  /*29d50*/  WARPSYNC.COLLECTIVE R15, `(.L_x_1986) ;  /* 0x000000000f087348 */ /* 0x000fea0003c00000 */
[----:B------:R0:W1:Y:S02]  /*29d60*/  SHFL.IDX P6, R14, R13, R12, R11 ;  /* 0x0000000c0d0e7389 */ /* 0x00006400000c000b */
[----:B01----:R-:W-:Y:S01]  /*29d70*/  ENDCOLLECTIVE ;  /* 0x000000000000791b */ /* 0x003fe20003800000 */
.L_x_1986:
[----:B------:R-:W-:Y:S02]  /*29d80*/  IMAD.MOV.U32 R13, RZ, RZ, R34 ;  /* 0x000000ffff0d7224 */ /* 0x000fe400078e0022 */
[----:B------:R-:W-:-:S07]  /*29d90*/  IMAD.MOV.U32 R33, RZ, RZ, R14 ;  /* 0x000000ffff217224 */ /* 0x000fce00078e000e */
[----:B------:R-:W-:Y:S05]  /*29da0*/  WARPSYNC.COLLECTIVE R15, `(.L_x_1987) ;  /* 0x000000000f087348 */ /* 0x000fea0003c00000 */
[----:B------:R0:W1:Y:S02]  /*29db0*/  SHFL.IDX P6, R14, R13, R12, R11 ;  /* 0x0000000c0d0e7389 */ /* 0x00006400000c000b */
[----:B01----:R-:W-:Y:S01]  /*29dc0*/  ENDCOLLECTIVE ;  /* 0x000000000000791b */ /* 0x003fe20003800000 */
.L_x_1987:
[----:B------:R-:W-:-:S05]  /*29dd0*/  IMAD.MOV.U32 R11, RZ, RZ, R43 ;  /* 0x000000ffff0b7224 */ /* 0x000fca00078e002b */
[----:B------:R-:W-:Y:S01]  /*29de0*/  PRMT R63, R10, 0x5410, R11 ;  /* 0x000054100a3f7816 */ /* 0x000fe2000000000b */
[----:B------:R-:W-:Y:S01]  /*29df0*/  IMAD.MOV.U32 R34, RZ, RZ, R14 ;  /* 0x000000ffff227224 */ /* 0x000fe200078e000e */
[----:B------:R-:W-:Y:S06]  /*29e00*/  BRA `(.L_x_1988) ;  /* 0xfffffe2c00b07947 */ /* 0x000fec000383ffff */
.L_x_1649:
[----:B0-----:R0:W1:Y:S02]  /*29e10*/  SYNCS.PHASECHK.TRANS64.TRYWAIT P4, [R2+URZ+0x28800], R29 ;  /* 0x0288001d020075a7 */ /* 0x001064000808017f */
[----:B-1----:R-:W-:Y:S05]  /*29e20*/  @!P4 NANOSLEEP.SYNCS 0x989680 ;  /* 0x009896800000c95d */ /* 0x002fea0003900000 */
[----:B------:R-:W1:Y:S02]  /*29e30*/  @!P4 SYNCS.PHASECHK.TRANS64 P4, [R2+URZ+0x28800], R29 ;  /* 0x0288001d0200c5a7 */ /* 0x000e64000808007f */
[----:B-1----:R-:W-:Y:S05]  /*29e40*/  @!P4 BRA `(.L_x_1649) ;  /* 0xfffffffc00f0c947 */ /* 0x002fea000383ffff */
[----:B------:R-:W-:Y:S05]  /*29e50*/  BRA `(.L_x_1989) ;  /* 0xfffffe3000487947 */ /* 0x000fea000383ffff */
.L_x_1659:
[----:B0-----:R0:W1:Y:S02]  /*29e60*/  SYNCS.PHASECHK.TRANS64.TRYWAIT P2, [R89+URZ+0x28830], R0 ;  /* 0x02883000590075a7 */ /* 0x001064000804017f */
[----:B-1----:R-:W-:Y:S05]  /*29e70*/  @!P2 NANOSLEEP.SYNCS 0x989680 ;  /* 0x009896800000a95d */ /* 0x002fea0003900000 */
[----:B------:R-:W1:Y:S02]  /*29e80*/  @!P2 SYNCS.PHASECHK.TRANS64 P2, [R89+URZ+0x28830], R0 ;  /* 0x028830005900a5a7 */ /* 0x000e64000804007f */
[----:B-1----:R-:W-:Y:S05]  /*29e90*/  @!P2 BRA `(.L_x_1659) ;  /* 0xfffffffc00f0a947 */ /* 0x002fea000383ffff */
[----:B------:R-:W-:Y:S05]  /*29ea0*/  BRA `(.L_x_1658) ;  /* 0xfffffe4800c07947 */ /* 0x000fea000383ffff */
.L_x_1677:
[----:B-1----:R1:W2:Y:S02]  /*29eb0*/  SYNCS.PHASECHK.TRANS64.TRYWAIT P5, [R7+URZ+0x28830], R6 ;  /* 0x02883006070075a7 */ /* 0x0022a400080a017f */
[----:B--2---:R-:W-:Y:S05]  /*29ec0*/  @!P5 NANOSLEEP.SYNCS 0x989680 ;  /* 0x009896800000d95d */ /* 0x004fea0003900000 */
[----:B------:R-:W2:Y:S02]  /*29ed0*/  @!P5 SYNCS.PHASECHK.TRANS64 P5, [R7+URZ+0x28830], R6 ;  /* 0x028830060700d5a7 */ /* 0x000ea400080a007f */
[----:B--2---:R-:W-:Y:S05]  /*29ee0*/  @!P5 BRA `(.L_x_1677) ;  /* 0xfffffffc00f0d947 */ /* 0x004fea000383ffff */
[----:B------:R-:W-:Y:S05]  /*29ef0*/  BRA `(.L_x_1676) ;  /* 0xfffffe8400907947 */ /* 0x000fea000383ffff */
.L_x_1681:
[----:B-1----:R1:W2:Y:S02]  /*29f00*/  SYNCS.PHASECHK.TRANS64.TRYWAIT P4, [R7+URZ+0x28850], R6 ;  /* 0x02885006070075a7 */ /* 0x0022a4000808017f */
[----:B--2---:R-:W-:Y:S05]  /*29f10*/  @!P4 NANOSLEEP.SYNCS 0x989680 ;  /* 0x009896800000c95d */ /* 0x004fea0003900000 */
[----:B------:R-:W2:Y:S02]  /*29f20*/  @!P4 SYNCS.PHASECHK.TRANS64 P4, [R7+URZ+0x28850], R6 ;  /* 0x028850060700c5a7 */ /* 0x000ea4000808007f */
[----:B--2---:R-:W-:Y:S05]  /*29f30*/  @!P4 BRA `(.L_x_1681) ;  /* 0xfffffffc00f0c947 */ /* 0x004fea000383ffff */
[----:B------:R-:W-:Y:S05]  /*29f40*/  BRA `(.L_x_1678) ;  /* 0xfffffe8800907947 */ /* 0x000fea000383ffff */
.L_x_1700:
[----:B-1----:R1:W2:Y:S02]  /*29f50*/  SYNCS.PHASECHK.TRANS64.TRYWAIT P3, [R7+URZ+0x28830], R8 ;  /* 0x02883008070075a7 */ /* 0x0022a4000806017f */
[----:B--2---:R-:W-:Y:S05]  /*29f60*/  @!P3 NANOSLEEP.SYNCS 0x989680 ;  /* 0x009896800000b95d */ /* 0x004fea0003900000 */
[----:B------:R-:W2:Y:S02]  /*29f70*/  @!P3 SYNCS.PHASECHK.TRANS64 P3, [R7+URZ+0x28830], R8 ;  /* 0x028830080700b5a7 */ /* 0x000ea4000806007f */
[----:B--2---:R-:W-:Y:S05]  /*29f80*/  @!P3 BRA `(.L_x_1700) ;  /* 0xfffffffc00f0b947 */ /* 0x004fea000383ffff */
[----:B------:R-:W-:Y:S05]  /*29f90*/  BRA `(.L_x_1699) ;  /* 0xfffffec0009c7947 */ /* 0x000fea000383ffff */
.L_x_1704:
[----:B-1----:R1:W2:Y:S02]  /*29fa0*/  SYNCS.PHASECHK.TRANS64.TRYWAIT P2, [R7+URZ+0x28850], R6 ;  /* 0x02885006070075a7 */ /* 0x0022a4000804017f */
[----:B--2---:R-:W-:Y:S05]  /*29fb0*/  @!P2 NANOSLEEP.SYNCS 0x989680 ;  /* 0x009896800000a95d */ /* 0x004fea0003900000 */
[----:B------:R-:W2:Y:S02]  /*29fc0*/  @!P2 SYNCS.PHASECHK.TRANS64 P2, [R7+URZ+0x28850], R6 ;  /* 0x028850060700a5a7 */ /* 0x000ea4000804007f */
[----:B--2---:R-:W-:Y:S05]  /*29fd0*/  @!P2 BRA `(.L_x_1704) ;  /* 0xfffffffc00f0a947 */ /* 0x004fea000383ffff */
[----:B------:R-:W-:Y:S05]  /*29fe0*/  BRA `(.L_x_1701) ;  /* 0xfffffec4009c7947 */ /* 0x000fea000383ffff */
.L_x_1711:
[----:B-1----:R1:W2:Y:S02]  /*29ff0*/  SYNCS.PHASECHK.TRANS64.TRYWAIT P3, [R7+URZ+0x28830], R8 ;  /* 0x02883008070075a7 */ /* 0x0022a4000806017f */
[----:B--2---:R-:W-:Y:S05]  /*2a000*/  @!P3 NANOSLEEP.SYNCS 0x989680 ;  /* 0x009896800000b95d */ /* 0x004fea0003900000 */
[----:B------:R-:W2:Y:S02]  /*2a010*/  @!P3 SYNCS.PHASECHK.TRANS64 P3, [R7+URZ+0x28830], R8 ;  /* 0x028830080700b5a7 */ /* 0x000ea4000806007f */
[----:B--2---:R-:W-:Y:S05]  /*2a020*/  @!P3 BRA `(.L_x_1711) ;  /* 0xfffffffc00f0b947 */ /* 0x004fea000383ffff */
[----:B------:R-:W-:Y:S05]  /*2a030*/  BRA `(.L_x_1710) ;  /* 0xfffffee800f07947 */ /* 0x000fea000383ffff */
.L_x_1715:
[----:B-1----:R1:W2:Y:S02]  /*2a040*/  SYNCS.PHASECHK.TRANS64.TRYWAIT P2, [R7+URZ+0x28850], R6 ;  /* 0x02885006070075a7 */ /* 0x0022a4000804017f */
[----:B--2---:R-:W-:Y:S05]  /*2a050*/  @!P2 NANOSLEEP.SYNCS 0x989680 ;  /* 0x009896800000a95d */ /* 0x004fea0003900000 */
[----:B------:R-:W2:Y:S02]  /*2a060*/  @!P2 SYNCS.PHASECHK.TRANS64 P2, [R7+URZ+0x28850], R6 ;  /* 0x028850060700a5a7 */ /* 0x000ea4000804007f */
[----:B--2---:R-:W-:Y:S05]  /*2a070*/  @!P2 BRA `(.L_x_1715) ;  /* 0xfffffffc00f0a947 */ /* 0x004fea000383ffff */
[----:B------:R-:W-:Y:S05]  /*2a080*/  BRA `(.L_x_1712) ;  /* 0xfffffeec00f07947 */ /* 0x000fea000383ffff */
.L_x_1728:
[----:B-1----:R1:W2:Y:S02]  /*2a090*/  SYNCS.PHASECHK.TRANS64.TRYWAIT P0, [R9+URZ+0x28850], R4 ;  /* 0x02885004090075a7 */ /* 0x0022a4000800017f */
[----:B--2---:R-:W-:Y:S05]  /*2a0a0*/  @!P0 NANOSLEEP.SYNCS 0x989680 ;  /* 0x009896800000895d */ /* 0x004fea0003900000 */
[----:B------:R-:W2:Y:S02]  /*2a0b0*/  @!P0 SYNCS.PHASECHK.TRANS64 P0, [R9+URZ+0x28850], R4 ;  /* 0x02885004090085a7 */ /* 0x000ea4000800007f */
[----:B--2---:R-:W-:Y:S05]  /*2a0c0*/  @!P0 BRA `(.L_x_1728) ;  /* 0xfffffffc00f08947 */ /* 0x004fea000383ffff */
[----:B------:R-:W-:Y:S05]  /*2a0d0*/  BRA `(.L_x_1727) ;  /* 0xffffff2400347947 */ /* 0x000fea000383ffff */
.L_x_1733:
[----:B------:R-:W-:Y:S01]  /*2a0e0*/  IMAD.MOV.U32 R13, RZ, RZ, R8 ;  /* 0x000000ffff0d7224 */ /* 0x000fe200078e0008 */
[----:B------:R-:W-:Y:S01]  /*2a0f0*/  MOV R15, 0xffffffff ;  /* 0xffffffff000f7802 */ /* 0x000fe20000000f00 */
[----:B------:R-:W-:Y:S02]  /*2a100*/  IMAD.MOV.U32 R12, RZ, RZ, RZ ;  /* 0x000000ffff0c7224 */ /* 0x000fe400078e00ff */
[----:B------:R-:W-:-:S07]  /*2a110*/  IMAD.MOV.U32 R11, RZ, RZ, 0x181f ;  /* 0x0000181fff0b7424 */ /* 0x000fce00078e00ff */
[----:B-----5:R-:W-:Y:S05]  /*2a120*/  WARPSYNC.COLLECTIVE R15, `(.L_x_1990) ;  /* 0x000000000f087348 */ /* 0x020fea0003c00000 */
[----:B------:R0:W1:Y:S02]  /*2a130*/  SHFL.IDX P6, R14, R13, R12, R11 ;  /* 0x0000000c0d0e7389 */ /* 0x00006400000c000b */
[----:B01---5:R-:W-:Y:S01]  /*2a140*/  ENDCOLLECTIVE ;  /* 0x000000000000791b */ /* 0x023fe20003800000 */
.L_x_1990:
[----:B------:R-:W-:Y:S02]  /*2a150*/  IMAD.MOV.U32 R13, RZ, RZ, R0 ;  /* 0x000000ffff0d7224 */ /* 0x000fe400078e0000 */
[----:B------:R-:W-:-:S07]  /*2a160*/  IMAD.MOV.U32 R3, RZ, RZ, R14 ;  /* 0x000000ffff037224 */ /* 0x000fce00078e000e */
[----:B------:R-:W-:Y:S05]  /*2a170*/  WARPSYNC.COLLECTIVE R15, `(.L_x_1991) ;  /* 0x000000000f087348 */ /* 0x000fea0003c00000 */
[----:B------:R0:W1:Y:S02]  /*2a180*/  SHFL.IDX P6, R14, R13, R12, R11 ;  /* 0x0000000c0d0e7389 */ /* 0x00006400000c000b */
[----:B01----:R-:W-:Y:S01]  /*2a190*/  ENDCOLLECTIVE ;  /* 0x000000000000791b */ /* 0x003fe20003800000 */
.L_x_1991:
[----:B------:R-:W-:Y:S05]  /*2a1a0*/  BRA `(.L_x_1992) ;  /* 0xffffff3c00fc7947 */ /* 0x000fea000383ffff */
.L_x_1736:
[----:B------:R-:W-:Y:S01]  /*2a1b0*/  BSSY B1, `(.L_x_1993) ;  /* 0x0000008000017945 */ /* 0x000fe20003800000 */
[----:B---3--:R-:W-:Y:S02]  /*2a1c0*/  IMAD.MOV.U32 R13, RZ, RZ, R8 ;  /* 0x000000ffff0d7224 */ /* 0x008fe400078e0008 */
[----:B------:R-:W-:Y:S02]  /*2a1d0*/  IMAD.MOV.U32 R12, RZ, RZ, 0x1 ;  /* 0x00000001ff0c7424 */ /* 0x000fe400078e00ff */
[----:B------:R-:W-:Y:S02]  /*2a1e0*/  IMAD.MOV.U32 R11, RZ, RZ, 0x181f ;  /* 0x0000181fff0b7424 */ /* 0x000fe400078e00ff */
[----:B------:R-:W-:-:S07]  /*2a1f0*/  IMAD.MOV.U32 R15, RZ, RZ, -0x1 ;  /* 0xffffffffff0f7424 */ /* 0x000fce00078e00ff */
[----:B012--5:R-:W-:Y:S05]  /*2a200*/  WARPSYNC.COLLECTIVE R15, `(.L_x_1994) ;  /* 0x000000000f087348 */ /* 0x027fea0003c00000 */
[----:B--2---:R2:W3:Y:S02]  /*2a210*/  SHFL.IDX P6, R14, R13, R12, R11 ;  /* 0x0000000c0d0e7389 */ /* 0x0044e400000c000b */
[----:B0123-5:R-:W-:Y:S01]  /*2a220*/  ENDCOLLECTIVE ;  /* 0x000000000000791b */ /* 0x02ffe20003800000 */
.L_x_1994:
[----:B------:R-:W-:Y:S05]  /*2a230*/  BSYNC B1 ;  /* 0x0000000000017941 */ /* 0x000fea0003800000 */
.L_x_1993:
        /* <DEDUP_REMOVED lines=8> */
.L_x_1995:
[----:B------:R-:W-:Y:S05]  /*2a2c0*/  BRA `(.L_x_1996) ;  /* 0xffffff3c00f87947 */ /* 0x000fea000383ffff */
.L_x_1739:
[----:B------:R-:W-:Y:S01]  /*2a2d0*/  BSSY B1, `(.L_x_1997) ;  /* 0x0000008000017945 */ /* 0x000fe20003800000 */
[----:B------:R-:W-:Y:S02]  /*2a2e0*/  IMAD.MOV.U32 R13, RZ, RZ, R8 ;  /* 0x000000ffff0d7224 */ /* 0x000fe400078e0008 */
[----:B------:R-:W-:Y:S02]  /*2a2f0*/  IMAD.MOV.U32 R12, RZ, RZ, 0x2 ;  /* 0x00000002ff0c7424 */ /* 0x000fe400078e00ff */
[----:B------:R-:W-:Y:S02]  /*2a300*/  IMAD.MOV.U32 R11, RZ, RZ, 0x181f ;  /* 0x0000181fff0b7424 */ /* 0x000fe400078e00ff */
[----:B---3--:R-:W-:-:S07]  /*2a310*/  IMAD.MOV.U32 R15, RZ, RZ, -0x1 ;  /* 0xffffffffff0f7424 */ /* 0x008fce00078e00ff */
[----:B012-4-:R-:W-:Y:S05]  /*2a320*/  WARPSYNC.COLLECTIVE R15, `(.L_x_1998) ;  /* 0x000000000f087348 */ /* 0x017fea0003c00000 */
[----:B--2---:R2:W3:Y:S02]  /*2a330*/  SHFL.IDX P6, R14, R13, R12, R11 ;  /* 0x0000000c0d0e7389 */ /* 0x0044e400000c000b */
[----:B01234-:R-:W-:Y:S01]  /*2a340*/  ENDCOLLECTIVE ;  /* 0x000000000000791b */ /* 0x01ffe20003800000 */
.L_x_1998:
[----:B------:R-:W-:Y:S05]  /*2a350*/  BSYNC B1 ;  /* 0x0000000000017941 */ /* 0x000fea0003800000 */
.L_x_1997:
        /* <DEDUP_REMOVED lines=8> */
.L_x_1999:
[----:B------:R-:W-:Y:S05]  /*2a3e0*/  BRA `(.L_x_2000) ;  /* 0xffffff3c00f87947 */ /* 0x000fea000383ffff */
.L_x_1742:
        /* <DEDUP_REMOVED lines=8> */
.L_x_2002:
[----:B------:R-:W-:Y:S05]  /*2a470*/  BSYNC B1 ;  /* 0x0000000000017941 */ /* 0x000fea0003800000 */
.L_x_2001:
        /* <DEDUP_REMOVED lines=8> */
.L_x_2003:
[----:B------:R-:W-:Y:S05]  /*2a500*/  BRA `(.L_x_2004) ;  /* 0xffffff3c00f87947 */ /* 0x000fea000383ffff */
.L_x_1744:
[----:B------:R-:W-:Y:S02]  /*2a510*/  IMAD.MOV.U32 R13, RZ, RZ, R4 ;  /* 0x000000ffff0d7224 */ /* 0x000fe400078e0004 */
[----:B------:R-:W-:Y:S02]  /*2a520*/  IMAD.MOV.U32 R12, RZ, RZ, RZ ;  /* 0x000000ffff0c7224 */ /* 0x000fe400078e00ff */
[----:B------:R-:W-:Y:S02]  /*2a530*/  IMAD.MOV.U32 R11, RZ, RZ, 0x1c1f ;  /* 0x00001c1fff0b7424 */ /* 0x000fe400078e00ff */
[----:B------:R-:W-:-:S07]  /*2a540*/  IMAD.MOV.U32 R15, RZ, RZ, -0x1 ;  /* 0xffffffffff0f7424 */ /* 0x000fce00078e00ff */
[----:B------:R-:W-:Y:S05]  /*2a550*/  WARPSYNC.COLLECTIVE R15, `(.L_x_2005) ;  /* 0x000000000f087348 */ /* 0x000fea0003c00000 */
[----:B------:R0:W1:Y:S02]  /*2a560*/  SHFL.IDX P6, R14, R13, R12, R11 ;  /* 0x0000000c0d0e7389 */ /* 0x00006400000c000b */
[----:B01----:R-:W-:Y:S01]  /*2a570*/  ENDCOLLECTIVE ;  /* 0x000000000000791b */ /* 0x003fe20003800000 */
.L_x_2005:
[----:B------:R-:W-:Y:S02]  /*2a580*/  IMAD.MOV.U32 R13, RZ, RZ, R0 ;  /* 0x000000ffff0d7224 */ /* 0x000fe400078e0000 */
[----:B------:R-:W-:-:S07]  /*2a590*/  IMAD.MOV.U32 R3, RZ, RZ, R14 ;  /* 0x000000ffff037224 */ /* 0x000fce00078e000e */
[----:B------:R-:W-:Y:S05]  /*2a5a0*/  WARPSYNC.COLLECTIVE R15, `(.L_x_2006) ;  /* 0x000000000f087348 */ /* 0x000fea0003c00000 */
[----:B------:R0:W1:Y:S02]  /*2a5b0*/  SHFL.IDX P6, R14, R13, R12, R11 ;  /* 0x0000000c0d0e7389 */ /* 0x00006400000c000b */
[----:B01----:R-:W-:Y:S01]  /*2a5c0*/  ENDCOLLECTIVE ;  /* 0x000000000000791b */ /* 0x003fe20003800000 */
.L_x_2006:
[----:B------:R-:W-:Y:S05]  /*2a5d0*/  BRA `(.L_x_2007) ;  /* 0xffffff4000b47947 */ /* 0x000fea000383ffff */
.L_x_1747:
[----:B------:R-:W-:Y:S01]  /*2a5e0*/  BSSY B1, `(.L_x_2008) ;  /* 0x0000008000017945 */ /* 0x000fe20003800000 */
[----:B0-----:R-:W-:Y:S01]  /*2a5f0*/  MOV R13, R4 ;  /* 0x00000004000d7202 */ /* 0x001fe20000000f00 */
[----:B------:R-:W-:Y:S02]  /*2a600*/  IMAD.MOV.U32 R12, RZ, RZ, 0x1 ;  /* 0x00000001ff0c7424 */ /* 0x000fe400078e00ff */
[----:B------:R-:W-:Y:S02]  /*2a610*/  IMAD.MOV.U32 R11, RZ, RZ, 0x1c1f ;  /* 0x00001c1fff0b7424 */ /* 0x000fe400078e00ff */
[----:B------:R-:W-:-:S07]  /*2a620*/  IMAD.MOV.U32 R15, RZ, RZ, -0x1 ;  /* 0xffffffffff0f7424 */ /* 0x000fce00078e00ff */
[----:B-12---:R-:W-:Y:S05]  /*2a630*/  WARPSYNC.COLLECTIVE R15, `(.L_x_2009) ;  /* 0x000000000f087348 */ /* 0x006fea0003c00000 */
[----:B--2---:R0:W2:Y:S02]  /*2a640*/  SHFL.IDX P6, R14, R13, R12, R11 ;  /* 0x0000000c0d0e7389 */ /* 0x0040a400000c000b */
[----:B012---:R-:W-:Y:S01]  /*2a650*/  ENDCOLLECTIVE ;  /* 0x000000000000791b */ /* 0x007fe20003800000 */
.L_x_2009:
[----:B------:R-:W-:Y:S05]  /*2a660*/  BSYNC B1 ;  /* 0x0000000000017941 */ /* 0x000fea0003800000 */
.L_x_2008:
        /* <DEDUP_REMOVED lines=8> */
.L_x_2010:
[----:B------:R-:W-:Y:S05]  /*2a6f0*/  BRA `(.L_x_2011) ;  /* 0xffffff4400c47947 */ /* 0x000fea000383ffff */
.L_x_1751:
[----:B------:R-:W-:Y:S01]  /*2a700*/  MOV R13, R4 ;  /* 0x00000004000d7202 */ /* 0x000fe20000000f00 */
[----:B------:R-:W-:Y:S02]  /*2a710*/  IMAD.MOV.U32 R12, RZ, RZ, RZ ;  /* 0x000000ffff0c7224 */ /* 0x000fe400078e00ff */
[----:B------:R-:W-:Y:S02]  /*2a720*/  IMAD.MOV.U32 R11, RZ, RZ, 0x181f ;  /* 0x0000181fff0b7424 */ /* 0x000fe400078e00ff */
[----:B------:R-:W-:-:S07]  /*2a730*/  IMAD.MOV.U32 R15, RZ, RZ, -0x1 ;  /* 0xffffffffff0f7424 */ /* 0x000fce00078e00ff */
[----:B01----:R-:W-:Y:S05]  /*2a740*/  WARPSYNC.COLLECTIVE R15, `(.L_x_2012) ;  /* 0x000000000f087348 */ /* 0x003fea0003c00000 */
[----:B------:R2:W3:Y:S02]  /*2a750*/  SHFL.IDX P6, R14, R13, R12, R11 ;  /* 0x0000000c0d0e7389 */ /* 0x0004e400000c000b */
[----:B0123--:R-:W-:Y:S01]  /*2a760*/  ENDCOLLECTIVE ;  /* 0x000000000000791b */ /* 0x00ffe20003800000 */
.L_x_2012:
[----:B------:R-:W-:Y:S02]  /*2a770*/  IMAD.MOV.U32 R13, RZ, RZ, R0 ;  /* 0x000000ffff0d7224 */ /* 0x000fe400078e0000 */
[----:B------:R-:W-:-:S07]  /*2a780*/  IMAD.MOV.U32 R3, RZ, RZ, R14 ;  /* 0x000000ffff037224 */ /* 0x000fce00078e000e */
[----:B------:R-:W-:Y:S05]  /*2a790*/  WARPSYNC.COLLECTIVE R15, `(.L_x_2013) ;  /* 0x000000000f087348 */ /* 0x000fea0003c00000 */
[----:B------:R0:W1:Y:S02]  /*2a7a0*/  SHFL.IDX P6, R14, R13, R12, R11 ;  /* 0x0000000c0d0e7389 */ /* 0x00006400000c000b */
[----:B01----:R-:W-:Y:S01]  /*2a7b0*/  ENDCOLLECTIVE ;  /* 0x000000000000791b */ /* 0x003fe20003800000 */
.L_x_2013:
[----:B------:R-:W-:Y:S05]  /*2a7c0*/  BRA `(.L_x_2014) ;  /* 0xffffff5000d47947 */ /* 0x000fea000383ffff */
.L_x_1754:
[----:B------:R-:W-:Y:S01]  /*2a7d0*/  BSSY B1, `(.L_x_2015) ;  /* 0x0000008000017945 */ /* 0x000fe20003800000 */
[----:B------:R-:W-:Y:S01]  /*2a7e0*/  IMAD.MOV.U32 R13, RZ, RZ, R4 ;  /* 0x000000ffff0d7224 */ /* 0x000fe200078e0004 */
[----:B---3--:R-:W-:Y:S01]  /*2a7f0*/  MOV R15, 0xffffffff ;  /* 0xffffffff000f7802 */ /* 0x008fe20000000f00 */
[----:B------:R-:W-:Y:S02]  /*2a800*/  IMAD.MOV.U32 R12, RZ, RZ, 0x1 ;  /* 0x00000001ff0c7424 */ /* 0x000fe400078e00ff */
[----:B------:R-:W-:-:S07]  /*2a810*/  IMAD.MOV.U32 R11, RZ, RZ, 0x181f ;  /* 0x0000181fff0b7424 */ /* 0x000fce00078e00ff */
[----:B012-4-:R-:W-:Y:S05]  /*2a820*/  WARPSYNC.COLLECTIVE R15, `(.L_x_2016) ;  /* 0x000000000f087348 */ /* 0x017fea0003c00000 */
[----:B----4-:R3:W4:Y:S02]  /*2a830*/  SHFL.IDX P6, R14, R13, R12, R11 ;  /* 0x0000000c0d0e7389 */ /* 0x01072400000c000b */
[----:B01234-:R-:W-:Y:S01]  /*2a840*/  ENDCOLLECTIVE ;  /* 0x000000000000791b */ /* 0x01ffe20003800000 */
.L_x_2016:
[----:B------:R-:W-:Y:S05]  /*2a850*/  BSYNC B1 ;  /* 0x0000000000017941 */ /* 0x000fea0003800000 */
.L_x_2015:
        /* <DEDUP_REMOVED lines=8> */
.L_x_2017:
[----:B------:R-:W-:Y:S05]  /*2a8e0*/  BRA `(.L_x_2018) ;  /* 0xffffff5000d47947 */ /* 0x000fea000383ffff */
.L_x_1757:
[----:B------:R-:W-:Y:S01]  /*2a8f0*/  BSSY B1, `(.L_x_2019) ;  /* 0x0000008000017945 */ /* 0x000fe20003800000 */
[----:B------:R-:W-:Y:S01]  /*2a900*/  IMAD.MOV.U32 R13, RZ, RZ, R4 ;  /* 0x000000ffff0d7224 */ /* 0x000fe200078e0004 */
[----:B0-----:R-:W-:Y:S01]  /*2a910*/  MOV R15, 0xffffffff ;  /* 0xffffffff000f7802 */ /* 0x001fe20000000f00 */
[----:B------:R-:W-:Y:S02]  /*2a920*/  IMAD.MOV.U32 R12, RZ, RZ, 0x2 ;  /* 0x00000002ff0c7424 */ /* 0x000fe400078e00ff */
[----:B------:R-:W-:-:S07]  /*2a930*/  IMAD.MOV.U32 R11, RZ, RZ, 0x181f ;  /* 0x0000181fff0b7424 */ /* 0x000fce00078e00ff */
[----:B-1234-:R-:W-:Y:S05]  /*2a940*/  WARPSYNC.COLLECTIVE R15, `(.L_x_2020) ;  /* 0x000000000f087348 */ /* 0x01efea0003c00000 */
[----:B----4-:R0:W4:Y:S02]  /*2a950*/  SHFL.IDX P6, R14, R13, R12, R11 ;  /* 0x0000000c0d0e7389 */ /* 0x01012400000c000b */
[----:B01234-:R-:W-:Y:S01]  /*2a960*/  ENDCOLLECTIVE ;  /* 0x000000000000791b */ /* 0x01ffe20003800000 */
.L_x_2020:
[----:B------:R-:W-:Y:S05]  /*2a970*/  BSYNC B1 ;  /* 0x0000000000017941 */ /* 0x000fea0003800000 */
.L_x_2019:
        /* <DEDUP_REMOVED lines=8> */
.L_x_2021:
[----:B------:R-:W-:Y:S05]  /*2aa00*/  BRA `(.L_x_2022) ;  /* 0xffffff5000d47947 */ /* 0x000fea000383ffff */
.L_x_1760:
[----:B------:R-:W-:Y:S01]  /*2aa10*/  BSSY B1, `(.L_x_2023) ;  /* 0x0000008000017945 */ /* 0x000fe20003800000 */
[----:B------:R-:W-:Y:S01]  /*2aa20*/  IMAD.MOV.U32 R13, RZ, RZ, R4 ;  /* 0x000000ffff0d7224 */ /* 0x000fe200078e0004 */
[----:B0-----:R-:W-:Y:S01]  /*2aa30*/  MOV R15, 0xffffffff ;  /* 0xffffffff000f7802 */ /* 0x001fe20000000f00 */
[----:B------:R-:W-:Y:S02]  /*2aa40*/  IMAD.MOV.U32 R12, RZ, RZ, 0x3 ;  /* 0x00000003ff0c7424 */ /* 0x000fe400078e00ff */
[----:B------:R-:W-:-:S07]  /*2aa50*/  IMAD.MOV.U32 R11, RZ, RZ, 0x181f ;  /* 0x0000181fff0b7424 */ /* 0x000fce00078e00ff */
[----:B-1234-:R-:W-:Y:S05]  /*2aa60*/  WARPSYNC.COLLECTIVE R15, `(.L_x_2024) ;  /* 0x000000000f087348 */ /* 0x01efea0003c00000 */
[----:B------:R0:W0:Y:S02]  /*2aa70*/  SHFL.IDX P6, R14, R13, R12, R11 ;  /* 0x0000000c0d0e7389 */ /* 0x00002400000c000b */
[----:B01234-:R-:W-:Y:S01]  /*2aa80*/  ENDCOLLECTIVE ;  /* 0x000000000000791b */ /* 0x01ffe20003800000 */
.L_x_2024:
[----:B------:R-:W-:Y:S05]  /*2aa90*/  BSYNC B1 ;  /* 0x0000000000017941 */ /* 0x000fea0003800000 */
.L_x_2023:
        /* <DEDUP_REMOVED lines=8> */
.L_x_2025:
[----:B------:R-:W-:Y:S05]  /*2ab20*/  BRA `(.L_x_2026) ;  /* 0xffffff5000d47947 */ /* 0x000fea000383ffff */
.L_x_1787:
[----:B------:R-:W1:Y:S01]  /*2ab30*/  S2R R6, SR_TID.X ;  /* 0x0000000000067919 */ /* 0x000e620000002100 */
[----:B------:R-:W-:Y:S01]  /*2ab40*/  BSSY B1, `(.L_x_2027) ;  /* 0x000000a000017945 */ /* 0x000fe20003800000 */
[----:B------:R-:W-:Y:S01]  /*2ab50*/  IMAD.MOV.U32 R12, RZ, RZ, RZ ;  /* 0x000000ffff0c7224 */ /* 0x000fe200078e00ff */
[----:B0-----:R-:W-:Y:S01]  /*2ab60*/  MOV R15, 0xffffffff ;  /* 0xffffffff000f7802 */ /* 0x001fe20000000f00 */
[----:B------:R-:W-:Y:S01]  /*2ab70*/  IMAD.MOV.U32 R11, RZ, RZ, 0x1f ;  /* 0x0000001fff0b7424 */ /* 0x000fe200078e00ff */
[----:B-1----:R-:W-:-:S04]  /*2ab80*/  SHF.R.U32.HI R6, RZ, 0x5, R6 ;  /* 0x00000005ff067819 */ /* 0x002fc80000011606 */
[----:B------:R-:W-:-:S05]  /*2ab90*/  LOP3.LUT R6, R6, 0x3, RZ, 0xc0, !PT ;  /* 0x0000000306067812 */ /* 0x000fca00078ec0ff */
[----:B------:R-:W-:-:S07]  /*2aba0*/  IMAD.MOV.U32 R13, RZ, RZ, R6 ;  /* 0x000000ffff0d7224 */ /* 0x000fce00078e0006 */
[----:B------:R-:W-:Y:S05]  /*2abb0*/  WARPSYNC.COLLECTIVE R15, `(.L_x_2028) ;  /* 0x000000000f087348 */ /* 0x000fea0003c00000 */
[----:B------:R0:W1:Y:S02]  /*2abc0*/  SHFL.IDX P6, R14, R13, R12, R11 ;  /* 0x0000000c0d0e7389 */ /* 0x00006400000c000b */
[----:B01----:R-:W-:Y:S01]  /*2abd0*/  ENDCOLLECTIVE ;  /* 0x000000000000791b */ /* 0x003fe20003800000 */
.L_x_2028:
[----:B------:R-:W-:Y:S05]  /*2abe0*/  BSYNC B1 ;  /* 0x0000000000017941 */ /* 0x000fea0003800000 */
.L_x_2027:
[----:B------:R-:W-:Y:S05]  /*2abf0*/  BRA `(.L_x_2029) ;  /* 0xffffff7000d47947 */ /* 0x000fea000383ffff */
.L_x_1789:
[----:B------:R-:W-:Y:S01]  /*2ac00*/  BSSY B1, `(.L_x_2030) ;  /* 0x0000006000017945 */ /* 0x000fe20003800000 */
[----:B0-----:R-:W-:-:S07]  /*2ac10*/  IMAD.MOV.U32 R15, RZ, RZ, -0x1 ;  /* 0xffffffffff0f7424 */ /* 0x001fce00078e00ff */
[----:B-1----:R-:W-:Y:S05]  /*2ac20*/  WARPSYNC.COLLECTIVE R15, `(.L_x_2031) ;  /* 0x000000000f0c7348 */ /* 0x002fea0003c00000 */
[----:B------:R-:W-:Y:S02]  /*2ac30*/  ELECT P6, UR62, PT ;  /* 0x00000000003e782f */ /* 0x000fe400038c0000 */
[----:B------:R-:W-:Y:S01]  /*2ac40*/  MOV R14, UR62 ;  /* 0x0000003e000e7c02 */ /* 0x000fe20008000f00 */
[----:B-1----:R-:W-:Y:S10]  /*2ac50*/  ENDCOLLECTIVE ;  /* 0x000000000000791b */ /* 0x002ff40003800000 */
.L_x_2031:
[----:B------:R-:W-:Y:S05]  /*2ac60*/  BSYNC B1 ;  /* 0x0000000000017941 */ /* 0x000fea0003800000 */
.L_x_2030:
[----:B------:R-:W-:Y:S05]  /*2ac70*/  BRA `(.L_x_1788) ;  /* 0xffffff7000cc7947 */ /* 0x000fea000383ffff */
.L_x_1791:
[----:B-1----:R1:W2:Y:S02]  /*2ac80*/  SYNCS.PHASECHK.TRANS64.TRYWAIT P0, [R18+URZ+0x28820], R5 ;  /* 0x02882005120075a7 */ /* 0x0022a4000800017f */
[----:B--2---:R-:W-:Y:S05]  /*2ac90*/  @!P0 NANOSLEEP.SYNCS 0x989680 ;  /* 0x009896800000895d */ /* 0x004fea0003900000 */
[----:B------:R-:W2:Y:S02]  /*2aca0*/  @!P0 SYNCS.PHASECHK.TRANS64 P0, [R18+URZ+0x28820], R5 ;  /* 0x02882005120085a7 */ /* 0x000ea4000800007f */
[----:B--2---:R-:W-:Y:S05]  /*2acb0*/  @!P0 BRA `(.L_x_1791) ;  /* 0xfffffffc00f08947 */ /* 0x004fea000383ffff */
[----:B------:R-:W-:Y:S05]  /*2acc0*/  BRA `(.L_x_2032) ;  /* 0xffffff7000dc7947 */ /* 0x000fea000383ffff */
.L_x_1795:
[----:B--2---:R2:W3:Y:S02]  /*2acd0*/  SYNCS.PHASECHK.TRANS64.TRYWAIT P0, [R7+URZ+0x288a0], R11 ;  /* 0x0288a00b070075a7 */ /* 0x0044e4000800017f */
[----:B---3--:R-:W-:Y:S05]  /*2ace0*/  @!P0 NANOSLEEP.SYNCS 0x989680 ;  /* 0x009896800000895d */ /* 0x008fea0003900000 */
[----:B------:R-:W3:Y:S02]  /*2acf0*/  @!P0 SYNCS.PHASECHK.TRANS64 P0, [R7+URZ+0x288a0], R11 ;  /* 0x0288a00b070085a7 */ /* 0x000ee4000800007f */
[----:B---3--:R-:W-:Y:S05]  /*2ad00*/  @!P0 BRA `(.L_x_1795) ;  /* 0xfffffffc00f08947 */ /* 0x008fea000383ffff */
[----:B------:R-:W-:Y:S05]  /*2ad10*/  BRA `(.L_x_2033) ;  /* 0xffffff7000fc7947 */ /* 0x000fea000383ffff */
.L_x_1801:
[----:B-1----:R1:W3:Y:S02]  /*2ad20*/  SYNCS.PHASECHK.TRANS64.TRYWAIT P0, [R7+URZ+0x288c0], R11 ;  /* 0x0288c00b070075a7 */ /* 0x0022e4000800017f */
[----:B---3--:R-:W-:Y:S05]  /*2ad30*/  @!P0 NANOSLEEP.SYNCS 0x989680 ;  /* 0x009896800000895d */ /* 0x008fea0003900000 */
[----:B------:R-:W3:Y:S02]  /*2ad40*/  @!P0 SYNCS.PHASECHK.TRANS64 P0, [R7+URZ+0x288c0], R11 ;  /* 0x0288c00b070085a7 */ /* 0x000ee4000800007f */
[----:B---3--:R-:W-:Y:S05]  /*2ad50*/  @!P0 BRA `(.L_x_1801) ;  /* 0xfffffffc00f08947 */ /* 0x008fea000383ffff */
[----:B------:R-:W-:Y:S05]  /*2ad60*/  BRA `(.L_x_2034) ;  /* 0xffffff7400c07947 */ /* 0x000fea000383ffff */
.L_x_1809:
[----:B-1----:R1:W2:Y:S02]  /*2ad70*/  SYNCS.PHASECHK.TRANS64.TRYWAIT P1, [R9+URZ+0x288a0], R8 ;  /* 0x0288a008090075a7 */ /* 0x0022a4000802017f */
[----:B--2---:R-:W-:Y:S05]  /*2ad80*/  @!P1 NANOSLEEP.SYNCS 0x989680 ;  /* 0x009896800000995d */ /* 0x004fea0003900000 */
[----:B------:R-:W2:Y:S02]  /*2ad90*/  @!P1 SYNCS.PHASECHK.TRANS64 P1, [R9+URZ+0x288a0], R8 ;  /* 0x0288a008090095a7 */ /* 0x000ea4000802007f */
[----:B--2---:R-:W-:Y:S05]  /*2ada0*/  @!P1 BRA `(.L_x_1809) ;  /* 0xfffffffc00f09947 */ /* 0x004fea000383ffff */
[----:B------:R-:W-:Y:S05]  /*2adb0*/  BRA `(.L_x_2035) ;  /* 0xffffff7800d47947 */ /* 0x000fea000383ffff */
.L_x_1815:
[----:B0-----:R0:W2:Y:S02]  /*2adc0*/  SYNCS.PHASECHK.TRANS64.TRYWAIT P1, [R9+URZ+0x288c0], R8 ;  /* 0x0288c008090075a7 */ /* 0x0010a4000802017f */
[----:B--2---:R-:W-:Y:S05]  /*2add0*/  @!P1 NANOSLEEP.SYNCS 0x989680 ;  /* 0x009896800000995d */ /* 0x004fea0003900000 */
[----:B------:R-:W2:Y:S02]  /*2ade0*/  @!P1 SYNCS.PHASECHK.TRANS64 P1, [R9+URZ+0x288c0], R8 ;  /* 0x0288c008090095a7 */ /* 0x000ea4000802007f */
[----:B--2---:R-:W-:Y:S05]  /*2adf0*/  @!P1 BRA `(.L_x_1815) ;  /* 0xfffffffc00f09947 */ /* 0x004fea000383ffff */
[----:B------:R-:W-:Y:S05]  /*2ae00*/  BRA `(.L_x_2036) ;  /* 0xffffff7c00907947 */ /* 0x000fea000383ffff */
.L_x_1839:
[----:B-1----:R-:W1:Y:S01]  /*2ae10*/  S2R R4, SR_TID.X ;  /* 0x0000000000047919 */ /* 0x002e620000002100 */
[----:B------:R-:W-:Y:S01]  /*2ae20*/  BSSY B0, `(.L_x_2037) ;  /* 0x000000a000007945 */ /* 0x000fe20003800000 */
[----:B------:R-:W-:Y:S02]  /*2ae30*/  IMAD.MOV.U32 R12, RZ, RZ, RZ ;  /* 0x000000ffff0c7224 */ /* 0x000fe400078e00ff */
[----:B------:R-:W-:Y:S02]  /*2ae40*/  IMAD.MOV.U32 R11, RZ, RZ, 0x1f ;  /* 0x0000001fff0b7424 */ /* 0x000fe400078e00ff */
[----:B0-----:R-:W-:Y:S01]  /*2ae50*/  IMAD.MOV.U32 R15, RZ, RZ, -0x1 ;  /* 0xffffffffff0f7424 */ /* 0x001fe200078e00ff */
[----:B-1----:R-:W-:-:S04]  /*2ae60*/  SHF.R.U32.HI R4, RZ, 0x5, R4 ;  /* 0x00000005ff047819 */ /* 0x002fc80000011604 */
[----:B------:R-:W-:-:S05]  /*2ae70*/  LOP3.LUT R4, R4, 0x3, RZ, 0xc0, !PT ;  /* 0x0000000304047812 */ /* 0x000fca00078ec0ff */
[----:B------:R-:W-:-:S07]  /*2ae80*/  IMAD.MOV.U32 R13, RZ, RZ, R4 ;  /* 0x000000ffff0d7224 */ /* 0x000fce00078e0004 */
[----:B--2---:R-:W-:Y:S05]  /*2ae90*/  WARPSYNC.COLLECTIVE R15, `(.L_x_2038) ;  /* 0x000000000f087348 */ /* 0x004fea0003c00000 */
[----:B------:R0:W1:Y:S02]  /*2aea0*/  SHFL.IDX P6, R14, R13, R12, R11 ;  /* 0x0000000c0d0e7389 */ /* 0x00006400000c000b */
[----:B012---:R-:W-:Y:S01]  /*2aeb0*/  ENDCOLLECTIVE ;  /* 0x000000000000791b */ /* 0x007fe20003800000 */
.L_x_2038:
[----:B------:R-:W-:Y:S05]  /*2aec0*/  BSYNC B0 ;  /* 0x0000000000007941 */ /* 0x000fea0003800000 */
.L_x_2037:
[----:B------:R-:W-:Y:S05]  /*2aed0*/  BRA `(.L_x_2039) ;  /* 0xffffff8c00a47947 */ /* 0x000fea000383ffff */
.L_x_1841:
[----:B------:R-:W-:Y:S01]  /*2aee0*/  BSSY B0, `(.L_x_2040) ;  /* 0x0000006000007945 */ /* 0x000fe20003800000 */
[----:B0-----:R-:W-:-:S07]  /*2aef0*/  IMAD.MOV.U32 R15, RZ, RZ, -0x1 ;  /* 0xffffffffff0f7424 */ /* 0x001fce00078e00ff */
[----:B-12---:R-:W-:Y:S05]  /*2af00*/  WARPSYNC.COLLECTIVE R15, `(.L_x_2041) ;  /* 0x000000000f0c7348 */ /* 0x006fea0003c00000 */
[----:B------:R-:W-:Y:S02]  /*2af10*/  ELECT P6, UR62, PT ;  /* 0x00000000003e782f */ /* 0x000fe400038c0000 */
[----:B------:R-:W-:Y:S01]  /*2af20*/  MOV R14, UR62 ;  /* 0x0000003e000e7c02 */ /* 0x000fe20008000f00 */
[----:B-12---:R-:W-:Y:S10]  /*2af30*/  ENDCOLLECTIVE ;  /* 0x000000000000791b */ /* 0x006ff40003800000 */
.L_x_2041:
[----:B------:R-:W-:Y:S05]  /*2af40*/  BSYNC B0 ;  /* 0x0000000000007941 */ /* 0x000fea0003800000 */
.L_x_2040:
[----:B------:R-:W-:Y:S05]  /*2af50*/  BRA `(.L_x_2042) ;  /* 0xffffff8c00b07947 */ /* 0x000fea000383ffff */
.L_x_1843:
[----:B-1----:R1:W3:Y:S02]  /*2af60*/  SYNCS.PHASECHK.TRANS64.TRYWAIT P0, [R0+URZ+0x28840], R2 ;  /* 0x02884002000075a7 */ /* 0x0022e4000800017f */
[----:B---3--:R-:W-:Y:S05]  /*2af70*/  @!P0 NANOSLEEP.SYNCS 0x989680 ;  /* 0x009896800000895d */ /* 0x008fea0003900000 */
[----:B------:R-:W3:Y:S02]  /*2af80*/  @!P0 SYNCS.PHASECHK.TRANS64 P0, [R0+URZ+0x28840], R2 ;  /* 0x02884002000085a7 */ /* 0x000ee4000800007f */
[----:B---3--:R-:W-:Y:S05]  /*2af90*/  @!P0 BRA `(.L_x_1843) ;  /* 0xfffffffc00f08947 */ /* 0x008fea000383ffff */
[----:B------:R-:W-:Y:S05]  /*2afa0*/  BRA `(.L_x_2043) ;  /* 0xffffff9000107947 */ /* 0x000fea000383ffff */
.L_x_1847:
        /* <DEDUP_REMOVED lines=9> */
[----:B--2---:R-:W-:Y:S01]  /*2b040*/  IMAD R2, R11, R7, RZ ;  /* 0x000000070b027224 */ /* 0x004fe200078e02ff */
[----:B------:R-:W-:-:S04]  /*2b050*/  MOV R11, 0x181f ;  /* 0x0000181f000b7802 */ /* 0x000fc80000000f00 */
[----:B------:R-:W-:-:S13]  /*2b060*/  ISETP.GE.AND P2, PT, R0, R2, PT ;  /* 0x000000020000720c */ /* 0x000fda0003f46270 */
[----:B-----5:R-:W-:Y:S05]  /*2b070*/  WARPSYNC.COLLECTIVE R15, `(.L_x_2044) ;  /* 0x000000000f087348 */ /* 0x020fea0003c00000 */
[----:B------:R0:W1:Y:S02]  /*2b080*/  SHFL.IDX P6, R14, R13, R12, R11 ;  /* 0x0000000c0d0e7389 */ /* 0x00006400000c000b */
[----:B01---5:R-:W-:Y:S01]  /*2b090*/  ENDCOLLECTIVE ;  /* 0x000000000000791b */ /* 0x023fe20003800000 */
.L_x_2044:
[----:B------:R-:W-:Y:S02]  /*2b0a0*/  IMAD.MOV.U32 R13, RZ, RZ, R4 ;  /* 0x000000ffff0d7224 */ /* 0x000fe400078e0004 */
[----:B------:R-:W-:-:S07]  /*2b0b0*/  IMAD.MOV.U32 R6, RZ, RZ, R14 ;  /* 0x000000ffff067224 */ /* 0x000fce00078e000e */
[----:B------:R-:W-:Y:S05]  /*2b0c0*/  WARPSYNC.COLLECTIVE R15, `(.L_x_2045) ;  /* 0x000000000f087348 */ /* 0x000fea0003c00000 */
[----:B------:R0:W1:Y:S02]  /*2b0d0*/  SHFL.IDX P6, R14, R13, R12, R11 ;  /* 0x0000000c0d0e7389 */ /* 0x00006400000c000b */
[----:B01----:R-:W-:Y:S01]  /*2b0e0*/  ENDCOLLECTIVE ;  /* 0x000000000000791b */ /* 0x003fe20003800000 */
.L_x_2045:
[----:B------:R-:W-:Y:S01]  /*2b0f0*/  IMAD.MOV.U32 R13, RZ, RZ, R3 ;  /* 0x000000ffff0d7224 */ /* 0x000fe200078e0003 */
[----:B------:R-:W-:Y:S01]  /*2b100*/  MOV R12, 0x1 ;  /* 0x00000001000c7802 */ /* 0x000fe20000000f00 */
[----:B------:R-:W-:-:S07]  /*2b110*/  IMAD.MOV.U32 R7, RZ, RZ, R14 ;  /* 0x000000ffff077224 */ /* 0x000fce00078e000e */
[----:B------:R-:W-:Y:S05]  /*2b120*/  WARPSYNC.COLLECTIVE R15, `(.L_x_2046) ;  /* 0x000000000f087348 */ /* 0x000fea0003c00000 */
[----:B------:R0:W1:Y:S02]  /*2b130*/  SHFL.IDX P6, R14, R13, R12, R11 ;  /* 0x0000000c0d0e7389 */ /* 0x00006400000c000b */
[----:B01----:R-:W-:Y:S01]  /*2b140*/  ENDCOLLECTIVE ;  /* 0x000000000000791b */ /* 0x003fe20003800000 */
.L_x_2046:
        /* <DEDUP_REMOVED lines=10> */
.L_x_2047:
        /* <DEDUP_REMOVED lines=12> */
.L_x_2048:
[----:B------:R-:W-:Y:S01]  /*2b2b0*/  @!P2 LEA R7, P3, R10, R5, 0x1 ;  /* 0x000000050a07a211 */ /* 0x000fe200078608ff */
[----:B------:R-:W-:-:S04]  /*2b2c0*/  VIADD R5, R0, 0x20 ;  /* 0x0000002000057836 */ /* 0x000fc80000000000 */
[----:B------:R-:W-:-:S05]  /*2b2d0*/  @!P2 IMAD.X R6, RZ, RZ, R8, P3 ;  /* 0x000000ffff06a224 */ /* 0x000fca00018e0608 */
[----:B------:R-:W-:Y:S02]  /*2b2e0*/  @!P2 LOP3.LUT R7, R7, R6, RZ, 0x3c, !PT ;  /* 0x000000060707a212 */ /* 0x000fe400078e3cff */
[----:B------:R-:W-:Y:S02]  /*2b2f0*/  MOV R13, R4 ;  /* 0x00000004000d7202 */ /* 0x000fe40000000f00 */
        /* <DEDUP_REMOVED lines=12> */
.L_x_2049:
[----:B------:R-:W-:Y:S02]  /*2b3c0*/  IMAD.MOV.U32 R13, RZ, RZ, R3 ;  /* 0x000000ffff0d7224 */ /* 0x000fe400078e0003 */
[----:B------:R-:W-:Y:S02]  /*2b3d0*/  IMAD.MOV.U32 R12, RZ, RZ, 0x3 ;  /* 0x00000003ff0c7424 */ /* 0x000fe400078e00ff */
[----:B------:R-:W-:-:S07]  /*2b3e0*/  IMAD.MOV.U32 R5, RZ, RZ, R14 ;  /* 0x000000ffff057224 */ /* 0x000fce00078e000e */
[----:B------:R-:W-:Y:S05]  /*2b3f0*/  WARPSYNC.COLLECTIVE R15, `(.L_x_2050) ;  /* 0x000000000f087348 */ /* 0x000fea0003c00000 */
[----:B------:R0:W1:Y:S02]  /*2b400*/  SHFL.IDX P6, R14, R13, R12, R11 ;  /* 0x0000000c0d0e7389 */ /* 0x00006400000c000b */
[----:B01----:R-:W-:Y:S01]  /*2b410*/  ENDCOLLECTIVE ;  /* 0x000000000000791b */ /* 0x003fe20003800000 */
.L_x_2050:
[----:B------:R-:W-:-:S05]  /*2b420*/  @!P2 LEA R5, P3, R10, R5, 0x1 ;  /* 0x000000050a05a211 */ /* 0x000fca00078608ff */
[----:B------:R-:W-:-:S04]  /*2b430*/  @!P2 IMAD.X R6, RZ, RZ, R6, P3 ;  /* 0x000000ffff06a224 */ /* 0x000fc800018e0606 */
[----:B------:R-:W-:Y:S02]  /*2b440*/  @!P2 IMAD.MOV.U32 R7, RZ, RZ, R6 ;  /* 0x000000ffff07a224 */ /* 0x000fe400078e0006 */
[----:B------:R-:W-:Y:S01]  /*2b450*/  @!P2 IMAD.MOV.U32 R6, RZ, RZ, R5 ;  /* 0x000000ffff06a224 */ /* 0x000fe200078e0005 */
[----:B------:R-:W-:Y:S01]  /*2b460*/  MOV R13, R4 ;  /* 0x00000004000d7202 */ /* 0x000fe20000000f00 */
[----:B------:R-:W-:-:S03]  /*2b470*/  VIADD R5, R0, 0x30 ;  /* 0x0000003000057836 */ /* 0x000fc60000000000 */
        /* <DEDUP_REMOVED lines=10> */
.L_x_2051:
[----:B------:R-:W-:Y:S02]  /*2b520*/  IMAD.MOV.U32 R13, RZ, RZ, R3 ;  /* 0x000000ffff0d7224 */ /* 0x000fe400078e0003 */
[----:B------:R-:W-:Y:S02]  /*2b530*/  IMAD.MOV.U32 R12, RZ, RZ, 0x4 ;  /* 0x00000004ff0c7424 */ /* 0x000fe400078e00ff */
[----:B------:R-:W-:-:S07]  /*2b540*/  IMAD.MOV.U32 R5, RZ, RZ, R14 ;  /* 0x000000ffff057224 */ /* 0x000fce00078e000e */
[----:B------:R-:W-:Y:S05]  /*2b550*/  WARPSYNC.COLLECTIVE R15, `(.L_x_2052) ;  /* 0x000000000f087348 */ /* 0x000fea0003c00000 */
[----:B------:R0:W1:Y:S02]  /*2b560*/  SHFL.IDX P6, R14, R13, R12, R11 ;  /* 0x0000000c0d0e7389 */ /* 0x00006400000c000b */
[----:B01----:R-:W-:Y:S01]  /*2b570*/  ENDCOLLECTIVE ;  /* 0x000000000000791b */ /* 0x003fe20003800000 */
.L_x_2052:
        /* <DEDUP_REMOVED lines=16> */
.L_x_2053:
[----:B------:R-:W-:Y:S02]  /*2b680*/  IMAD.MOV.U32 R13, RZ, RZ, R3 ;  /* 0x000000ffff0d7224 */ /* 0x000fe400078e0003 */
[----:B------:R-:W-:Y:S02]  /*2b690*/  IMAD.MOV.U32 R12, RZ, RZ, 0x5 ;  /* 0x00000005ff0c7424 */ /* 0x000fe400078e00ff */
[----:B------:R-:W-:-:S07]  /*2b6a0*/  IMAD.MOV.U32 R5, RZ, RZ, R14 ;  /* 0x000000ffff057224 */ /* 0x000fce00078e000e */
[----:B------:R-:W-:Y:S05]  /*2b6b0*/  WARPSYNC.COLLECTIVE R15, `(.L_x_2054) ;  /* 0x000000000f087348 */ /* 0x000fea0003c00000 */
[----:B------:R0:W1:Y:S02]  /*2b6c0*/  SHFL.IDX P6, R14, R13, R12, R11 ;  /* 0x0000000c0d0e7389 */ /* 0x00006400000c000b */
[----:B01----:R-:W-:Y:S01]  /*2b6d0*/  ENDCOLLECTIVE ;  /* 0x000000000000791b */ /* 0x003fe20003800000 */
.L_x_2054:
        /* <DEDUP_REMOVED lines=16> */
.L_x_2055:
[----:B------:R-:W-:Y:S02]  /*2b7e0*/  IMAD.MOV.U32 R13, RZ, RZ, R3 ;  /* 0x000000ffff0d7224 */ /* 0x000fe400078e0003 */
[----:B------:R-:W-:Y:S02]  /*2b7f0*/  IMAD.MOV.U32 R12, RZ, RZ, 0x6 ;  /* 0x00000006ff0c7424 */ /* 0x000fe400078e00ff */
[----:B------:R-:W-:-:S07]  /*2b800*/  IMAD.MOV.U32 R5, RZ, RZ, R14 ;  /* 0x000000ffff057224 */ /* 0x000fce00078e000e */
[----:B------:R-:W-:Y:S05]  /*2b810*/  WARPSYNC.COLLECTIVE R15, `(.L_x_2056) ;  /* 0x000000000f087348 */ /* 0x000fea0003c00000 */
[----:B------:R0:W1:Y:S02]  /*2b820*/  SHFL.IDX P6, R14, R13, R12, R11 ;  /* 0x0000000c0d0e7389 */ /* 0x00006400000c000b */
[----:B01----:R-:W-:Y:S01]  /*2b830*/  ENDCOLLECTIVE ;  /* 0x000000000000791b */ /* 0x003fe20003800000 */
.L_x_2056:
        /* <DEDUP_REMOVED lines=14> */
.L_x_2057:
[----:B------:R-:W-:-:S05]  /*2b920*/  VIADD R7, R0, 0x60 ;  /* 0x0000006000077836 */ /* 0x000fca0000000000 */
[----:B------:R-:W-:Y:S01]  /*2b930*/  ISETP.GE.AND P2, PT, R7, R2, PT ;  /* 0x000000020700720c */ /* 0x000fe20003f46270 */
[----:B------:R-:W-:Y:S02]  /*2b940*/  IMAD.MOV.U32 R13, RZ, RZ, R3 ;  /* 0x000000ffff0d7224 */ /* 0x000fe400078e0003 */
[----:B------:R-:W-:Y:S01]  /*2b950*/  IMAD.MOV.U32 R12, RZ, RZ, 0x7 ;  /* 0x00000007ff0c7424 */ /* 0x000fe200078e00ff */
[----:B------:R-:W-:-:S09]  /*2b960*/  MOV R5, R14 ;  /* 0x0000000e00057202 */ /* 0x000fd20000000f00 */
[----:B------:R-:W-:Y:S05]  /*2b970*/  WARPSYNC.COLLECTIVE R15, `(.L_x_2058) ;  /* 0x000000000f087348 */ /* 0x000fea0003c00000 */
[----:B------:R0:W1:Y:S02]  /*2b980*/  SHFL.IDX P6, R14, R13, R12, R11 ;  /* 0x0000000c0d0e7389 */ /* 0x00006400000c000b */
[----:B01----:R-:W-:Y:S01]  /*2b990*/  ENDCOLLECTIVE ;  /* 0x000000000000791b */ /* 0x003fe20003800000 */
.L_x_2058:
        /* <DEDUP_REMOVED lines=8> */
[----:B------:R0:W-:Y:S04]  /*2ba20*/  @!P2 LDGSTS.E.BYPASS.LTC128B.128 [R9+0x13400], desc[UR40][R6.64], !P0 ;  /* 0x134000000609afae */ /* 0x0001e8000c101d68 */
[----:B------:R0:W-:Y:S01]  /*2ba30*/  @!P2 LDGSTS.E.BYPASS.LTC128B.128 [R9+0x17400], desc[UR40][R6.64+0x80], !P1 ;  /* 0x174000800609afae */ /* 0x0001e2000c901d68 */
[----:B------:R-:W-:-:S07]  /*2ba40*/  IMAD.MOV.U32 R5, RZ, RZ, R14 ;  /* 0x000000ffff057224 */ /* 0x000fce00078e000e */
[----:B0-----:R-:W-:Y:S05]  /*2ba50*/  WARPSYNC.COLLECTIVE R15, `(.L_x_2059) ;  /* 0x000000000f087348 */ /* 0x001fea0003c00000 */
[----:B------:R1:W2:Y:S02]  /*2ba60*/  SHFL.IDX P6, R14, R13, R12, R11 ;  /* 0x0000000c0d0e7389 */ /* 0x0002a400000c000b */
[----:B012---:R-:W-:Y:S01]  /*2ba70*/  ENDCOLLECTIVE ;  /* 0x000000000000791b */ /* 0x007fe20003800000 */
.L_x_2059:
[----:B------:R-:W-:Y:S01]  /*2ba80*/  MOV R3, R14 ;  /* 0x0000000e00037202 */ /* 0x000fe20000000f00 */
[----:B------:R-:W-:Y:S06]  /*2ba90*/  BRA `(.L_x_2060) ;  /* 0xffffff9000b07947 */ /* 0x000fec000383ffff */
.L_x_1852:
[----:B---3--:R3:W4:Y:S02]  /*2baa0*/  SYNCS.PHASECHK.TRANS64.TRYWAIT P0, [R18+URZ+0x28820], R0 ;  /* 0x02882000120075a7 */ /* 0x008724000800017f */
[----:B----4-:R-:W-:Y:S05]  /*2bab0*/  @!P0 NANOSLEEP.SYNCS 0x989680 ;  /* 0x009896800000895d */ /* 0x010fea0003900000 */
[----:B------:R-:W4:Y:S02]  /*2bac0*/  @!P0 SYNCS.PHASECHK.TRANS64 P0, [R18+URZ+0x28820], R0 ;  /* 0x02882000120085a7 */ /* 0x000f24000800007f */
[----:B----4-:R-:W-:Y:S05]  /*2bad0*/  @!P0 BRA `(.L_x_1852) ;  /* 0xfffffffc00f08947 */ /* 0x010fea000383ffff */
[----:B------:R-:W-:Y:S05]  /*2bae0*/  BRA `(.L_x_2061) ;  /* 0xffffff9400207947 */ /* 0x000fea000383ffff */
.L_x_1861:
[----:B-1----:R1:W2:Y:S02]  /*2baf0*/  SYNCS.PHASECHK.TRANS64.TRYWAIT P0, [R3+URZ+0x28840], R2 ;  /* 0x02884002030075a7 */ /* 0x0022a4000800017f */
[----:B--2---:R-:W-:Y:S05]  /*2bb00*/  @!P0 NANOSLEEP.SYNCS 0x989680 ;  /* 0x009896800000895d */ /* 0x004fea0003900000 */
[----:B------:R-:W2:Y:S02]  /*2bb10*/  @!P0 SYNCS.PHASECHK.TRANS64 P0, [R3+URZ+0x28840], R2 ;  /* 0x02884002030085a7 */ /* 0x000ea4000800007f */
[----:B--2---:R-:W-:Y:S05]  /*2bb20*/  @!P0 BRA `(.L_x_1861) ;  /* 0xfffffffc00f08947 */ /* 0x004fea000383ffff */
[----:B------:R-:W-:Y:S05]  /*2bb30*/  BRA `(.L_x_2062) ;  /* 0xffffff9800147947 */ /* 0x000fea000383ffff */
.L_x_1867:
[----:B0-----:R0:W1:Y:S02]  /*2bb40*/  SYNCS.PHASECHK.TRANS64.TRYWAIT P0, [R3+URZ+0x60], R2 ;  /* 0x00006002030075a7 */ /* 0x001064000800017f */
[----:B-1----:R-:W-:Y:S05]  /*2bb50*/  @!P0 NANOSLEEP.SYNCS 0x989680 ;  /* 0x009896800000895d */ /* 0x002fea0003900000 */
[----:B------:R-:W1:Y:S02]  /*2bb60*/  @!P0 SYNCS.PHASECHK.TRANS64 P0, [R3+URZ+0x60], R2 ;  /* 0x00006002030085a7 */ /* 0x000e64000800007f */
[----:B-1----:R-:W-:Y:S05]  /*2bb70*/  @!P0 BRA `(.L_x_1867) ;  /* 0xfffffffc00f08947 */ /* 0x002fea000383ffff */
[----:B------:R-:W-:Y:S05]  /*2bb80*/  BRA `(.L_x_2063) ;  /* 0xffffff9800e87947 */ /* 0x000fea000383ffff */
.L_x_1876:
[----:B-1----:R1:W2:Y:S02]  /*2bb90*/  SYNCS.PHASECHK.TRANS64.TRYWAIT P0, [R3+URZ+0x28840], R2 ;  /* 0x02884002030075a7 */ /* 0x0022a4000800017f */
[----:B--2---:R-:W-:Y:S05]  /*2bba0*/  @!P0 NANOSLEEP.SYNCS 0x989680 ;  /* 0x009896800000895d */ /* 0x004fea0003900000 */
[----:B------:R-:W2:Y:S02]  /*2bbb0*/  @!P0 SYNCS.PHASECHK.TRANS64 P0, [R3+URZ+0x28840], R2 ;  /* 0x02884002030085a7 */ /* 0x000ea4000800007f */
[----:B--2---:R-:W-:Y:S05]  /*2bbc0*/  @!P0 BRA `(.L_x_1876) ;  /* 0xfffffffc00f08947 */ /* 0x004fea000383ffff */
[----:B------:R-:W-:Y:S05]  /*2bbd0*/  BRA `(.L_x_2064) ;  /* 0xffffffa000747947 */ /* 0x000fea000383ffff */
.L_x_1882:
[----:B0-----:R0:W1:Y:S02]  /*2bbe0*/  SYNCS.PHASECHK.TRANS64.TRYWAIT P0, [R2+URZ+0x60], R3 ;  /* 0x00006003020075a7 */ /* 0x001064000800017f */
[----:B-1----:R-:W-:Y:S05]  /*2bbf0*/  @!P0 NANOSLEEP.SYNCS 0x989680 ;  /* 0x009896800000895d */ /* 0x002fea0003900000 */
[----:B------:R-:W1:Y:S02]  /*2bc00*/  @!P0 SYNCS.PHASECHK.TRANS64 P0, [R2+URZ+0x60], R3 ;  /* 0x00006003020085a7 */ /* 0x000e64000800007f */
[----:B-1----:R-:W-:Y:S05]  /*2bc10*/  @!P0 BRA `(.L_x_1882) ;  /* 0xfffffffc00f08947 */ /* 0x002fea000383ffff */
[----:B------:R-:W-:Y:S05]  /*2bc20*/  BRA `(.L_x_2065) ;  /* 0xffffffa400487947 */ /* 0x000fea000383ffff */
.L_x_1891:
[----:B--2---:R2:W3:Y:S02]  /*2bc30*/  SYNCS.PHASECHK.TRANS64.TRYWAIT P0, [R2+URZ+0x28840], R3 ;  /* 0x02884003020075a7 */ /* 0x0044e4000800017f */
[----:B---3--:R-:W-:Y:S05]  /*2bc40*/  @!P0 NANOSLEEP.SYNCS 0x989680 ;  /* 0x009896800000895d */ /* 0x008fea0003900000 */
[----:B------:R-:W3:Y:S02]  /*2bc50*/  @!P0 SYNCS.PHASECHK.TRANS64 P0, [R2+URZ+0x28840], R3 ;  /* 0x02884003020085a7 */ /* 0x000ee4000800007f */
[----:B---3--:R-:W-:Y:S05]  /*2bc60*/  @!P0 BRA `(.L_x_1891) ;  /* 0xfffffffc00f08947 */ /* 0x008fea000383ffff */
[----:B------:R-:W-:Y:S05]  /*2bc70*/  BRA `(.L_x_2066) ;  /* 0xffffffa800a87947 */ /* 0x000fea000383ffff */
.L_x_1897:
[----:B0-----:R0:W1:Y:S02]  /*2bc80*/  SYNCS.PHASECHK.TRANS64.TRYWAIT P0, [R2+URZ+0x60], R5 ;  /* 0x00006005020075a7 */ /* 0x001064000800017f */
[----:B-1----:R-:W-:Y:S05]  /*2bc90*/  @!P0 NANOSLEEP.SYNCS 0x989680 ;  /* 0x009896800000895d */ /* 0x002fea0003900000 */
[----:B------:R-:W1:Y:S02]  /*2bca0*/  @!P0 SYNCS.PHASECHK.TRANS64 P0, [R2+URZ+0x60], R5 ;  /* 0x00006005020085a7 */ /* 0x000e64000800007f */
[----:B-1----:R-:W-:Y:S05]  /*2bcb0*/  @!P0 BRA `(.L_x_1897) ;  /* 0xfffffffc00f08947 */ /* 0x002fea000383ffff */
[----:B------:R-:W-:Y:S05]  /*2bcc0*/  BRA `(.L_x_2067) ;  /* 0xffffffac007c7947 */ /* 0x000fea000383ffff */
.L_x_1908:
[----:B--2---:R2:W3:Y:S02]  /*2bcd0*/  SYNCS.PHASECHK.TRANS64.TRYWAIT P0, [R0+URZ+0x28860], R2 ;  /* 0x02886002000075a7 */ /* 0x0044e4000800017f */
[----:B---3--:R-:W-:Y:S05]  /*2bce0*/  @!P0 NANOSLEEP.SYNCS 0x989680 ;  /* 0x009896800000895d */ /* 0x008fea0003900000 */
[----:B------:R-:W3:Y:S02]  /*2bcf0*/  @!P0 SYNCS.PHASECHK.TRANS64 P0, [R0+URZ+0x28860], R2 ;  /* 0x02886002000085a7 */ /* 0x000ee4000800007f */
[----:B---3--:R-:W-:Y:S05]  /*2bd00*/  @!P0 BRA `(.L_x_1908) ;  /* 0xfffffffc00f08947 */ /* 0x008fea000383ffff */
[----:B------:R-:W-:Y:S05]  /*2bd10*/  BRA `(.L_x_2068) ;  /* 0xffffffb000c87947 */ /* 0x000fea000383ffff */
.L_x_1915:
[----:B------:R-:W2:Y:S01]  /*2bd20*/  LDL R0, [R1] ;  /* 0x0000000001007983 */ /* 0x000ea20000100800 */
[----:B------:R-:W-:Y:S01]  /*2bd30*/  BSSY B0, `(.L_x_2069) ;  /* 0x0000008000007945 */ /* 0x000fe20003800000 */
[----:B------:R-:W-:Y:S02]  /*2bd40*/  IMAD.MOV.U32 R12, RZ, RZ, RZ ;  /* 0x000000ffff0c7224 */ /* 0x000fe400078e00ff */
[----:B------:R-:W-:Y:S02]  /*2bd50*/  IMAD.MOV.U32 R11, RZ, RZ, 0x1f ;  /* 0x0000001fff0b7424 */ /* 0x000fe400078e00ff */
[----:B0-----:R-:W-:Y:S02]  /*2bd60*/  IMAD.MOV.U32 R15, RZ, RZ, -0x1 ;  /* 0xffffffffff0f7424 */ /* 0x001fe400078e00ff */
[----:B--2---:R-:W-:-:S07]  /*2bd70*/  IMAD.MOV.U32 R13, RZ, RZ, R0 ;  /* 0x000000ffff0d7224 */ /* 0x004fce00078e0000 */
[----:B-1-3--:R-:W-:Y:S05]  /*2bd80*/  WARPSYNC.COLLECTIVE R15, `(.L_x_2070) ;  /* 0x000000000f087348 */ /* 0x00afea0003c00000 */
[----:B------:R0:W2:Y:S02]  /*2bd90*/  SHFL.IDX P6, R14, R13, R12, R11 ;  /* 0x0000000c0d0e7389 */ /* 0x0000a400000c000b */
[----:B0123--:R-:W-:Y:S01]  /*2bda0*/  ENDCOLLECTIVE ;  /* 0x000000000000791b */ /* 0x00ffe20003800000 */
.L_x_2070:
[----:B------:R-:W-:Y:S05]  /*2bdb0*/  BSYNC B0 ;  /* 0x0000000000007941 */ /* 0x000fea0003800000 */
.L_x_2069:
[----:B------:R0:W5:Y:S01]  /*2bdc0*/  LDL R2, [R1+0xc] ;  /* 0x00000c0001027983 */ /* 0x0001620000100800 */
[----:B------:R-:W-:Y:S01]  /*2bdd0*/  IMAD.MOV.U32 R13, RZ, RZ, R0 ;  /* 0x000000ffff0d7224 */ /* 0x000fe200078e0000 */
[----:B------:R-:W-:Y:S01]  /*2bde0*/  MOV R15, 0xffffffff ;  /* 0xffffffff000f7802 */ /* 0x000fe20000000f00 */
[----:B------:R-:W-:Y:S02]  /*2bdf0*/  IMAD.MOV.U32 R12, RZ, RZ, 0x1 ;  /* 0x00000001ff0c7424 */ /* 0x000fe400078e00ff */
[----:B------:R-:W-:Y:S02]  /*2be00*/  IMAD.MOV.U32 R11, RZ, RZ, 0x1f ;  /* 0x0000001fff0b7424 */ /* 0x000fe400078e00ff */
[----:B------:R-:W-:-:S07]  /*2be10*/  IMAD.MOV.U32 R5, RZ, RZ, R14 ;  /* 0x000000ffff057224 */ /* 0x000fce00078e000e */
[----:B0----5:R-:W-:Y:S05]  /*2be20*/  WARPSYNC.COLLECTIVE R15, `(.L_x_2071) ;  /* 0x000000000f087348 */ /* 0x021fea0003c00000 */
[----:B------:R1:W2:Y:S02]  /*2be30*/  SHFL.IDX P6, R14, R13, R12, R11 ;  /* 0x0000000c0d0e7389 */ /* 0x0002a400000c000b */
[----:B012--5:R-:W-:Y:S01]  /*2be40*/  ENDCOLLECTIVE ;  /* 0x000000000000791b */ /* 0x027fe20003800000 */
.L_x_2071:
        /* <DEDUP_REMOVED lines=26> */
.L_x_2072:
[----:B------:R-:W-:Y:S01]  /*2bff0*/  IMAD.MOV.U32 R12, RZ, RZ, 0x2 ;  /* 0x00000002ff0c7424 */ /* 0x000fe200078e00ff */
[----:B------:R-:W-:-:S04]  /*2c000*/  MOV R3, R14 ;  /* 0x0000000e00037202 */ /* 0x000fc80000000f00 */
[----:B------:R-:W-:-:S05]  /*2c010*/  SEL R3, R3, RZ, P1 ;  /* 0x000000ff03037207 */ /* 0x000fca0000800000 */
[----:B------:R-:W-:-:S04]  /*2c020*/  IMAD.IADD R2, R2, 0x1, R3 ;  /* 0x0000000102027824 */ /* 0x000fc800078e0203 */
[----:B------:R-:W-:-:S07]  /*2c030*/  IMAD.MOV.U32 R13, RZ, RZ, R2 ;  /* 0x000000ffff0d7224 */ /* 0x000fce00078e0002 */
[----:B------:R-:W-:Y:S05]  /*2c040*/  WARPSYNC.COLLECTIVE R15, `(.L_x_2073) ;  /* 0x000000000f087348 */ /* 0x000fea0003c00000 */
[----:B------:R0:W1:Y:S02]  /*2c050*/  SHFL.UP P6, R14, R13, R12, R11 ;  /* 0x0400000c0d0e7389 */ /* 0x00006400000c000b */
[----:B01----:R-:W-:Y:S01]  /*2c060*/  ENDCOLLECTIVE ;  /* 0x000000000000791b */ /* 0x003fe20003800000 */
.L_x_2073:
        /* <DEDUP_REMOVED lines=8> */
.L_x_2074:
        /* <DEDUP_REMOVED lines=8> */
.L_x_2075:
        /* <DEDUP_REMOVED lines=8> */
.L_x_2076:
        /* <DEDUP_REMOVED lines=9> */
.L_x_2077:
[----:B------:R-:W-:Y:S01]  /*2c280*/  IMAD.MOV.U32 R9, RZ, RZ, R14 ;  /* 0x000000ffff097224 */ /* 0x000fe200078e000e */
[----:B------:R-:W-:Y:S06]  /*2c290*/  BRA `(.L_x_2078) ;  /* 0xffffffb4003c7947 */ /* 0x000fec000383ffff */
.L_x_1918:
[----:B------:R-:W-:Y:S01]  /*2c2a0*/  BSSY B0, `(.L_x_2079) ;  /* 0x0000008000007945 */ /* 0x000fe20003800000 */
[----:B------:R-:W-:Y:S02]  /*2c2b0*/  IMAD.MOV.U32 R13, RZ, RZ, R2 ;  /* 0x000000ffff0d7224 */ /* 0x000fe400078e0002 */
[----:B------:R-:W-:Y:S02]  /*2c2c0*/  IMAD.MOV.U32 R12, RZ, RZ, 0x1 ;  /* 0x00000001ff0c7424 */ /* 0x000fe400078e00ff */
[----:B------:R-:W-:Y:S02]  /*2c2d0*/  IMAD.MOV.U32 R11, RZ, RZ, RZ ;  /* 0x000000ffff0b7224 */ /* 0x000fe400078e00ff */
[----:B------:R-:W-:-:S07]  /*2c2e0*/  IMAD.MOV.U32 R15, RZ, RZ, -0x1 ;  /* 0xffffffffff0f7424 */ /* 0x000fce00078e00ff */
[----:B0-----:R-:W-:Y:S05]  /*2c2f0*/  WARPSYNC.COLLECTIVE R15, `(.L_x_2080) ;  /* 0x000000000f087348 */ /* 0x001fea0003c00000 */
[----:B------:R1:W2:Y:S02]  /*2c300*/  SHFL.UP P6, R14, R13, R12, R11 ;  /* 0x0400000c0d0e7389 */ /* 0x0002a400000c000b */
[----:B012---:R-:W-:Y:S01]  /*2c310*/  ENDCOLLECTIVE ;  /* 0x000000000000791b */ /* 0x007fe20003800000 */
.L_x_2080:
[----:B------:R-:W-:Y:S05]  /*2c320*/  BSYNC B0 ;  /* 0x0000000000007941 */ /* 0x000fea0003800000 */
.L_x_2079:
[----:B------:R-:W-:Y:S01]  /*2c330*/  MOV R3, R14 ;  /* 0x0000000e00037202 */ /* 0x000fe20000000f00 */
        /* <DEDUP_REMOVED lines=9> */
.L_x_2081:
[----:B------:R-:W-:Y:S01]  /*2c3d0*/  MOV R12, 0x4 ;  /* 0x00000004000c7802 */ /* 0x000fe20000000f00 */
[----:B------:R-:W-:-:S05]  /*2c3e0*/  IMAD.MOV.U32 R3, RZ, RZ, R14 ;  /* 0x000000ffff037224 */ /* 0x000fca00078e000e */
[----:B------:R-:W-:-:S05]  /*2c3f0*/  SEL R3, R3, RZ, P2 ;  /* 0x000000ff03037207 */ /* 0x000fca0001000000 */
[----:B------:R-:W-:-:S04]  /*2c400*/  IMAD.IADD R2, R2, 0x1, R3 ;  /* 0x0000000102027824 */ /* 0x000fc800078e0203 */
[----:B------:R-:W-:-:S07]  /*2c410*/  IMAD.MOV.U32 R13, RZ, RZ, R2 ;  /* 0x000000ffff0d7224 */ /* 0x000fce00078e0002 */
[----:B------:R-:W-:Y:S05]  /*2c420*/  WARPSYNC.COLLECTIVE R15, `(.L_x_2082) ;  /* 0x000000000f087348 */ /* 0x000fea0003c00000 */
[----:B------:R0:W1:Y:S02]  /*2c430*/  SHFL.UP P6, R14, R13, R12, R11 ;  /* 0x0400000c0d0e7389 */ /* 0x00006400000c000b */
[----:B01----:R-:W-:Y:S01]  /*2c440*/  ENDCOLLECTIVE ;  /* 0x000000000000791b */ /* 0x003fe20003800000 */
.L_x_2082:
        /* <DEDUP_REMOVED lines=8> */
.L_x_2083:
        /* <DEDUP_REMOVED lines=8> */
.L_x_2084:
[----:B------:R-:W-:Y:S02]  /*2c550*/  IMAD.MOV.U32 R12, RZ, RZ, 0x1f ;  /* 0x0000001fff0c7424 */ /* 0x000fe400078e00ff */
[----:B------:R-:W-:Y:S01]  /*2c560*/  IMAD.MOV.U32 R11, RZ, RZ, 0x1f ;  /* 0x0000001fff0b7424 */ /* 0x000fe200078e00ff */
[----:B------:R-:W-:-:S04]  /*2c570*/  MOV R3, R14 ;  /* 0x0000000e00037202 */ /* 0x000fc80000000f00 */
[----:B------:R-:W-:-:S05]  /*2c580*/  SEL R3, R3, RZ, P5 ;  /* 0x000000ff03037207 */ /* 0x000fca0002800000 */
[----:B------:R-:W-:-:S04]  /*2c590*/  IMAD.IADD R7, R2, 0x1, R3 ;  /* 0x0000000102077824 */ /* 0x000fc800078e0203 */
[----:B------:R-:W-:-:S07]  /*2c5a0*/  IMAD.MOV.U32 R13, RZ, RZ, R7 ;  /* 0x000000ffff0d7224 */ /* 0x000fce00078e0007 */
[----:B------:R-:W-:Y:S05]  /*2c5b0*/  WARPSYNC.COLLECTIVE R15, `(.L_x_2085) ;  /* 0x000000000f087348 */ /* 0x000fea0003c00000 */
[----:B------:R0:W1:Y:S02]  /*2c5c0*/  SHFL.IDX P6, R14, R13, R12, R11 ;  /* 0x0000000c0d0e7389 */ /* 0x00006400000c000b */
[----:B01----:R-:W-:Y:S01]  /*2c5d0*/  ENDCOLLECTIVE ;  /* 0x000000000000791b */ /* 0x003fe20003800000 */
.L_x_2085:
[----:B------:R-:W-:Y:S01]  /*2c5e0*/  IMAD.MOV.U32 R9, RZ, RZ, R14 ;  /* 0x000000ffff097224 */ /* 0x000fe200078e000e */
[----:B------:R-:W-:Y:S06]  /*2c5f0*/  BRA `(.L_x_2086) ;  /* 0xffffffb400107947 */ /* 0x000fec000383ffff */
.L_x_1920:
[----:B------:R-:W-:Y:S01]  /*2c600*/  BSSY B0, `(.L_x_2087) ;  /* 0x0000006000007945 */ /* 0x000fe20003800000 */
[----:B------:R-:W-:Y:S01]  /*2c610*/  PLOP3.LUT P6, PT, P6, PT, PT, 0x8, 0x0 ;  /* 0x000000000000781c */ /* 0x000fe200037ce170 */
[----:B------:R-:W-:-:S12]  /*2c620*/  IMAD.MOV.U32 R15, RZ, RZ, -0x1 ;  /* 0xffffffffff0f7424 */ /* 0x000fd800078e00ff */
[----:B0-----:R-:W-:Y:S05]  /*2c630*/  WARPSYNC.COLLECTIVE R15, `(.L_x_2088) ;  /* 0x000000000f087348 */ /* 0x001fea0003c00000 */
[----:B------:R-:W-:Y:S01]  /*2c640*/  VOTE.ANY R14, PT, P6 ;  /* 0x00000000000e7806 */ /* 0x000fe200030e0100 */
[----:B0-----:R-:W-:Y:S06]  /*2c650*/  ENDCOLLECTIVE ;  /* 0x000000000000791b */ /* 0x001fec0003800000 */
.L_x_2088:
[----:B------:R-:W-:Y:S05]  /*2c660*/  BSYNC B0 ;  /* 0x0000000000007941 */ /* 0x000fea0003800000 */
.L_x_2087:
[----:B------:R0:W5:Y:S01]  /*2c670*/  LDL.LU R10, [R1+0xc] ;  /* 0x00000c00010a7983 */ /* 0x0001620000300800 */
[----:B------:R-:W-:Y:S02]  /*2c680*/  IMAD.MOV.U32 R0, RZ, RZ, R14 ;  /* 0x000000ffff007224 */ /* 0x000fe400078e000e */
[----:B------:R-:W-:Y:S02]  /*2c690*/  IMAD.MOV.U32 R13, RZ, RZ, R4 ;  /* 0x000000ffff0d7224 */ /* 0x000fe400078e0004 */
[----:B------:R-:W1:Y:S01]  /*2c6a0*/  POPC R3, R0 ;  /* 0x0000000000037309 */ /* 0x000e620000000000 */
[----:B------:R-:W-:Y:S02]  /*2c6b0*/  IMAD.MOV.U32 R11, RZ, RZ, 0x1f ;  /* 0x0000001fff0b7424 */ /* 0x000fe400078e00ff */
[----:B------:R-:W-:Y:S01]  /*2c6c0*/  IMAD.MOV.U32 R15, RZ, RZ, -0x1 ;  /* 0xffffffffff0f7424 */ /* 0x000fe200078e00ff */
[----:B01----:R-:W-:-:S07]  /*2c6d0*/  MOV R12, R3 ;  /* 0x00000003000c7202 */ /* 0x003fce0000000f00 */
[----:B-----5:R-:W-:Y:S05]  /*2c6e0*/  WARPSYNC.COLLECTIVE R15, `(.L_x_2089) ;  /* 0x000000000f087348 */ /* 0x020fea0003c00000 */
[----:B------:R0:W1:Y:S02]  /*2c6f0*/  SHFL.IDX P6, R14, R13, R12, R11 ;  /* 0x0000000c0d0e7389 */ /* 0x00006400000c000b */
[----:B01---5:R-:W-:Y:S01]  /*2c700*/  ENDCOLLECTIVE ;  /* 0x000000000000791b */ /* 0x023fe20003800000 */
.L_x_2089:
[----:B------:R-:W-:Y:S02]  /*2c710*/  IMAD.MOV.U32 R13, RZ, RZ, R6 ;  /* 0x000000ffff0d7224 */ /* 0x000fe400078e0006 */
[----:B------:R-:W-:-:S07]  /*2c720*/  IMAD.MOV.U32 R4, RZ, RZ, R14 ;  /* 0x000000ffff047224 */ /* 0x000fce00078e000e */
[----:B------:R-:W-:Y:S05]  /*2c730*/  WARPSYNC.COLLECTIVE R15, `(.L_x_2090) ;  /* 0x000000000f087348 */ /* 0x000fea0003c00000 */
[----:B------:R0:W1:Y:S02]  /*2c740*/  SHFL.IDX P6, R14, R13, R12, R11 ;  /* 0x0000000c0d0e7389 */ /* 0x00006400000c000b */
[----:B01----:R-:W-:Y:S01]  /*2c750*/  ENDCOLLECTIVE ;  /* 0x000000000000791b */ /* 0x003fe20003800000 */
.L_x_2090:
[----:B------:R-:W-:Y:S02]  /*2c760*/  IMAD.MOV.U32 R6, RZ, RZ, R14 ;  /* 0x000000ffff067224 */ /* 0x000fe400078e000e */
[----:B------:R-:W-:-:S05]  /*2c770*/  IMAD.IADD R10, R3, 0x1, R10 ;  /* 0x00000001030a7824 */ /* 0x000fca00078e020a */
[----:B------:R2:W-:Y:S01]  /*2c780*/  STL [R1+0xc], R10 ;  /* 0x00000c0a01007387 */ /* 0x0005e20000100800 */
[----:B------:R-:W-:Y:S05]  /*2c790*/  BRA `(.L_x_2091) ;  /* 0xffffffb000f07947 */ /* 0x000fea000383ffff */
.L_x_1922:
[----:B------:R-:W-:Y:S01]  /*2c7a0*/  BSSY B0, `(.L_x_2092) ;  /* 0x0000008000007945 */ /* 0x000fe20003800000 */
[----:B------:R-:W-:Y:S01]  /*2c7b0*/  IMAD.MOV.U32 R13, RZ, RZ, R7 ;  /* 0x000000ffff0d7224 */ /* 0x000fe200078e0007 */
[----:B------:R-:W-:Y:S01]  /*2c7c0*/  MOV R11, 0x1f ;  /* 0x0000001f000b7802 */ /* 0x000fe20000000f00 */
[----:B------:R-:W-:Y:S02]  /*2c7d0*/  IMAD.MOV.U32 R12, RZ, RZ, R3 ;  /* 0x000000ffff0c7224 */ /* 0x000fe400078e0003 */
[----:B------:R-:W-:-:S07]  /*2c7e0*/  IMAD.MOV.U32 R15, RZ, RZ, -0x1 ;  /* 0xffffffffff0f7424 */ /* 0x000fce00078e00ff */
[----:B0-2---:R-:W-:Y:S05]  /*2c7f0*/  WARPSYNC.COLLECTIVE R15, `(.L_x_2093) ;  /* 0x000000000f087348 */ /* 0x005fea0003c00000 */
[----:B------:R1:W3:Y:S02]  /*2c800*/  SHFL.IDX P6, R14, R13, R12, R11 ;  /* 0x0000000c0d0e7389 */ /* 0x0002e400000c000b */
[----:B0123--:R-:W-:Y:S01]  /*2c810*/  ENDCOLLECTIVE ;  /* 0x000000000000791b */ /* 0x00ffe20003800000 */
.L_x_2093:
[----:B------:R-:W-:Y:S05]  /*2c820*/  BSYNC B0 ;  /* 0x0000000000007941 */ /* 0x000fea0003800000 */
.L_x_2092:
[----:B------:R-:W-:Y:S01]  /*2c830*/  IMAD.MOV.U32 R3, RZ, RZ, R14 ;  /* 0x000000ffff037224 */ /* 0x000fe200078e000e */
[----:B------:R-:W-:Y:S06]  /*2c840*/  BRA `(.L_x_2094) ;  /* 0xffffffb000dc7947 */ /* 0x000fec000383ffff */
.L_x_1928:
[----:B0-----:R0:W1:Y:S02]  /*2c850*/  SYNCS.PHASECHK.TRANS64.TRYWAIT P0, [R0+URZ+0x28820], R3 ;  /* 0x02882003000075a7 */ /* 0x001064000800017f */
[----:B-1----:R-:W-:Y:S05]  /*2c860*/  @!P0 NANOSLEEP.SYNCS 0x989680 ;  /* 0x009896800000895d */ /* 0x002fea0003900000 */
[----:B------:R-:W1:Y:S02]  /*2c870*/  @!P0 SYNCS.PHASECHK.TRANS64 P0, [R0+URZ+0x28820], R3 ;  /* 0x02882003000085a7 */ /* 0x000e64000800007f */
[----:B-1----:R-:W-:Y:S05]  /*2c880*/  @!P0 BRA `(.L_x_1928) ;  /* 0xfffffffc00f08947 */ /* 0x002fea000383ffff */
[----:B------:R-:W-:Y:S05]  /*2c890*/  BRA `(.L_x_2095) ;  /* 0xffffffbc007c7947 */ /* 0x000fea000383ffff */
.L_x_1929:
        /* <DEDUP_REMOVED lines=11> */
.L_x_2097:
[----:B------:R-:W-:Y:S05]  /*2c950*/  BSYNC B0 ;  /* 0x0000000000007941 */ /* 0x000fea0003800000 */
.L_x_2096:
[----:B------:R-:W-:Y:S05]  /*2c960*/  BRA `(.L_x_2098) ;  /* 0xffffffbc00647947 */ /* 0x000fea000383ffff */
.L_x_1930:
[----:B------:R-:W-:Y:S01]  /*2c970*/  BSSY B0, `(.L_x_2099) ;  /* 0x0000006000007945 */ /* 0x000fe20003800000 */
[----:B------:R-:W-:-:S07]  /*2c980*/  IMAD.MOV.U32 R15, RZ, RZ, -0x1 ;  /* 0xffffffffff0f7424 */ /* 0x000fce00078e00ff */
[----:B01-3--:R-:W-:Y:S05]  /*2c990*/  WARPSYNC.COLLECTIVE R15, `(.L_x_2100) ;  /* 0x000000000f0c7348 */ /* 0x00bfea0003c00000 */
[----:B------:R-:W-:Y:S02]  /*2c9a0*/  ELECT P6, UR62, PT ;  /* 0x00000000003e782f */ /* 0x000fe400038c0000 */
[----:B------:R-:W-:Y:S01]  /*2c9b0*/  MOV R14, UR62 ;  /* 0x0000003e000e7c02 */ /* 0x000fe20008000f00 */
[----:B01-3--:R-:W-:Y:S10]  /*2c9c0*/  ENDCOLLECTIVE ;  /* 0x000000000000791b */ /* 0x00bff40003800000 */
.L_x_2100:
[----:B------:R-:W-:Y:S05]  /*2c9d0*/  BSYNC B0 ;  /* 0x0000000000007941 */ /* 0x000fea0003800000 */
.L_x_2099:
[----:B------:R-:W-:Y:S05]  /*2c9e0*/  BRA `(.L_x_2101) ;  /* 0xffffffbc00587947 */ /* 0x000fea000383ffff */
.L_x_1932:
[----:B0-----:R0:W1:Y:S02]  /*2c9f0*/  SYNCS.PHASECHK.TRANS64.TRYWAIT P0, [R6+URZ], R5 ;  /* 0x00000005060075a7 */ /* 0x001064000800017f */
[----:B-1----:R-:W-:Y:S05]  /*2ca00*/  @!P0 NANOSLEEP.SYNCS 0x989680 ;  /* 0x009896800000895d */ /* 0x002fea0003900000 */
[----:B------:R-:W1:Y:S02]  /*2ca10*/  @!P0 SYNCS.PHASECHK.TRANS64 P0, [R6+URZ], R5 ;  /* 0x00000005060085a7 */ /* 0x000e64000800007f */
[----:B-1----:R-:W-:Y:S05]  /*2ca20*/  @!P0 BRA `(.L_x_1932) ;  /* 0xfffffffc00f08947 */ /* 0x002fea000383ffff */
[----:B------:R-:W-:Y:S05]  /*2ca30*/  BRA `(.L_x_2102) ;  /* 0xffffffbc00907947 */ /* 0x000fea000383ffff */
.L_x_1933:
[----:B-1----:R1:W2:Y:S02]  /*2ca40*/  SYNCS.PHASECHK.TRANS64.TRYWAIT P0, [R7+URZ], R2 ;  /* 0x00000002070075a7 */ /* 0x0022a4000800017f */
[----:B--2---:R-:W-:Y:S05]  /*2ca50*/  @!P0 NANOSLEEP.SYNCS 0x989680 ;  /* 0x009896800000895d */ /* 0x004fea0003900000 */
[----:B------:R-:W2:Y:S02]  /*2ca60*/  @!P0 SYNCS.PHASECHK.TRANS64 P0, [R7+URZ], R2 ;  /* 0x00000002070085a7 */ /* 0x000ea4000800007f */
[----:B--2---:R-:W-:Y:S05]  /*2ca70*/  @!P0 BRA `(.L_x_1933) ;  /* 0xfffffffc00f08947 */ /* 0x004fea000383ffff */
[----:B------:R-:W-:Y:S05]  /*2ca80*/  BRA `(.L_x_2103) ;  /* 0xffffffbc00847947 */ /* 0x000fea000383ffff */
.L_x_1935:
[----:B--2---:R2:W4:Y:S02]  /*2ca90*/  SYNCS.PHASECHK.TRANS64.TRYWAIT P0, [R4+URZ], R5 ;  /* 0x00000005040075a7 */ /* 0x004524000800017f */
[----:B----4-:R-:W-:Y:S05]  /*2caa0*/  @!P0 NANOSLEEP.SYNCS 0x989680 ;  /* 0x009896800000895d */ /* 0x010fea0003900000 */
[----:B------:R-:W4:Y:S02]  /*2cab0*/  @!P0 SYNCS.PHASECHK.TRANS64 P0, [R4+URZ], R5 ;  /* 0x00000005040085a7 */ /* 0x000f24000800007f */
[----:B----4-:R-:W-:Y:S05]  /*2cac0*/  @!P0 BRA `(.L_x_1935) ;  /* 0xfffffffc00f08947 */ /* 0x010fea000383ffff */
[----:B------:R-:W-:Y:S05]  /*2cad0*/  BRA `(.L_x_2104) ;  /* 0xffffffbc00887947 */ /* 0x000fea000383ffff */
.L_x_2105:
        /* <DEDUP_REMOVED lines=10> */
.L_x_3096:


//--------------------- .text._ZN7cutlass13device_kernelIN5flash11enable_sm90INS1_16FlashAttnFwdSm90INS1_25CollectiveMainloopFwdSm90ILi2EN4cute5tupleIJNS5_1CILi1EEES8_S8_EEENS6_IJNS7_ILi128EEESA_SA_EEELi128ENS_6half_tEfNS_4arch4Sm90ELb1ELb0ELb1ELb0ELb0ELb0ELb0ELb1ELb1ELb1ELb1ELb0EEENS1_21CollectiveEpilogueFwdISB_S9_SC_SE_Li256ELb0ELb1ELb1ELb0EEENS1_19SingleTileSchedulerILb0ELb1ELb1ELi128EEEEEEEEEvNT_6ParamsE --------------------------
	.section	.text._ZN7cutlass13device_kernelIN5flash11enable_sm90INS1_16FlashAttnFwdSm90INS1_25CollectiveMainloopFwdSm90ILi2EN4cute5tupleIJNS5_1CILi1EEES8_S8_EEENS6_IJNS7_ILi128EEESA_SA_EEELi128ENS_6half_tEfNS_4arch4Sm90ELb1ELb0ELb1ELb0ELb0ELb0ELb0ELb1ELb1ELb1ELb1ELb0EEENS1_21CollectiveEpilogueFwdISB_S9_SC_SE_Li256ELb0ELb1ELb1ELb0EEENS1_19SingleTileSchedulerILb0ELb1ELb1ELi128EEEEEEEEEvNT_6ParamsE,"ax",@progbits
	.align	128
.text._ZN7cutlass13device_kernelIN5flash11enable_sm90INS1_16FlashAttnFwdSm90INS1_25CollectiveMainloopFwdSm90ILi2EN4cute5tupleIJNS5_1CILi1EEES8_S8_EEENS6_IJNS7_ILi128EEESA_SA_EEELi128ENS_6half_tEfNS_4arch4Sm90ELb1ELb0ELb1ELb0ELb0ELb0ELb0ELb1ELb1ELb1ELb1ELb0EEENS1_21CollectiveEpilogueFwdISB_S9_SC_SE_Li256ELb0ELb1ELb1ELb0EEENS1_19SingleTileSchedulerILb0ELb1ELb1ELi128EEEEEEEEEvNT_6ParamsE:
        .type           _ZN7cutlass13device_kernelIN5flash11enable_sm90INS1_16FlashAttnFwdSm90INS1_25CollectiveMainloopFwdSm90ILi2EN4cute5tupleIJNS5_1CILi1EEES8_S8_EEENS6_IJNS7_ILi128EEESA_SA_EEELi128ENS_6half_tEfNS_4arch4Sm90ELb1ELb0ELb1ELb0ELb0ELb0ELb0ELb1ELb1ELb1ELb1ELb0EEENS1_21CollectiveEpilogueFwdISB_S9_SC_SE_Li256ELb0ELb1ELb1ELb0EEENS1_19SingleTileSchedulerILb0ELb1ELb1ELi128EEEEEEEEEvNT_6ParamsE,@function
        .size           _ZN7cutlass13device_kernelIN5flash11enable_sm90INS1_16FlashAttnFwdSm90INS1_25CollectiveMainloopFwdSm90ILi2EN4cute5tupleIJNS5_1CILi1EEES8_S8_EEENS6_IJNS7_ILi128EEESA_SA_EEELi128ENS_6half_tEfNS_4arch4Sm90ELb1ELb0ELb1ELb0ELb0ELb0ELb0ELb1ELb1ELb1ELb1ELb0EEENS1_21CollectiveEpilogueFwdISB_S9_SC_SE_Li256ELb0ELb1ELb1ELb0EEENS1_19SingleTileSchedulerILb0ELb1ELb1ELi128EEEEEEEEEvNT_6ParamsE,(.L_x_3097 - _ZN7cutlass13device_kernelIN5flash11enable_sm90INS1_16FlashAttnFwdSm90INS1_25CollectiveMainloopFwdSm90ILi2EN4cute5tupleIJNS5_1CILi1EEES8_S8_EEENS6_IJNS7_ILi128EEESA_SA_EEELi128ENS_6half_tEfNS_4arch4Sm90ELb1ELb0ELb1ELb0ELb0ELb0ELb0ELb1ELb1ELb1ELb1ELb0EEENS1_21CollectiveEpilogueFwdISB_S9_SC_SE_Li256ELb0ELb1ELb1ELb0EEENS1_19SingleTileSchedulerILb0ELb1ELb1ELi128EEEEEEEEEvNT_6ParamsE)
        .other          _ZN7cutlass13device_kernelIN5flash11enable_sm90INS1_16FlashAttnFwdSm90INS1_25CollectiveMainloopFwdSm90ILi2EN4cute5tupleIJNS5_1CILi1EEES8_S8_EEENS6_IJNS7_ILi128EEESA_SA_EEELi128ENS_6half_tEfNS_4arch4Sm90ELb1ELb0ELb1ELb0ELb0ELb0ELb0ELb1ELb1ELb1ELb1ELb0EEENS1_21CollectiveEpilogueFwdISB_S9_SC_SE_Li256ELb0ELb1ELb1ELb0EEENS1_19SingleTileSchedulerILb0ELb1ELb1ELi128EEEEEEEEEvNT_6ParamsE,@"STO_CUDA_ENTRY STV_DEFAULT"
_ZN7cutlass13device_kernelIN5flash11enable_sm90INS1_16FlashAttnFwdSm90INS1_25CollectiveMainloopFwdSm90ILi2EN4cute5tupleIJNS5_1CILi1EEES8_S8_EEENS6_IJNS7_ILi128EEESA_SA_EEELi128ENS_6half_tEfNS_4arch4Sm90ELb1ELb0ELb1ELb0ELb0ELb0ELb0ELb1ELb1ELb1ELb1ELb0EEENS1_21CollectiveEpilogueFwdISB_S9_SC_SE_Li256ELb0ELb1ELb1ELb0EEENS1_19SingleTileSchedulerILb0ELb1ELb1ELi128EEEEEEEEEvNT_6ParamsE:
        /* <DEDUP_REMOVED lines=17> */
.L_x_2107:
[----:B------:R-:W-:Y:S05]  /*0110*/  BSYNC B0 ;  /* 0x0000000000007941 */ /* 0x000fea0003800000 */
.L_x_2106:
        /* <DEDUP_REMOVED lines=40> */
.L_x_2108:
        /* <DEDUP_REMOVED lines=22> */
.L_x_2109:
        /* <DEDUP_REMOVED lines=18> */
.L_x_2110:
        /* <DEDUP_REMOVED lines=22> */
.L_x_2111:
        /* <DEDUP_REMOVED lines=22> */
.L_x_2112:
        /* <DEDUP_REMOVED lines=9> */
.L_x_2115:
        /* <DEDUP_REMOVED lines=24> */
[----:B------:R-:W-:Y:S01]  /*0af0*/  SHF.R.U32.HI R4, RZ, 0x10, R17 ;  /* 0x00000010ff047819 */ /* 0x000fe20000011611 */
[----:B------:R-:W-:Y:S01]  /*0b00*/  IMAD.MOV.U32 R22, RZ, RZ, RZ ;  /* 0x000000ffff167224 */ /* 0x000fe200078e00ff */
[----:B------:R-:W-:-:S04]  /*0b10*/  LOP3.LUT R17, R17, 0xffff, RZ, 0xc0, !PT ;  /* 0x0000ffff11117812 */ /* 0x000fc800078ec0ff */
[----:B------:R-:W2:Y:S08]  /*0b20*/  LDC.64 R10, c[0x0][0x418] ;  /* 0x00010600ff0a7b82 */ /* 0x000eb00000000a00 */
[----:B------:R-:W3:Y:S01]  /*0b30*/  LDC R3, c[0x0][0x288] ;  /* 0x0000a200ff037b82 */ /* 0x000ee20000000800 */
[----:B0-----:R-:W-:-:S07]  /*0b40*/  ISETP.NE.AND P1, PT, R0, 0x1, PT ;  /* 0x000000010000780c */ /* 0x001fce0003f25270 */
[----:B------:R-:W0:Y:S01]  /*0b50*/  LDC R16, c[0x0][0x424] ;  /* 0x00010900ff107b82 */ /* 0x000e220000000800 */
[----:B--2---:R-:W-:-:S07]  /*0b60*/  ISETP.NE.U32.AND P0, PT, R10, RZ, PT ;  /* 0x000000ff0a00720c */ /* 0x004fce0003f05070 */
[----:B------:R-:W2:Y:S01]  /*0b70*/  LDC R9, c[0x0][0x2f0] ;  /* 0x0000bc00ff097b82 */ /* 0x000ea20000000800 */
[----:B-1----:R-:W-:Y:S01]  /*0b80*/  IMAD.SHL.U32 R23, R23, 0x80, RZ ;  /* 0x0000008017177824 */ /* 0x002fe200078e00ff */
[----:B------:R-:W-:-:S04]  /*0b90*/  ISETP.NE.AND.EX P0, PT, R11, RZ, PT, P0 ;  /* 0x000000ff0b00720c */ /* 0x000fc80003f05300 */
[----:B------:R-:W-:Y:S02]  /*0ba0*/  @P1 IADD3 R0, R23, 0x7f, RZ ;  /* 0x0000007f17001810 */ /* 0x000fe40007ffe0ff */
[----:B------:R-:W1:Y:S01]  /*0bb0*/  @P1 LDC R5, c[0x0][0x44c] ;  /* 0x00011300ff051b82 */ /* 0x000e620000000800 */
[----:B---3--:R-:W-:-:S07]  /*0bc0*/  IADD3 R3, -R3, 0x80, RZ ;  /* 0x0000008003037810 */ /* 0x008fce0007ffe1ff */
[----:B------:R-:W3:Y:S01]  /*0bd0*/  @P1 LDC R7, c[0x0][0x450] ;  /* 0x00011400ff071b82 */ /* 0x000ee20000000800 */
[----:B0-----:R-:W-:Y:S02]  /*0be0*/  SEL R16, R16, 0x1, P0 ;  /* 0x0000000110107807 */ /* 0x001fe40000000000 */
[----:B------:R-:W-:-:S03]  /*0bf0*/  ISETP.NE.AND P0, PT, R4, RZ, PT ;  /* 0x000000ff0400720c */ /* 0x000fc60003f05270 */
[----:B--2---:R-:W-:Y:S02]  /*0c00*/  IMAD R3, R16, R9, R3 ;  /* 0x0000000910037224 */ /* 0x004fe400078e0203 */
[----:B-1----:R-:W-:-:S08]  /*0c10*/  @P1 IMAD.HI.U32 R2, R0, R5, RZ ;  /* 0x0000000500021227 */ /* 0x002fd000078e00ff */
[----:B------:R-:W0:Y:S01]  /*0c20*/  @!P0 LDC R4, c[0x0][0x9f0] ;  /* 0x00027c00ff048b82 */ /* 0x000e220000000800 */
[----:B------:R-:W-:Y:S01]  /*0c30*/  VIADD R0, R23, 0x7f ;  /* 0x0000007f17007836 */ /* 0x000fe20000000000 */
[----:B---3--:R-:W-:Y:S01]  /*0c40*/  @P1 SHF.R.U32.HI R0, RZ, R7, R2 ;  /* 0x00000007ff001219 */ /* 0x008fe20000011602 */
[----:B------:R-:W-:-:S04]  /*0c50*/  IMAD R2, R16, R9, 0x7f ;  /* 0x0000007f10027424 */ /* 0x000fc800078e0209 */
[----:B------:R-:W-:Y:S01]  /*0c60*/  IMAD.IADD R0, R3, 0x1, R0 ;  /* 0x0000000103007824 */ /* 0x000fe200078e0200 */
[----:B------:R-:W-:-:S04]  /*0c70*/  SHF.R.S32.HI R3, RZ, 0x1f, R2 ;  /* 0x0000001fff037819 */ /* 0x000fc80000011402 */
[----:B------:R-:W-:Y:S02]  /*0c80*/  SHF.R.S32.HI R5, RZ, 0x1f, R0 ;  /* 0x0000001fff057819 */ /* 0x000fe40000011400 */
[----:B------:R-:W-:Y:S02]  /*0c90*/  LEA.HI R3, R3, R2, RZ, 0x7 ;  /* 0x0000000203037211 */ /* 0x000fe400078f38ff */
[----:B------:R-:W-:Y:S02]  /*0ca0*/  LEA.HI R5, R5, R0, RZ, 0x7 ;  /* 0x0000000005057211 */ /* 0x000fe400078f38ff */
[----:B------:R-:W-:Y:S02]  /*0cb0*/  SHF.R.S32.HI R3, RZ, 0x7, R3 ;  /* 0x00000007ff037819 */ /* 0x000fe40000011403 */
[----:B------:R-:W-:-:S04]  /*0cc0*/  SHF.R.S32.HI R0, RZ, 0x7, R5 ;  /* 0x00000007ff007819 */ /* 0x000fc80000011405 */
[----:B------:R-:W-:-:S04]  /*0cd0*/  VIMNMX R11, R3, R0, PT ;  /* 0x00000000030b7248 */ /* 0x000fc80003fe0100 */
[----:B------:R-:W-:-:S13]  /*0ce0*/  ISETP.GE.AND P1, PT, R11, 0x1, PT ;  /* 0x000000010b00780c */ /* 0x000fda0003f26270 */
[----:B------:R-:W-:Y:S05]  /*0cf0*/  @!P1 BRA `(.L_x_2117) ;  /* 0x00000000006c9947 */ /* 0x000fea0003800000 */
[-C--:B0-----:R-:W-:Y:S02]  /*0d00*/  IABS R7, R4.reuse ;  /* 0x0000000400077213 */ /* 0x081fe40000000000 */
[----:B------:R-:W-:Y:S02]  /*0d10*/  IADD3 R5, R4, -0x1, R11 ;  /* 0xffffffff04057810 */ /* 0x000fe40007ffe00b */
[----:B------:R-:W0:Y:S01]  /*0d20*/  I2F.RP R0, R7 ;  /* 0x0000000700007306 */ /* 0x000e220000209400 */
[----:B------:R-:W-:-:S04]  /*0d30*/  IABS R8, R4 ;  /* 0x0000000400087213 */ /* 0x000fc80000000000 */
[----:B------:R-:W-:-:S03]  /*0d40*/  IADD3 R8, RZ, -R8, RZ ;  /* 0x80000008ff087210 */ /* 0x000fc60007ffe0ff */
[----:B0-----:R-:W0:Y:S02]  /*0d50*/  MUFU.RCP R0, R0 ;  /* 0x0000000000007308 */ /* 0x001e240000001000 */
[----:B0-----:R-:W-:Y:S01]  /*0d60*/  VIADD R2, R0, 0xffffffe ;  /* 0x0ffffffe00027836 */ /* 0x001fe20000000000 */
[----:B------:R-:W-:Y:S02]  /*0d70*/  IABS R0, R5 ;  /* 0x0000000500007213 */ /* 0x000fe40000000000 */
[----:B------:R-:W-:-:S03]  /*0d80*/  LOP3.LUT R5, R5, R4, RZ, 0x3c, !PT ;  /* 0x0000000405057212 */ /* 0x000fc600078e3cff */
[----:B------:R0:W1:Y:S01]  /*0d90*/  F2I.FTZ.U32.TRUNC.NTZ R3, R2 ;  /* 0x0000000200037305 */ /* 0x000062000021f000 */
[----:B------:R-:W-:Y:S01]  /*0da0*/  ISETP.GE.AND P2, PT, R5, RZ, PT ;  /* 0x000000ff0500720c */ /* 0x000fe20003f46270 */
[----:B0-----:R-:W-:Y:S02]  /*0db0*/  IMAD.MOV.U32 R2, RZ, RZ, RZ ;  /* 0x000000ffff027224 */ /* 0x001fe400078e00ff */
[----:B-1----:R-:W-:-:S04]  /*0dc0*/  IMAD.MOV R6, RZ, RZ, -R3 ;  /* 0x000000ffff067224 */ /* 0x002fc800078e0a03 */
[----:B------:R-:W-:-:S04]  /*0dd0*/  IMAD R9, R6, R7, RZ ;  /* 0x0000000706097224 */ /* 0x000fc800078e02ff */
[----:B------:R-:W-:-:S04]  /*0de0*/  IMAD.HI.U32 R3, R3, R9, R2 ;  /* 0x0000000903037227 */ /* 0x000fc800078e0002 */
        /* <DEDUP_REMOVED lines=8> */
[----:B------:R-:W-:-:S05]  /*0e70*/  @P0 VIADD R3, R3, 0x1 ;  /* 0x0000000103030836 */ /* 0x000fca0000000000 */
[----:B------:R-:W-:Y:S02]  /*0e80*/  @!P2 IADD3 R3, -R3, RZ, RZ ;  /* 0x000000ff0303a210 */ /* 0x000fe40007ffe1ff */
[----:B------:R-:W-:-:S05]  /*0e90*/  @!P1 LOP3.LUT R3, RZ, R4, RZ, 0x33, !PT ;  /* 0x00000004ff039212 */ /* 0x000fca00078e33ff */
[----:B------:R-:W-:-:S07]  /*0ea0*/  IMAD.MOV.U32 R22, RZ, RZ, R3 ;  /* 0x000000ffff167224 */ /* 0x000fce00078e0003 */
.L_x_2117:
[-C--:B------:R-:W-:Y:S01]  /*0eb0*/  IMAD R17, R17, R22.reuse, RZ ;  /* 0x0000001611117224 */ /* 0x080fe200078e02ff */
[----:B------:R-:W-:Y:S01]  /*0ec0*/  PLOP3.LUT P0, PT, PT, PT, PT, 0x80, 0x0 ;  /* 0x000000000000781c */ /* 0x000fe20003f0f070 */
[----:B------:R-:W-:Y:S01]  /*0ed0*/  VIADD R152, R12, 0xffffff80 ;  /* 0xffffff800c987836 */ /* 0x000fe20000000000 */
[----:B------:R-:W-:Y:S01]  /*0ee0*/  CS2R R150, SRZ ;  /* 0x0000000000967805 */ /* 0x000fe2000001ff00 */
[----:B------:R-:W-:Y:S01]  /*0ef0*/  IMAD.MOV.U32 R0, RZ, RZ, RZ ;  /* 0x000000ffff007224 */ /* 0x000fe200078e00ff */
[----:B------:R-:W-:Y:S01]  /*0f00*/  VIADDMNMX R22, R17, R22, R11, PT ;  /* 0x0000001611167246 */ /* 0x000fe2000380010b */
[----:B------:R-:W-:Y:S01]  /*0f10*/  IMAD.MOV.U32 R2, RZ, RZ, RZ ;  /* 0x000000ffff027224 */ /* 0x000fe200078e00ff */
[----:B------:R-:W-:Y:S02]  /*0f20*/  CS2R R148, SRZ ;  /* 0x0000000000947805 */ /* 0x000fe4000001ff00 */
[----:B------:R-:W-:Y:S02]  /*0f30*/  CS2R R146, SRZ ;  /* 0x0000000000927805 */ /* 0x000fe4000001ff00 */
[----:B------:R-:W-:-:S02]  /*0f40*/  ISETP.GT.AND P1, PT, R22, R17, PT ;  /* 0x000000111600720c */ /* 0x000fc40003f24270 */
        /* <DEDUP_REMOVED lines=31> */
[----:B------:R-:W1:Y:S01]  /*1140*/  S2UR UR5, SR_CgaCtaId ;  /* 0x00000000000579c3 */ /* 0x000e620000008800 */
[----:B------:R-:W-:Y:S02]  /*1150*/  UMOV UR36, 0x400 ;  /* 0x0000040000247882 */ /* 0x000fe40000000000 */
[----:B------:R-:W-:-:S04]  /*1160*/  LEA.HI R88, R89, R152, RZ, 0x7 ;  /* 0x0000009859587211 */ /* 0x000fc800078f38ff */
[----:B------:R-:W-:-:S05]  /*1170*/  SHF.R.S32.HI R90, RZ, 0x7, R88 ;  /* 0x00000007ff5a7819 */ /* 0x000fca0000011458 */
[----:B------:R-:W2:Y:S01]  /*1180*/  SHFL.IDX PT, R0, R90, RZ, 0x1f ;  /* 0x00001fff5a007589 */ /* 0x000ea200000e0000 */
[----:B-1----:R-:W-:-:S04]  /*1190*/  ULEA UR36, UR5, UR36, 0x18 ;  /* 0x0000002405247291 */ /* 0x002fc8000f8ec03f */
[----:B------:R-:W-:-:S04]  /*11a0*/  UIADD3 UR5, UR36, 0x10400, URZ ;  /* 0x0001040024057890 */ /* 0x000fc8000fffe03f */
[----:B------:R-:W-:Y:S01]  /*11b0*/  ULOP3.LUT UP0, URZ, UR5, 0x3ff, URZ, 0xc0, !UPT ;  /* 0x000003ff053f7892 */ /* 0x000fe2000f80c03f */
[----:B--2---:R-:W-:-:S05]  /*11c0*/  R2UR UR37, R0 ;  /* 0x00000000002572ca */ /* 0x004fca00000e0000 */
        /* <DEDUP_REMOVED lines=11> */
[----:B0-----:R-:W-:Y:S01]  /*1280*/  IMAD.U32 R4, RZ, RZ, UR4 ;  /* 0x00000004ff047e24 */ /* 0x001fe2000f8e00ff */
[----:B------:R0:W1:Y:S01]  /*1290*/  LDC.64 R2, c[0x4][R0] ;  /* 0x0100000000027b82 */ /* 0x0000620000000a00 */
[----:B------:R-:W-:Y:S01]  /*12a0*/  MOV R5, UR5 ;  /* 0x0000000500057c02 */ /* 0x000fe20008000f00 */
        /* <DEDUP_REMOVED lines=9> */
[----:B-1----:R-:W-:Y:S05]  /*1340*/  CALL.ABS.NOINC R2 ;  /* 0x0000000002007343 */ /* 0x002fea0003c00000 */
.L_x_2119:
[----:B------:R-:W2:Y:S01]  /*1350*/  LDL.LU R2, [R1+0x14] ;  /* 0x0000140001027983 */ /* 0x000ea20000300800 */
[----:B------:R-:W-:-:S04]  /*1360*/  SHF.L.U32 R3, RZ, 0x1f, RZ ;  /* 0x0000001fff037819 */ /* 0x000fc800000006ff */
[----:B------:R-:W1:Y:S01]  /*1370*/  SYNCS.PHASECHK.TRANS64.TRYWAIT P1, [UR36+0x28800], R3 ;  /* 0x02880003ff0075a7 */ /* 0x000e620008020164 */
[----:B--2---:R-:W-:-:S04]  /*1380*/  LOP3.LUT R0, R2, 0x1, RZ, 0xfc, !PT ;  /* 0x0000000102007812 */ /* 0x004fc800078efcff */
[----:B------:R-:W-:Y:S01]  /*1390*/  ISETP.NE.AND P0, PT, R0, 0x3, PT ;  /* 0x000000030000780c */ /* 0x000fe20003f05270 */
[----:B-1----:R-:W-:-:S12]  /*13a0*/  @!P1 BRA `(.L_x_2120) ;  /* 0x000000e000f89947 */ /* 0x002fd80003800000 */
.L_x_2234:
[----:B------:R-:W-:Y:S05]  /*13b0*/  @!P0 BRA `(.L_x_2121) ;  /* 0x0000000000048947 */ /* 0x000fea0003800000 */
[----:B------:R-:W-:Y:S01]  /*13c0*/  BPT.TRAP 0x1 ;  /* 0x000000040000795c */ /* 0x000fe20000300000 */
.L_x_2121:
[----:B------:R2:W3:Y:S01]  /*13d0*/  SYNCS.PHASECHK.TRANS64.TRYWAIT P2, [UR36+0x28830], R3 ;  /* 0x02883003ff0075a7 */ /* 0x0004e20008040164 */
[----:B------:R-:W-:Y:S05]  /*13e0*/  @!P0 BRA `(.L_x_2122) ;  /* 0x0000000000048947 */ /* 0x000fea0003800000 */
[----:B------:R-:W-:Y:S01]  /*13f0*/  BPT.TRAP 0x1 ;  /* 0x000000040000795c */ /* 0x000fe20000300000 */
.L_x_2122:
[----:B-1----:R-:W1:Y:S01]  /*1400*/  S2R R0, SR_TID.X ;  /* 0x0000000000007919 */ /* 0x002e620000002100 */
[----:B------:R-:W-:-:S05]  /*1410*/  IMAD.U32 R2, RZ, RZ, UR38 ;  /* 0x00000026ff027e24 */ /* 0x000fca000f8e00ff */
[----:B------:R-:W-:Y:S02]  /*1420*/  LOP3.LUT R2, R2, 0x10000, RZ, 0xfc, !PT ;  /* 0x0001000002027812 */ /* 0x000fe400078efcff */
[----:B-1----:R-:W-:-:S04]  /*1430*/  LOP3.LUT R0, R0, 0x7f, RZ, 0xc0, !PT ;  /* 0x0000007f00007812 */ /* 0x002fc800078ec0ff */
[----:B------:R-:W-:Y:S01]  /*1440*/  ISETP.NE.AND P1, PT, R0, RZ, PT ;  /* 0x000000ff0000720c */ /* 0x000fe20003f25270 */
[----:B---3--:R-:W-:-:S12]  /*1450*/  @P2 BRA `(.L_x_2123) ;  /* 0x0000000000082947 */ /* 0x008fd80003800000 */
[----:B------:R-:W1:Y:S02]  /*1460*/  SYNCS.PHASECHK.TRANS64.TRYWAIT P2, [UR36+0x28830], R3 ;  /* 0x02883003ff0075a7 */ /* 0x000e640008040164 */
[----:B-1----:R-:W-:Y:S05]  /*1470*/  @!P2 BRA `(.L_x_2124) ;  /* 0x000000e000dca947 */ /* 0x002fea0003800000 */
.L_x_2123:
[----:B------:R-:W-:Y:S05]  /*1480*/  WARPSYNC.ALL ;  /* 0x0000000000007948 */ /* 0x000fea0003800000 */
[----:B-12---:R-:W-:Y:S01]  /*1490*/  IMAD.MOV.U32 R3, RZ, RZ, 0x40000040 ;  /* 0x40000040ff037424 */ /* 0x006fe200078e00ff */
[----:B------:R-:W-:Y:S01]  /*14a0*/  UIADD3 UR4, UR36, 0x18400, URZ ;  /* 0x0001840024047890 */ /* 0x000fe2000fffe03f */
[C---:B------:R-:W-:Y:S01]  /*14b0*/  R2UR UR8, R2.reuse ;  /* 0x00000000020872ca */ /* 0x040fe200000e0000 */
[----:B------:R-:W-:Y:S02]  /*14c0*/  WARPGROUP.ARRIVE ;  /* 0x00000000000079c5 */ /* 0x000fe40000000000 */
[----:B------:R-:W-:Y:S01]  /*14d0*/  R2UR UR9, R3 ;  /* 0x00000000030972ca */ /* 0x000fe200000e0000 */
[----:B------:R-:W-:Y:S01]  /*14e0*/  USHF.R.U32.HI UR4, URZ, 0x4, UR4 ;  /* 0x000000043f047899 */ /* 0x000fe20008011604 */
[----:B------:R-:W-:Y:S01]  /*14f0*/  R2UR UR28, R2 ;  /* 0x00000000021c72ca */ /* 0x000fe200000e0000 */
[----:B------:R-:W-:Y:S01]  /*1500*/  UMOV UR11, 0x40000040 ;  /* 0x40000040000b7882 */ /* 0x000fe20000000000 */
[----:B------:R-:W-:Y:S01]  /*1510*/  UMOV UR33, 0x40000040 ;  /* 0x4000004000217882 */ /* 0x000fe20000000000 */
[----:B------:R-:W-:Y:S01]  /*1520*/  ULOP3.LUT UR4, UR4, 0x3fff, URZ, 0xc0, !UPT ;  /* 0x00003fff04047892 */ /* 0x000fe2000f8ec03f */
[----:B------:R-:W1:Y:S01]  /*1530*/  LDC R0, c[0x0][0x448] ;  /* 0x00011200ff007b82 */ /* 0x000e620000000800 */
[----:B------:R-:W-:Y:S01]  /*1540*/  UMOV UR35, 0x40000040 ;  /* 0x4000004000237882 */ /* 0x000fe20000000000 */
[----:B------:R-:W-:Y:S01]  /*1550*/  UMOV UR13, 0x40000040 ;  /* 0x40000040000d7882 */ /* 0x000fe20000000000 */
[----:B------:R-:W-:Y:S01]  /*1560*/  ULOP3.LUT UR6, UR4, 0x10000, URZ, 0xfc, !UPT ;  /* 0x0001000004067892 */ /* 0x000fe2000f8efc3f */
[----:B------:R-:W-:Y:S01]  /*1570*/  LOP3.LUT R5, R88, 0xffffff80, RZ, 0xc0, !PT ;  /* 0xffffff8058057812 */ /* 0x000fe200078ec0ff */
[----:B------:R-:W-:Y:S01]  /*1580*/  UMOV UR15, 0x40000040 ;  /* 0x40000040000f7882 */ /* 0x000fe20000000000 */
[----:B------:R-:W-:Y:S01]  /*1590*/  UMOV UR17, 0x40000040 ;  /* 0x4000004000117882 */ /* 0x000fe20000000000 */
[----:B------:R-:W-:Y:S01]  /*15a0*/  UIADD3 UR34, UR6, 0x2, URZ ;  /* 0x0000000206227890 */ /* 0x000fe2000fffe03f */
[----:B0-----:R-:W-:Y:S01]  /*15b0*/  LEA.HI R4, R90, R90, RZ, 0x1 ;  /* 0x0000005a5a047211 */ /* 0x001fe200078f08ff */
[----:B------:R-:W-:Y:S01]  /*15c0*/  UIADD3 UR32, UR28, 0x2, URZ ;  /* 0x000000021c207890 */ /* 0x000fe2000fffe03f */
[----:B------:R-:W-:Y:S01]  /*15d0*/  IMAD.IADD R7, R152, 0x1, -R5 ;  /* 0x0000000198077824 */ /* 0x000fe200078e0a05 */
[----:B------:R-:W-:Y:S01]  /*15e0*/  UMOV UR10, UR6 ;  /* 0x00000006000a7c82 */ /* 0x000fe20008000000 */
[----:B------:R-:W-:Y:S01]  /*15f0*/  UIADD3 UR12, UR28, 0x6, URZ ;  /* 0x000000061c0c7890 */ /* 0x000fe2000fffe03f */
[----:B------:R-:W-:Y:S01]  /*1600*/  HGMMA.64x128x16.F32 R24, gdesc[UR8], RZ, !UPT, gsb0 ;  /* 0x01e00000081879f0 */ /* 0x000fe2000c0008ff */
[----:B------:R-:W-:Y:S01]  /*1610*/  UIADD3 UR8, UR28, 0x4, URZ ;  /* 0x000000041c087890 */ /* 0x000fe2000fffe03f */
[----:B------:R-:W-:Y:S01]  /*1620*/  LEA.HI R89, R89, R152, RZ, 0x2 ;  /* 0x0000009859597211 */ /* 0x000fe200078f10ff */
[----:B------:R-:W-:Y:S01]  /*1630*/  UIADD3 UR10, UR6, 0x4, URZ ;  /* 0x00000004060a7890 */ /* 0x000fe2000fffe03f */
[----:B------:R-:W-:Y:S01]  /*1640*/  LOP3.LUT R11, R4, 0x3fffffe, RZ, 0xc0, !PT ;  /* 0x03fffffe040b7812 */ /* 0x000fe200078ec0ff */
[----:B------:R-:W-:Y:S01]  /*1650*/  UMOV UR9, 0x40000040 ;  /* 0x4000004000097882 */ /* 0x000fe20000000000 */
[----:B------:R-:W-:Y:S01]  /*1660*/  UMOV UR11, 0x40000040 ;  /* 0x40000040000b7882 */ /* 0x000fe20000000000 */
[----:B------:R-:W-:Y:S01]  /*1670*/  UIADD3 UR14, UR6, 0x6, URZ ;  /* 0x00000006060e7890 */ /* 0x000fe2000fffe03f */
[----:B------:R-:W-:Y:S01]  /*1680*/  LOP3.LUT R89, R89, 0xfffffffc, RZ, 0xc0, !PT ;  /* 0xfffffffc59597812 */ /* 0x000fe200078ec0ff */
[----:B------:R-:W-:Y:S01]  /*1690*/  UIADD3 UR16, UR28, 0x400, URZ ;  /* 0x000004001c107890 */ /* 0x000fe2000fffe03f */
[----:B------:R-:W-:Y:S01]  /*16a0*/  IMAD.IADD R11, R90, 0x1, -R11 ;  /* 0x000000015a0b7824 */ /* 0x000fe200078e0a0b */
[----:B------:R-:W-:Y:S01]  /*16b0*/  UIADD3 UR18, UR6, 0x400, URZ ;  /* 0x0000040006127890 */ /* 0x000fe2000fffe03f */
[----:B-1----:R-:W-:Y:S01]  /*16c0*/  ISETP.NE.AND P2, PT, R0, 0x1, PT ;  /* 0x000000010000780c */ /* 0x002fe20003f45270 */
[----:B------:R-:W-:Y:S01]  /*16d0*/  UMOV UR19, 0x40000040 ;  /* 0x4000004000137882 */ /* 0x000fe20000000000 */
[----:B------:R-:W-:Y:S01]  /*16e0*/  UIADD3 UR20, UR28, 0x402, URZ ;  /* 0x000004021c147890 */ /* 0x000fe2000fffe03f */
[----:B------:R-:W-:Y:S01]  /*16f0*/  SHF.R.S32.HI R0, RZ, 0x1f, R7 ;  /* 0x0000001fff007819 */ /* 0x000fe20000011407 */
[----:B------:R-:W-:Y:S01]  /*1700*/  UIADD3 UR22, UR6, 0x402, URZ ;  /* 0x0000040206167890 */ /* 0x000fe2000fffe03f */
[----:B------:R-:W-:Y:S01]  /*1710*/  IMAD.IADD R89, R152, 0x1, -R89 ;  /* 0x0000000198597824 */ /* 0x000fe200078e0a59 */
[----:B------:R-:W-:Y:S01]  /*1720*/  UMOV UR21, 0x40000040 ;  /* 0x4000004000157882 */ /* 0x000fe20000000000 */
[----:B------:R-:W-:Y:S01]  /*1730*/  UMOV UR23, 0x40000040 ;  /* 0x4000004000177882 */ /* 0x000fe20000000000 */
[----:B------:R-:W-:Y:S01]  /*1740*/  UIADD3 UR24, UR28, 0x404, URZ ;  /* 0x000004041c187890 */ /* 0x000fe2000fffe03f */
[CC--:B------:R-:W-:Y:S01]  /*1750*/  LEA.HI R4, R0.reuse, R7.reuse, RZ, 0x2 ;  /* 0x0000000700047211 */ /* 0x0c0fe200078f10ff */
[----:B------:R-:W-:Y:S01]  /*1760*/  UIADD3 UR26, UR6, 0x404, URZ ;  /* 0x00000404061a7890 */ /* 0x000fe2000fffe03f */
[----:B------:R-:W-:Y:S01]  /*1770*/  LEA.HI R5, R0, R7, RZ, 0x5 ;  /* 0x0000000700057211 */ /* 0x000fe200078f28ff */
[----:B------:R-:W-:Y:S01]  /*1780*/  UMOV UR25, 0x40000040 ;  /* 0x4000004000197882 */ /* 0x000fe20000000000 */
[----:B------:R-:W-:Y:S01]  /*1790*/  UMOV UR27, 0x40000040 ;  /* 0x40000040001b7882 */ /* 0x000fe20000000000 */
[----:B------:R-:W-:Y:S01]  /*17a0*/  UIADD3 UR28, UR28, 0x406, URZ ;  /* 0x000004061c1c7890 */ /* 0x000fe2000fffe03f */
[--C-:B------:R-:W-:Y:S01]  /*17b0*/  SHF.R.S32.HI R0, RZ, 0x2, R4.reuse ;  /* 0x00000002ff007819 */ /* 0x100fe20000011404 */
[----:B------:R-:W-:Y:S01]  /*17c0*/  UIADD3 UR30, UR6, 0x406, URZ ;  /* 0x00000406061e7890 */ /* 0x000fe2000fffe03f */
[----:B------:R-:W-:Y:S01]  /*17d0*/  SHF.R.S32.HI R9, RZ, 0x1f, R4 ;  /* 0x0000001fff097819 */ /* 0x000fe20000011404 */
[----:B------:R-:W-:Y:S01]  /*17e0*/  UMOV UR29, 0x40000040 ;  /* 0x40000040001d7882 */ /* 0x000fe20000000000 */
[----:B------:R-:W-:Y:S01]  /*17f0*/  UMOV UR31, 0x40000040 ;  /* 0x40000040001f7882 */ /* 0x000fe20000000000 */
[----:B------:R-:W-:Y:S01]  /*1800*/  ULDC UR4, c[0x0][0x9d8] ;  /* 0x0002760000047ab9 */ /* 0x000fe20000000800 */
[----:B------:R-:W-:Y:S01]  /*1810*/  SHF.R.S32.HI R6, RZ, 0x5, R5 ;  /* 0x00000005ff067819 */ /* 0x000fe20000011405 */
[----:B------:R-:W0:Y:S01]  /*1820*/  @P2 LDC R10, c[0x0][0x450] ;  /* 0x00011400ff0a2b82 */ /* 0x000e220000000800 */
[----:B------:R-:W-:Y:S01]  /*1830*/  LEA.HI R9, R9, R0, RZ, 0x3 ;  /* 0x0000000009097211 */ /* 0x000fe200078f18ff */
[----:B------:R-:W-:Y:S01]  /*1840*/  ULDC UR5, c[0x0][0x2f0] ;  /* 0x0000bc0000057ab9 */ /* 0x000fe20000000800 */
[----:B------:R-:W-:Y:S01]  /*1850*/  LEA.HI R5, R89, R89, RZ, 0x1 ;  /* 0x0000005959057211 */ /* 0x000fe200078f08ff */
[----:B------:R-:W-:Y:S01]  /*1860*/  ULDC UR7, c[0x0][0x988] ;  /* 0x0002620000077ab9 */ /* 0x000fe20000000800 */
[----:B------:R-:W-:-:S02]  /*1870*/  LEA R8, R6, R23, 0x4 ;  /* 0x0000001706087211 */ /* 0x000fc400078e20ff */
[----:B------:R-:W-:Y:S02]  /*1880*/  CS2R R150, SRZ ;  /* 0x0000000000967805 */ /* 0x000fe4000001ff00 */
[----:B------:R-:W-:Y:S02]  /*1890*/  LOP3.LUT R9, R9, 0xfffffff8, RZ, 0xc0, !PT ;  /* 0xfffffff809097812 */ /* 0x000fe400078ec0ff */
[----:B------:R-:W-:Y:S02]  /*18a0*/  CS2R R148, SRZ ;  /* 0x0000000000947805 */ /* 0x000fe4000001ff00 */
[----:B------:R-:W-:Y:S02]  /*18b0*/  LOP3.LUT R6, R5, 0x1ffffffe, RZ, 0xc0, !PT ;  /* 0x1ffffffe05067812 */ /* 0x000fe400078ec0ff */
[----:B------:R-:W-:Y:S02]  /*18c0*/  CS2R R146, SRZ ;  /* 0x0000000000927805 */ /* 0x000fe4000001ff00 */
[----:B------:R-:W-:-:S02]  /*18d0*/  IADD3 R8, R8, R0, -R9 ;  /* 0x0000000008087210 */ /* 0x000fc40007ffe809 */
[----:B------:R-:W-:Y:S02]  /*18e0*/  CS2R R144, SRZ ;  /* 0x0000000000907805 */ /* 0x000fe4000001ff00 */
[----:B------:R-:W-:Y:S01]  /*18f0*/  MOV R9, 0xffffff80 ;  /* 0xffffff8000097802 */ /* 0x000fe20000000f00 */
[----:B------:R-:W-:Y:S01]  /*1900*/  IMAD.IADD R6, R89, 0x1, -R6 ;  /* 0x0000000159067824 */ /* 0x000fe200078e0a06 */
[----:B------:R-:W-:Y:S01]  /*1910*/  LOP3.LUT R4, R4, 0x7ffffffc, RZ, 0xc0, !PT ;  /* 0x7ffffffc04047812 */ /* 0x000fe200078ec0ff */
[----:B------:R-:W-:Y:S01]  /*1920*/  IMAD R11, R11, 0x40, R8 ;  /* 0x000000400b0b7824 */ /* 0x000fe200078e0208 */
[----:B------:R-:W-:Y:S01]  /*1930*/  CS2R R142, SRZ ;  /* 0x00000000008e7805 */ /* 0x000fe2000001ff00 */
[----:B------:R-:W-:Y:S01]  /*1940*/  IMAD R9, R22, R9, 0x80 ;  /* 0x0000008016097424 */ /* 0x000fe200078e0209 */
[----:B------:R-:W-:Y:S01]  /*1950*/  CS2R R140, SRZ ;  /* 0x00000000008c7805 */ /* 0x000fe2000001ff00 */
[----:B------:R-:W-:Y:S01]  /*1960*/  IMAD R6, R6, 0x8, R11 ;  /* 0x0000000806067824 */ /* 0x000fe200078e020b */
[----:B------:R-:W-:Y:S01]  /*1970*/  CS2R R138, SRZ ;  /* 0x00000000008a7805 */ /* 0x000fe2000001ff00 */
[----:B------:R-:W-:Y:S01]  /*1980*/  IMAD.IADD R7, R7, 0x1, -R4 ;  /* 0x0000000107077824 */ /* 0x000fe200078e0a04 */
[----:B------:R-:W-:Y:S01]  /*1990*/  CS2R R136, SRZ ;  /* 0x0000000000887805 */ /* 0x000fe2000001ff00 */
[----:B------:R-:W-:Y:S01]  /*19a0*/  IMAD.MOV.U32 R0, RZ, RZ, R6 ;  /* 0x000000ffff007224 */ /* 0x000fe200078e0006 */
[----:B------:R-:W-:Y:S01]  /*19b0*/  CS2R R134, SRZ ;  /* 0x0000000000867805 */ /* 0x000fe2000001ff00 */
[----:B------:R-:W-:Y:S01]  /*19c0*/  VIADD R4, R9, 0x1 ;  /* 0x0000000109047836 */ /* 0x000fe20000000000 */
[----:B------:R-:W-:-:S02]  /*19d0*/  CS2R R132, SRZ ;  /* 0x0000000000847805 */ /* 0x000fc4000001ff00 */
[----:B------:R-:W-:Y:S02]  /*19e0*/  CS2R R130, SRZ ;  /* 0x0000000000827805 */ /* 0x000fe4000001ff00 */
[----:B------:R-:W-:Y:S01]  /*19f0*/  CS2R R128, SRZ ;  /* 0x0000000000807805 */ /* 0x000fe2000001ff00 */
[C---:B------:R-:W-:Y:S01]  /*1a00*/  IMAD R11, R7.reuse, -0x2, R4 ;  /* 0xfffffffe070b7824 */ /* 0x040fe200078e0204 */
[----:B------:R-:W-:Y:S01]  /*1a10*/  CS2R R126, SRZ ;  /* 0x00000000007e7805 */ /* 0x000fe2000001ff00 */
[C---:B------:R-:W-:Y:S01]  /*1a20*/  IMAD R4, R16.reuse, UR5, R9 ;  /* 0x0000000510047c24 */ /* 0x040fe2000f8e0209 */
[----:B------:R-:W-:Y:S01]  /*1a30*/  CS2R R124, SRZ ;  /* 0x00000000007c7805 */ /* 0x000fe2000001ff00 */
[----:B------:R-:W-:Y:S02]  /*1a40*/  IMAD R8, R16, UR5, R11 ;  /* 0x0000000510087c24 */ /* 0x000fe4000f8e020b */
[----:B------:R-:W-:Y:S01]  /*1a50*/  IMAD R4, R7, -0x2, R4 ;  /* 0xfffffffe07047824 */ /* 0x000fe200078e0204 */
[----:B------:R-:W-:-:S02]  /*1a60*/  WARPGROUP.DEPBAR.LE gsb0, 0x0 ;  /* 0x00008000000079c5 */ /* 0x000fc40000010000 */
        /* <DEDUP_REMOVED lines=24> */
[----:B------:R-:W-:Y:S01]  /*1bf0*/  FMUL.FTZ R28, R28, UR4 ;  /* 0x000000041c1c7c20 */ /* 0x000fe20008410000 */
[----:B------:R1:W-:Y:S01]  /*1c00*/  MUFU.TANH R14, R69 ;  /* 0x00000045000e7308 */ /* 0x0003e20000002400 */
        /* <DEDUP_REMOVED lines=8> */
[----:B-1----:R-:W1:Y:S01]  /*1c90*/  @P2 LDC R69, c[0x0][0x44c] ;  /* 0x00011300ff452b82 */ /* 0x002e620000000800 */
        /* <DEDUP_REMOVED lines=13> */
[----:B------:R-:W-:Y:S01]  /*1d70*/  FMUL.FTZ R57, R57, UR4 ;  /* 0x0000000439397c20 */ /* 0x000fe20008410000 */
[----:B------:R-:W4:Y:S01]  /*1d80*/  MUFU.TANH R15, R28 ;  /* 0x0000001c000f7308 */ /* 0x000f220000002400 */
[----:B------:R-:W-:Y:S01]  /*1d90*/  FMUL.FTZ R31, R31, UR4 ;  /* 0x000000041f1f7c20 */ /* 0x000fe20008410000 */
[----:B------:R-:W-:Y:S01]  /*1da0*/  FMUL.FTZ R73, R73, UR4 ;  /* 0x0000000449497c20 */ /* 0x000fe20008410000 */
[----:B------:R-:W-:Y:S01]  /*1db0*/  FMUL.FTZ R61, R61, UR4 ;  /* 0x000000043d3d7c20 */ /* 0x000fe20008410000 */
[----:B------:R-:W-:Y:S01]  /*1dc0*/  FMUL.FTZ R64, R64, UR4 ;  /* 0x0000000440407c20 */ /* 0x000fe20008410000 */
[----:B------:R-:W-:Y:S01]  /*1dd0*/  FMUL.FTZ R65, R65, UR4 ;  /* 0x0000000441417c20 */ /* 0x000fe20008410000 */
[----:B------:R-:W-:Y:S01]  /*1de0*/  FMUL.FTZ R68, R68, UR4 ;  /* 0x0000000444447c20 */ /* 0x000fe20008410000 */
[----:B------:R-:W-:Y:S01]  /*1df0*/  FMUL.FTZ R35, R35, UR4 ;  /* 0x0000000423237c20 */ /* 0x000fe20008410000 */
[----:B------:R-:W5:Y:S01]  /*1e00*/  MUFU.TANH R29, R29 ;  /* 0x0000001d001d7308 */ /* 0x000f620000002400 */
[----:B-1----:R-:W-:-:S04]  /*1e10*/  @P2 IMAD.HI.U32 R5, R6, R69, RZ ;  /* 0x0000004506052227 */ /* 0x002fc800078e00ff */
[----:B------:R-:W-:Y:S01]  /*1e20*/  FMUL.FTZ R72, R72, UR4 ;  /* 0x0000000448487c20 */ /* 0x000fe20008410000 */
[----:B------:R-:W-:Y:S01]  /*1e30*/  FMUL.FTZ R39, R39, UR4 ;  /* 0x0000000427277c20 */ /* 0x000fe20008410000 */
[----:B------:R-:W-:Y:S01]  /*1e40*/  FMUL.FTZ R76, R76, UR4 ;  /* 0x000000044c4c7c20 */ /* 0x000fe20008410000 */
[----:B------:R-:W-:Y:S01]  /*1e50*/  FMUL.FTZ R80, R80, UR4 ;  /* 0x0000000450507c20 */ /* 0x000fe20008410000 */
[----:B0-----:R-:W-:Y:S01]  /*1e60*/  @P2 SHF.R.U32.HI R0, RZ, R10, R5 ;  /* 0x0000000aff002219 */ /* 0x001fe20000011605 */
[----:B------:R-:W-:Y:S01]  /*1e70*/  FMUL.FTZ R47, R47, UR4 ;  /* 0x000000042f2f7c20 */ /* 0x000fe20008410000 */
[----:B------:R-:W0:Y:S01]  /*1e80*/  LDC R5, c[0x0][0x288] ;  /* 0x0000a200ff057b82 */ /* 0x000e220000000800 */
[----:B------:R-:W1:Y:S01]  /*1e90*/  MUFU.TANH R32, R32 ;  /* 0x0000002000207308 */ /* 0x000e620000002400 */
[----:B------:R-:W-:Y:S01]  /*1ea0*/  FMUL.FTZ R84, R84, UR4 ;  /* 0x0000000454547c20 */ /* 0x000fe20008410000 */
[----:B------:R-:W2:Y:S01]  /*1eb0*/  SHFL.IDX PT, R10, R0, RZ, 0x1c1f ;  /* 0x001c1fff000a7589 */ /* 0x000ea200000e0000 */
[----:B------:R-:W-:Y:S01]  /*1ec0*/  FMUL.FTZ R55, R55, UR4 ;  /* 0x0000000437377c20 */ /* 0x000fe20008410000 */
[----:B------:R-:W-:Y:S01]  /*1ed0*/  FMUL.FTZ R51, R51, UR4 ;  /* 0x0000000433337c20 */ /* 0x000fe20008410000 */
[----:B------:R-:W-:Y:S01]  /*1ee0*/  FMUL.FTZ R43, R43, UR4 ;  /* 0x000000042b2b7c20 */ /* 0x000fe20008410000 */
[----:B------:R-:W-:Y:S01]  /*1ef0*/  SHFL.IDX PT, R0, R0, 0x1, 0x1c1f ;  /* 0x003c1f0000007f89 */ /* 0x000fe200000e0000 */
        /* <DEDUP_REMOVED lines=16> */
[----:B0-----:R-:W-:Y:S01]  /*2000*/  IMAD.IADD R9, R8, 0x1, -R5 ;  /* 0x0000000108097824 */ /* 0x001fe200078e0a05 */
[----:B------:R-:W0:Y:S01]  /*2010*/  MUFU.TANH R37, R37 ;  /* 0x0000002500257308 */ /* 0x000e220000002400 */
[----:B------:R-:W-:Y:S01]  /*2020*/  FMUL.FTZ R87, R87, UR4 ;  /* 0x0000000457577c20 */ /* 0x000fe20008410000 */
[----:B------:R-:W-:Y:S01]  /*2030*/  FMUL.FTZ R54, R54, UR4 ;  /* 0x0000000436367c20 */ /* 0x000fe20008410000 */
[----:B------:R-:W-:Y:S01]  /*2040*/  FMUL.FTZ R58, R58, UR4 ;  /* 0x000000043a3a7c20 */ /* 0x000fe20008410000 */
[----:B--2---:R-:W-:Y:S01]  /*2050*/  VIADDMNMX R9, R10, R9, R4, PT ;  /* 0x000000090a097246 */ /* 0x004fe20003800104 */
[----:B------:R-:W-:Y:S01]  /*2060*/  FMUL.FTZ R62, R62, UR4 ;  /* 0x000000043e3e7c20 */ /* 0x000fe20008410000 */
[----:B------:R-:W-:Y:S01]  /*2070*/  FMUL.FTZ R66, R66, UR4 ;  /* 0x0000000442427c20 */ /* 0x000fe20008410000 */
[----:B------:R-:W-:Y:S01]  /*2080*/  FMUL.FTZ R70, R70, UR4 ;  /* 0x0000000446467c20 */ /* 0x000fe20008410000 */
[C---:B------:R-:W-:Y:S01]  /*2090*/  ISETP.GT.AND P3, PT, R9.reuse, RZ, PT ;  /* 0x000000ff0900720c */ /* 0x040fe20003f64270 */
[----:B------:R-:W-:Y:S01]  /*20a0*/  MUFU.TANH R40, R40 ;  /* 0x0000002800287308 */ /* 0x000fe20000002400 */
[C---:B------:R-:W-:Y:S01]  /*20b0*/  ISETP.GT.AND P4, PT, R9.reuse, 0x1, PT ;  /* 0x000000010900780c */ /* 0x040fe20003f84270 */
[----:B------:R-:W-:Y:S01]  /*20c0*/  FMUL.FTZ R74, R74, UR4 ;  /* 0x000000044a4a7c20 */ /* 0x000fe20008410000 */
[----:B------:R-:W-:Y:S01]  /*20d0*/  ISETP.GT.AND P5, PT, R9, 0x8, PT ;  /* 0x000000080900780c */ /* 0x000fe20003fa4270 */
[----:B------:R-:W-:Y:S01]  /*20e0*/  FMUL.FTZ R78, R78, UR4 ;  /* 0x000000044e4e7c20 */ /* 0x000fe20008410000 */
[----:B------:R-:W-:Y:S01]  /*20f0*/  FSEL R11, R24, -INF , P3 ;  /* 0xff800000180b7808 */ /* 0x000fe20001800000 */
[----:B------:R-:W-:Y:S01]  /*2100*/  FMUL.FTZ R82, R82, UR4 ;  /* 0x0000000452527c20 */ /* 0x000fe20008410000 */
[----:B---3--:R-:W-:Y:S01]  /*2110*/  FSEL R10, R25, -INF , P4 ;  /* 0xff800000190a7808 */ /* 0x008fe20002000000 */
[----:B------:R1:W-:Y:S01]  /*2120*/  MUFU.TANH R20, R27 ;  /* 0x0000001b00147308 */ /* 0x0003e20000002400 */
[----:B------:R-:W-:Y:S01]  /*2130*/  ISETP.GT.AND P3, PT, R9, 0x9, PT ;  /* 0x000000090900780c */ /* 0x000fe20003f64270 */
[----:B------:R-:W-:Y:S01]  /*2140*/  FMUL.FTZ R86, R86, UR4 ;  /* 0x0000000456567c20 */ /* 0x000fe20008410000 */
[----:B----4-:R-:W-:Y:S01]  /*2150*/  FSEL R15, R15, -INF , P5 ;  /* 0xff8000000f0f7808 */ /* 0x010fe20002800000 */
[----:B------:R-:W-:Y:S01]  /*2160*/  UMOV UR4, URZ ;  /* 0x0000003f00047c82 */ /* 0x000fe20008000000 */
[----:B------:R-:W-:-:S02]  /*2170*/  FMNMX.FTZ R12, R11, R10, !PT ;  /* 0x0000000a0b0c7209 */ /* 0x000fc40007810000 */
[----:B------:R-:W-:Y:S01]  /*2180*/  ISETP.GT.AND P4, PT, R9, 0x10, PT ;  /* 0x000000100900780c */ /* 0x000fe20003f84270 */
[----:B------:R-:W2:Y:S01]  /*2190*/  MUFU.TANH R41, R41 ;  /* 0x0000002900297308 */ /* 0x000ea20000002400 */
[----:B-----5:R-:W-:Y:S02]  /*21a0*/  FSEL R25, R29, -INF , P3 ;  /* 0xff8000001d197808 */ /* 0x020fe40001800000 */
[----:B------:R-:W-:Y:S02]  /*21b0*/  FMNMX.FTZ R12, R15, R12, !PT ;  /* 0x0000000c0f0c7209 */ /* 0x000fe40007810000 */
[----:B------:R-:W-:Y:S02]  /*21c0*/  ISETP.GT.AND P3, PT, R9, 0x11, PT ;  /* 0x000000110900780c */ /* 0x000fe40003f64270 */
[----:B-1----:R-:W-:Y:S01]  /*21d0*/  FSEL R27, R32, -INF , P4 ;  /* 0xff800000201b7808 */ /* 0x002fe20002000000 */
[----:B------:R-:W-:Y:S01]  /*21e0*/  MUFU.TANH R13, R60 ;  /* 0x0000003c000d7308 */ /* 0x000fe20000002400 */
[----:B------:R-:W-:-:S02]  /*21f0*/  FMNMX.FTZ R12, R25, R12, !PT ;  /* 0x0000000c190c7209 */ /* 0x000fc40007810000 */
[----:B------:R-:W-:Y:S02]  /*2200*/  ISETP.GT.AND P4, PT, R9, 0x18, PT ;  /* 0x000000180900780c */ /* 0x000fe40003f84270 */
[----:B------:R-:W-:Y:S02]  /*2210*/  FSEL R29, R33, -INF , P3 ;  /* 0xff800000211d7808 */ /* 0x000fe40001800000 */
[----:B------:R-:W-:Y:S01]  /*2220*/  FMNMX.FTZ R12, R27, R12, !PT ;  /* 0x0000000c1b0c7209 */ /* 0x000fe20007810000 */
[----:B------:R-:W-:Y:S01]  /*2230*/  MUFU.TANH R44, R44 ;  /* 0x0000002c002c7308 */ /* 0x000fe20000002400 */
[----:B------:R-:W-:Y:S02]  /*2240*/  ISETP.GT.AND P3, PT, R9, 0x19, PT ;  /* 0x000000190900780c */ /* 0x000fe40003f64270 */
[----:B------:R-:W-:-:S05]  /*2250*/  FMNMX.FTZ R12, R29, R12, !PT ;  /* 0x0000000c1d0c7209 */ /* 0x000fca0007810000 */
[----:B------:R1:W-:Y:S08]  /*2260*/  MUFU.TANH R60, R77 ;  /* 0x0000004d003c7308 */ /* 0x0003f00000002400 */
[----:B------:R-:W3:Y:S01]  /*2270*/  MUFU.TANH R45, R45 ;  /* 0x0000002d002d7308 */ /* 0x000ee20000002400 */
[----:B-1----:R-:W-:Y:S02]  /*2280*/  FSEL R77, R36, -INF , P4 ;  /* 0xff800000244d7808 */ /* 0x002fe40002000000 */
[----:B------:R-:W-:-:S02]  /*2290*/  ISETP.GT.AND P4, PT, R9, 0x20, PT ;  /* 0x000000200900780c */ /* 0x000fc40003f84270 */
[----:B------:R-:W-:-:S03]  /*22a0*/  FMNMX.FTZ R12, R77, R12, !PT ;  /* 0x0000000c4d0c7209 */ /* 0x000fc60007810000 */
[----:B------:R0:W-:Y:S08]  /*22b0*/  MUFU.TANH R88, R81 ;  /* 0x0000005100587308 */ /* 0x0001f00000002400 */
[----:B------:R-:W1:Y:S01]  /*22c0*/  MUFU.TANH R48, R48 ;  /* 0x0000003000307308 */ /* 0x000e620000002400 */
[----:B0-----:R-:W-:Y:S02]  /*22d0*/  FSEL R81, R37, -INF , P3 ;  /* 0xff80000025517808 */ /* 0x001fe40001800000 */
[----:B------:R-:W-:-:S02]  /*22e0*/  ISETP.GT.AND P3, PT, R9, 0x21, PT ;  /* 0x000000210900780c */ /* 0x000fc40003f64270 */
[----:B------:R-:W-:Y:S02]  /*22f0*/  FMNMX.FTZ R12, R81, R12, !PT ;  /* 0x0000000c510c7209 */ /* 0x000fe40007810000 */
[----:B--2---:R-:W-:Y:S01]  /*2300*/  FSEL R89, R41, -INF , P3 ;  /* 0xff80000029597808 */ /* 0x004fe20001800000 */
[----:B------:R0:W-:Y:S01]  /*2310*/  MUFU.TANH R90, R85 ;  /* 0x00000055005a7308 */ /* 0x0001e20000002400 */
[----:B------:R-:W-:-:S04]  /*2320*/  ISETP.GT.AND P3, PT, R9, 0x29, PT ;  /* 0x000000290900780c */ /* 0x000fc80003f64270 */
[----:B---3--:R-:W-:Y:S02]  /*2330*/  FSEL R93, R45, -INF , P3 ;  /* 0xff8000002d5d7808 */ /* 0x008fe40001800000 */
[C---:B------:R-:W-:Y:S01]  /*2340*/  ISETP.GT.AND P3, PT, R9.reuse, 0x31, PT ;  /* 0x000000310900780c */ /* 0x040fe20003f64270 */
[----:B------:R-:W2:Y:S01]  /*2350*/  MUFU.TANH R49, R49 ;  /* 0x0000003100317308 */ /* 0x000ea20000002400 */
[----:B0-----:R-:W-:Y:S02]  /*2360*/  FSEL R85, R40, -INF , P4 ;  /* 0xff80000028557808 */ /* 0x001fe40002000000 */
[----:B------:R-:W-:Y:S02]  /*2370*/  ISETP.GT.AND P4, PT, R9, 0x28, PT ;  /* 0x000000280900780c */ /* 0x000fe40003f84270 */
[----:B------:R-:W-:Y:S02]  /*2380*/  FMNMX.FTZ R12, R85, R12, !PT ;  /* 0x0000000c550c7209 */ /* 0x000fe40007810000 */
[----:B------:R-:W-:Y:S01]  /*2390*/  FSEL R91, R44, -INF , P4 ;  /* 0xff8000002c5b7808 */ /* 0x000fe20002000000 */
[----:B------:R-:W-:Y:S01]  /*23a0*/  MUFU.TANH R52, R52 ;  /* 0x0000003400347308 */ /* 0x000fe20000002400 */
[----:B------:R-:W-:-:S02]  /*23b0*/  FMNMX.FTZ R12, R89, R12, !PT ;  /* 0x0000000c590c7209 */ /* 0x000fc40007810000 */
[----:B------:R-:W-:Y:S02]  /*23c0*/  ISETP.GT.AND P4, PT, R9, 0x30, PT ;  /* 0x000000300900780c */ /* 0x000fe40003f84270 */
[----:B------:R-:W-:Y:S02]  /*23d0*/  FMNMX.FTZ R12, R91, R12, !PT ;  /* 0x0000000c5b0c7209 */ /* 0x000fe40007810000 */
[----:B-1----:R-:W-:Y:S01]  /*23e0*/  FSEL R95, R48, -INF , P4 ;  /* 0xff800000305f7808 */ /* 0x002fe20002000000 */
[----:B------:R-:W0:Y:S01]  /*23f0*/  MUFU.TANH R53, R53 ;  /* 0x0000003500357308 */ /* 0x000e220000002400 */
[----:B------:R-:W-:Y:S02]  /*2400*/  FMNMX.FTZ R12, R93, R12, !PT ;  /* 0x0000000c5d0c7209 */ /* 0x000fe40007810000 */
[----:B------:R-:W-:Y:S02]  /*2410*/  ISETP.GT.AND P4, PT, R9, 0x38, PT ;  /* 0x000000380900780c */ /* 0x000fe40003f84270 */
[----:B------:R-:W-:-:S03]  /*2420*/  FMNMX.FTZ R12, R95, R12, !PT ;  /* 0x0000000c5f0c7209 */ /* 0x000fc60007810000 */
[----:B------:R-:W1:Y:S08]  /*2430*/  MUFU.TANH R56, R56 ;  /* 0x0000003800387308 */ /* 0x000e700000002400 */
[----:B------:R-:W3:Y:S08]  /*2440*/  MUFU.TANH R57, R57 ;  /* 0x0000003900397308 */ /* 0x000ef00000002400 */
[----:B------:R2:W-:Y:S08]  /*2450*/  MUFU.TANH R28, R31 ;  /* 0x0000001f001c7308 */ /* 0x0005f00000002400 */
[----:B------:R4:W-:Y:S01]  /*2460*/  MUFU.TANH R21, R73 ;  /* 0x0000004900157308 */ /* 0x0009e20000002400 */
[----:B--2---:R-:W-:-:S02]  /*2470*/  FSEL R31, R49, -INF , P3 ;  /* 0xff800000311f7808 */ /* 0x004fc40001800000 */
[----:B------:R-:W-:Y:S02]  /*2480*/  ISETP.GT.AND P3, PT, R9, 0x39, PT ;  /* 0x000000390900780c */ /* 0x000fe40003f64270 */
[----:B------:R-:W-:Y:S02]  /*2490*/  FMNMX.FTZ R12, R31, R12, !PT ;  /* 0x0000000c1f0c7209 */ /* 0x000fe40007810000 */
[----:B0-----:R-:W-:Y:S01]  /*24a0*/  FSEL R33, R53, -INF , P3 ;  /* 0xff80000035217808 */ /* 0x001fe20001800000 */
[----:B------:R-:W-:Y:S01]  /*24b0*/  MUFU.TANH R61, R61 ;  /* 0x0000003d003d7308 */ /* 0x000fe20000002400 */
[----:B----4-:R-:W-:Y:S02]  /*24c0*/  FSEL R73, R52, -INF , P4 ;  /* 0xff80000034497808 */ /* 0x010fe40002000000 */
[----:B------:R-:W-:Y:S02]  /*24d0*/  ISETP.GT.AND P4, PT, R9, 0x40, PT ;  /* 0x000000400900780c */ /* 0x000fe40003f84270 */
[----:B------:R-:W-:-:S02]  /*24e0*/  FMNMX.FTZ R12, R73, R12, !PT ;  /* 0x0000000c490c7209 */ /* 0x000fc40007810000 */
[----:B------:R-:W-:Y:S01]  /*24f0*/  ISETP.GT.AND P3, PT, R9, 0x41, PT ;  /* 0x000000410900780c */ /* 0x000fe20003f64270 */
[----:B------:R-:W0:Y:S01]  /*2500*/  MUFU.TANH R64, R64 ;  /* 0x0000004000407308 */ /* 0x000e220000002400 */
[----:B-1----:R-:W-:Y:S02]  /*2510*/  FSEL R69, R56, -INF , P4 ;  /* 0xff80000038457808 */ /* 0x002fe40002000000 */
[----:B------:R-:W-:Y:S02]  /*2520*/  FMNMX.FTZ R12, R33, R12, !PT ;  /* 0x0000000c210c7209 */ /* 0x000fe40007810000 */
[----:B------:R-:W-:Y:S02]  /*2530*/  ISETP.GT.AND P4, PT, R9, 0x48, PT ;  /* 0x000000480900780c */ /* 0x000fe40003f84270 */
[----:B---3--:R-:W-:Y:S01]  /*2540*/  FSEL R45, R57, -INF , P3 ;  /* 0xff800000392d7808 */ /* 0x008fe20001800000 */
[----:B------:R-:W-:Y:S01]  /*2550*/  MUFU.TANH R65, R65 ;  /* 0x0000004100417308 */ /* 0x000fe20000002400 */
[----:B------:R-:W-:-:S02]  /*2560*/  FMNMX.FTZ R12, R69, R12, !PT ;  /* 0x0000000c450c7209 */ /* 0x000fc40007810000 */
[----:B------:R-:W-:Y:S02]  /*2570*/  ISETP.GT.AND P3, PT, R9, 0x49, PT ;  /* 0x000000490900780c */ /* 0x000fe40003f64270 */
[----:B------:R-:W-:Y:S02]  /*2580*/  FSEL R13, R13, -INF , P4 ;  /* 0xff8000000d0d7808 */ /* 0x000fe40002000000 */
[----:B------:R-:W-:Y:S01]  /*2590*/  FMNMX.FTZ R12, R45, R12, !PT ;  /* 0x0000000c2d0c7209 */ /* 0x000fe20007810000 */
[----:B------:R-:W1:Y:S01]  /*25a0*/  MUFU.TANH R68, R68 ;  /* 0x0000004400447308 */ /* 0x000e620000002400 */
[----:B------:R-:W-:Y:S02]  /*25b0*/  ISETP.GT.AND P4, PT, R9, 0x50, PT ;  /* 0x000000500900780c */ /* 0x000fe40003f84270 */
[----:B------:R-:W-:Y:S02]  /*25c0*/  FMNMX.FTZ R12, R13, R12, !PT ;  /* 0x0000000c0d0c7209 */ /* 0x000fe40007810000 */
[----:B0-----:R-:W-:-:S02]  /*25d0*/  FSEL R37, R64, -INF , P4 ;  /* 0xff80000040257808 */ /* 0x001fc40002000000 */
[----:B------:R-:W-:Y:S01]  /*25e0*/  ISETP.GT.AND P4, PT, R9, 0x58, PT ;  /* 0x000000580900780c */ /* 0x000fe20003f84270 */
[----:B------:R0:W-:Y:S08]  /*25f0*/  MUFU.TANH R24, R35 ;  /* 0x0000002300187308 */ /* 0x0001f00000002400 */
[----:B------:R-:W2:Y:S01]  /*2600*/  MUFU.TANH R72, R72 ;  /* 0x0000004800487308 */ /* 0x000ea20000002400 */
[----:B0-----:R-:W-:-:S02]  /*2610*/  FSEL R35, R61, -INF , P3 ;  /* 0xff8000003d237808 */ /* 0x001fc40001800000 */
[----:B------:R-:W-:Y:S02]  /*2620*/  ISETP.GT.AND P3, PT, R9, 0x51, PT ;  /* 0x000000510900780c */ /* 0x000fe40003f64270 */
[----:B------:R-:W-:Y:S02]  /*2630*/  FMNMX.FTZ R12, R35, R12, !PT ;  /* 0x0000000c230c7209 */ /* 0x000fe40007810000 */
[----:B-1----:R-:W-:Y:S01]  /*2640*/  FSEL R41, R68, -INF , P4 ;  /* 0xff80000044297808 */ /* 0x002fe20002000000 */
[----:B------:R0:W-:Y:S01]  /*2650*/  MUFU.TANH R32, R39 ;  /* 0x0000002700207308 */ /* 0x0001e20000002400 */
[----:B------:R-:W-:Y:S02]  /*2660*/  FMNMX.FTZ R12, R37, R12, !PT ;  /* 0x0000000c250c7209 */ /* 0x000fe40007810000 */
[----:B------:R-:W-:-:S05]  /*2670*/  ISETP.GT.AND P4, PT, R9, 0x60, PT ;  /* 0x000000600900780c */ /* 0x000fca0003f84270 */
[----:B------:R-:W1:Y:S01]  /*2680*/  MUFU.TANH R76, R76 ;  /* 0x0000004c004c7308 */ /* 0x000e620000002400 */
[----:B0-----:R-:W-:Y:S02]  /*2690*/  FSEL R39, R65, -INF , P3 ;  /* 0xff80000041277808 */ /* 0x001fe40001800000 */
[----:B------:R-:W-:Y:S02]  /*26a0*/  ISETP.GT.AND P3, PT, R9, 0x59, PT ;  /* 0x000000590900780c */ /* 0x000fe40003f64270 */
[----:B------:R-:W-:Y:S02]  /*26b0*/  FMNMX.FTZ R12, R39, R12, !PT ;  /* 0x0000000c270c7209 */ /* 0x000fe40007810000 */
[----:B------:R-:W-:Y:S01]  /*26c0*/  FSEL R65, R14, -INF , P3 ;  /* 0xff8000000e417808 */ /* 0x000fe20001800000 */
[----:B------:R-:W0:Y:S01]  /*26d0*/  MUFU.TANH R80, R80 ;  /* 0x0000005000507308 */ /* 0x000e220000002400 */
[----:B------:R-:W-:Y:S02]  /*26e0*/  FMNMX.FTZ R12, R41, R12, !PT ;  /* 0x0000000c290c7209 */ /* 0x000fe40007810000 */
[----:B------:R-:W-:-:S02]  /*26f0*/  ISETP.GT.AND P3, PT, R9, 0x61, PT ;  /* 0x000000610900780c */ /* 0x000fc40003f64270 */
[----:B--2---:R-:W-:Y:S02]  /*2700*/  FSEL R61, R72, -INF , P4 ;  /* 0xff800000483d7808 */ /* 0x004fe40002000000 */
[----:B------:R-:W-:Y:S01]  /*2710*/  FMNMX.FTZ R12, R65, R12, !PT ;  /* 0x0000000c410c7209 */ /* 0x000fe20007810000 */
[----:B------:R2:W-:Y:S01]  /*2720*/  MUFU.TANH R40, R47 ;  /* 0x0000002f00287308 */ /* 0x0005e20000002400 */
[----:B------:R-:W-:Y:S02]  /*2730*/  ISETP.GT.AND P4, PT, R9, 0x68, PT ;  /* 0x000000680900780c */ /* 0x000fe40003f84270 */
[----:B------:R-:W-:Y:S02]  /*2740*/  FMNMX.FTZ R12, R61, R12, !PT ;  /* 0x0000000c3d0c7209 */ /* 0x000fe40007810000 */
[----:B-1----:R-:W-:Y:S02]  /*2750*/  FSEL R53, R76, -INF , P4 ;  /* 0xff8000004c357808 */ /* 0x002fe40002000000 */
[----:B------:R-:W-:Y:S01]  /*2760*/  ISETP.GT.AND P4, PT, R9, 0x70, PT ;  /* 0x000000700900780c */ /* 0x000fe20003f84270 */
[----:B------:R-:W1:Y:S01]  /*2770*/  MUFU.TANH R84, R84 ;  /* 0x0000005400547308 */ /* 0x000e620000002400 */
[----:B--2---:R-:W-:-:S02]  /*2780*/  FSEL R47, R21, -INF , P3 ;  /* 0xff800000152f7808 */ /* 0x004fc40001800000 */
[----:B------:R-:W-:Y:S02]  /*2790*/  ISETP.GT.AND P3, PT, R9, 0x69, PT ;  /* 0x000000690900780c */ /* 0x000fe40003f64270 */
[----:B------:R-:W-:Y:S02]  /*27a0*/  FMNMX.FTZ R12, R47, R12, !PT ;  /* 0x0000000c2f0c7209 */ /* 0x000fe40007810000 */
[----:B------:R-:W-:Y:S01]  /*27b0*/  FSEL R57, R60, -INF , P3 ;  /* 0xff8000003c397808 */ /* 0x000fe20001800000 */
[----:B------:R2:W-:Y:S01]  /*27c0*/  MUFU.TANH R48, R55 ;  /* 0x0000003700307308 */ /* 0x0005e20000002400 */
[----:B------:R-:W-:Y:S02]  /*27d0*/  FMNMX.FTZ R12, R53, R12, !PT ;  /* 0x0000000c350c7209 */ /* 0x000fe40007810000 */
[----:B------:R-:W-:Y:S02]  /*27e0*/  ISETP.GT.AND P3, PT, R9, 0x71, PT ;  /* 0x000000710900780c */ /* 0x000fe40003f64270 */
[----:B0-----:R-:W-:-:S02]  /*27f0*/  FSEL R49, R80, -INF , P4 ;  /* 0xff80000050317808 */ /* 0x001fc40002000000 */
[----:B------:R-:W-:Y:S01]  /*2800*/  FMNMX.FTZ R12, R57, R12, !PT ;  /* 0x0000000c390c7209 */ /* 0x000fe20007810000 */
[----:B------:R1:W-:Y:S01]  /*2810*/  MUFU.TANH R44, R51 ;  /* 0x00000033002c7308 */ /* 0x0003e20000002400 */
[----:B------:R-:W-:Y:S02]  /*2820*/  ISETP.GT.AND P4, PT, R9, 0x78, PT ;  /* 0x000000780900780c */ /* 0x000fe40003f84270 */
[----:B--2---:R-:W-:Y:S02]  /*2830*/  FSEL R55, R88, -INF , P3 ;  /* 0xff80000058377808 */ /* 0x004fe40001800000 */
[----:B------:R-:W-:Y:S02]  /*2840*/  FMNMX.FTZ R12, R49, R12, !PT ;  /* 0x0000000c310c7209 */ /* 0x000fe40007810000 */
[----:B------:R-:W-:Y:S01]  /*2850*/  ISETP.GT.AND P3, PT, R9, 0x79, PT ;  /* 0x000000790900780c */ /* 0x000fe20003f64270 */
[----:B------:R0:W-:Y:S01]  /*2860*/  MUFU.TANH R36, R43 ;  /* 0x0000002b00247308 */ /* 0x0001e20000002400 */
[----:B-1----:R-:W-:-:S02]  /*2870*/  FSEL R51, R84, -INF , P4 ;  /* 0xff80000054337808 */ /* 0x002fc40002000000 */
[----:B------:R-:W-:-:S04]  /*2880*/  FMNMX.FTZ R12, R55, R12, !PT ;  /* 0x0000000c370c7209 */ /* 0x000fc80007810000 */
[----:B------:R-:W-:Y:S01]  /*2890*/  FMNMX.FTZ R12, R51, R12, !PT ;  /* 0x0000000c330c7209 */ /* 0x000fe20007810000 */
[----:B------:R-:W1:Y:S01]  /*28a0*/  MUFU.TANH R26, R26 ;  /* 0x0000001a001a7308 */ /* 0x000e620000002400 */
[----:B0-----:R-:W-:-:S04]  /*28b0*/  FSEL R43, R90, -INF , P3 ;  /* 0xff8000005a2b7808 */ /* 0x001fc80001800000 */
[----:B------:R-:W-:-:S03]  /*28c0*/  FMNMX.FTZ R12, R43, R12, !PT ;  /* 0x0000000c2b0c7209 */ /* 0x000fc60007810000 */
[----:B------:R-:W0:Y:S02]  /*28d0*/  MUFU.TANH R30, R30 ;  /* 0x0000001e001e7308 */ /* 0x000e240000002400 */
[----:B------:R-:W2:Y:S06]  /*28e0*/  SHFL.BFLY PT, R9, R12, 0x2, 0x1f ;  /* 0x0c401f000c097f89 */ /* 0x000eac00000e0000 */
[----:B------:R-:W3:Y:S08]  /*28f0*/  MUFU.TANH R34, R34 ;  /* 0x0000002200227308 */ /* 0x000ef00000002400 */
[----:B------:R1:W-:Y:S08]  /*2900*/  MUFU.TANH R52, R59 ;  /* 0x0000003b00347308 */ /* 0x0003f00000002400 */
[----:B------:R-:W4:Y:S01]  /*2910*/  MUFU.TANH R38, R38 ;  /* 0x0000002600267308 */ /* 0x000f220000002400 */
[----:B--2---:R-:W-:-:S05]  /*2920*/  FMNMX.FTZ R9, R12, R9, !PT ;  /* 0x000000090c097209 */ /* 0x004fca0007810000 */
[----:B------:R-:W2:Y:S02]  /*2930*/  SHFL.BFLY PT, R12, R9, 0x1, 0x1f ;  /* 0x0c201f00090c7f89 */ /* 0x000ea400000e0000 */
[----:B------:R0:W-:Y:S08]  /*2940*/  MUFU.TANH R56, R63 ;  /* 0x0000003f00387308 */ /* 0x0001f00000002400 */
[----:B------:R5:W-:Y:S08]  /*2950*/  MUFU.TANH R60, R67 ;  /* 0x00000043003c7308 */ /* 0x000bf00000002400 */
[----:B------:R-:W4:Y:S01]  /*2960*/  MUFU.TANH R42, R42 ;  /* 0x0000002a002a7308 */ /* 0x000f220000002400 */
[----:B--2---:R-:W-:Y:S01]  /*2970*/  FMNMX.FTZ R21, R9, R12, !PT ;  /* 0x0000000c09157209 */ /* 0x004fe20007810000 */
[----:B------:R-:W-:-:S06]  /*2980*/  IMAD.U32 R12, RZ, RZ, UR7 ;  /* 0x00000007ff0c7e24 */ /* 0x000fcc000f8e00ff */
[----:B------:R3:W-:Y:S01]  /*2990*/  MUFU.TANH R111, R71 ;  /* 0x00000047006f7308 */ /* 0x0007e20000002400 */
[C---:B------:R-:W-:Y:S01]  /*29a0*/  FSETP.NEU.FTZ.AND P3, PT, R21.reuse, -INF , PT ;  /* 0xff8000001500780b */ /* 0x040fe20003f7d000 */
[----:B------:R-:W-:-:S05]  /*29b0*/  FMUL.FTZ R9, R21, R12 ;  /* 0x0000000c15097220 */ /* 0x000fca0000410000 */
[----:B------:R-:W-:Y:S01]  /*29c0*/  FSEL R14, R9, RZ, P3 ;  /* 0x000000ff090e7208 */ /* 0x000fe20001800000 */
[----:B------:R2:W-:Y:S01]  /*29d0*/  MUFU.TANH R64, R75 ;  /* 0x0000004b00407308 */ /* 0x0005e20000002400 */
[----:B------:R-:W-:-:S03]  /*29e0*/  IADD3 R9, R0, -R5, R8 ;  /* 0x8000000500097210 */ /* 0x000fc60007ffe008 */
[-CC-:B------:R-:W-:Y:S01]  /*29f0*/  FFMA.FTZ R178, R77, R12.reuse, -R14.reuse ;  /* 0x0000000c4db27223 */ /* 0x180fe2000001080e */
[----:B------:R-:W-:Y:S01]  /*2a00*/  VIMNMX R4, R4, R9, PT ;  /* 0x0000000904047248 */ /* 0x000fe20003fe0100 */
[-CC-:B------:R-:W-:Y:S01]  /*2a10*/  FFMA.FTZ R180, R11, R12.reuse, -R14.reuse ;  /* 0x0000000c0bb47223 */ /* 0x180fe2000001080e */
[-CC-:B------:R-:W-:Y:S01]  /*2a20*/  FFMA.FTZ R11, R25, R12.reuse, -R14.reuse ;  /* 0x0000000c190b7223 */ /* 0x180fe2000001080e */
[----:B------:R-:W4:Y:S01]  /*2a30*/  MUFU.TANH R46, R46 ;  /* 0x0000002e002e7308 */ /* 0x000f220000002400 */
[C---:B------:R-:W-:Y:S01]  /*2a40*/  ISETP.GT.AND P3, PT, R4.reuse, RZ, PT ;  /* 0x000000ff0400720c */ /* 0x040fe20003f64270 */
[-CC-:B------:R-:W-:Y:S01]  /*2a50*/  FFMA.FTZ R25, R81, R12.reuse, -R14.reuse ;  /* 0x0000000c51197223 */ /* 0x180fe2000001080e */
[C---:B------:R-:W-:Y:S01]  /*2a60*/  ISETP.GT.AND P4, PT, R4.reuse, 0x1, PT ;  /* 0x000000010400780c */ /* 0x040fe20003f84270 */
[-CC-:B------:R-:W-:Y:S01]  /*2a70*/  FFMA.FTZ R172, R85, R12.reuse, -R14.reuse ;  /* 0x0000000c55ac7223 */ /* 0x180fe2000001080e */
[----:B------:R-:W-:Y:S01]  /*2a80*/  ISETP.GT.AND P5, PT, R4, 0x8, PT ;  /* 0x000000080400780c */ /* 0x000fe20003fa4270 */
[-CC-:B------:R-:W-:Y:S01]  /*2a90*/  FFMA.FTZ R176, R27, R12.reuse, -R14.reuse ;  /* 0x0000000c1bb07223 */ /* 0x180fe2000001080e */
[----:B-1----:R-:W-:Y:S01]  /*2aa0*/  FSEL R59, R26, -INF , P3 ;  /* 0xff8000001a3b7808 */ /* 0x002fe20001800000 */
[----:B------:R4:W-:Y:S01]  /*2ab0*/  MUFU.TANH R117, R79 ;  /* 0x0000004f00757308 */ /* 0x0009e20000002400 */
[----:B------:R-:W-:Y:S01]  /*2ac0*/  FSEL R0, R20, -INF , P4 ;  /* 0xff80000014007808 */ /* 0x000fe20002000000 */
[-CC-:B------:R-:W-:Y:S01]  /*2ad0*/  FFMA.FTZ R27, R89, R12.reuse, -R14.reuse ;  /* 0x0000000c591b7223 */ /* 0x180fe2000001080e */
[----:B------:R-:W-:Y:S01]  /*2ae0*/  ISETP.GT.AND P3, PT, R4, 0x9, PT ;  /* 0x000000090400780c */ /* 0x000fe20003f64270 */
[-CC-:B------:R-:W-:Y:S01]  /*2af0*/  FFMA.FTZ R174, R91, R12.reuse, -R14.reuse ;  /* 0x0000000c5bae7223 */ /* 0x180fe2000001080e */
[----:B0-----:R-:W-:Y:S01]  /*2b00*/  FSEL R63, R30, -INF , P5 ;  /* 0xff8000001e3f7808 */ /* 0x001fe20002800000 */
[--C-:B------:R-:W-:Y:S01]  /*2b10*/  FFMA.FTZ R182, R15, R12, -R14.reuse ;  /* 0x0000000c0fb67223 */ /* 0x100fe2000001080e */
[----:B------:R-:W-:Y:S01]  /*2b20*/  FMNMX.FTZ R8, R59, R0, !PT ;  /* 0x000000003b087209 */ /* 0x000fe20007810000 */
[----:B------:R0:W-:Y:S01]  /*2b30*/  MUFU.TANH R68, R83 ;  /* 0x0000005300447308 */ /* 0x0001e20000002400 */
[----:B------:R-:W-:Y:S01]  /*2b40*/  ISETP.GT.AND P4, PT, R4, 0x10, PT ;  /* 0x000000100400780c */ /* 0x000fe20003f84270 */
[-CC-:B------:R-:W-:Y:S01]  /*2b50*/  FFMA.FTZ R15, R29, R12.reuse, -R14.reuse ;  /* 0x0000000c1d0f7223 */ /* 0x180fe2000001080e */
[----:B-----5:R-:W-:Y:S01]  /*2b60*/  FSEL R67, R28, -INF , P3 ;  /* 0xff8000001c437808 */ /* 0x020fe20001800000 */
[--C-:B------:R-:W-:Y:S01]  /*2b70*/  FFMA.FTZ R29, R93, R12, -R14.reuse ;  /* 0x0000000c5d1d7223 */ /* 0x100fe2000001080e */
[----:B------:R-:W-:Y:S01]  /*2b80*/  FMNMX.FTZ R8, R63, R8, !PT ;  /* 0x000000083f087209 */ /* 0x000fe20007810000 */
[-CC-:B------:R-:W-:Y:S01]  /*2b90*/  FFMA.FTZ R168, R95, R12.reuse, -R14.reuse ;  /* 0x0000000c5fa87223 */ /* 0x180fe2000001080e */
[----:B------:R-:W-:Y:S01]  /*2ba0*/  ISETP.GT.AND P3, PT, R4, 0x11, PT ;  /* 0x000000110400780c */ /* 0x000fe20003f64270 */
[----:B------:R-:W1:Y:S01]  /*2bb0*/  MUFU.TANH R50, R50 ;  /* 0x0000003200327308 */ /* 0x000e620000002400 */
[----:B---3--:R-:W-:Y:S01]  /*2bc0*/  FSEL R71, R34, -INF , P4 ;  /* 0xff80000022477808 */ /* 0x008fe20002000000 */
[--C-:B------:R-:W-:Y:S01]  /*2bd0*/  FFMA.FTZ R170, R73, R12, -R14.reuse ;  /* 0x0000000c49aa7223 */ /* 0x100fe2000001080e */
[----:B------:R-:W-:Y:S01]  /*2be0*/  FMNMX.FTZ R8, R67, R8, !PT ;  /* 0x0000000843087209 */ /* 0x000fe20007810000 */
[-CC-:B------:R-:W-:Y:S01]  /*2bf0*/  FFMA.FTZ R152, R69, R12.reuse, -R14.reuse ;  /* 0x0000000c45987223 */ /* 0x180fe2000001080e */
[----:B------:R-:W-:Y:S01]  /*2c00*/  ISETP.GT.AND P4, PT, R4, 0x18, PT ;  /* 0x000000180400780c */ /* 0x000fe20003f84270 */
[--C-:B------:R-:W-:Y:S01]  /*2c10*/  FFMA.FTZ R154, R13, R12, -R14.reuse ;  /* 0x0000000c0d9a7223 */ /* 0x100fe2000001080e */
[----:B--2---:R-:W-:Y:S01]  /*2c20*/  FSEL R75, R24, -INF , P3 ;  /* 0xff800000184b7808 */ /* 0x004fe20001800000 */
[----:B------:R2:W-:Y:S01]  /*2c30*/  MUFU.TANH R123, R87 ;  /* 0x00000057007b7308 */ /* 0x0005e20000002400 */
[----:B------:R-:W-:Y:S01]  /*2c40*/  FMNMX.FTZ R8, R71, R8, !PT ;  /* 0x0000000847087209 */ /* 0x000fe20007810000 */
[-CC-:B------:R-:W-:Y:S01]  /*2c50*/  FFMA.FTZ R10, R10, R12.reuse, -R14.reuse ;  /* 0x0000000c0a0a7223 */ /* 0x180fe2000001080e */
[----:B------:R-:W-:Y:S01]  /*2c60*/  ISETP.GT.AND P3, PT, R4, 0x19, PT ;  /* 0x000000190400780c */ /* 0x000fe20003f64270 */
[-CC-:B------:R-:W-:Y:S01]  /*2c70*/  FFMA.FTZ R39, R39, R12.reuse, -R14.reuse ;  /* 0x0000000c27277223 */ /* 0x180fe2000001080e */
[----:B----4-:R-:W-:Y:S01]  /*2c80*/  FSEL R79, R38, -INF , P4 ;  /* 0xff800000264f7808 */ /* 0x010fe20002000000 */
[--C-:B------:R-:W-:Y:S01]  /*2c90*/  FFMA.FTZ R47, R47, R12, -R14.reuse ;  /* 0x0000000c2f2f7223 */ /* 0x100fe2000001080e */
[----:B------:R-:W-:Y:S01]  /*2ca0*/  FMNMX.FTZ R8, R75, R8, !PT ;  /* 0x000000084b087209 */ /* 0x000fe20007810000 */
[----:B------:R-:W3:Y:S01]  /*2cb0*/  MUFU.TANH R54, R54 ;  /* 0x0000003600367308 */ /* 0x000ee20000002400 */
[----:B------:R-:W-:Y:S01]  /*2cc0*/  ISETP.GT.AND P4, PT, R4, 0x20, PT ;  /* 0x000000200400780c */ /* 0x000fe20003f84270 */
[-CC-:B------:R-:W-:Y:S01]  /*2cd0*/  FFMA.FTZ R31, R31, R12.reuse, -R14.reuse ;  /* 0x0000000c1f1f7223 */ /* 0x180fe2000001080e */
[----:B0-----:R-:W-:Y:S01]  /*2ce0*/  FSEL R83, R32, -INF , P3 ;  /* 0xff80000020537808 */ /* 0x001fe20001800000 */
[--C-:B------:R-:W-:Y:S01]  /*2cf0*/  FFMA.FTZ R33, R33, R12, -R14.reuse ;  /* 0x0000000c21217223 */ /* 0x100fe2000001080e */
[----:B------:R-:W-:Y:S01]  /*2d00*/  FMNMX.FTZ R8, R79, R8, !PT ;  /* 0x000000084f087209 */ /* 0x000fe20007810000 */
[-CC-:B------:R-:W-:Y:S01]  /*2d10*/  FFMA.FTZ R45, R45, R12.reuse, -R14.reuse ;  /* 0x0000000c2d2d7223 */ /* 0x180fe2000001080e */
[----:B------:R-:W-:Y:S01]  /*2d20*/  ISETP.GT.AND P3, PT, R4, 0x21, PT ;  /* 0x000000210400780c */ /* 0x000fe20003f64270 */
[----:B------:R-:W0:Y:S01]  /*2d30*/  MUFU.TANH R58, R58 ;  /* 0x0000003a003a7308 */ /* 0x000e220000002400 */
[----:B--2---:R-:W-:Y:S01]  /*2d40*/  FSEL R87, R42, -INF , P4 ;  /* 0xff8000002a577808 */ /* 0x004fe20002000000 */
[--C-:B------:R-:W-:Y:S01]  /*2d50*/  FFMA.FTZ R35, R35, R12, -R14.reuse ;  /* 0x0000000c23237223 */ /* 0x100fe2000001080e */
[----:B------:R-:W-:Y:S01]  /*2d60*/  FMNMX.FTZ R8, R83, R8, !PT ;  /* 0x0000000853087209 */ /* 0x000fe20007810000 */
[-CC-:B------:R-:W-:Y:S01]  /*2d70*/  FFMA.FTZ R37, R37, R12.reuse, -R14.reuse ;  /* 0x0000000c25257223 */ /* 0x180fe2000001080e */
[----:B------:R-:W-:Y:S01]  /*2d80*/  ISETP.GT.AND P4, PT, R4, 0x28, PT ;  /* 0x000000280400780c */ /* 0x000fe20003f84270 */
[--C-:B------:R-:W-:Y:S01]  /*2d90*/  FFMA.FTZ R41, R41, R12, -R14.reuse ;  /* 0x0000000c29297223 */ /* 0x100fe2000001080e */
[----:B------:R-:W-:Y:S01]  /*2da0*/  FSEL R77, R36, -INF , P3 ;  /* 0xff800000244d7808 */ /* 0x000fe20001800000 */
[----:B------:R-:W2:Y:S01]  /*2db0*/  MUFU.TANH R62, R62 ;  /* 0x0000003e003e7308 */ /* 0x000ea20000002400 */
[----:B------:R-:W-:Y:S01]  /*2dc0*/  FMNMX.FTZ R8, R87, R8, !PT ;  /* 0x0000000857087209 */ /* 0x000fe20007810000 */
[----:B------:R-:W-:Y:S01]  /*2dd0*/  IMAD.U32 R36, RZ, RZ, UR36 ;  /* 0x00000024ff247e24 */ /* 0x000fe2000f8e00ff */
[----:B------:R-:W-:Y:S01]  /*2de0*/  ISETP.GT.AND P3, PT, R4, 0x29, PT ;  /* 0x000000290400780c */ /* 0x000fe20003f64270 */
[-CC-:B------:R-:W-:Y:S01]  /*2df0*/  FFMA.FTZ R65, R65, R12.reuse, -R14.reuse ;  /* 0x0000000c41417223 */ /* 0x180fe2000001080e */
[----:B------:R-:W-:Y:S01]  /*2e00*/  FSEL R97, R46, -INF , P4 ;  /* 0xff8000002e617808 */ /* 0x000fe20002000000 */
[--C-:B------:R-:W-:Y:S01]  /*2e10*/  FFMA.FTZ R61, R61, R12, -R14.reuse ;  /* 0x0000000c3d3d7223 */ /* 0x100fe2000001080e */
[----:B------:R-:W-:Y:S01]  /*2e20*/  FMNMX.FTZ R8, R77, R8, !PT ;  /* 0x000000084d087209 */ /* 0x000fe20007810000 */
[----:B------:R-:W4:Y:S01]  /*2e30*/  MUFU.TANH R66, R66 ;  /* 0x0000004200427308 */ /* 0x000f220000002400 */
[----:B------:R-:W-:Y:S01]  /*2e40*/  ISETP.GT.AND P4, PT, R4, 0x30, PT ;  /* 0x000000300400780c */ /* 0x000fe20003f84270 */
[-CC-:B------:R-:W-:Y:S01]  /*2e50*/  FFMA.FTZ R53, R53, R12.reuse, -R14.reuse ;  /* 0x0000000c35357223 */ /* 0x180fe2000001080e */
[----:B------:R-:W-:Y:S01]  /*2e60*/  FSEL R81, R40, -INF , P3 ;  /* 0xff80000028517808 */ /* 0x000fe20001800000 */
[--C-:B------:R-:W-:Y:S01]  /*2e70*/  FFMA.FTZ R57, R57, R12, -R14.reuse ;  /* 0x0000000c39397223 */ /* 0x100fe2000001080e */
[----:B------:R-:W-:Y:S01]  /*2e80*/  FMNMX.FTZ R8, R97, R8, !PT ;  /* 0x0000000861087209 */ /* 0x000fe20007810000 */
[----:B------:R-:W5:Y:S01]  /*2e90*/  @P2 LDC R40, c[0x0][0x44c] ;  /* 0x00011300ff282b82 */ /* 0x000f620000000800 */
[----:B------:R-:W-:Y:S01]  /*2ea0*/  ISETP.GT.AND P3, PT, R4, 0x31, PT ;  /* 0x000000310400780c */ /* 0x000fe20003f64270 */
[----:B------:R-:W4:Y:S01]  /*2eb0*/  MUFU.TANH R70, R70 ;  /* 0x0000004600467308 */ /* 0x000f220000002400 */
[----:B-1----:R-:W-:Y:S01]  /*2ec0*/  FSEL R99, R50, -INF , P4 ;  /* 0xff80000032637808 */ /* 0x002fe20002000000 */
[--C-:B------:R-:W-:Y:S01]  /*2ed0*/  FFMA.FTZ R49, R49, R12, -R14.reuse ;  /* 0x0000000c31317223 */ /* 0x100fe2000001080e */
[----:B------:R-:W-:Y:S01]  /*2ee0*/  FMNMX.FTZ R8, R81, R8, !PT ;  /* 0x0000000851087209 */ /* 0x000fe20007810000 */
[-CC-:B------:R-:W-:Y:S01]  /*2ef0*/  FFMA.FTZ R55, R55, R12.reuse, -R14.reuse ;  /* 0x0000000c37377223 */ /* 0x180fe2000001080e */
[----:B------:R-:W-:Y:S01]  /*2f00*/  ISETP.GT.AND P4, PT, R4, 0x38, PT ;  /* 0x000000380400780c */ /* 0x000fe20003f84270 */
[--C-:B------:R-:W-:Y:S01]  /*2f10*/  FFMA.FTZ R51, R51, R12, -R14.reuse ;  /* 0x0000000c33337223 */ /* 0x100fe2000001080e */
[----:B------:R-:W-:Y:S01]  /*2f20*/  FSEL R85, R44, -INF , P3 ;  /* 0xff8000002c557808 */ /* 0x000fe20001800000 */
[----:B------:R-:W1:Y:S01]  /*2f30*/  MUFU.TANH R74, R74 ;  /* 0x0000004a004a7308 */ /* 0x000e620000002400 */
[----:B------:R-:W-:Y:S01]  /*2f40*/  FMNMX.FTZ R8, R99, R8, !PT ;  /* 0x0000000863087209 */ /* 0x000fe20007810000 */
[----:B------:R-:W-:Y:S01]  /*2f50*/  FFMA.FTZ R14, R43, R12, -R14 ;  /* 0x0000000c2b0e7223 */ /* 0x000fe2000001080e */
[----:B------:R-:W-:Y:S01]  /*2f60*/  ISETP.GT.AND P3, PT, R4, 0x39, PT ;  /* 0x000000390400780c */ /* 0x000fe20003f64270 */
[----:B------:R-:W-:Y:S01]  /*2f70*/  IMAD R42, R16, UR5, -R5 ;  /* 0x00000005102a7c24 */ /* 0x000fe2000f8e0a05 */
[----:B---3--:R-:W-:-:S02]  /*2f80*/  FSEL R101, R54, -INF , P4 ;  /* 0xff80000036657808 */ /* 0x008fc40002000000 */
[----:B------:R-:W-:Y:S01]  /*2f90*/  FMNMX.FTZ R8, R85, R8, !PT ;  /* 0x0000000855087209 */ /* 0x000fe20007810000 */
[----:B------:R-:W3:Y:S01]  /*2fa0*/  MUFU.TANH R78, R78 ;  /* 0x0000004e004e7308 */ /* 0x000ee20000002400 */
[----:B------:R-:W-:Y:S02]  /*2fb0*/  ISETP.GT.AND P4, PT, R4, 0x40, PT ;  /* 0x000000400400780c */ /* 0x000fe40003f84270 */
[----:B------:R-:W-:Y:S02]  /*2fc0*/  FSEL R89, R48, -INF , P3 ;  /* 0xff80000030597808 */ /* 0x000fe40001800000 */
[----:B------:R-:W-:Y:S01]  /*2fd0*/  FMNMX.FTZ R8, R101, R8, !PT ;  /* 0x0000000865087209 */ /* 0x000fe20007810000 */
[----:B-----5:R-:W-:Y:S01]  /*2fe0*/  @P2 IMAD.HI.U32 R40, R23, R40, RZ ;  /* 0x0000002817282227 */ /* 0x020fe200078e00ff */
[----:B------:R-:W-:Y:S01]  /*2ff0*/  ISETP.GT.AND P3, PT, R4, 0x41, PT ;  /* 0x000000410400780c */ /* 0x000fe20003f64270 */
[----:B------:R-:W5:Y:S01]  /*3000*/  MUFU.TANH R82, R82 ;  /* 0x0000005200527308 */ /* 0x000f620000002400 */
[----:B0-----:R-:W-:-:S02]  /*3010*/  FSEL R103, R58, -INF , P4 ;  /* 0xff8000003a677808 */ /* 0x001fc40002000000 */
[----:B------:R-:W-:Y:S02]  /*3020*/  FMNMX.FTZ R8, R89, R8, !PT ;  /* 0x0000000859087209 */ /* 0x000fe40007810000 */
[----:B------:R-:W-:Y:S02]  /*3030*/  ISETP.GT.AND P4, PT, R4, 0x48, PT ;  /* 0x000000480400780c */ /* 0x000fe40003f84270 */
[----:B------:R-:W-:Y:S01]  /*3040*/  FSEL R91, R52, -INF , P3 ;  /* 0xff800000345b7808 */ /* 0x000fe20001800000 */
[----:B------:R-:W-:Y:S01]  /*3050*/  MUFU.TANH R86, R86 ;  /* 0x0000005600567308 */ /* 0x000fe20000002400 */
[----:B------:R-:W-:Y:S02]  /*3060*/  FMNMX.FTZ R8, R103, R8, !PT ;  /* 0x0000000867087209 */ /* 0x000fe40007810000 */
[----:B------:R-:W-:Y:S02]  /*3070*/  ISETP.GT.AND P3, PT, R4, 0x49, PT ;  /* 0x000000490400780c */ /* 0x000fe40003f64270 */
[----:B--2---:R-:W-:-:S02]  /*3080*/  FSEL R105, R62, -INF , P4 ;  /* 0xff8000003e697808 */ /* 0x004fc40002000000 */
[----:B------:R-:W-:Y:S01]  /*3090*/  FMNMX.FTZ R8, R91, R8, !PT ;  /* 0x000000085b087209 */ /* 0x000fe20007810000 */
[----:B------:R-:W-:Y:S01]  /*30a0*/  MUFU.EX2 R180, R180 ;  /* 0x000000b400b47308 */ /* 0x000fe20000000800 */
[----:B------:R-:W-:Y:S02]  /*30b0*/  ISETP.GT.AND P4, PT, R4, 0x50, PT ;  /* 0x000000500400780c */ /* 0x000fe40003f84270 */
[----:B------:R-:W-:Y:S02]  /*30c0*/  FSEL R93, R56, -INF , P3 ;  /* 0xff800000385d7808 */ /* 0x000fe40001800000 */
[----:B------:R-:W-:Y:S02]  /*30d0*/  FMNMX.FTZ R8, R105, R8, !PT ;  /* 0x0000000869087209 */ /* 0x000fe40007810000 */
[----:B------:R-:W-:Y:S01]  /*30e0*/  ISETP.GT.AND P3, PT, R4, 0x51, PT ;  /* 0x000000510400780c */ /* 0x000fe20003f64270 */
[----:B------:R-:W0:Y:S01]  /*30f0*/  MUFU.EX2 R9, R10 ;  /* 0x0000000a00097308 */ /* 0x000e220000000800 */
[----:B----4-:R-:W-:-:S02]  /*3100*/  FSEL R107, R66, -INF , P4 ;  /* 0xff800000426b7808 */ /* 0x010fc40002000000 */
[----:B------:R-:W-:Y:S02]  /*3110*/  FMNMX.FTZ R8, R93, R8, !PT ;  /* 0x000000085d087209 */ /* 0x000fe40007810000 */
[----:B------:R-:W-:Y:S02]  /*3120*/  ISETP.GT.AND P4, PT, R4, 0x58, PT ;  /* 0x000000580400780c */ /* 0x000fe40003f84270 */
[----:B------:R-:W-:Y:S01]  /*3130*/  FSEL R95, R60, -INF , P3 ;  /* 0xff8000003c5f7808 */ /* 0x000fe20001800000 */
[----:B------:R-:W2:Y:S01]  /*3140*/  MUFU.EX2 R182, R182 ;  /* 0x000000b600b67308 */ /* 0x000ea20000000800 */
[----:B------:R-:W-:Y:S02]  /*3150*/  FMNMX.FTZ R8, R107, R8, !PT ;  /* 0x000000086b087209 */ /* 0x000fe40007810000 */
[----:B------:R-:W-:Y:S02]  /*3160*/  ISETP.GT.AND P3, PT, R4, 0x59, PT ;  /* 0x000000590400780c */ /* 0x000fe40003f64270 */
[----:B------:R-:W-:-:S02]  /*3170*/  FSEL R109, R70, -INF , P4 ;  /* 0xff800000466d7808 */ /* 0x000fc40002000000 */
[----:B------:R-:W-:Y:S01]  /*3180*/  FMNMX.FTZ R8, R95, R8, !PT ;  /* 0x000000085f087209 */ /* 0x000fe20007810000 */
[----:B------:R-:W4:Y:S01]  /*3190*/  MUFU.EX2 R11, R11 ;  /* 0x0000000b000b7308 */ /* 0x000f220000000800 */
[C---:B------:R-:W-:Y:S02]  /*31a0*/  ISETP.GT.AND P4, PT, R4.reuse, 0x60, PT ;  /* 0x000000600400780c */ /* 0x040fe40003f84270 */
[----:B------:R-:W-:Y:S02]  /*31b0*/  FSEL R111, R111, -INF , P3 ;  /* 0xff8000006f6f7808 */ /* 0x000fe40001800000 */
[----:B------:R-:W-:Y:S02]  /*31c0*/  FMNMX.FTZ R8, R109, R8, !PT ;  /* 0x000000086d087209 */ /* 0x000fe40007810000 */
[----:B------:R-:W-:Y:S01]  /*31d0*/  ISETP.GT.AND P3, PT, R4, 0x61, PT ;  /* 0x000000610400780c */ /* 0x000fe20003f64270 */
[----:B------:R-:W4:Y:S01]  /*31e0*/  MUFU.EX2 R176, R176 ;  /* 0x000000b000b07308 */ /* 0x000f220000000800 */
[----:B-1----:R-:W-:-:S02]  /*31f0*/  FSEL R113, R74, -INF , P4 ;  /* 0xff8000004a717808 */ /* 0x002fc40002000000 */
[----:B------:R-:W-:Y:S02]  /*3200*/  FMNMX.FTZ R8, R111, R8, !PT ;  /* 0x000000086f087209 */ /* 0x000fe40007810000 */
[----:B------:R-:W-:Y:S02]  /*3210*/  ISETP.GT.AND P4, PT, R4, 0x68, PT ;  /* 0x000000680400780c */ /* 0x000fe40003f84270 */
[----:B------:R-:W-:Y:S01]  /*3220*/  FSEL R73, R64, -INF , P3 ;  /* 0xff80000040497808 */ /* 0x000fe20001800000 */
[----:B------:R-:W1:Y:S01]  /*3230*/  MUFU.EX2 R15, R15 ;  /* 0x0000000f000f7308 */ /* 0x000e620000000800 */
[----:B------:R-:W-:Y:S02]  /*3240*/  FMNMX.FTZ R8, R113, R8, !PT ;  /* 0x0000000871087209 */ /* 0x000fe40007810000 */
[----:B------:R-:W-:Y:S02]  /*3250*/  ISETP.GT.AND P3, PT, R4, 0x69, PT ;  /* 0x000000690400780c */ /* 0x000fe40003f64270 */
[----:B---3--:R-:W-:-:S02]  /*3260*/  FSEL R115, R78, -INF , P4 ;  /* 0xff8000004e737808 */ /* 0x008fc40002000000 */
[----:B------:R-:W-:Y:S01]  /*3270*/  FMNMX.FTZ R8, R73, R8, !PT ;  /* 0x0000000849087209 */ /* 0x000fe20007810000 */
[----:B------:R0:W-:Y:S01]  /*3280*/  MUFU.EX2 R156, R39 ;  /* 0x00000027009c7308 */ /* 0x0001e20000000800 */
[C---:B------:R-:W-:Y:S02]  /*3290*/  ISETP.GT.AND P4, PT, R4.reuse, 0x70, PT ;  /* 0x000000700400780c */ /* 0x040fe40003f84270 */
[----:B------:R-:W-:Y:S02]  /*32a0*/  FSEL R117, R117, -INF , P3 ;  /* 0xff80000075757808 */ /* 0x000fe40001800000 */
[----:B------:R-:W-:Y:S02]  /*32b0*/  FMNMX.FTZ R8, R115, R8, !PT ;  /* 0x0000000873087209 */ /* 0x000fe40007810000 */
[----:B------:R-:W-:Y:S01]  /*32c0*/  ISETP.GT.AND P3, PT, R4, 0x71, PT ;  /* 0x000000710400780c */ /* 0x000fe20003f64270 */
[----:B------:R-:W3:Y:S01]  /*32d0*/  MUFU.EX2 R178, R178 ;  /* 0x000000b200b27308 */ /* 0x000ee20000000800 */
[----:B-----5:R-:W-:Y:S01]  /*32e0*/  FSEL R119, R82, -INF , P4 ;  /* 0xff80000052777808 */ /* 0x020fe20002000000 */
[----:B0-----:R-:W-:Y:S01]  /*32f0*/  FADD.FTZ R39, R180, R9 ;  /* 0x00000009b4277221 */ /* 0x001fe20000010000 */
[----:B------:R-:W-:-:S02]  /*3300*/  FMNMX.FTZ R8, R117, R8, !PT ;  /* 0x0000000875087209 */ /* 0x000fc40007810000 */
[----:B------:R-:W-:Y:S02]  /*3310*/  ISETP.GT.AND P4, PT, R4, 0x78, PT ;  /* 0x000000780400780c */ /* 0x000fe40003f84270 */
[----:B------:R-:W-:Y:S01]  /*3320*/  FSEL R69, R68, -INF , P3 ;  /* 0xff80000044457808 */ /* 0x000fe20001800000 */
[----:B------:R-:W-:Y:S01]  /*3330*/  MUFU.EX2 R25, R25 ;  /* 0x0000001900197308 */ /* 0x000fe20000000800 */
[----:B------:R-:W-:Y:S02]  /*3340*/  FMNMX.FTZ R8, R119, R8, !PT ;  /* 0x0000000877087209 */ /* 0x000fe40007810000 */
[----:B------:R-:W-:Y:S02]  /*3350*/  ISETP.GT.AND P3, PT, R4, 0x79, PT ;  /* 0x000000790400780c */ /* 0x000fe40003f64270 */
[----:B------:R-:W-:Y:S02]  /*3360*/  FSEL R121, R86, -INF , P4 ;  /* 0xff80000056797808 */ /* 0x000fe40002000000 */
[----:B------:R-:W-:Y:S01]  /*3370*/  FMNMX.FTZ R8, R69, R8, !PT ;  /* 0x0000000845087209 */ /* 0x000fe20007810000 */
[----:B------:R-:W-:Y:S01]  /*3380*/  MUFU.EX2 R172, R172 ;  /* 0x000000ac00ac7308 */ /* 0x000fe20000000800 */
[----:B------:R-:W-:-:S02]  /*3390*/  FSEL R123, R123, -INF , P3 ;  /* 0xff8000007b7b7808 */ /* 0x000fc40001800000 */
[----:B------:R-:W-:Y:S02]  /*33a0*/  FMNMX.FTZ R8, R121, R8, !PT ;  /* 0x0000000879087209 */ /* 0x000fe40007810000 */
[----:B------:R-:W-:Y:S02]  /*33b0*/  F2FP.F16.F32.PACK_AB R180, R9, R180 ;  /* 0x000000b409b4723e */ /* 0x000fe400000000ff */
[----:B------:R-:W-:Y:S01]  /*33c0*/  FMNMX.FTZ R8, R123, R8, !PT ;  /* 0x000000087b087209 */ /* 0x000fe20007810000 */
[----:B------:R-:W-:Y:S04]  /*33d0*/  MUFU.EX2 R27, R27 ;  /* 0x0000001b001b7308 */ /* 0x000fe80000000800 */
[----:B------:R-:W0:Y:S04]  /*33e0*/  SHFL.BFLY PT, R13, R8, 0x2, 0x1f ;  /* 0x0c401f00080d7f89 */ /* 0x000e2800000e0000 */
[----:B------:R5:W-:Y:S08]  /*33f0*/  MUFU.EX2 R160, R47 ;  /* 0x0000002f00a07308 */ /* 0x000bf00000000800 */
[----:B------:R-:W-:Y:S01]  /*3400*/  MUFU.EX2 R174, R174 ;  /* 0x000000ae00ae7308 */ /* 0x000fe20000000800 */
[----:B-----5:R-:W5:Y:S07]  /*3410*/  @P2 LDC R47, c[0x0][0x450] ;  /* 0x00011400ff2f2b82 */ /* 0x020f6e0000000800 */
[----:B------:R-:W-:Y:S01]  /*3420*/  MUFU.EX2 R29, R29 ;  /* 0x0000001d001d7308 */ /* 0x000fe20000000800 */
[----:B0-----:R-:W-:-:S07]  /*3430*/  FMNMX.FTZ R4, R8, R13, !PT ;  /* 0x0000000d08047209 */ /* 0x001fce0007810000 */
[----:B------:R-:W-:Y:S01]  /*3440*/  MUFU.EX2 R168, R168 ;  /* 0x000000a800a87308 */ /* 0x000fe20000000800 */
[----:B------:R-:W0:Y:S07]  /*3450*/  SHFL.BFLY PT, R13, R4, 0x1, 0x1f ;  /* 0x0c201f00040d7f89 */ /* 0x000e2e00000e0000 */
[----:B------:R-:W-:Y:S01]  /*3460*/  MUFU.EX2 R31, R31 ;  /* 0x0000001f001f7308 */ /* 0x000fe20000000800 */
[----:B-----5:R-:W-:-:S07]  /*3470*/  @P2 SHF.R.U32.HI R23, RZ, R47, R40 ;  /* 0x0000002fff172219 */ /* 0x020fce0000011628 */
[----:B------:R-:W-:Y:S08]  /*3480*/  MUFU.EX2 R170, R170 ;  /* 0x000000aa00aa7308 */ /* 0x000ff00000000800 */
[----:B------:R-:W-:Y:S01]  /*3490*/  MUFU.EX2 R33, R33 ;  /* 0x0000002100217308 */ /* 0x000fe20000000800 */
[----:B0-----:R-:W-:-:S04]  /*34a0*/  FMNMX.FTZ R13, R4, R13, !PT ;  /* 0x0000000d040d7209 */ /* 0x001fc80007810000 */
[C---:B------:R-:W-:Y:S01]  /*34b0*/  FSETP.NEU.FTZ.AND P3, PT, R13.reuse, -INF , PT ;  /* 0xff8000000d00780b */ /* 0x040fe20003f7d000 */
[----:B------:R-:W-:Y:S02]  /*34c0*/  FMUL.FTZ R4, R13, R12 ;  /* 0x0000000c0d047220 */ /* 0x000fe40000410000 */
[----:B------:R-:W-:Y:S03]  /*34d0*/  MUFU.EX2 R152, R152 ;  /* 0x0000009800987308 */ /* 0x000fe60000000800 */
[----:B------:R-:W-:-:S05]  /*34e0*/  FSEL R4, R4, RZ, P3 ;  /* 0x000000ff04047208 */ /* 0x000fca0001800000 */
[-CC-:B------:R-:W-:Y:S01]  /*34f0*/  FFMA.FTZ R59, R59, R12.reuse, -R4.reuse ;  /* 0x0000000c3b3b7223 */ /* 0x180fe20000010804 */
[-CC-:B------:R-:W-:Y:S01]  /*3500*/  FFMA.FTZ R0, R0, R12.reuse, -R4.reuse ;  /* 0x0000000c00007223 */ /* 0x180fe20000010804 */
[-CC-:B------:R-:W-:Y:S01]  /*3510*/  FFMA.FTZ R63, R63, R12.reuse, -R4.reuse ;  /* 0x0000000c3f3f7223 */ /* 0x180fe20000010804 */
[-CC-:B------:R-:W-:Y:S01]  /*3520*/  FFMA.FTZ R67, R67, R12.reuse, -R4.reuse ;  /* 0x0000000c43437223 */ /* 0x180fe20000010804 */
[-CC-:B------:R-:W-:Y:S01]  /*3530*/  FFMA.FTZ R71, R71, R12.reuse, -R4.reuse ;  /* 0x0000000c47477223 */ /* 0x180fe20000010804 */
[----:B------:R2:W-:Y:S01]  /*3540*/  MUFU.EX2 R8, R0 ;  /* 0x0000000000087308 */ /* 0x0005e20000000800 */
        /* <DEDUP_REMOVED lines=8> */
[----:B--2---:R-:W-:Y:S01]  /*35d0*/  FADD.FTZ R0, R182, R39 ;  /* 0x00000027b6007221 */ /* 0x004fe20000010000 */
[-CC-:B------:R-:W-:Y:S01]  /*35e0*/  FFMA.FTZ R99, R99, R12.reuse, -R4.reuse ;  /* 0x0000000c63637223 */ /* 0x180fe20000010804 */
[-CC-:B------:R-:W-:Y:S01]  /*35f0*/  FFMA.FTZ R85, R85, R12.reuse, -R4.reuse ;  /* 0x0000000c55557223 */ /* 0x180fe20000010804 */
[-C--:B------:R-:W-:Y:S01]  /*3600*/  FFMA.FTZ R101, R101, R12.reuse, -R4 ;  /* 0x0000000c65657223 */ /* 0x080fe20000010804 */
[----:B----4-:R-:W-:Y:S01]  /*3610*/  FADD.FTZ R39, R11, R0 ;  /* 0x000000000b277221 */ /* 0x010fe20000010000 */
[-CC-:B------:R-:W-:Y:S01]  /*3620*/  FFMA.FTZ R89, R89, R12.reuse, -R4.reuse ;  /* 0x0000000c59597223 */ /* 0x180fe20000010804 */
[-CC-:B------:R-:W-:Y:S01]  /*3630*/  FFMA.FTZ R103, R103, R12.reuse, -R4.reuse ;  /* 0x0000000c67677223 */ /* 0x180fe20000010804 */
[----:B------:R-:W2:Y:S01]  /*3640*/  MUFU.EX2 R63, R63 ;  /* 0x0000003f003f7308 */ /* 0x000ea20000000800 */
[----:B------:R-:W-:Y:S01]  /*3650*/  FADD.FTZ R0, R176, R39 ;  /* 0x00000027b0007221 */ /* 0x000fe20000010000 */
[-CC-:B------:R-:W-:Y:S01]  /*3660*/  FFMA.FTZ R91, R91, R12.reuse, -R4.reuse ;  /* 0x0000000c5b5b7223 */ /* 0x180fe20000010804 */
[-CC-:B------:R-:W-:Y:S01]  /*3670*/  FFMA.FTZ R105, R105, R12.reuse, -R4.reuse ;  /* 0x0000000c69697223 */ /* 0x180fe20000010804 */
[-C--:B------:R-:W-:Y:S01]  /*3680*/  FFMA.FTZ R93, R93, R12.reuse, -R4 ;  /* 0x0000000c5d5d7223 */ /* 0x080fe20000010804 */
[----:B-1----:R-:W-:Y:S01]  /*3690*/  FADD.FTZ R39, R15, R0 ;  /* 0x000000000f277221 */ /* 0x002fe20000010000 */
[----:B------:R-:W-:Y:S01]  /*36a0*/  @!P1 IADD3 R0, R36, 0x28840, RZ ;  /* 0x0002884024009810 */ /* 0x000fe20007ffe0ff */
[-C--:B------:R-:W-:Y:S01]  /*36b0*/  FFMA.FTZ R107, R107, R12.reuse, -R4 ;  /* 0x0000000c6b6b7223 */ /* 0x080fe20000010804 */
[----:B------:R-:W1:Y:S01]  /*36c0*/  MUFU.EX2 R10, R67 ;  /* 0x00000043000a7308 */ /* 0x000e620000000800 */
[----:B---3--:R-:W-:Y:S01]  /*36d0*/  FADD.FTZ R38, R178, R39 ;  /* 0x00000027b2267221 */ /* 0x008fe20000010000 */
[----:B0-----:R-:W-:Y:S01]  /*36e0*/  FADD.FTZ R36, R59, R8 ;  /* 0x000000083b247221 */ /* 0x001fe20000010000 */
[----:B------:R-:W-:Y:S01]  /*36f0*/  @!P1 PRMT R0, RZ, 0x654, R0 ;  /* 0x00000654ff009816 */ /* 0x000fe20000000000 */
[-C--:B------:R-:W-:Y:S01]  /*3700*/  FFMA.FTZ R95, R95, R12.reuse, -R4 ;  /* 0x0000000c5f5f7223 */ /* 0x080fe20000010804 */
[----:B------:R-:W-:Y:S01]  /*3710*/  FADD.FTZ R43, R25, R38 ;  /* 0x00000026192b7221 */ /* 0x000fe20000010000 */
[-C--:B------:R-:W-:Y:S01]  /*3720*/  FFMA.FTZ R109, R109, R12.reuse, -R4 ;  /* 0x0000000c6d6d7223 */ /* 0x080fe20000010804 */
[----:B------:R0:W-:Y:S01]  /*3730*/  @!P1 SYNCS.ARRIVE.TRANS64.RED.A1T0 RZ, [R0+URZ], RZ ;  /* 0x000000ff00ff99a7 */ /* 0x0001e2000810043f */
[----:B------:R-:W3:Y:S01]  /*3740*/  MUFU.EX2 R71, R71 ;  /* 0x0000004700477308 */ /* 0x000ee20000000800 */
[----:B--2---:R-:W-:Y:S01]  /*3750*/  FADD.FTZ R39, R63, R36 ;  /* 0x000000243f277221 */ /* 0x004fe20000010000 */
[----:B------:R-:W-:Y:S01]  /*3760*/  FADD.FTZ R38, R172, R43 ;  /* 0x0000002bac267221 */ /* 0x000fe20000010000 */
[-CC-:B------:R-:W-:Y:S01]  /*3770*/  FFMA.FTZ R111, R111, R12.reuse, -R4.reuse ;  /* 0x0000000c6f6f7223 */ /* 0x180fe20000010804 */
[-CC-:B------:R-:W-:Y:S01]  /*3780*/  FFMA.FTZ R113, R113, R12.reuse, -R4.reuse ;  /* 0x0000000c71717223 */ /* 0x180fe20000010804 */
[-C--:B------:R-:W-:Y:S01]  /*3790*/  FFMA.FTZ R73, R73, R12.reuse, -R4 ;  /* 0x0000000c49497223 */ /* 0x080fe20000010804 */
[----:B------:R-:W-:Y:S01]  /*37a0*/  FADD.FTZ R43, R27, R38 ;  /* 0x000000261b2b7221 */ /* 0x000fe20000010000 */
[-CC-:B------:R-:W-:Y:S01]  /*37b0*/  FFMA.FTZ R115, R115, R12.reuse, -R4.reuse ;  /* 0x0000000c73737223 */ /* 0x180fe20000010804 */
[----:B------:R-:W2:Y:S01]  /*37c0*/  MUFU.EX2 R20, R75 ;  /* 0x0000004b00147308 */ /* 0x000ea20000000800 */
[----:B-1----:R-:W-:Y:S01]  /*37d0*/  FADD.FTZ R36, R10, R39 ;  /* 0x000000270a247221 */ /* 0x002fe20000010000 */
[----:B------:R-:W-:Y:S01]  /*37e0*/  FADD.FTZ R38, R174, R43 ;  /* 0x0000002bae267221 */ /* 0x000fe20000010000 */
[-CC-:B------:R-:W-:Y:S01]  /*37f0*/  FFMA.FTZ R117, R117, R12.reuse, -R4.reuse ;  /* 0x0000000c75757223 */ /* 0x180fe20000010804 */
[-CC-:B------:R-:W-:Y:S01]  /*3800*/  FFMA.FTZ R119, R119, R12.reuse, -R4.reuse ;  /* 0x0000000c77777223 */ /* 0x180fe20000010804 */
[-CC-:B------:R-:W-:Y:S01]  /*3810*/  FFMA.FTZ R69, R69, R12.reuse, -R4.reuse ;  /* 0x0000000c45457223 */ /* 0x180fe20000010804 */
[-CC-:B------:R-:W-:Y:S01]  /*3820*/  FFMA.FTZ R121, R121, R12.reuse, -R4.reuse ;  /* 0x0000000c79797223 */ /* 0x180fe20000010804 */
[----:B------:R-:W-:Y:S01]  /*3830*/  FFMA.FTZ R123, R123, R12, -R4 ;  /* 0x0000000c7b7b7223 */ /* 0x000fe20000010804 */
[----:B------:R-:W1:Y:S01]  /*3840*/  MUFU.EX2 R79, R79 ;  /* 0x0000004f004f7308 */ /* 0x000e620000000800 */
[----:B---3--:R-:W-:Y:S01]  /*3850*/  FADD.FTZ R39, R71, R36 ;  /* 0x0000002447277221 */ /* 0x008fe20000010000 */
[----:B------:R-:W-:-:S02]  /*3860*/  F2FP.F16.F32.PACK_AB R183, R10, R63 ;  /* 0x0000003f0ab7723e */ /* 0x000fc400000000ff */
[----:B------:R-:W-:Y:S01]  /*3870*/  F2FP.F16.F32.PACK_AB R182, R11, R182 ;  /* 0x000000b60bb6723e */ /* 0x000fe200000000ff */
[----:B------:R-:W-:Y:S01]  /*3880*/  VIADD R11, R22, 0xfffffffe ;  /* 0xfffffffe160b7836 */ /* 0x000fe20000000000 */
[----:B------:R-:W-:Y:S02]  /*3890*/  F2FP.F16.F32.PACK_AB R181, R8, R59 ;  /* 0x0000003b08b5723e */ /* 0x000fe400000000ff */
[----:B------:R-:W3:Y:S01]  /*38a0*/  MUFU.EX2 R24, R83 ;  /* 0x0000005300187308 */ /* 0x000ee20000000800 */
[----:B--2---:R-:W-:Y:S01]  /*38b0*/  FADD.FTZ R36, R20, R39 ;  /* 0x0000002714247221 */ /* 0x004fe20000010000 */
[----:B------:R-:W-:Y:S01]  /*38c0*/  FADD.FTZ R39, R29, R38 ;  /* 0x000000261d277221 */ /* 0x000fe20000010000 */
[----:B------:R-:W-:Y:S02]  /*38d0*/  F2FP.F16.F32.PACK_AB R176, R15, R176 ;  /* 0x000000b00fb0723e */ /* 0x000fe400000000ff */
[----:B------:R-:W-:Y:S01]  /*38e0*/  F2FP.F16.F32.PACK_AB R178, R25, R178 ;  /* 0x000000b219b2723e */ /* 0x000fe200000000ff */
[----:B------:R-:W-:Y:S01]  /*38f0*/  FADD.FTZ R40, R168, R39 ;  /* 0x00000027a8287221 */ /* 0x000fe20000010000 */
[----:B------:R-:W-:Y:S01]  /*3900*/  IMAD.IADD R39, R42, 0x1, R23 ;  /* 0x000000012a277824 */ /* 0x000fe200078e0217 */
[----:B------:R-:W2:Y:S01]  /*3910*/  MUFU.EX2 R87, R87 ;  /* 0x0000005700577308 */ /* 0x000ea20000000800 */
[----:B-1----:R-:W-:Y:S01]  /*3920*/  FADD.FTZ R5, R79, R36 ;  /* 0x000000244f057221 */ /* 0x002fe20000010000 */
[----:B------:R-:W-:Y:S01]  /*3930*/  FADD.FTZ R23, R31, R40 ;  /* 0x000000281f177221 */ /* 0x000fe20000010000 */
[----:B------:R-:W-:-:S02]  /*3940*/  F2FP.F16.F32.PACK_AB R172, R27, R172 ;  /* 0x000000ac1bac723e */ /* 0x000fc400000000ff */
[----:B------:R-:W-:Y:S01]  /*3950*/  SHF.R.S32.HI R44, RZ, 0x1f, R39 ;  /* 0x0000001fff2c7819 */ /* 0x000fe20000011427 */
[----:B------:R-:W-:Y:S01]  /*3960*/  FADD.FTZ R40, R170, R23 ;  /* 0x00000017aa287221 */ /* 0x000fe20000010000 */
[----:B------:R-:W-:Y:S01]  /*3970*/  F2FP.F16.F32.PACK_AB R174, R29, R174 ;  /* 0x000000ae1dae723e */ /* 0x000fe200000000ff */
[----:B------:R-:W1:Y:S01]  /*3980*/  MUFU.EX2 R26, R77 ;  /* 0x0000004d001a7308 */ /* 0x000e620000000800 */
[----:B---3--:R-:W-:Y:S01]  /*3990*/  FADD.FTZ R38, R24, R5 ;  /* 0x0000000518267221 */ /* 0x008fe20000010000 */
[----:B------:R-:W-:Y:S01]  /*39a0*/  FADD.FTZ R23, R33, R40 ;  /* 0x0000002821177221 */ /* 0x000fe20000010000 */
[----:B------:R-:W-:Y:S02]  /*39b0*/  LEA.HI R39, R44, R39, RZ, 0x7 ;  /* 0x000000272c277211 */ /* 0x000fe400078f38ff */
[----:B------:R-:W-:Y:S01]  /*39c0*/  F2FP.F16.F32.PACK_AB R168, R31, R168 ;  /* 0x000000a81fa8723e */ /* 0x000fe200000000ff */
[----:B------:R-:W-:Y:S01]  /*39d0*/  FADD.FTZ R42, R152, R23 ;  /* 0x00000017982a7221 */ /* 0x000fe20000010000 */
[----:B------:R-:W-:Y:S01]  /*39e0*/  F2FP.F16.F32.PACK_AB R170, R33, R170 ;  /* 0x000000aa21aa723e */ /* 0x000fe200000000ff */
[----:B------:R-:W3:Y:S01]  /*39f0*/  MUFU.EX2 R97, R97 ;  /* 0x0000006100617308 */ /* 0x000ee20000000800 */
[----:B--2---:R-:W-:Y:S01]  /*3a00*/  FADD.FTZ R5, R87, R38 ;  /* 0x0000002657057221 */ /* 0x004fe20000010000 */
[----:B------:R-:W-:-:S02]  /*3a10*/  F2FP.F16.F32.PACK_AB R177, R20, R71 ;  /* 0x0000004714b1723e */ /* 0x000fc400000000ff */
[----:B------:R-:W-:-:S04]  /*3a20*/  F2FP.F16.F32.PACK_AB R179, R24, R79 ;  /* 0x0000004f18b3723e */ /* 0x000fc800000000ff */
[----:B------:R-:W2:Y:S01]  /*3a30*/  MUFU.EX2 R28, R81 ;  /* 0x00000051001c7308 */ /* 0x000ea20000000800 */
[C---:B-1----:R-:W-:Y:S01]  /*3a40*/  FADD.FTZ R38, R26.reuse, R5 ;  /* 0x000000051a267221 */ /* 0x042fe20000010000 */
[----:B------:R-:W-:-:S06]  /*3a50*/  F2FP.F16.F32.PACK_AB R173, R26, R87 ;  /* 0x000000571aad723e */ /* 0x000fcc00000000ff */
[----:B------:R-:W1:Y:S01]  /*3a60*/  MUFU.EX2 R45, R45 ;  /* 0x0000002d002d7308 */ /* 0x000e620000000800 */
[----:B---3--:R-:W-:-:S07]  /*3a70*/  FADD.FTZ R5, R97, R38 ;  /* 0x0000002661057221 */ /* 0x008fce0000010000 */
[----:B------:R-:W3:Y:S01]  /*3a80*/  MUFU.EX2 R99, R99 ;  /* 0x0000006300637308 */ /* 0x000ee20000000800 */
[C---:B--2---:R-:W-:Y:S01]  /*3a90*/  FADD.FTZ R40, R28.reuse, R5 ;  /* 0x000000051c287221 */ /* 0x044fe20000010000 */
[----:B------:R-:W-:Y:S02]  /*3aa0*/  F2FP.F16.F32.PACK_AB R175, R28, R97 ;  /* 0x000000611caf723e */ /* 0x000fe400000000ff */
[----:B------:R-:W-:-:S04]  /*3ab0*/  CS2R R96, SRZ ;  /* 0x0000000000607805 */ /* 0x000fc8000001ff00 */
[----:B------:R-:W2:Y:S01]  /*3ac0*/  MUFU.EX2 R154, R154 ;  /* 0x0000009a009a7308 */ /* 0x000ea20000000800 */
[C---:B-1----:R-:W-:Y:S01]  /*3ad0*/  FADD.FTZ R23, R45.reuse, R42 ;  /* 0x0000002a2d177221 */ /* 0x042fe20000010000 */
[----:B------:R-:W-:-:S06]  /*3ae0*/  F2FP.F16.F32.PACK_AB R152, R45, R152 ;  /* 0x000000982d98723e */ /* 0x000fcc00000000ff */
[----:B------:R-:W1:Y:S01]  /*3af0*/  MUFU.EX2 R30, R85 ;  /* 0x00000055001e7308 */ /* 0x000e620000000800 */
[----:B---3--:R-:W-:-:S07]  /*3b00*/  FADD.FTZ R5, R99, R40 ;  /* 0x0000002863057221 */ /* 0x008fce0000010000 */
[----:B------:R-:W3:Y:S01]  /*3b10*/  MUFU.EX2 R35, R35 ;  /* 0x0000002300237308 */ /* 0x000ee20000000800 */
[----:B--2---:R-:W-:-:S07]  /*3b20*/  FADD.FTZ R42, R154, R23 ;  /* 0x000000179a2a7221 */ /* 0x004fce0000010000 */
[----:B------:R-:W2:Y:S01]  /*3b30*/  MUFU.EX2 R101, R101 ;  /* 0x0000006500657308 */ /* 0x000ea20000000800 */
[C---:B-1----:R-:W-:Y:S01]  /*3b40*/  FADD.FTZ R40, R30.reuse, R5 ;  /* 0x000000051e287221 */ /* 0x042fe20000010000 */
[----:B------:R-:W-:Y:S02]  /*3b50*/  F2FP.F16.F32.PACK_AB R169, R30, R99 ;  /* 0x000000631ea9723e */ /* 0x000fe400000000ff */
[----:B------:R-:W-:-:S04]  /*3b60*/  CS2R R98, SRZ ;  /* 0x0000000000627805 */ /* 0x000fc8000001ff00 */
[----:B------:R-:W1:Y:S01]  /*3b70*/  MUFU.EX2 R37, R37 ;  /* 0x0000002500257308 */ /* 0x000e620000000800 */
[C---:B---3--:R-:W-:Y:S01]  /*3b80*/  FADD.FTZ R42, R35.reuse, R42 ;  /* 0x0000002a232a7221 */ /* 0x048fe20000010000 */
[----:B------:R-:W-:-:S06]  /*3b90*/  F2FP.F16.F32.PACK_AB R154, R35, R154 ;  /* 0x0000009a239a723e */ /* 0x000fcc00000000ff */
[----:B------:R3:W4:Y:S01]  /*3ba0*/  MUFU.EX2 R32, R89 ;  /* 0x0000005900207308 */ /* 0x0007220000000800 */
[----:B--2---:R-:W-:-:S07]  /*3bb0*/  FADD.FTZ R5, R101, R40 ;  /* 0x0000002865057221 */ /* 0x004fce0000010000 */
[----:B------:R-:W2:Y:S01]  /*3bc0*/  MUFU.EX2 R103, R103 ;  /* 0x0000006700677308 */ /* 0x000ea20000000800 */
[----:B-1----:R-:W-:Y:S01]  /*3bd0*/  FADD.FTZ R23, R37, R42 ;  /* 0x0000002a25177221 */ /* 0x002fe20000010000 */
[----:B---3--:R-:W-:-:S03]  /*3be0*/  CS2R R88, SRZ ;  /* 0x0000000000587805 */ /* 0x008fc6000001ff00 */
[C---:B------:R-:W-:Y:S01]  /*3bf0*/  FADD.FTZ R42, R156.reuse, R23 ;  /* 0x000000179c2a7221 */ /* 0x040fe20000010000 */
[----:B------:R-:W-:Y:S02]  /*3c00*/  F2FP.F16.F32.PACK_AB R156, R156, R37 ;  /* 0x000000259c9c723e */ /* 0x000fe400000000ff */
[----:B------:R-:W1:Y:S01]  /*3c10*/  MUFU.EX2 R41, R41 ;  /* 0x0000002900297308 */ /* 0x000e620000000800 */
[C---:B----4-:R-:W-:Y:S01]  /*3c20*/  FADD.FTZ R40, R32.reuse, R5 ;  /* 0x0000000520287221 */ /* 0x050fe20000010000 */
[----:B------:R-:W-:Y:S02]  /*3c30*/  F2FP.F16.F32.PACK_AB R171, R32, R101 ;  /* 0x0000006520ab723e */ /* 0x000fe400000000ff */
[----:B------:R-:W-:-:S04]  /*3c40*/  CS2R R100, SRZ ;  /* 0x0000000000647805 */ /* 0x000fc8000001ff00 */
[----:B------:R3:W4:Y:S01]  /*3c50*/  MUFU.EX2 R34, R91 ;  /* 0x0000005b00227308 */ /* 0x0007220000000800 */
[----:B--2---:R-:W-:-:S07]  /*3c60*/  FADD.FTZ R5, R103, R40 ;  /* 0x0000002867057221 */ /* 0x004fce0000010000 */
[----:B------:R-:W2:Y:S01]  /*3c70*/  MUFU.EX2 R158, R65 ;  /* 0x00000041009e7308 */ /* 0x000ea20000000800 */
[----:B-1----:R-:W-:Y:S01]  /*3c80*/  FADD.FTZ R9, R41, R42 ;  /* 0x0000002a29097221 */ /* 0x002fe20000010000 */
[----:B---3--:R-:W-:-:S06]  /*3c90*/  CS2R R90, SRZ ;  /* 0x00000000005a7805 */ /* 0x008fcc000001ff00 */
[----:B------:R-:W1:Y:S01]  /*3ca0*/  MUFU.EX2 R105, R105 ;  /* 0x0000006900697308 */ /* 0x000e620000000800 */
[C---:B----4-:R-:W-:Y:S01]  /*3cb0*/  FADD.FTZ R40, R34.reuse, R5 ;  /* 0x0000000522287221 */ /* 0x050fe20000010000 */
[----:B------:R-:W-:Y:S02]  /*3cc0*/  F2FP.F16.F32.PACK_AB R153, R34, R103 ;  /* 0x000000672299723e */ /* 0x000fe400000000ff */
[----:B------:R-:W-:-:S04]  /*3cd0*/  CS2R R102, SRZ ;  /* 0x0000000000667805 */ /* 0x000fc8000001ff00 */
[----:B------:R-:W3:Y:S01]  /*3ce0*/  MUFU.EX2 R61, R61 ;  /* 0x0000003d003d7308 */ /* 0x000ee20000000800 */
[C---:B--2---:R-:W-:Y:S01]  /*3cf0*/  FADD.FTZ R42, R158.reuse, R9 ;  /* 0x000000099e2a7221 */ /* 0x044fe20000010000 */
[----:B------:R-:W-:-:S06]  /*3d00*/  F2FP.F16.F32.PACK_AB R158, R158, R41 ;  /* 0x000000299e9e723e */ /* 0x000fcc00000000ff */
[----:B0-----:R0:W2:Y:S01]  /*3d10*/  MUFU.EX2 R0, R93 ;  /* 0x0000005d00007308 */ /* 0x0010a20000000800 */
[----:B-1----:R-:W-:-:S07]  /*3d20*/  FADD.FTZ R5, R105, R40 ;  /* 0x0000002869057221 */ /* 0x002fce0000010000 */
[----:B------:R-:W1:Y:S01]  /*3d30*/  MUFU.EX2 R107, R107 ;  /* 0x0000006b006b7308 */ /* 0x000e620000000800 */
[----:B---3--:R-:W-:Y:S01]  /*3d40*/  FADD.FTZ R9, R61, R42 ;  /* 0x0000002a3d097221 */ /* 0x008fe20000010000 */
[----:B0-----:R-:W-:-:S03]  /*3d50*/  CS2R R92, SRZ ;  /* 0x00000000005c7805 */ /* 0x001fc6000001ff00 */
[C---:B------:R-:W-:Y:S01]  /*3d60*/  FADD.FTZ R44, R160.reuse, R9 ;  /* 0x00000009a02c7221 */ /* 0x040fe20000010000 */
[----:B------:R-:W-:Y:S02]  /*3d70*/  F2FP.F16.F32.PACK_AB R160, R160, R61 ;  /* 0x0000003da0a0723e */ /* 0x000fe400000000ff */
[----:B------:R-:W0:Y:S01]  /*3d80*/  MUFU.EX2 R53, R53 ;  /* 0x0000003500357308 */ /* 0x000e220000000800 */
[C---:B--2---:R-:W-:Y:S01]  /*3d90*/  FADD.FTZ R42, R0.reuse, R5 ;  /* 0x00000005002a7221 */ /* 0x044fe20000010000 */
[----:B------:R-:W-:Y:S01]  /*3da0*/  F2FP.F16.F32.PACK_AB R155, R0, R105 ;  /* 0x00000069009b723e */ /* 0x000fe200000000ff */
[----:B------:R-:W-:Y:S01]  /*3db0*/  IMAD.MOV.U32 R0, RZ, RZ, RZ ;  /* 0x000000ffff007224 */ /* 0x000fe200078e00ff */
[----:B------:R-:W-:-:S04]  /*3dc0*/  CS2R R104, SRZ ;  /* 0x0000000000687805 */ /* 0x000fc8000001ff00 */
[----:B------:R2:W3:Y:S01]  /*3dd0*/  MUFU.EX2 R36, R95 ;  /* 0x0000005f00247308 */ /* 0x0004e20000000800 */
[----:B-1----:R-:W-:-:S07]  /*3de0*/  FADD.FTZ R5, R107, R42 ;  /* 0x0000002a6b057221 */ /* 0x002fce0000010000 */
[----:B------:R-:W1:Y:S01]  /*3df0*/  MUFU.EX2 R162, R57 ;  /* 0x0000003900a27308 */ /* 0x000e620000000800 */
[----:B0-----:R-:W-:Y:S01]  /*3e00*/  FADD.FTZ R9, R53, R44 ;  /* 0x0000002c35097221 */ /* 0x001fe20000010000 */
[----:B--2---:R-:W-:-:S06]  /*3e10*/  CS2R R94, SRZ ;  /* 0x00000000005e7805 */ /* 0x004fcc000001ff00 */
[----:B------:R-:W0:Y:S01]  /*3e20*/  MUFU.EX2 R109, R109 ;  /* 0x0000006d006d7308 */ /* 0x000e220000000800 */
[C---:B---3--:R-:W-:Y:S01]  /*3e30*/  FADD.FTZ R42, R36.reuse, R5 ;  /* 0x00000005242a7221 */ /* 0x048fe20000010000 */
[----:B------:R-:W-:Y:S02]  /*3e40*/  F2FP.F16.F32.PACK_AB R157, R36, R107 ;  /* 0x0000006b249d723e */ /* 0x000fe400000000ff */
[----:B------:R-:W-:-:S04]  /*3e50*/  CS2R R106, SRZ ;  /* 0x00000000006a7805 */ /* 0x000fc8000001ff00 */
[----:B------:R-:W2:Y:S01]  /*3e60*/  MUFU.EX2 R49, R49 ;  /* 0x0000003100317308 */ /* 0x000ea20000000800 */
[C---:B-1----:R-:W-:Y:S01]  /*3e70*/  FADD.FTZ R44, R162.reuse, R9 ;  /* 0x00000009a22c7221 */ /* 0x042fe20000010000 */
[----:B------:R-:W-:-:S06]  /*3e80*/  F2FP.F16.F32.PACK_AB R162, R162, R53 ;  /* 0x00000035a2a2723e */ /* 0x000fcc00000000ff */
[----:B------:R1:W3:Y:S01]  /*3e90*/  MUFU.EX2 R38, R111 ;  /* 0x0000006f00267308 */ /* 0x0002e20000000800 */
[----:B0-----:R-:W-:-:S07]  /*3ea0*/  FADD.FTZ R5, R109, R42 ;  /* 0x0000002a6d057221 */ /* 0x001fce0000010000 */
[----:B------:R-:W0:Y:S01]  /*3eb0*/  MUFU.EX2 R164, R55 ;  /* 0x0000003700a47308 */ /* 0x000e220000000800 */
[----:B--2---:R-:W-:Y:S01]  /*3ec0*/  FADD.FTZ R9, R49, R44 ;  /* 0x0000002c31097221 */ /* 0x004fe20000010000 */
[----:B-1----:R-:W-:-:S06]  /*3ed0*/  CS2R R110, SRZ ;  /* 0x00000000006e7805 */ /* 0x002fcc000001ff00 */
[----:B------:R-:W1:Y:S01]  /*3ee0*/  MUFU.EX2 R113, R113 ;  /* 0x0000007100717308 */ /* 0x000e620000000800 */
[C---:B---3--:R-:W-:Y:S01]  /*3ef0*/  FADD.FTZ R44, R38.reuse, R5 ;  /* 0x00000005262c7221 */ /* 0x048fe20000010000 */
[----:B------:R-:W-:Y:S02]  /*3f00*/  F2FP.F16.F32.PACK_AB R159, R38, R109 ;  /* 0x0000006d269f723e */ /* 0x000fe400000000ff */
[----:B------:R-:W-:-:S04]  /*3f10*/  CS2R R108, SRZ ;  /* 0x00000000006c7805 */ /* 0x000fc8000001ff00 */
        /* <DEDUP_REMOVED lines=9> */
[----:B------:R-:W-:Y:S02]  /*3fb0*/  F2FP.F16.F32.PACK_AB R161, R4, R113 ;  /* 0x0000007104a1723e */ /* 0x000fe400000000ff */
[----:B------:R-:W-:-:S04]  /*3fc0*/  CS2R R112, SRZ ;  /* 0x0000000000707805 */ /* 0x000fc8000001ff00 */
[----:B------:R0:W3:Y:S01]  /*3fd0*/  MUFU.EX2 R40, R117 ;  /* 0x0000007500287308 */ /* 0x0000e20000000800 */
[C---:B-1----:R-:W-:Y:S01]  /*3fe0*/  FADD.FTZ R5, R14.reuse, R9 ;  /* 0x000000090e057221 */ /* 0x042fe20000010000 */
[----:B------:R-:W-:-:S06]  /*3ff0*/  F2FP.F16.F32.PACK_AB R166, R14, R51 ;  /* 0x000000330ea6723e */ /* 0x000fcc00000000ff */
[----:B------:R-:W1:Y:S01]  /*4000*/  MUFU.EX2 R119, R119 ;  /* 0x0000007700777308 */ /* 0x000e620000000800 */
[----:B--2---:R-:W-:Y:S01]  /*4010*/  FADD.FTZ R9, R115, R44 ;  /* 0x0000002c73097221 */ /* 0x004fe20000010000 */
[----:B0-----:R-:W-:-:S06]  /*4020*/  CS2R R116, SRZ ;  /* 0x0000000000747805 */ /* 0x001fcc000001ff00 */
[----:B------:R-:W0:Y:S01]  /*4030*/  MUFU.EX2 R42, R69 ;  /* 0x00000045002a7308 */ /* 0x000e220000000800 */
[C---:B---3--:R-:W-:Y:S01]  /*4040*/  FADD.FTZ R10, R40.reuse, R9 ;  /* 0x00000009280a7221 */ /* 0x048fe20000010000 */
[----:B------:R-:W-:Y:S02]  /*4050*/  F2FP.F16.F32.PACK_AB R163, R40, R115 ;  /* 0x0000007328a3723e */ /* 0x000fe400000000ff */
[----:B------:R-:W-:-:S04]  /*4060*/  CS2R R114, SRZ ;  /* 0x0000000000727805 */ /* 0x000fc8000001ff00 */
[----:B------:R-:W2:Y:S01]  /*4070*/  MUFU.EX2 R121, R121 ;  /* 0x0000007900797308 */ /* 0x000ea20000000800 */
[----:B-1----:R-:W-:-:S07]  /*4080*/  FADD.FTZ R9, R119, R10 ;  /* 0x0000000a77097221 */ /* 0x002fce0000010000 */
[----:B------:R1:W3:Y:S01]  /*4090*/  MUFU.EX2 R8, R123 ;  /* 0x0000007b00087308 */ /* 0x0002e20000000800 */
[C---:B0-----:R-:W-:Y:S01]  /*40a0*/  FADD.FTZ R10, R42.reuse, R9 ;  /* 0x000000092a0a7221 */ /* 0x041fe20000010000 */
[----:B------:R-:W-:Y:S02]  /*40b0*/  F2FP.F16.F32.PACK_AB R165, R42, R119 ;  /* 0x000000772aa5723e */ /* 0x000fe400000000ff */
[----:B------:R-:W-:Y:S01]  /*40c0*/  CS2R R118, SRZ ;  /* 0x0000000000767805 */ /* 0x000fe2000001ff00 */
[----:B--2---:R-:W-:Y:S01]  /*40d0*/  FADD.FTZ R9, R121, R10 ;  /* 0x0000000a79097221 */ /* 0x004fe20000010000 */
[----:B------:R-:W-:Y:S02]  /*40e0*/  SHF.R.S32.HI R10, RZ, 0x7, R39 ;  /* 0x00000007ff0a7819 */ /* 0x000fe40000011427 */
[----:B-1----:R-:W-:Y:S02]  /*40f0*/  CS2R R122, SRZ ;  /* 0x00000000007a7805 */ /* 0x002fe4000001ff00 */
[----:B------:R-:W-:-:S02]  /*4100*/  VIMNMX R10, R17, R10, !PT ;  /* 0x0000000a110a7248 */ /* 0x000fc40007fe0100 */
[C---:B---3--:R-:W-:Y:S01]  /*4110*/  F2FP.F16.F32.PACK_AB R167, R8.reuse, R121 ;  /* 0x0000007908a7723e */ /* 0x048fe200000000ff */
[----:B------:R-:W-:Y:S01]  /*4120*/  FADD.FTZ R4, R8, R9 ;  /* 0x0000000908047221 */ /* 0x000fe20000010000 */
[----:B------:R-:W-:Y:S02]  /*4130*/  ISETP.GE.AND P3, PT, R11, R10, PT ;  /* 0x0000000a0b00720c */ /* 0x000fe40003f66270 */
[----:B------:R-:W-:-:S11]  /*4140*/  CS2R R120, SRZ ;  /* 0x0000000000787805 */ /* 0x000fd6000001ff00 */
[----:B------:R-:W-:Y:S05]  /*4150*/  @!P3 BRA `(.L_x_2125) ;  /* 0x00000030004cb947 */ /* 0x000fea0003800000 */
[----:B------:R-:W-:Y:S01]  /*4160*/  IMAD.MOV.U32 R9, RZ, RZ, R13 ;  /* 0x000000ffff097224 */ /* 0x000fe200078e000d */
[----:B------:R-:W-:Y:S01]  /*4170*/  MOV R14, RZ ;  /* 0x000000ff000e7202 */ /* 0x000fe20000000f00 */
[----:B------:R-:W-:Y:S01]  /*4180*/  IMAD.MOV.U32 R8, RZ, RZ, R21 ;  /* 0x000000ffff087224 */ /* 0x000fe200078e0015 */
[----:B------:R-:W-:Y:S01]  /*4190*/  UMOV UR5, URZ ;  /* 0x0000003f00057c82 */ /* 0x000fe20008000000 */
[----:B------:R-:W-:Y:S01]  /*41a0*/  IMAD.MOV.U32 R151, RZ, RZ, RZ ;  /* 0x000000ffff977224 */ /* 0x000fe200078e00ff */
[----:B------:R-:W-:Y:S01]  /*41b0*/  ULDC UR39, c[0x0][0x288] ;  /* 0x0000a20000277ab9 */ /* 0x000fe20000000800 */
[----:B------:R-:W-:Y:S01]  /*41c0*/  ULDC UR40, c[0x0][0x2f0] ;  /* 0x0000bc0000287ab9 */ /* 0x000fe20000000800 */
[----:B------:R-:W-:-:S05]  /*41d0*/  ULDC UR38, c[0x0][0x9d8] ;  /* 0x0002760000267ab9 */ /* 0x000fca0000000800 */
.L_x_2134:
        /* <DEDUP_REMOVED lines=9> */
.L_x_2127:
[----:B------:R-:W-:Y:S01]  /*4270*/  ULEA UR7, UR4, UR36, 0x3 ;  /* 0x0000002404077291 */ /* 0x000fe2000f8e183f */
[----:B------:R-:W-:-:S08]  /*4280*/  SHF.L.U32 R12, R0, 0x1f, RZ ;  /* 0x0000001f000c7819 */ /* 0x000fd000000006ff */
[----:B------:R0:W1:Y:S01]  /*4290*/  SYNCS.PHASECHK.TRANS64.TRYWAIT P3, [UR7+0x28830], R12 ;  /* 0x0288300cff0075a7 */ /* 0x0000620008060147 */
[----:B------:R-:W-:Y:S05]  /*42a0*/  @!P0 BRA `(.L_x_2128) ;  /* 0x0000000000048947 */ /* 0x000fea0003800000 */
[----:B------:R-:W-:Y:S01]  /*42b0*/  BPT.TRAP 0x1 ;  /* 0x000000040000795c */ /* 0x000fe20000300000 */
.L_x_2128:
[----:B-1----:R-:W-:Y:S05]  /*42c0*/  @P3 BRA `(.L_x_2126) ;  /* 0x0000000000083947 */ /* 0x002fea0003800000 */
[----:B------:R-:W1:Y:S02]  /*42d0*/  SYNCS.PHASECHK.TRANS64.TRYWAIT P3, [UR7+0x28830], R12 ;  /* 0x0288300cff0075a7 */ /* 0x000e640008060147 */
[----:B-1----:R-:W-:Y:S05]  /*42e0*/  @!P3 BRA `(.L_x_2129) ;  /* 0x000000b40058b947 */ /* 0x002fea0003800000 */
.L_x_2126:
        /* <DEDUP_REMOVED lines=47> */
.L_x_2131:
[----:B------:R-:W-:Y:S01]  /*45e0*/  ULEA UR7, UR5, UR36, 0x3 ;  /* 0x0000002405077291 */ /* 0x000fe2000f8e183f */
[----:B------:R-:W-:-:S08]  /*45f0*/  SHF.L.U32 R12, R14, 0x1f, RZ ;  /* 0x0000001f0e0c7819 */ /* 0x000fd000000006ff */
[----:B------:R0:W1:Y:S01]  /*4600*/  SYNCS.PHASECHK.TRANS64.TRYWAIT P3, [UR7+0x28850], R12 ;  /* 0x0288500cff0075a7 */ /* 0x0000620008060147 */
[----:B------:R-:W-:Y:S05]  /*4610*/  @!P0 BRA `(.L_x_2132) ;  /* 0x0000000000048947 */ /* 0x000fea0003800000 */
[----:B------:R-:W-:Y:S01]  /*4620*/  BPT.TRAP 0x1 ;  /* 0x000000040000795c */ /* 0x000fe20000300000 */
.L_x_2132:
[----:B-1----:R-:W-:Y:S05]  /*4630*/  @P3 BRA `(.L_x_2130) ;  /* 0x0000000000083947 */ /* 0x002fea0003800000 */
[----:B------:R-:W1:Y:S02]  /*4640*/  SYNCS.PHASECHK.TRANS64.TRYWAIT P3, [UR7+0x28850], R12 ;  /* 0x0288500cff0075a7 */ /* 0x000e640008060147 */
[----:B-1----:R-:W-:Y:S05]  /*4650*/  @!P3 BRA `(.L_x_2133) ;  /* 0x000000b00094b947 */ /* 0x002fea0003800000 */
.L_x_2130:
[----:B------:R-:W-:Y:S01]  /*4660*/  UIADD3 UR7, UR36, 0x400, URZ ;  /* 0x0000040024077890 */ /* 0x000fe2000fffe03f */
[----:B------:R-:W-:Y:S01]  /*4670*/  WARPGROUP.ARRIVE ;  /* 0x00000000000079c5 */ /* 0x000fe20000000000 */
[----:B------:R-:W-:Y:S01]  /*4680*/  UMOV UR11, 0x40000040 ;  /* 0x40000040000b7882 */ /* 0x000fe20000000000 */
[----:B------:R-:W-:Y:S01]  /*4690*/  UMOV UR15, 0x40000040 ;  /* 0x40000040000f7882 */ /* 0x000fe20000000000 */
[----:B------:R-:W-:Y:S01]  /*46a0*/  USHF.R.U32.HI UR7, URZ, 0x4, UR7 ;  /* 0x000000043f077899 */ /* 0x000fe20008011607 */
[----:B-1----:R-:W1:Y:S01]  /*46b0*/  @P2 LDC R13, c[0x0][0x44c] ;  /* 0x00011300ff0d2b82 */ /* 0x002e620000000800 */
[----:B------:R-:W-:Y:S01]  /*46c0*/  FMUL.FTZ R43, R43, UR38 ;  /* 0x000000262b2b7c20 */ /* 0x000fe20008410000 */
[----:B------:R-:W-:Y:S01]  /*46d0*/  FMUL.FTZ R34, R34, UR38 ;  /* 0x0000002622227c20 */ /* 0x000fe20008410000 */
[----:B------:R-:W-:Y:S01]  /*46e0*/  ULOP3.LUT UR7, UR7, 0x3fff, URZ, 0xc0, !UPT ;  /* 0x00003fff07077892 */ /* 0x000fe2000f8ec03f */
[----:B------:R-:W-:Y:S01]  /*46f0*/  FMUL.FTZ R190, R26, UR38 ;  /* 0x000000261abe7c20 */ /* 0x000fe20008410000 */
[----:B------:R-:W-:Y:S01]  /*4700*/  FMUL.FTZ R188, R27, UR38 ;  /* 0x000000261bbc7c20 */ /* 0x000fe20008410000 */
[----:B------:R-:W-:Y:S01]  /*4710*/  FMUL.FTZ R30, R30, UR38 ;  /* 0x000000261e1e7c20 */ /* 0x000fe20008410000 */
[----:B------:R-:W-:Y:S01]  /*4720*/  ULOP3.LUT UR7, UR7, 0x4000000, URZ, 0xfc, !UPT ;  /* 0x0400000007077892 */ /* 0x000fe2000f8efc3f */
[----:B0-----:R-:W0:Y:S01]  /*4730*/  @P2 LDC R12, c[0x0][0x450] ;  /* 0x00011400ff0c2b82 */ /* 0x001e220000000800 */
[----:B------:R-:W-:Y:S01]  /*4740*/  FMUL.FTZ R184, R31, UR38 ;  /* 0x000000261fb87c20 */ /* 0x000fe20008410000 */
[----:B------:R-:W2:Y:S01]  /*4750*/  MUFU.TANH R190, R190 ;  /* 0x000000be00be7308 */ /* 0x000ea20000002400 */
[----:B------:R-:W-:Y:S01]  /*4760*/  ULEA UR10, UR5, UR7, 0xb ;  /* 0x00000007050a7291 */ /* 0x000fe2000f8e583f */
[----:B------:R-:W-:Y:S01]  /*4770*/  FMUL.FTZ R35, R35, UR38 ;  /* 0x0000002623237c20 */ /* 0x000fe20008410000 */
[----:B------:R-:W-:Y:S01]  /*4780*/  FMUL.FTZ R38, R38, UR38 ;  /* 0x0000002626267c20 */ /* 0x000fe20008410000 */
[----:B------:R-:W-:Y:S01]  /*4790*/  FMUL.FTZ R39, R39, UR38 ;  /* 0x0000002627277c20 */ /* 0x000fe20008410000 */
[----:B------:R-:W-:Y:S01]  /*47a0*/  UIADD3 UR14, UR10, 0x80, URZ ;  /* 0x000000800a0e7890 */ /* 0x000fe2000fffe03f */
[----:B------:R-:W-:Y:S01]  /*47b0*/  FMUL.FTZ R42, R42, UR38 ;  /* 0x000000262a2a7c20 */ /* 0x000fe20008410000 */
[----:B------:R-:W-:Y:S01]  /*47c0*/  FMUL.FTZ R46, R46, UR38 ;  /* 0x000000262e2e7c20 */ /* 0x000fe20008410000 */
[----:B------:R-:W3:Y:S01]  /*47d0*/  MUFU.TANH R188, R188 ;  /* 0x000000bc00bc7308 */ /* 0x000ee20000002400 */
[----:B------:R-:W-:Y:S01]  /*47e0*/  FMUL.FTZ R47, R47, UR38 ;  /* 0x000000262f2f7c20 */ /* 0x000fe20008410000 */
[----:B------:R-:W-:Y:S01]  /*47f0*/  HGMMA.64x128x16.F32 R88, R180, gdesc[UR8].tnspB, R88, gsb0 ;  /* 0x41e00008b4587df0 */ /* 0x000fe20008000858 */
[----:B------:R-:W-:Y:S01]  /*4800*/  FMUL.FTZ R50, R50, UR38 ;  /* 0x0000002632327c20 */ /* 0x000fe20008410000 */
[----:B------:R-:W-:Y:S01]  /*4810*/  FMUL.FTZ R51, R51, UR38 ;  /* 0x0000002633337c20 */ /* 0x000fe20008410000 */
[----:B------:R-:W-:Y:S01]  /*4820*/  FMUL.FTZ R54, R54, UR38 ;  /* 0x0000002636367c20 */ /* 0x000fe20008410000 */
[----:B-1----:R-:W-:-:S04]  /*4830*/  @P2 IMAD.HI.U32 R13, R6, R13, RZ ;  /* 0x0000000d060d2227 */ /* 0x002fc800078e00ff */
        /* <DEDUP_REMOVED lines=19> */
[----:B-1----:R-:W-:Y:S01]  /*4970*/  FMUL.FTZ R30, R44, UR38 ;  /* 0x000000262c1e7c20 */ /* 0x002fe20008410000 */
        /* <DEDUP_REMOVED lines=33> */
[----:B------:R1:W-:Y:S08]  /*4b90*/  MUFU.TANH R52, R67 ;  /* 0x0000004300347308 */ /* 0x0003f00000002400 */
[----:B------:R2:W-:Y:S01]  /*4ba0*/  MUFU.TANH R48, R71 ;  /* 0x0000004700307308 */ /* 0x0005e20000002400 */
[----:B-1----:R-:W-:Y:S01]  /*4bb0*/  FMUL.FTZ R67, R68, UR38 ;  /* 0x0000002644437c20 */ /* 0x002fe20008410000 */
[----:B------:R-:W-:-:S06]  /*4bc0*/  FMUL.FTZ R68, R76, UR38 ;  /* 0x000000264c447c20 */ /* 0x000fcc0008410000 */
[----:B------:R-:W-:Y:S01]  /*4bd0*/  MUFU.TANH R44, R75 ;  /* 0x0000004b002c7308 */ /* 0x000fe20000002400 */
[----:B--2---:R-:W-:Y:S01]  /*4be0*/  FMUL.FTZ R71, R65, UR38 ;  /* 0x0000002641477c20 */ /* 0x004fe20008410000 */
[----:B------:R-:W-:Y:S01]  /*4bf0*/  FMUL.FTZ R65, R73, UR38 ;  /* 0x0000002649417c20 */ /* 0x000fe20008410000 */
[----:B------:R-:W-:Y:S02]  /*4c00*/  WARPGROUP.DEPBAR.LE gsb0, 0x0 ;  /* 0x00008000000079c5 */ /* 0x000fe40000010000 */
[----:B------:R-:W-:-:S03]  /*4c10*/  WARPGROUP.ARRIVE ;  /* 0x00000000000079c5 */ /* 0x000fc60000000000 */
[----:B------:R-:W1:Y:S03]  /*4c20*/  MUFU.TANH R182, R34 ;  /* 0x0000002200b67308 */ /* 0x000e660000002400 */
[----:B------:R-:W-:Y:S01]  /*4c30*/  HGMMA.64x128x16.F32 R88, R176, gdesc[UR12].tnspB, R88, gsb0 ;  /* 0x41e0000cb0587df0 */ /* 0x000fe20008000858 */
[----:B------:R-:W-:Y:S01]  /*4c40*/  UIADD3 UR14, UR10, 0x100, URZ ;  /* 0x000001000a0e7890 */ /* 0x000fe2000fffe03f */
[----:B------:R-:W-:-:S03]  /*4c50*/  UMOV UR15, 0x40000040 ;  /* 0x40000040000f7882 */ /* 0x000fc60000000000 */
[----:B------:R2:W1:Y:S08]  /*4c60*/  MUFU.TANH R180, R35 ;  /* 0x0000002300b47308 */ /* 0x0004700000002400 */
[----:B------:R-:W-:Y:S01]  /*4c70*/  MUFU.TANH R40, R79 ;  /* 0x0000004f00287308 */ /* 0x000fe20000002400 */
[----:B--2---:R-:W-:-:S07]  /*4c80*/  FMUL.FTZ R35, R53, UR38 ;  /* 0x0000002635237c20 */ /* 0x004fce0008410000 */
        /* <DEDUP_REMOVED lines=18> */
[----:B------:R2:W1:Y:S01]  /*4db0*/  MUFU.TANH R176, R39 ;  /* 0x0000002700b07308 */ /* 0x0004620000002400 */
[----:B------:R-:W-:Y:S01]  /*4dc0*/  HGMMA.64x128x16.F32 R88, R172, gdesc[UR12].tnspB, R88, gsb0 ;  /* 0x41e0000cac587df0 */ /* 0x000fe20008000858 */
[----:B------:R-:W-:Y:S01]  /*4dd0*/  UIADD3 UR14, UR10, 0x180, URZ ;  /* 0x000001800a0e7890 */ /* 0x000fe2000fffe03f */
[----:B------:R-:W-:-:S05]  /*4de0*/  UMOV UR15, 0x40000040 ;  /* 0x40000040000f7882 */ /* 0x000fca0000000000 */
[----:B------:R-:W-:Y:S01]  /*4df0*/  MUFU.TANH R35, R35 ;  /* 0x0000002300237308 */ /* 0x000fe20000002400 */
[----:B--2---:R-:W-:-:S07]  /*4e00*/  FMUL.FTZ R39, R56, UR38 ;  /* 0x0000002638277c20 */ /* 0x004fce0008410000 */
[----:B------:R2:W-:Y:S08]  /*4e10*/  MUFU.TANH R56, R63 ;  /* 0x0000003f00387308 */ /* 0x0005f00000002400 */
[----:B------:R-:W-:Y:S01]  /*4e20*/  MUFU.TANH R39, R39 ;  /* 0x0000002700277308 */ /* 0x000fe20000002400 */
[----:B--2---:R-:W-:Y:S01]  /*4e30*/  FMUL.FTZ R63, R72, UR38 ;  /* 0x00000026483f7c20 */ /* 0x004fe20008410000 */
[----:B------:R-:W-:-:S06]  /*4e40*/  FMUL.FTZ R72, R80, UR38 ;  /* 0x0000002650487c20 */ /* 0x000fcc0008410000 */
        /* <DEDUP_REMOVED lines=18> */
[----:B------:R-:W-:Y:S01]  /*4f70*/  UMOV UR15, 0x40000040 ;  /* 0x40000040000f7882 */ /* 0x000fe20000000000 */
[----:B--2---:R-:W-:Y:S01]  /*4f80*/  IMAD.MOV.U32 R43, RZ, RZ, R6 ;  /* 0x000000ffff2b7224 */ /* 0x004fe200078e0006 */
[----:B0-----:R-:W-:Y:S01]  /*4f90*/  @P2 SHF.R.U32.HI R43, RZ, R12, R13 ;  /* 0x0000000cff2b2219 */ /* 0x001fe2000001160d */
[----:B------:R-:W-:-:S04]  /*4fa0*/  IMAD.MOV.U32 R12, RZ, RZ, -0x80 ;  /* 0xffffff80ff0c7424 */ /* 0x000fc800078e00ff */
[----:B------:R-:W0:Y:S01]  /*4fb0*/  SHFL.IDX PT, R34, R43, 0x1, 0x1c1f ;  /* 0x003c1f002b227f89 */ /* 0x000e2200000e0000 */
[----:B------:R-:W-:-:S03]  /*4fc0*/  IMAD R12, R11, R12, 0x1 ;  /* 0x000000010b0c7424 */ /* 0x000fc600078e020c */
[----:B------:R-:W2:Y:S01]  /*4fd0*/  SHFL.IDX PT, R76, R43, RZ, 0x1c1f ;  /* 0x001c1fff2b4c7589 */ /* 0x000ea200000e0000 */
[----:B------:R-:W-:-:S04]  /*4fe0*/  IMAD R23, R7, -0x2, R12 ;  /* 0xfffffffe07177824 */ /* 0x000fc800078e020c */
[----:B------:R-:W-:-:S05]  /*4ff0*/  IMAD R23, R16, UR40, R23 ;  /* 0x0000002810177c24 */ /* 0x000fca000f8e0217 */
[----:B0-----:R-:W-:Y:S02]  /*5000*/  IADD3 R12, R34, -UR39, R23 ;  /* 0x80000027220c7c10 */ /* 0x001fe4000fffe017 */
[----:B------:R-:W0:Y:S02]  /*5010*/  MUFU.TANH R34, R66 ;  /* 0x0000004200227308 */ /* 0x000e240000002400 */
[C---:B------:R-:W-:Y:S02]  /*5020*/  ISETP.GT.AND P3, PT, R12.reuse, RZ, PT ;  /* 0x000000ff0c00720c */ /* 0x040fe40003f64270 */
[----:B------:R-:W-:Y:S02]  /*5030*/  ISETP.GT.AND P4, PT, R12, 0x1, PT ;  /* 0x000000010c00780c */ /* 0x000fe40003f84270 */
[----:B------:R-:W-:Y:S02]  /*5040*/  FSEL R190, R190, -INF , P3 ;  /* 0xff800000bebe7808 */ /* 0x000fe40001800000 */
[----:B------:R-:W-:-:S02]  /*5050*/  ISETP.GT.AND P3, PT, R12, 0x8, PT ;  /* 0x000000080c00780c */ /* 0x000fc40003f64270 */
[----:B---3--:R-:W-:Y:S02]  /*5060*/  FSEL R188, R188, -INF , P4 ;  /* 0xff800000bcbc7808 */ /* 0x008fe40002000000 */
[----:B------:R-:W-:Y:S02]  /*5070*/  FMNMX.FTZ R13, R190, R9, !PT ;  /* 0x00000009be0d7209 */ /* 0x000fe40007810000 */
[----:B------:R-:W-:Y:S02]  /*5080*/  ISETP.GT.AND P4, PT, R12, 0x9, PT ;  /* 0x000000090c00780c */ /* 0x000fe40003f84270 */
[----:B----4-:R-:W-:Y:S02]  /*5090*/  FSEL R186, R186, -INF , P3 ;  /* 0xff800000baba7808 */ /* 0x010fe40001800000 */
[----:B------:R-:W-:Y:S02]  /*50a0*/  FMNMX.FTZ R13, R188, R13, !PT ;  /* 0x0000000dbc0d7209 */ /* 0x000fe40007810000 */
[----:B------:R-:W-:-:S02]  /*50b0*/  ISETP.GT.AND P3, PT, R12, 0x10, PT ;  /* 0x000000100c00780c */ /* 0x000fc40003f64270 */
[----:B-----5:R-:W-:Y:S02]  /*50c0*/  FSEL R184, R184, -INF , P4 ;  /* 0xff800000b8b87808 */ /* 0x020fe40002000000 */
[----:B------:R-:W-:Y:S02]  /*50d0*/  FMNMX.FTZ R13, R186, R13, !PT ;  /* 0x0000000dba0d7209 */ /* 0x000fe40007810000 */
[----:B------:R-:W-:Y:S02]  /*50e0*/  ISETP.GT.AND P4, PT, R12, 0x11, PT ;  /* 0x000000110c00780c */ /* 0x000fe40003f84270 */
[----:B-1----:R-:W-:Y:S02]  /*50f0*/  FSEL R182, R182, -INF , P3 ;  /* 0xff800000b6b67808 */ /* 0x002fe40001800000 */
[----:B------:R-:W-:Y:S02]  /*5100*/  FMNMX.FTZ R13, R184, R13, !PT ;  /* 0x0000000db80d7209 */ /* 0x000fe40007810000 */
[----:B------:R-:W-:-:S02]  /*5110*/  ISETP.GT.AND P3, PT, R12, 0x18, PT ;  /* 0x000000180c00780c */ /* 0x000fc40003f64270 */
[----:B------:R-:W-:Y:S02]  /*5120*/  FSEL R180, R180, -INF , P4 ;  /* 0xff800000b4b47808 */ /* 0x000fe40002000000 */
[----:B------:R-:W-:Y:S02]  /*5130*/  FMNMX.FTZ R13, R182, R13, !PT ;  /* 0x0000000db60d7209 */ /* 0x000fe40007810000 */
[----:B------:R-:W-:Y:S02]  /*5140*/  ISETP.GT.AND P4, PT, R12, 0x19, PT ;  /* 0x000000190c00780c */ /* 0x000fe40003f84270 */
[----:B------:R-:W-:Y:S02]  /*5150*/  FSEL R178, R38, -INF , P3 ;  /* 0xff80000026b27808 */ /* 0x000fe40001800000 */
[----:B------:R-:W-:Y:S01]  /*5160*/  FMNMX.FTZ R13, R180, R13, !PT ;  /* 0x0000000db40d7209 */ /* 0x000fe20007810000 */
[----:B------:R-:W-:Y:S01]  /*5170*/  MUFU.TANH R38, R86 ;  /* 0x0000005600267308 */ /* 0x000fe20000002400 */
[----:B------:R-:W-:-:S02]  /*5180*/  ISETP.GT.AND P3, PT, R12, 0x20, PT ;  /* 0x000000200c00780c */ /* 0x000fc40003f64270 */
[----:B------:R-:W-:Y:S02]  /*5190*/  FSEL R176, R176, -INF , P4 ;  /* 0xff800000b0b07808 */ /* 0x000fe40002000000 */
[----:B------:R-:W-:Y:S02]  /*51a0*/  FMNMX.FTZ R13, R178, R13, !PT ;  /* 0x0000000db20d7209 */ /* 0x000fe40007810000 */
[----:B------:R-:W-:Y:S02]  /*51b0*/  ISETP.GT.AND P4, PT, R12, 0x21, PT ;  /* 0x000000210c00780c */ /* 0x000fe40003f84270 */
[----:B------:R-:W-:Y:S02]  /*51c0*/  FSEL R174, R42, -INF , P3 ;  /* 0xff8000002aae7808 */ /* 0x000fe40001800000 */
[----:B------:R-:W-:Y:S01]  /*51d0*/  FMNMX.FTZ R13, R176, R13, !PT ;  /* 0x0000000db00d7209 */ /* 0x000fe20007810000 */
[----:B------:R1:W-:Y:S01]  /*51e0*/  MUFU.TANH R42, R78 ;  /* 0x0000004e002a7308 */ /* 0x0003e20000002400 */
[----:B------:R-:W-:-:S02]  /*51f0*/  ISETP.GT.AND P3, PT, R12, 0x28, PT ;  /* 0x000000280c00780c */ /* 0x000fc40003f64270 */
[----:B------:R-:W-:Y:S02]  /*5200*/  FSEL R172, R172, -INF , P4 ;  /* 0xff800000acac7808 */ /* 0x000fe40002000000 */
[----:B------:R-:W-:Y:S02]  /*5210*/  FMNMX.FTZ R13, R174, R13, !PT ;  /* 0x0000000dae0d7209 */ /* 0x000fe40007810000 */
[----:B------:R-:W-:Y:S02]  /*5220*/  ISETP.GT.AND P4, PT, R12, 0x29, PT ;  /* 0x000000290c00780c */ /* 0x000fe40003f84270 */
[----:B------:R-:W-:Y:S01]  /*5230*/  FMNMX.FTZ R13, R172, R13, !PT ;  /* 0x0000000dac0d7209 */ /* 0x000fe20007810000 */
[----:B-1----:R-:W-:Y:S01]  /*5240*/  FMUL.FTZ R78, R64, UR38 ;  /* 0x00000026404e7c20 */ /* 0x002fe20008410000 */
[----:B--2---:R-:W-:Y:S01]  /*5250*/  IADD3 R76, R76, -UR39, R23 ;  /* 0x800000274c4c7c10 */ /* 0x004fe2000fffe017 */
[----:B------:R-:W-:-:S03]  /*5260*/  FMUL.FTZ R64, R81, UR38 ;  /* 0x0000002651407c20 */ /* 0x000fc60008410000 */
[----:B------:R-:W-:Y:S01]  /*5270*/  ISETP.GT.AND P5, PT, R76, 0x1, PT ;  /* 0x000000014c00780c */ /* 0x000fe20003fa4270 */
[----:B------:R-:W-:Y:S03]  /*5280*/  MUFU.TANH R78, R78 ;  /* 0x0000004e004e7308 */ /* 0x000fe60000002400 */
[----:B------:R-:W-:Y:S02]  /*5290*/  FSEL R43, R20, -INF , P5 ;  /* 0xff800000142b7808 */ /* 0x000fe40002800000 */
[----:B------:R-:W-:-:S03]  /*52a0*/  ISETP.GT.AND P5, PT, R76, 0x9, PT ;  /* 0x000000094c00780c */ /* 0x000fc60003fa4270 */
[----:B------:R-:W-:Y:S01]  /*52b0*/  MUFU.TANH R64, R64 ;  /* 0x0000004000407308 */ /* 0x000fe20000002400 */
[----:B------:R-:W-:Y:S02]  /*52c0*/  FSEL R49, R22, -INF , P5 ;  /* 0xff80000016317808 */ /* 0x000fe40002800000 */
[----:B------:R-:W-:Y:S01]  /*52d0*/  ISETP.GT.AND P5, PT, R76, 0x11, PT ;  /* 0x000000114c00780c */ /* 0x000fe20003fa4270 */
[----:B------:R-:W-:Y:S02]  /*52e0*/  WARPGROUP.DEPBAR.LE gsb0, 0x0 ;  /* 0x00008000000079c5 */ /* 0x000fe40000010000 */
[----:B------:R-:W-:Y:S01]  /*52f0*/  WARPGROUP.ARRIVE ;  /* 0x00000000000079c5 */ /* 0x000fe20000000000 */
[----:B------:R-:W-:Y:S02]  /*5300*/  FSEL R170, R46, -INF , P3 ;  /* 0xff8000002eaa7808 */ /* 0x000fe40001800000 */
[----:B------:R-:W-:Y:S02]  /*5310*/  ISETP.GT.AND P3, PT, R12, 0x30, PT ;  /* 0x000000300c00780c */ /* 0x000fe40003f64270 */
[----:B------:R-:W-:Y:S01]  /*5320*/  FSEL R168, R47, -INF , P4 ;  /* 0xff8000002fa87808 */ /* 0x000fe20002000000 */
[----:B------:R-:W-:Y:S01]  /*5330*/  HGMMA.64x128x16.F32 R88, R152, gdesc[UR12].tnspB, R88, gsb0 ;  /* 0x41e0000c98587df0 */ /* 0x000fe20008000858 */
[----:B------:R-:W-:Y:S01]  /*5340*/  FMNMX.FTZ R15, R170, R13, !PT ;  /* 0x0000000daa0f7209 */ /* 0x000fe20007810000 */
[----:B------:R-:W-:Y:S01]  /*5350*/  FMUL.FTZ R13, R74, UR38 ;  /* 0x000000264a0d7c20 */ /* 0x000fe20008410000 */
[----:B------:R-:W-:Y:S01]  /*5360*/  ISETP.GT.AND P4, PT, R12, 0x31, PT ;  /* 0x000000310c00780c */ /* 0x000fe20003f84270 */
[----:B------:R-:W-:Y:S01]  /*5370*/  UIADD3 UR14, UR10, 0x280, URZ ;  /* 0x000002800a0e7890 */ /* 0x000fe2000fffe03f */
[----:B------:R-:W-:Y:S01]  /*5380*/  FMNMX.FTZ R15, R168, R15, !PT ;  /* 0x0000000fa80f7209 */ /* 0x000fe20007810000 */
[----:B------:R-:W-:-:S02]  /*5390*/  UMOV UR15, 0x40000040 ;  /* 0x40000040000f7882 */ /* 0x000fc40000000000 */
[----:B------:R-:W1:Y:S01]  /*53a0*/  MUFU.TANH R13, R13 ;  /* 0x0000000d000d7308 */ /* 0x000e620000002400 */
[----:B------:R-:W-:Y:S02]  /*53b0*/  WARPGROUP.DEPBAR.LE gsb0, 0x0 ;  /* 0x00008000000079c5 */ /* 0x000fe40000010000 */
[----:B------:R-:W-:Y:S01]  /*53c0*/  FSEL R154, R50, -INF , P3 ;  /* 0xff800000329a7808 */ /* 0x000fe20001800000 */
[----:B------:R-:W-:Y:S01]  /*53d0*/  WARPGROUP.ARRIVE ;  /* 0x00000000000079c5 */ /* 0x000fe20000000000 */
[----:B------:R-:W-:Y:S02]  /*53e0*/  ISETP.GT.AND P3, PT, R12, 0x38, PT ;  /* 0x000000380c00780c */ /* 0x000fe40003f64270 */
[----:B------:R-:W-:Y:S02]  /*53f0*/  FSEL R152, R51, -INF , P4 ;  /* 0xff80000033987808 */ /* 0x000fe40002000000 */
[----:B------:R-:W-:Y:S01]  /*5400*/  FMNMX.FTZ R15, R154, R15, !PT ;  /* 0x0000000f9a0f7209 */ /* 0x000fe20007810000 */
[----:B------:R-:W-:Y:S01]  /*5410*/  HGMMA.64x128x16.F32 R88, R156, gdesc[UR12].tnspB, R88, gsb0 ;  /* 0x41e0000c9c587df0 */ /* 0x000fe20008000858 */
[----:B------:R-:W-:Y:S01]  /*5420*/  ISETP.GT.AND P4, PT, R12, 0x39, PT ;  /* 0x000000390c00780c */ /* 0x000fe20003f84270 */
[----:B------:R-:W-:Y:S01]  /*5430*/  UIADD3 UR14, UR10, 0x300, URZ ;  /* 0x000003000a0e7890 */ /* 0x000fe2000fffe03f */
[----:B------:R-:W-:Y:S01]  /*5440*/  FSEL R74, R54, -INF , P3 ;  /* 0xff800000364a7808 */ /* 0x000fe20001800000 */
[----:B------:R-:W-:Y:S01]  /*5450*/  UMOV UR15, 0x40000040 ;  /* 0x40000040000f7882 */ /* 0x000fe20000000000 */
[----:B------:R-:W-:Y:S01]  /*5460*/  FMNMX.FTZ R15, R152, R15, !PT ;  /* 0x0000000f980f7209 */ /* 0x000fe20007810000 */
[----:B------:R-:W-:Y:S01]  /*5470*/  UIADD3 UR10, UR10, 0x380, URZ ;  /* 0x000003800a0a7890 */ /* 0x000fe2000fffe03f */
[----:B------:R-:W-:-:S02]  /*5480*/  ISETP.GT.AND P3, PT, R12, 0x40, PT ;  /* 0x000000400c00780c */ /* 0x000fc40003f64270 */
[----:B------:R-:W-:Y:S02]  /*5490*/  FSEL R70, R55, -INF , P4 ;  /* 0xff80000037467808 */ /* 0x000fe40002000000 */
[----:B------:R-:W-:Y:S02]  /*54a0*/  FMNMX.FTZ R15, R74, R15, !PT ;  /* 0x0000000f4a0f7209 */ /* 0x000fe40007810000 */
[----:B------:R-:W-:Y:S02]  /*54b0*/  ISETP.GT.AND P4, PT, R12, 0x41, PT ;  /* 0x000000410c00780c */ /* 0x000fe40003f84270 */
[----:B------:R-:W-:Y:S02]  /*54c0*/  FSEL R66, R58, -INF , P3 ;  /* 0xff8000003a427808 */ /* 0x000fe40001800000 */
[----:B------:R-:W-:Y:S02]  /*54d0*/  FMNMX.FTZ R15, R70, R15, !PT ;  /* 0x0000000f460f7209 */ /* 0x000fe40007810000 */
        /* <DEDUP_REMOVED lines=10> */
[----:B0-----:R-:W-:Y:S02]  /*5580*/  FSEL R54, R34, -INF , P3 ;  /* 0xff80000022367808 */ /* 0x001fe40001800000 */
[----:B------:R-:W-:Y:S01]  /*5590*/  FMNMX.FTZ R15, R56, R15, !PT ;  /* 0x0000000f380f7209 */ /* 0x000fe20007810000 */
[----:B------:R-:W0:Y:S01]  /*55a0*/  MUFU.TANH R34, R82 ;  /* 0x0000005200227308 */ /* 0x000e220000002400 */
[----:B------:R-:W-:-:S02]  /*55b0*/  ISETP.GT.AND P3, PT, R12, 0x58, PT ;  /* 0x000000580c00780c */ /* 0x000fc40003f64270 */
[----:B------:R-:W-:Y:S02]  /*55c0*/  FSEL R52, R52, -INF , P4 ;  /* 0xff80000034347808 */ /* 0x000fe40002000000 */
[----:B------:R-:W-:Y:S02]  /*55d0*/  FMNMX.FTZ R15, R54, R15, !PT ;  /* 0x0000000f360f7209 */ /* 0x000fe40007810000 */
[----:B------:R-:W-:Y:S02]  /*55e0*/  ISETP.GT.AND P4, PT, R12, 0x59, PT ;  /* 0x000000590c00780c */ /* 0x000fe40003f84270 */
[----:B------:R-:W-:Y:S02]  /*55f0*/  FSEL R50, R36, -INF , P3 ;  /* 0xff80000024327808 */ /* 0x000fe40001800000 */
[----:B------:R-:W-:Y:S01]  /*5600*/  FMNMX.FTZ R15, R52, R15, !PT ;  /* 0x0000000f340f7209 */ /* 0x000fe20007810000 */
[----:B------:R-:W2:Y:S01]  /*5610*/  MUFU.TANH R36, R83 ;  /* 0x0000005300247308 */ /* 0x000ea20000002400 */
[----:B------:R-:W-:-:S02]  /*5620*/  ISETP.GT.AND P3, PT, R12, 0x60, PT ;  /* 0x000000600c00780c */ /* 0x000fc40003f64270 */
[----:B------:R-:W-:Y:S02]  /*5630*/  FSEL R48, R48, -INF , P4 ;  /* 0xff80000030307808 */ /* 0x000fe40002000000 */
        /* <DEDUP_REMOVED lines=15> */
[----:B------:R-:W-:Y:S02]  /*5730*/  FMNMX.FTZ R15, R40, R15, !PT ;  /* 0x0000000f280f7209 */ /* 0x000fe40007810000 */
[----:B------:R-:W-:-:S02]  /*5740*/  ISETP.GT.AND P3, PT, R12, 0x78, PT ;  /* 0x000000780c00780c */ /* 0x000fc40003f64270 */
[----:B--2---:R-:W-:Y:S02]  /*5750*/  FSEL R36, R36, -INF , P4 ;  /* 0xff80000024247808 */ /* 0x004fe40002000000 */
[----:B------:R-:W-:Y:S02]  /*5760*/  FMNMX.FTZ R15, R34, R15, !PT ;  /* 0x0000000f220f7209 */ /* 0x000fe40007810000 */
[----:B------:R-:W-:Y:S02]  /*5770*/  ISETP.GT.AND P4, PT, R12, 0x79, PT ;  /* 0x000000790c00780c */ /* 0x000fe40003f84270 */
[----:B------:R-:W-:Y:S02]  /*5780*/  FSEL R38, R38, -INF , P3 ;  /* 0xff80000026267808 */ /* 0x000fe40001800000 */
[----:B------:R-:W-:Y:S02]  /*5790*/  FMNMX.FTZ R13, R36, R15, !PT ;  /* 0x0000000f240d7209 */ /* 0x000fe40007810000 */
[----:B------:R-:W-:-:S02]  /*57a0*/  FSEL R15, R87, -INF , P4 ;  /* 0xff800000570f7808 */ /* 0x000fc40002000000 */
[----:B------:R-:W-:Y:S02]  /*57b0*/  FMNMX.FTZ R12, R38, R13, !PT ;  /* 0x0000000d260c7209 */ /* 0x000fe40007810000 */
[----:B------:R-:W-:Y:S02]  /*57c0*/  ISETP.GT.AND P4, PT, R76, RZ, PT ;  /* 0x000000ff4c00720c */ /* 0x000fe40003f84270 */
[----:B------:R-:W-:Y:S02]  /*57d0*/  FMNMX.FTZ R12, R15, R12, !PT ;  /* 0x0000000c0f0c7209 */ /* 0x000fe40007810000 */
[----:B------:R-:W-:Y:S02]  /*57e0*/  FSEL R51, R24, -INF , P5 ;  /* 0xff80000018337808 */ /* 0x000fe40002800000 */
[----:B------:R-:W-:Y:S01]  /*57f0*/  ISETP.GT.AND P5, PT, R76, 0x19, PT ;  /* 0x000000194c00780c */ /* 0x000fe20003fa4270 */
[----:B------:R-:W0:Y:S03]  /*5800*/  SHFL.BFLY PT, R13, R12, 0x2, 0x1f ;  /* 0x0c401f000c0d7f89 */ /* 0x000e2600000e0000 */
[----:B------:R-:W-:-:S02]  /*5810*/  FSEL R53, R26, -INF , P5 ;  /* 0xff8000001a357808 */ /* 0x000fc40002800000 */
[----:B------:R-:W-:-:S04]  /*5820*/  ISETP.GT.AND P5, PT, R76, 0x21, PT ;  /* 0x000000214c00780c */ /* 0x000fc80003fa4270 */
[----:B------:R-:W-:Y:S02]  /*5830*/  FSEL R55, R28, -INF , P5 ;  /* 0xff8000001c377808 */ /* 0x000fe40002800000 */
[----:B------:R-:W-:-:S04]  /*5840*/  ISETP.GT.AND P5, PT, R76, 0x29, PT ;  /* 0x000000294c00780c */ /* 0x000fc80003fa4270 */
[----:B------:R-:W-:Y:S02]  /*5850*/  FSEL R31, R31, -INF , P5 ;  /* 0xff8000001f1f7808 */ /* 0x000fe40002800000 */
[----:B------:R-:W-:-:S04]  /*5860*/  ISETP.GT.AND P5, PT, R76, 0x31, PT ;  /* 0x000000314c00780c */ /* 0x000fc80003fa4270 */
[----:B------:R-:W-:Y:S02]  /*5870*/  FSEL R75, R32, -INF , P5 ;  /* 0xff800000204b7808 */ /* 0x000fe40002800000 */
[----:B------:R-:W-:Y:S02]  /*5880*/  ISETP.GT.AND P5, PT, R76, 0x39, PT ;  /* 0x000000394c00780c */ /* 0x000fe40003fa4270 */
[----:B0-----:R-:W-:Y:S02]  /*5890*/  FMNMX.FTZ R13, R12, R13, !PT ;  /* 0x0000000d0c0d7209 */ /* 0x001fe40007810000 */
[----:B------:R-:W0:Y:S01]  /*58a0*/  LDC R12, c[0x0][0x988] ;  /* 0x00026200ff0c7b82 */ /* 0x000e220000000800 */
[----:B------:R-:W-:Y:S02]  /*58b0*/  WARPGROUP.DEPBAR.LE gsb0, 0x0 ;  /* 0x00008000000079c5 */ /* 0x000fe40000010000 */
[----:B------:R-:W1:Y:S01]  /*58c0*/  SHFL.BFLY PT, R82, R13, 0x1, 0x1f ;  /* 0x0c201f000d527f89 */ /* 0x000e6200000e0000 */
[----:B------:R-:W-:Y:S01]  /*58d0*/  WARPGROUP.ARRIVE ;  /* 0x00000000000079c5 */ /* 0x000fe20000000000 */
[----:B------:R-:W-:-:S02]  /*58e0*/  FSEL R77, R35, -INF , P5 ;  /* 0xff800000234d7808 */ /* 0x000fc40002800000 */
[----:B------:R-:W-:-:S03]  /*58f0*/  ISETP.GT.AND P5, PT, R76, 0x41, PT ;  /* 0x000000414c00780c */ /* 0x000fc60003fa4270 */
[----:B------:R-:W-:Y:S01]  /*5900*/  HGMMA.64x128x16.F32 R88, R160, gdesc[UR12].tnspB, R88, gsb0 ;  /* 0x41e0000ca0587df0 */ /* 0x000fe20008000858 */
[----:B------:R-:W-:Y:S02]  /*5910*/  FSEL R41, R41, -INF , P5 ;  /* 0xff80000029297808 */ /* 0x000fe40002800000 */
[----:B------:R-:W-:Y:S02]  /*5920*/  ISETP.GT.AND P5, PT, R76, 0x49, PT ;  /* 0x000000494c00780c */ /* 0x000fe40003fa4270 */
[----:B-1----:R-:W-:-:S04]  /*5930*/  FMNMX.FTZ R13, R13, R82, !PT ;  /* 0x000000520d0d7209 */ /* 0x002fc80007810000 */
[C---:B------:R-:W-:Y:S01]  /*5940*/  FSETP.NEU.FTZ.AND P3, PT, R13.reuse, -INF , PT ;  /* 0xff8000000d00780b */ /* 0x040fe20003f7d000 */
[----:B0-----:R-:W-:-:S05]  /*5950*/  FMUL.FTZ R45, R13, R12 ;  /* 0x0000000c0d2d7220 */ /* 0x001fca0000410000 */
[----:B------:R-:W-:Y:S02]  /*5960*/  FSEL R23, R45, RZ, P3 ;  /* 0x000000ff2d177208 */ /* 0x000fe40001800000 */
[----:B------:R-:W-:Y:S02]  /*5970*/  FSEL R45, R14, -INF , P4 ;  /* 0xff8000000e2d7808 */ /* 0x000fe40002000000 */
[----:B------:R-:W-:Y:S01]  /*5980*/  ISETP.GT.AND P4, PT, R76, 0x8, PT ;  /* 0x000000084c00780c */ /* 0x000fe20003f84270 */
[--C-:B------:R-:W-:Y:S01]  /*5990*/  FFMA.FTZ R159, R50, R12, -R23.reuse ;  /* 0x0000000c329f7223 */ /* 0x100fe20000010817 */
[----:B------:R-:W-:Y:S01]  /*59a0*/  FMNMX.FTZ R20, R45, R8, !PT ;  /* 0x000000082d147209 */ /* 0x000fe20007810000 */
[-CC-:B------:R-:W-:Y:S01]  /*59b0*/  FFMA.FTZ R85, R40, R12.reuse, -R23.reuse ;  /* 0x0000000c28557223 */ /* 0x180fe20000010817 */
[----:B------:R-:W-:Y:S01]  /*59c0*/  FSEL R47, R21, -INF , P4 ;  /* 0xff800000152f7808 */ /* 0x000fe20002000000 */
[--C-:B------:R-:W-:Y:S01]  /*59d0*/  FFMA.FTZ R185, R36, R12, -R23.reuse ;  /* 0x0000000c24b97223 */ /* 0x100fe20000010817 */
[----:B------:R-:W-:Y:S01]  /*59e0*/  FMNMX.FTZ R20, R43, R20, !PT ;  /* 0x000000142b147209 */ /* 0x000fe20007810000 */
[-CC-:B------:R-:W-:Y:S01]  /*59f0*/  FFMA.FTZ R152, R152, R12.reuse, -R23.reuse ;  /* 0x0000000c98987223 */ /* 0x180fe20000010817 */
        /* <DEDUP_REMOVED lines=11> */
[----:B------:R-:W-:Y:S01]  /*5ab0*/  MUFU.EX2 R181, R181 ;  /* 0x000000b500b57308 */ /* 0x000fe20000000800 */
        /* <DEDUP_REMOVED lines=54> */
[----:B------:R-:W-:Y:S01]  /*5e20*/  FSEL R33, R60, -INF , P5 ;  /* 0xff8000003c217808 */ /* 0x000fe20002800000 */
[----:B------:R-:W-:Y:S01]  /*5e30*/  MUFU.EX2 R179, R179 ;  /* 0x000000b300b37308 */ /* 0x000fe20000000800 */
[----:B------:R-:W-:Y:S01]  /*5e40*/  FMNMX.FTZ R28, R57, R28, !PT ;  /* 0x0000001c391c7209 */ /* 0x000fe20007810000 */
[-CC-:B------:R-:W-:Y:S01]  /*5e50*/  FFMA.FTZ R34, R34, R12.reuse, -R23.reuse ;  /* 0x0000000c22227223 */ /* 0x180fe20000010817 */
[----:B------:R-:W-:Y:S01]  /*5e60*/  ISETP.GT.AND P5, PT, R76, 0x51, PT ;  /* 0x000000514c00780c */ /* 0x000fe20003fa4270 */
[----:B------:R-:W-:Y:S01]  /*5e70*/  FFMA.FTZ R15, R15, R12, -R23 ;  /* 0x0000000c0f0f7223 */ /* 0x000fe20000010817 */
[----:B------:R-:W-:-:S02]  /*5e80*/  FSEL R35, R78, -INF , P4 ;  /* 0xff8000004e237808 */ /* 0x000fc40002000000 */
[----:B------:R-:W-:Y:S01]  /*5e90*/  FMNMX.FTZ R28, R33, R28, !PT ;  /* 0x0000001c211c7209 */ /* 0x000fe20007810000 */
[----:B------:R-:W-:Y:S01]  /*5ea0*/  MUFU.EX2 R26, R172 ;  /* 0x000000ac001a7308 */ /* 0x000fe20000000800 */
[C---:B------:R-:W-:Y:S02]  /*5eb0*/  ISETP.GT.AND P4, PT, R76.reuse, 0x58, PT ;  /* 0x000000584c00780c */ /* 0x040fe40003f84270 */
[----:B------:R-:W-:Y:S02]  /*5ec0*/  FSEL R71, R71, -INF , P5 ;  /* 0xff80000047477808 */ /* 0x000fe40002800000 */
[----:B------:R-:W-:Y:S02]  /*5ed0*/  FMNMX.FTZ R30, R35, R28, !PT ;  /* 0x0000001c231e7209 */ /* 0x000fe40007810000 */
[----:B------:R-:W-:Y:S01]  /*5ee0*/  ISETP.GT.AND P5, PT, R76, 0x59, PT ;  /* 0x000000594c00780c */ /* 0x000fe20003fa4270 */
[----:B------:R-:W-:Y:S01]  /*5ef0*/  MUFU.EX2 R173, R173 ;  /* 0x000000ad00ad7308 */ /* 0x000fe20000000800 */
[----:B------:R-:W-:-:S02]  /*5f00*/  FSEL R67, R67, -INF , P4 ;  /* 0xff80000043437808 */ /* 0x000fc40002000000 */
[----:B------:R-:W-:Y:S02]  /*5f10*/  FMNMX.FTZ R30, R71, R30, !PT ;  /* 0x0000001e471e7209 */ /* 0x000fe40007810000 */
[C---:B------:R-:W-:Y:S02]  /*5f20*/  ISETP.GT.AND P4, PT, R76.reuse, 0x60, PT ;  /* 0x000000604c00780c */ /* 0x040fe40003f84270 */
[----:B------:R-:W-:Y:S01]  /*5f30*/  FSEL R61, R61, -INF , P5 ;  /* 0xff8000003d3d7808 */ /* 0x000fe20002800000 */
[----:B------:R-:W-:Y:S01]  /*5f40*/  MUFU.EX2 R175, R175 ;  /* 0x000000af00af7308 */ /* 0x000fe20000000800 */
[----:B------:R-:W-:Y:S02]  /*5f50*/  FMNMX.FTZ R30, R67, R30, !PT ;  /* 0x0000001e431e7209 */ /* 0x000fe40007810000 */
[----:B------:R-:W-:Y:S02]  /*5f60*/  ISETP.GT.AND P5, PT, R76, 0x61, PT ;  /* 0x000000614c00780c */ /* 0x000fe40003fa4270 */
[----:B------:R-:W-:-:S02]  /*5f70*/  FSEL R63, R63, -INF , P4 ;  /* 0xff8000003f3f7808 */ /* 0x000fc40002000000 */
[----:B------:R-:W-:Y:S01]  /*5f80*/  FMNMX.FTZ R30, R61, R30, !PT ;  /* 0x0000001e3d1e7209 */ /* 0x000fe20007810000 */
[----:B------:R-:W-:Y:S01]  /*5f90*/  MUFU.EX2 R28, R168 ;  /* 0x000000a8001c7308 */ /* 0x000fe20000000800 */
[C---:B------:R-:W-:Y:S02]  /*5fa0*/  ISETP.GT.AND P4, PT, R76.reuse, 0x68, PT ;  /* 0x000000684c00780c */ /* 0x040fe40003f84270 */
[----:B------:R-:W-:Y:S01]  /*5fb0*/  FSEL R65, R65, -INF , P5 ;  /* 0xff80000041417808 */ /* 0x000fe20002800000 */
[----:B------:R-:W-:Y:S02]  /*5fc0*/  WARPGROUP.DEPBAR.LE gsb0, 0x0 ;  /* 0x00008000000079c5 */ /* 0x000fe40000010000 */
[----:B------:R-:W-:Y:S01]  /*5fd0*/  FMNMX.FTZ R32, R63, R30, !PT ;  /* 0x0000001e3f207209 */ /* 0x000fe20007810000 */
[----:B------:R-:W-:Y:S01]  /*5fe0*/  WARPGROUP.ARRIVE ;  /* 0x00000000000079c5 */ /* 0x000fe20000000000 */
[----:B------:R-:W-:Y:S01]  /*5ff0*/  ISETP.GT.AND P5, PT, R76, 0x69, PT ;  /* 0x000000694c00780c */ /* 0x000fe20003fa4270 */
[----:B------:R0:W-:Y:S01]  /*6000*/  MUFU.EX2 R30, R152 ;  /* 0x00000098001e7308 */ /* 0x0001e20000000800 */
[----:B------:R-:W-:-:S02]  /*6010*/  FSEL R79, R68, -INF , P4 ;  /* 0xff800000444f7808 */ /* 0x000fc40002000000 */
[----:B------:R-:W-:Y:S01]  /*6020*/  FMNMX.FTZ R32, R65, R32, !PT ;  /* 0x0000002041207209 */ /* 0x000fe20007810000 */
[----:B------:R-:W-:Y:S01]  /*6030*/  HGMMA.64x128x16.F32 R88, R164, gdesc[UR8].tnspB, R88, gsb0 ;  /* 0x41e00008a4587df0 */ /* 0x000fe20008000858 */
        /* <DEDUP_REMOVED lines=8> */
[----:B------:R-:W-:Y:S02]  /*60c0*/  ISETP.GT.AND P4, PT, R76, 0x78, PT ;  /* 0x000000784c00780c */ /* 0x000fe40003f84270 */
[----:B------:R-:W-:Y:S02]  /*60d0*/  FSEL R87, R64, -INF , P5 ;  /* 0xff80000040577808 */ /* 0x000fe40002800000 */
[----:B------:R-:W-:Y:S02]  /*60e0*/  FMNMX.FTZ R60, R83, R32, !PT ;  /* 0x00000020533c7209 */ /* 0x000fe40007810000 */
[----:B------:R-:W-:Y:S01]  /*60f0*/  ISETP.GT.AND P5, PT, R76, 0x79, PT ;  /* 0x000000794c00780c */ /* 0x000fe20003fa4270 */
[----:B------:R-:W-:Y:S01]  /*6100*/  MUFU.EX2 R32, R70 ;  /* 0x0000004600207308 */ /* 0x000fe20000000800 */
[----:B------:R-:W-:-:S02]  /*6110*/  FSEL R187, R187, -INF , P4 ;  /* 0xff800000bbbb7808 */ /* 0x000fc40002000000 */
[----:B------:R-:W-:Y:S02]  /*6120*/  FMNMX.FTZ R60, R87, R60, !PT ;  /* 0x0000003c573c7209 */ /* 0x000fe40007810000 */
[----:B------:R-:W-:Y:S02]  /*6130*/  FSEL R189, R189, -INF , P5 ;  /* 0xff800000bdbd7808 */ /* 0x000fe40002800000 */
[----:B------:R-:W-:Y:S01]  /*6140*/  FMNMX.FTZ R60, R187, R60, !PT ;  /* 0x0000003cbb3c7209 */ /* 0x000fe20007810000 */
[----:B------:R-:W-:Y:S01]  /*6150*/  MUFU.EX2 R153, R153 ;  /* 0x0000009900997308 */ /* 0x000fe20000000800 */
[----:B------:R-:W-:Y:S02]  /*6160*/  FSEL R38, R13, RZ, P3 ;  /* 0x000000ff0d267208 */ /* 0x000fe40001800000 */
[----:B------:R-:W-:Y:S02]  /*6170*/  FMNMX.FTZ R60, R189, R60, !PT ;  /* 0x0000003cbd3c7209 */ /* 0x000fe40007810000 */
[C---:B------:R-:W-:Y:S01]  /*6180*/  ISETP.GT.AND P3, PT, R11.reuse, R10, PT ;  /* 0x0000000a0b00720c */ /* 0x040fe20003f64270 */
[----:B------:R-:W-:-:S02]  /*6190*/  VIADD R11, R11, 0xffffffff ;  /* 0xffffffff0b0b7836 */ /* 0x000fc40000000000 */
[----:B------:R-:W1:Y:S01]  /*61a0*/  SHFL.BFLY PT, R21, R60, 0x2, 0x1f ;  /* 0x0c401f003c157f89 */ /* 0x000e6200000e0000 */
[----:B------:R-:W-:Y:S08]  /*61b0*/  MUFU.EX2 R58, R58 ;  /* 0x0000003a003a7308 */ /* 0x000ff00000000800 */
[----:B------:R-:W-:Y:S08]  /*61c0*/  MUFU.EX2 R155, R155 ;  /* 0x0000009b009b7308 */ /* 0x000ff00000000800 */
[----:B------:R-:W-:Y:S01]  /*61d0*/  MUFU.EX2 R56, R56 ;  /* 0x0000003800387308 */ /* 0x000fe20000000800 */
[----:B-1----:R-:W-:-:S07]  /*61e0*/  FMNMX.FTZ R50, R60, R21, !PT ;  /* 0x000000153c327209 */ /* 0x002fce0007810000 */
[----:B------:R-:W-:Y:S01]  /*61f0*/  MUFU.EX2 R157, R157 ;  /* 0x0000009d009d7308 */ /* 0x000fe20000000800 */
[----:B------:R-:W1:Y:S07]  /*6200*/  SHFL.BFLY PT, R21, R50, 0x1, 0x1f ;  /* 0x0c201f0032157f89 */ /* 0x000e6e00000e0000 */
[----:B------:R-:W-:Y:S08]  /*6210*/  MUFU.EX2 R52, R52 ;  /* 0x0000003400347308 */ /* 0x000ff00000000800 */
[----:B------:R-:W-:Y:S08]  /*6220*/  MUFU.EX2 R159, R159 ;  /* 0x0000009f009f7308 */ /* 0x000ff00000000800 */
[----:B------:R-:W-:Y:S01]  /*6230*/  MUFU.EX2 R48, R48 ;  /* 0x0000003000307308 */ /* 0x000fe20000000800 */
[----:B-1----:R-:W-:Y:S01]  /*6240*/  FMNMX.FTZ R21, R50, R21, !PT ;  /* 0x0000001532157209 */ /* 0x002fe20007810000 */
[----:B------:R-:W-:Y:S01]  /*6250*/  IMAD.U32 R50, RZ, RZ, UR5 ;  /* 0x00000005ff327e24 */ /* 0x000fe2000f8e00ff */
[----:B------:R-:W-:-:S02]  /*6260*/  UMOV UR5, UR4 ;  /* 0x0000000400057c82 */ /* 0x000fc40008000000 */
[C---:B------:R-:W-:Y:S01]  /*6270*/  FSETP.NEU.FTZ.AND P4, PT, R21.reuse, -INF , PT ;  /* 0xff8000001500780b */ /* 0x040fe20003f9d000 */
[----:B------:R-:W-:Y:S02]  /*6280*/  FMUL.FTZ R40, R21, R12 ;  /* 0x0000000c15287220 */ /* 0x000fe40000410000 */
[----:B------:R-:W-:Y:S01]  /*6290*/  MUFU.EX2 R46, R46 ;  /* 0x0000002e002e7308 */ /* 0x000fe20000000800 */
[----:B------:R-:W-:Y:S02]  /*62a0*/  @!P1 LEA R50, R50, UR36, 0x3 ;  /* 0x0000002432329c11 */ /* 0x000fe4000f8e18ff */
[----:B------:R-:W-:-:S05]  /*62b0*/  FSEL R40, R40, RZ, P4 ;  /* 0x000000ff28287208 */ /* 0x000fca0002000000 */
[----:B------:R-:W-:Y:S01]  /*62c0*/  MUFU.EX2 R81, R81 ;  /* 0x0000005100517308 */ /* 0x000fe20000000800 */
[-CC-:B0-----:R-:W-:Y:S01]  /*62d0*/  FFMA.FTZ R152, R39, R12.reuse, -R40.reuse ;  /* 0x0000000c27987223 */ /* 0x181fe20000010828 */
[----:B------:R-:W-:Y:S01]  /*62e0*/  FADD.FTZ R39, -R38, R9 ;  /* 0x0000000926277221 */ /* 0x000fe20000010100 */
[----:B------:R-:W-:Y:S01]  /*62f0*/  FSEL R9, R21, RZ, P4 ;  /* 0x000000ff15097208 */ /* 0x000fe20002000000 */
[-CC-:B------:R-:W-:Y:S01]  /*6300*/  FFMA.FTZ R180, R45, R12.reuse, -R40.reuse ;  /* 0x0000000c2db47223 */ /* 0x180fe20000010828 */
[-CC-:B------:R-:W-:Y:S01]  /*6310*/  FFMA.FTZ R43, R43, R12.reuse, -R40.reuse ;  /* 0x0000000c2b2b7223 */ /* 0x180fe20000010828 */
[-C--:B------:R-:W-:Y:S01]  /*6320*/  FMUL.FTZ R44, R39, R12.reuse ;  /* 0x0000000c272c7220 */ /* 0x080fe20000410000 */
[-C--:B------:R-:W-:Y:S01]  /*6330*/  FFMA.FTZ R182, R47, R12.reuse, -R40 ;  /* 0x0000000c2fb67223 */ /* 0x080fe20000010828 */
[----:B------:R-:W-:Y:S01]  /*6340*/  FADD.FTZ R9, -R9, R8 ;  /* 0x0000000809097221 */ /* 0x000fe20000010100 */
[----:B------:R-:W-:Y:S01]  /*6350*/  IMAD.U32 R39, RZ, RZ, UR4 ;  /* 0x00000004ff277e24 */ /* 0x000fe2000f8e00ff */
[----:B------:R-:W-:Y:S01]  /*6360*/  MUFU.EX2 R180, R180 ;  /* 0x000000b400b47308 */ /* 0x000fe20000000800 */
[-CC-:B------:R-:W-:Y:S01]  /*6370*/  FFMA.FTZ R45, R49, R12.reuse, -R40.reuse ;  /* 0x0000000c312d7223 */ /* 0x180fe20000010828 */
[-C--:B------:R-:W-:Y:S01]  /*6380*/  FMUL.FTZ R9, R9, R12.reuse ;  /* 0x0000000c09097220 */ /* 0x080fe20000410000 */
[-CC-:B------:R-:W-:Y:S01]  /*6390*/  FFMA.FTZ R176, R25, R12.reuse, -R40.reuse ;  /* 0x0000000c19b07223 */ /* 0x180fe20000010828 */
[----:B------:R-:W-:Y:S01]  /*63a0*/  @!P1 LEA R39, R39, UR36, 0x3 ;  /* 0x0000002427279c11 */ /* 0x000fe2000f8e18ff */
[-CC-:B------:R-:W-:Y:S01]  /*63b0*/  FFMA.FTZ R25, R51, R12.reuse, -R40.reuse ;  /* 0x0000000c33197223 */ /* 0x180fe20000010828 */
[----:B------:R-:W-:Y:S01]  /*63c0*/  IADD3 R38, -R19, 0xb, RZ ;  /* 0x0000000b13267810 */ /* 0x000fe20007ffe1ff */
[-CC-:B------:R-:W-:Y:S01]  /*63d0*/  FFMA.FTZ R49, R41, R12.reuse, -R40.reuse ;  /* 0x0000000c29317223 */ /* 0x180fe20000010828 */
[----:B------:R-:W0:Y:S01]  /*63e0*/  MUFU.EX2 R9, R9 ;  /* 0x0000000900097308 */ /* 0x000e220000000800 */
[----:B------:R-:W-:Y:S01]  /*63f0*/  @!P1 IADD3 R39, R39, 0x28840, RZ ;  /* 0x0002884027279810 */ /* 0x000fe20007ffe0ff */
[-CC-:B------:R-:W-:Y:S01]  /*6400*/  FFMA.FTZ R178, R27, R12.reuse, -R40.reuse ;  /* 0x0000000c1bb27223 */ /* 0x180fe20000010828 */
[-CC-:B------:R-:W-:Y:S01]  /*6410*/  FFMA.FTZ R27, R53, R12.reuse, -R40.reuse ;  /* 0x0000000c351b7223 */ /* 0x180fe20000010828 */
[-CC-:B------:R-:W-:Y:S01]  /*6420*/  FFMA.FTZ R172, R29, R12.reuse, -R40.reuse ;  /* 0x0000000c1dac7223 */ /* 0x180fe20000010828 */
[----:B------:R-:W-:Y:S01]  /*6430*/  @!P1 PRMT R41, RZ, 0x654, R39 ;  /* 0x00000654ff299816 */ /* 0x000fe20000000027 */
[-CC-:B------:R-:W-:Y:S01]  /*6440*/  FFMA.FTZ R29, R55, R12.reuse, -R40.reuse ;  /* 0x0000000c371d7223 */ /* 0x180fe20000010828 */
[-CC-:B------:R-:W-:Y:S01]  /*6450*/  FFMA.FTZ R174, R59, R12.reuse, -R40.reuse ;  /* 0x0000000c3bae7223 */ /* 0x180fe20000010828 */
[----:B------:R0:W1:Y:S01]  /*6460*/  MUFU.EX2 R8, R44 ;  /* 0x0000002c00087308 */ /* 0x0000620000000800 */
[-CC-:B------:R-:W-:Y:S01]  /*6470*/  FFMA.FTZ R31, R31, R12.reuse, -R40.reuse ;  /* 0x0000000c1f1f7223 */ /* 0x180fe20000010828 */
[-CC-:B------:R-:W-:Y:S01]  /*6480*/  FFMA.FTZ R168, R73, R12.reuse, -R40.reuse ;  /* 0x0000000c49a87223 */ /* 0x180fe20000010828 */
[-CC-:B------:R-:W-:Y:S01]  /*6490*/  FFMA.FTZ R47, R75, R12.reuse, -R40.reuse ;  /* 0x0000000c4b2f7223 */ /* 0x180fe20000010828 */
[-CC-:B------:R-:W-:Y:S01]  /*64a0*/  FFMA.FTZ R170, R37, R12.reuse, -R40.reuse ;  /* 0x0000000c25aa7223 */ /* 0x180fe20000010828 */
[-CC-:B------:R-:W-:Y:S01]  /*64b0*/  FFMA.FTZ R37, R77, R12.reuse, -R40.reuse ;  /* 0x0000000c4d257223 */ /* 0x180fe20000010828 */
[-CC-:B------:R-:W-:Y:S01]  /*64c0*/  FFMA.FTZ R154, R57, R12.reuse, -R40.reuse ;  /* 0x0000000c399a7223 */ /* 0x180fe20000010828 */
[-C--:B------:R-:W-:Y:S01]  /*64d0*/  FFMA.FTZ R35, R35, R12.reuse, -R40 ;  /* 0x0000000c23237223 */ /* 0x080fe20000010828 */
[----:B------:R-:W2:Y:S01]  /*64e0*/  MUFU.EX2 R43, R43 ;  /* 0x0000002b002b7308 */ /* 0x000ea20000000800 */
[----:B0-----:R-:W-:Y:S01]  /*64f0*/  FFMA.FTZ R44, R9, R5, R180 ;  /* 0x00000005092c7223 */ /* 0x001fe200000100b4 */
[-CC-:B------:R-:W-:Y:S01]  /*6500*/  FFMA.FTZ R5, R33, R12.reuse, -R40.reuse ;  /* 0x0000000c21057223 */ /* 0x180fe20000010828 */
[-CC-:B------:R-:W-:Y:S01]  /*6510*/  FFMA.FTZ R71, R71, R12.reuse, -R40.reuse ;  /* 0x0000000c47477223 */ /* 0x180fe20000010828 */
[----:B------:R-:W-:Y:S01]  /*6520*/  FFMA.FTZ R67, R67, R12, -R40 ;  /* 0x0000000c43437223 */ /* 0x000fe20000010828 */
[----:B------:R-:W-:-:S02]  /*6530*/  WARPGROUP.DEPBAR.LE gsb0, 0x0 ;  /* 0x00008000000079c5 */ /* 0x000fc40000010000 */
[----:B------:R0:W-:Y:S06]  /*6540*/  BAR.ARV R38, 0x100 ;  /* 0x000400260000751d */ /* 0x0001ec0000002000 */
[----:B------:R-:W0:Y:S01]  /*6550*/  MUFU.EX2 R182, R182 ;  /* 0x000000b600b67308 */ /* 0x000e220000000800 */
[----:B-1----:R-:W-:Y:S01]  /*6560*/  FFMA.FTZ R33, R8, R4, R181 ;  /* 0x0000000408217223 */ /* 0x002fe200000100b5 */
[----:B------:R2:W-:Y:S01]  /*6570*/  @!P1 SYNCS.ARRIVE.TRANS64.RED.A1T0 RZ, [R41+URZ], RZ ;  /* 0x000000ff29ff99a7 */ /* 0x0005e2000810043f */
[C---:B------:R-:W-:Y:S01]  /*6580*/  F2FP.F16.F32.PACK_AB R181, R14.reuse, R181 ;  /* 0x000000b50eb5723e */ /* 0x040fe200000000ff */
[-CC-:B------:R-:W-:Y:S01]  /*6590*/  FFMA.FTZ R61, R61, R12.reuse, -R40.reuse ;  /* 0x0000000c3d3d7223 */ /* 0x180fe20000010828 */
[----:B------:R-:W-:Y:S01]  /*65a0*/  FADD.FTZ R4, R14, R33 ;  /* 0x000000210e047221 */ /* 0x000fe20000010000 */
[-CC-:B------:R-:W-:Y:S01]  /*65b0*/  FFMA.FTZ R63, R63, R12.reuse, -R40.reuse ;  /* 0x0000000c3f3f7223 */ /* 0x180fe20000010828 */
[-C--:B------:R-:W-:Y:S01]  /*65c0*/  FFMA.FTZ R65, R65, R12.reuse, -R40 ;  /* 0x0000000c41417223 */ /* 0x080fe20000010828 */
[----:B------:R-:W1:Y:S01]  /*65d0*/  MUFU.EX2 R45, R45 ;  /* 0x0000002d002d7308 */ /* 0x000e620000000800 */
[----:B------:R-:W-:Y:S01]  /*65e0*/  FADD.FTZ R33, R183, R4 ;  /* 0x00000004b7217221 */ /* 0x000fe20000010000 */
[----:B--2---:R-:W-:Y:S01]  /*65f0*/  FADD.FTZ R41, R43, R44 ;  /* 0x0000002c2b297221 */ /* 0x004fe20000010000 */
[-CC-:B------:R-:W-:Y:S01]  /*6600*/  FFMA.FTZ R79, R79, R12.reuse, -R40.reuse ;  /* 0x0000000c4f4f7223 */ /* 0x180fe20000010828 */
[-CC-:B------:R-:W-:Y:S01]  /*6610*/  FFMA.FTZ R69, R69, R12.reuse, -R40.reuse ;  /* 0x0000000c45457223 */ /* 0x180fe20000010828 */
[----:B------:R-:W-:Y:S01]  /*6620*/  FADD.FTZ R4, R20, R33 ;  /* 0x0000002114047221 */ /* 0x000fe20000010000 */
[-CC-:B------:R-:W-:Y:S01]  /*6630*/  FFMA.FTZ R83, R83, R12.reuse, -R40.reuse ;  /* 0x0000000c53537223 */ /* 0x180fe20000010828 */
[-C--:B------:R-:W-:Y:S01]  /*6640*/  FFMA.FTZ R87, R87, R12.reuse, -R40 ;  /* 0x0000000c57577223 */ /* 0x080fe20000010828 */
[----:B------:R-:W2:Y:S01]  /*6650*/  MUFU.EX2 R176, R176 ;  /* 0x000000b000b07308 */ /* 0x000ea20000000800 */
[----:B0-----:R-:W-:Y:S01]  /*6660*/  FADD.FTZ R38, R182, R41 ;  /* 0x00000029b6267221 */ /* 0x001fe20000010000 */
[----:B------:R-:W-:Y:S01]  /*6670*/  FADD.FTZ R33, R177, R4 ;  /* 0x00000004b1217221 */ /* 0x000fe20000010000 */
[-CC-:B------:R-:W-:Y:S01]  /*6680*/  FFMA.FTZ R187, R187, R12.reuse, -R40.reuse ;  /* 0x0000000cbbbb7223 */ /* 0x180fe20000010828 */
[----:B------:R-:W-:Y:S01]  /*6690*/  FFMA.FTZ R40, R189, R12, -R40 ;  /* 0x0000000cbd287223 */ /* 0x000fe20000010828 */
[----:B------:R-:W-:-:S02]  /*66a0*/  @!P1 VIADD R44, R50, 0x28860 ;  /* 0x00028860322c9836 */ /* 0x000fc40000000000 */
[----:B------:R-:W-:Y:S01]  /*66b0*/  FADD.FTZ R4, R22, R33 ;  /* 0x0000002116047221 */ /* 0x000fe20000010000 */
[-C--:B------:R-:W-:Y:S01]  /*66c0*/  FMUL.FTZ R88, R88, R9.reuse ;  /* 0x0000000958587220 */ /* 0x080fe20000410000 */
[----:B------:R-:W0:Y:S01]  /*66d0*/  MUFU.EX2 R25, R25 ;  /* 0x0000001900197308 */ /* 0x000e220000000800 */
[----:B-1----:R-:W-:Y:S01]  /*66e0*/  FADD.FTZ R41, R45, R38 ;  /* 0x000000262d297221 */ /* 0x002fe20000010000 */
[----:B------:R-:W-:Y:S01]  /*66f0*/  @!P1 PRMT R44, RZ, 0x654, R44 ;  /* 0x00000654ff2c9816 */ /* 0x000fe2000000002c */
[-C--:B------:R-:W-:Y:S01]  /*6700*/  FMUL.FTZ R89, R89, R9.reuse ;  /* 0x0000000959597220 */ /* 0x080fe20000410000 */
[-C--:B------:R-:W-:Y:S01]  /*6710*/  FMUL.FTZ R92, R92, R9.reuse ;  /* 0x000000095c5c7220 */ /* 0x080fe20000410000 */
[-C--:B------:R-:W-:Y:S01]  /*6720*/  FMUL.FTZ R93, R93, R9.reuse ;  /* 0x000000095d5d7220 */ /* 0x080fe20000410000 */
[----:B------:R1:W-:Y:S01]  /*6730*/  @!P1 SYNCS.ARRIVE.TRANS64.RED.A1T0 RZ, [R44+URZ], RZ ;  /* 0x000000ff2cff99a7 */ /* 0x0003e2000810043f */
[-C--:B------:R-:W-:Y:S01]  /*6740*/  FMUL.FTZ R96, R96, R9.reuse ;  /* 0x0000000960607220 */ /* 0x080fe20000410000 */
[----:B------:R-:W3:Y:S01]  /*6750*/  MUFU.EX2 R178, R178 ;  /* 0x000000b200b27308 */ /* 0x000ee20000000800 */
        /* <DEDUP_REMOVED lines=8> */
[C---:B0-----:R-:W-:Y:S01]  /*67e0*/  FADD.FTZ R23, R25.reuse, R38 ;  /* 0x0000002619177221 */ /* 0x041fe20000010000 */
[----:B------:R-:W-:Y:S01]  /*67f0*/  F2FP.F16.F32.PACK_AB R176, R25, R176 ;  /* 0x000000b019b0723e */ /* 0x000fe200000000ff */
[-C--:B------:R-:W-:Y:S01]  /*6800*/  FMUL.FTZ R109, R109, R9.reuse ;  /* 0x000000096d6d7220 */ /* 0x080fe20000410000 */
[-C--:B------:R-:W-:Y:S01]  /*6810*/  FMUL.FTZ R112, R112, R9.reuse ;  /* 0x0000000970707220 */ /* 0x080fe20000410000 */
[-C--:B------:R-:W-:Y:S01]  /*6820*/  FMUL.FTZ R113, R113, R9.reuse ;  /* 0x0000000971717220 */ /* 0x080fe20000410000 */
[-C--:B------:R-:W-:Y:S01]  /*6830*/  FMUL.FTZ R116, R116, R9.reuse ;  /* 0x0000000974747220 */ /* 0x080fe20000410000 */
[-C--:B------:R-:W-:Y:S01]  /*6840*/  FMUL.FTZ R117, R117, R9.reuse ;  /* 0x0000000975757220 */ /* 0x080fe20000410000 */
[----:B------:R-:W0:Y:S01]  /*6850*/  MUFU.EX2 R172, R172 ;  /* 0x000000ac00ac7308 */ /* 0x000e220000000800 */
[----:B---3--:R-:W-:Y:S01]  /*6860*/  FADD.FTZ R38, R178, R23 ;  /* 0x00000017b2267221 */ /* 0x008fe20000010000 */
[----:B------:R-:W-:Y:S01]  /*6870*/  FADD.FTZ R23, R179, R4 ;  /* 0x00000004b3177221 */ /* 0x000fe20000010000 */
[-C--:B------:R-:W-:Y:S01]  /*6880*/  FMUL.FTZ R120, R120, R9.reuse ;  /* 0x0000000978787220 */ /* 0x080fe20000410000 */
[-C--:B------:R-:W-:Y:S01]  /*6890*/  FMUL.FTZ R121, R121, R9.reuse ;  /* 0x0000000979797220 */ /* 0x080fe20000410000 */
[-C--:B------:R-:W-:Y:S01]  /*68a0*/  FMUL.FTZ R124, R124, R9.reuse ;  /* 0x000000097c7c7220 */ /* 0x080fe20000410000 */
[----:B------:R-:W-:Y:S01]  /*68b0*/  FADD.FTZ R4, R24, R23 ;  /* 0x0000001718047221 */ /* 0x000fe20000010000 */
[-C--:B------:R-:W-:Y:S01]  /*68c0*/  FMUL.FTZ R125, R125, R9.reuse ;  /* 0x000000097d7d7220 */ /* 0x080fe20000410000 */
[----:B------:R-:W3:Y:S01]  /*68d0*/  MUFU.EX2 R29, R29 ;  /* 0x0000001d001d7308 */ /* 0x000ee20000000800 */
[----:B--2---:R-:W-:Y:S01]  /*68e0*/  FADD.FTZ R33, R27, R38 ;  /* 0x000000261b217221 */ /* 0x004fe20000010000 */
[----:B------:R-:W-:Y:S01]  /*68f0*/  FADD.FTZ R23, R173, R4 ;  /* 0x00000004ad177221 */ /* 0x000fe20000010000 */
[-C--:B------:R-:W-:Y:S01]  /*6900*/  FMUL.FTZ R128, R128, R9.reuse ;  /* 0x0000000980807220 */ /* 0x080fe20000410000 */
[-C--:B------:R-:W-:Y:S01]  /*6910*/  FMUL.FTZ R129, R129, R9.reuse ;  /* 0x0000000981817220 */ /* 0x080fe20000410000 */
[-C--:B------:R-:W-:Y:S01]  /*6920*/  FMUL.FTZ R132, R132, R9.reuse ;  /* 0x0000000984847220 */ /* 0x080fe20000410000 */
[----:B------:R-:W-:Y:S01]  /*6930*/  FADD.FTZ R4, R26, R23 ;  /* 0x000000171a047221 */ /* 0x000fe20000010000 */
[-C--:B------:R-:W-:Y:S01]  /*6940*/  FMUL.FTZ R133, R133, R9.reuse ;  /* 0x0000000985857220 */ /* 0x080fe20000410000 */
[----:B------:R-:W2:Y:S01]  /*6950*/  MUFU.EX2 R174, R174 ;  /* 0x000000ae00ae7308 */ /* 0x000ea20000000800 */
[----:B0-----:R-:W-:Y:S01]  /*6960*/  FADD.FTZ R38, R172, R33 ;  /* 0x00000021ac267221 */ /* 0x001fe20000010000 */
[----:B------:R-:W-:Y:S01]  /*6970*/  FADD.FTZ R23, R175, R4 ;  /* 0x00000004af177221 */ /* 0x000fe20000010000 */
[-C--:B------:R-:W-:Y:S01]  /*6980*/  FMUL.FTZ R136, R136, R9.reuse ;  /* 0x0000000988887220 */ /* 0x080fe20000410000 */
[-C--:B------:R-:W-:Y:S01]  /*6990*/  FMUL.FTZ R137, R137, R9.reuse ;  /* 0x0000000989897220 */ /* 0x080fe20000410000 */
[-C--:B------:R-:W-:Y:S01]  /*69a0*/  FMUL.FTZ R140, R140, R9.reuse ;  /* 0x000000098c8c7220 */ /* 0x080fe20000410000 */
[----:B------:R-:W-:Y:S01]  /*69b0*/  FADD.FTZ R4, R28, R23 ;  /* 0x000000171c047221 */ /* 0x000fe20000010000 */
        /* <DEDUP_REMOVED lines=8> */
[----:B------:R-:W-:Y:S01]  /*6a40*/  FMUL.FTZ R149, R149, R9 ;  /* 0x0000000995957220 */ /* 0x000fe20000410000 */
        /* <DEDUP_REMOVED lines=46> */
[-C--:B------:R-:W-:Y:S01]  /*6d30*/  FMUL.FTZ R135, R135, R8.reuse ;  /* 0x0000000887877220 */ /* 0x080fe20000410000 */
        /* <DEDUP_REMOVED lines=11> */
[----:B------:R-:W-:Y:S01]  /*6df0*/  FMUL.FTZ R151, R151, R8 ;  /* 0x0000000897977220 */ /* 0x000fe20000410000 */
[----:B------:R-:W-:Y:S01]  /*6e00*/  F2FP.F16.F32.PACK_AB R183, R20, R183 ;  /* 0x000000b714b7723e */ /* 0x000fe200000000ff */
[----:B------:R-:W-:Y:S01]  /*6e10*/  IMAD.MOV.U32 R9, RZ, RZ, R13 ;  /* 0x000000ffff097224 */ /* 0x000fe200078e000d */
[----:B------:R-:W-:-:S02]  /*6e20*/  F2FP.F16.F32.PACK_AB R177, R22, R177 ;  /* 0x000000b116b1723e */ /* 0x000fc400000000ff */
[----:B------:R-:W-:Y:S01]  /*6e30*/  F2FP.F16.F32.PACK_AB R180, R43, R180 ;  /* 0x000000b42bb4723e */ /* 0x000fe200000000ff */
[----:B------:R-:W0:Y:S01]  /*6e40*/  MUFU.EX2 R35, R35 ;  /* 0x0000002300237308 */ /* 0x000e220000000800 */
[----:B---3--:R-:W-:Y:S01]  /*6e50*/  FADD.FTZ R14, R154, R25 ;  /* 0x000000199a0e7221 */ /* 0x008fe20000010000 */
[----:B------:R-:W-:Y:S02]  /*6e60*/  F2FP.F16.F32.PACK_AB R182, R45, R182 ;  /* 0x000000b62db6723e */ /* 0x000fe400000000ff */
[----:B------:R-:W-:Y:S02]  /*6e70*/  F2FP.F16.F32.PACK_AB R178, R27, R178 ;  /* 0x000000b21bb2723e */ /* 0x000fe400000000ff */
[----:B------:R-:W-:Y:S02]  /*6e80*/  F2FP.F16.F32.PACK_AB R179, R24, R179 ;  /* 0x000000b318b3723e */ /* 0x000fe400000000ff */
[----:B------:R-:W3:Y:S01]  /*6e90*/  MUFU.EX2 R71, R71 ;  /* 0x0000004700477308 */ /* 0x000ee20000000800 */
[C---:B--2---:R-:W-:Y:S01]  /*6ea0*/  FADD.FTZ R14, R5.reuse, R14 ;  /* 0x0000000e050e7221 */ /* 0x044fe20000010000 */
[----:B------:R-:W-:Y:S01]  /*6eb0*/  F2FP.F16.F32.PACK_AB R154, R5, R154 ;  /* 0x0000009a059a723e */ /* 0x000fe200000000ff */
[----:B------:R-:W-:Y:S01]  /*6ec0*/  FADD.FTZ R5, R81, R4 ;  /* 0x0000000451057221 */ /* 0x000fe20000010000 */
[----:B------:R-:W-:-:S02]  /*6ed0*/  F2FP.F16.F32.PACK_AB R172, R29, R172 ;  /* 0x000000ac1dac723e */ /* 0x000fc400000000ff */
[----:B------:R-:W-:Y:S02]  /*6ee0*/  F2FP.F16.F32.PACK_AB R173, R26, R173 ;  /* 0x000000ad1aad723e */ /* 0x000fe400000000ff */
[----:B------:R-:W2:Y:S01]  /*6ef0*/  MUFU.EX2 R67, R67 ;  /* 0x0000004300437308 */ /* 0x000ea20000000800 */
[----:B0-----:R-:W-:Y:S01]  /*6f00*/  FADD.FTZ R14, R35, R14 ;  /* 0x0000000e230e7221 */ /* 0x001fe20000010000 */
[----:B------:R-:W-:Y:S02]  /*6f10*/  F2FP.F16.F32.PACK_AB R174, R31, R174 ;  /* 0x000000ae1fae723e */ /* 0x000fe400000000ff */
[----:B------:R-:W-:Y:S02]  /*6f20*/  F2FP.F16.F32.PACK_AB R175, R28, R175 ;  /* 0x000000af1caf723e */ /* 0x000fe400000000ff */
[----:B------:R-:W-:Y:S02]  /*6f30*/  F2FP.F16.F32.PACK_AB R168, R47, R168 ;  /* 0x000000a82fa8723e */ /* 0x000fe400000000ff */
[----:B------:R-:W0:Y:S01]  /*6f40*/  MUFU.EX2 R61, R61 ;  /* 0x0000003d003d7308 */ /* 0x000e220000000800 */
[----:B---3--:R-:W-:Y:S01]  /*6f50*/  FADD.FTZ R14, R71, R14 ;  /* 0x0000000e470e7221 */ /* 0x008fe20000010000 */
[----:B------:R-:W-:-:S02]  /*6f60*/  F2FP.F16.F32.PACK_AB R169, R30, R169 ;  /* 0x000000a91ea9723e */ /* 0x000fc400000000ff */
[----:B------:R-:W-:Y:S02]  /*6f70*/  F2FP.F16.F32.PACK_AB R170, R37, R170 ;  /* 0x000000aa25aa723e */ /* 0x000fe400000000ff */
[----:B------:R-:W-:Y:S02]  /*6f80*/  F2FP.F16.F32.PACK_AB R171, R32, R171 ;  /* 0x000000ab20ab723e */ /* 0x000fe400000000ff */
[----:B------:R-:W3:Y:S01]  /*6f90*/  MUFU.EX2 R63, R63 ;  /* 0x0000003f003f7308 */ /* 0x000ee20000000800 */
[----:B--2---:R-:W-:Y:S01]  /*6fa0*/  FADD.FTZ R14, R67, R14 ;  /* 0x0000000e430e7221 */ /* 0x004fe20000010000 */
[----:B------:R-:W-:Y:S02]  /*6fb0*/  F2FP.F16.F32.PACK_AB R152, R39, R152 ;  /* 0x000000982798723e */ /* 0x000fe400000000ff */
[----:B------:R-:W-:Y:S02]  /*6fc0*/  F2FP.F16.F32.PACK_AB R153, R58, R153 ;  /* 0x000000993a99723e */ /* 0x000fe400000000ff */
[----:B------:R-:W-:-:S02]  /*6fd0*/  F2FP.F16.F32.PACK_AB R155, R56, R155 ;  /* 0x0000009b389b723e */ /* 0x000fc400000000ff */
        /* <DEDUP_REMOVED lines=9> */
[----:B------:R-:W-:Y:S02]  /*7070*/  MOV R8, R21 ;  /* 0x0000001500087202 */ /* 0x000fe40000000f00 */
[----:B------:R-:W3:Y:S01]  /*7080*/  MUFU.EX2 R42, R42 ;  /* 0x0000002a002a7308 */ /* 0x000ee20000000800 */
[C---:B--2---:R-:W-:Y:S01]  /*7090*/  FADD.FTZ R14, R65.reuse, R14 ;  /* 0x0000000e410e7221 */ /* 0x044fe20000010000 */
[----:B------:R-:W-:-:S06]  /*70a0*/  F2FP.F16.F32.PACK_AB R160, R65, R63 ;  /* 0x0000003f41a0723e */ /* 0x000fcc00000000ff */
[----:B------:R-:W2:Y:S01]  /*70b0*/  MUFU.EX2 R69, R69 ;  /* 0x0000004500457308 */ /* 0x000ea20000000800 */
[----:B0-----:R-:W-:-:S07]  /*70c0*/  FADD.FTZ R14, R79, R14 ;  /* 0x0000000e4f0e7221 */ /* 0x001fce0000010000 */
[----:B------:R-:W0:Y:S01]  /*70d0*/  MUFU.EX2 R85, R85 ;  /* 0x0000005500557308 */ /* 0x000e220000000800 */
[----:B---3--:R-:W-:-:S07]  /*70e0*/  FADD.FTZ R4, R42, R5 ;  /* 0x000000052a047221 */ /* 0x008fce0000010000 */
[----:B------:R-:W3:Y:S01]  /*70f0*/  MUFU.EX2 R83, R83 ;  /* 0x0000005300537308 */ /* 0x000ee20000000800 */
[C---:B--2---:R-:W-:Y:S01]  /*7100*/  FADD.FTZ R14, R69.reuse, R14 ;  /* 0x0000000e450e7221 */ /* 0x044fe20000010000 */
[----:B------:R-:W-:-:S06]  /*7110*/  F2FP.F16.F32.PACK_AB R162, R69, R79 ;  /* 0x0000004f45a2723e */ /* 0x000fcc00000000ff */
[----:B------:R-:W2:Y:S01]  /*7120*/  MUFU.EX2 R34, R34 ;  /* 0x0000002200227308 */ /* 0x000ea20000000800 */
[C---:B0-----:R-:W-:Y:S01]  /*7130*/  FADD.FTZ R5, R85.reuse, R4 ;  /* 0x0000000455057221 */ /* 0x041fe20000010000 */
[----:B------:R-:W-:-:S06]  /*7140*/  F2FP.F16.F32.PACK_AB R163, R85, R42 ;  /* 0x0000002a55a3723e */ /* 0x000fcc00000000ff */
[----:B------:R-:W0:Y:S01]  /*7150*/  MUFU.EX2 R87, R87 ;  /* 0x0000005700577308 */ /* 0x000e220000000800 */
[----:B---3--:R-:W-:-:S07]  /*7160*/  FADD.FTZ R14, R83, R14 ;  /* 0x0000000e530e7221 */ /* 0x008fce0000010000 */
[----:B------:R-:W3:Y:S01]  /*7170*/  MUFU.EX2 R185, R185 ;  /* 0x000000b900b97308 */ /* 0x000ee20000000800 */
[----:B--2---:R-:W-:-:S07]  /*7180*/  FADD.FTZ R4, R34, R5 ;  /* 0x0000000522047221 */ /* 0x004fce0000010000 */
[----:B------:R-:W2:Y:S01]  /*7190*/  MUFU.EX2 R187, R187 ;  /* 0x000000bb00bb7308 */ /* 0x000ea20000000800 */
[C---:B0-----:R-:W-:Y:S01]  /*71a0*/  FADD.FTZ R14, R87.reuse, R14 ;  /* 0x0000000e570e7221 */ /* 0x041fe20000010000 */
[----:B------:R-:W-:-:S06]  /*71b0*/  F2FP.F16.F32.PACK_AB R164, R87, R83 ;  /* 0x0000005357a4723e */ /* 0x000fcc00000000ff */
[----:B------:R-:W0:Y:S01]  /*71c0*/  MUFU.EX2 R36, R36 ;  /* 0x0000002400247308 */ /* 0x000e220000000800 */
[C---:B---3--:R-:W-:Y:S01]  /*71d0*/  FADD.FTZ R5, R185.reuse, R4 ;  /* 0x00000004b9057221 */ /* 0x048fe20000010000 */
[----:B------:R-:W-:-:S06]  /*71e0*/  F2FP.F16.F32.PACK_AB R165, R185, R34 ;  /* 0x00000022b9a5723e */ /* 0x000fcc00000000ff */
[----:B------:R-:W3:Y:S01]  /*71f0*/  MUFU.EX2 R40, R40 ;  /* 0x0000002800287308 */ /* 0x000ee20000000800 */
[----:B--2---:R-:W-:-:S07]  /*7200*/  FADD.FTZ R14, R187, R14 ;  /* 0x0000000ebb0e7221 */ /* 0x004fce0000010000 */
[----:B------:R-:W2:Y:S01]  /*7210*/  MUFU.EX2 R15, R15 ;  /* 0x0000000f000f7308 */ /* 0x000ea20000000800 */
[----:B0-----:R-:W-:Y:S01]  /*7220*/  FADD.FTZ R4, R36, R5 ;  /* 0x0000000524047221 */ /* 0x001fe20000010000 */
[C---:B---3--:R-:W-:Y:S01]  /*7230*/  FADD.FTZ R5, R40.reuse, R14 ;  /* 0x0000000e28057221 */ /* 0x048fe20000010000 */
[----:B------:R-:W-:Y:S01]  /*7240*/  F2FP.F16.F32.PACK_AB R166, R40, R187 ;  /* 0x000000bb28a6723e */ /* 0x000fe200000000ff */
[----:B------:R-:W-:Y:S02]  /*7250*/  IMAD.MOV.U32 R14, RZ, RZ, R0 ;  /* 0x000000ffff0e7224 */ /* 0x000fe400078e0000 */
[C---:B--2---:R-:W-:Y:S01]  /*7260*/  FADD.FTZ R4, R15.reuse, R4 ;  /* 0x000000040f047221 */ /* 0x044fe20000010000 */
[----:B------:R-:W-:Y:S01]  /*7270*/  F2FP.F16.F32.PACK_AB R167, R15, R36 ;  /* 0x000000240fa7723e */ /* 0x000fe200000000ff */
[----:B-1----:R-:W-:Y:S06]  /*7280*/  @P3 BRA `(.L_x_2134) ;  /* 0xffffffcc00d43947 */ /* 0x002fec000383ffff */
.L_x_2125:
        /* <DEDUP_REMOVED lines=8> */
[----:B------:R-:W-:-:S07]  /*7310*/  IMAD.MOV.U32 R9, RZ, RZ, R0 ;  /* 0x000000ffff097224 */ /* 0x000fce00078e0000 */
.L_x_2144:
        /* <DEDUP_REMOVED lines=9> */
.L_x_2137:
[----:B------:R-:W-:Y:S01]  /*73b0*/  ULEA UR10, UR4, UR36, 0x3 ;  /* 0x00000024040a7291 */ /* 0x000fe2000f8e183f */
[----:B------:R-:W-:-:S08]  /*73c0*/  SHF.L.U32 R10, R0, 0x1f, RZ ;  /* 0x0000001f000a7819 */ /* 0x000fd000000006ff */
[----:B------:R0:W1:Y:S01]  /*73d0*/  SYNCS.PHASECHK.TRANS64.TRYWAIT P2, [UR10+0x28830], R10 ;  /* 0x0288300aff0075a7 */ /* 0x000062000804014a */
[----:B------:R-:W-:Y:S05]  /*73e0*/  @!P0 BRA `(.L_x_2138) ;  /* 0x0000000000048947 */ /* 0x000fea0003800000 */
[----:B------:R-:W-:Y:S01]  /*73f0*/  BPT.TRAP 0x1 ;  /* 0x000000040000795c */ /* 0x000fe20000300000 */
.L_x_2138:
[----:B-1----:R-:W-:Y:S05]  /*7400*/  @P2 BRA `(.L_x_2136) ;  /* 0x0000000000082947 */ /* 0x002fea0003800000 */
[----:B------:R-:W1:Y:S02]  /*7410*/  SYNCS.PHASECHK.TRANS64.TRYWAIT P2, [UR10+0x28830], R10 ;  /* 0x0288300aff0075a7 */ /* 0x000e64000804014a */
[----:B-1----:R-:W-:Y:S05]  /*7420*/  @!P2 BRA `(.L_x_2139) ;  /* 0x000000840038a947 */ /* 0x002fea0003800000 */
.L_x_2136:
        /* <DEDUP_REMOVED lines=46> */
.L_x_2141:
[----:B------:R-:W-:Y:S01]  /*7710*/  ULEA UR10, UR5, UR36, 0x3 ;  /* 0x00000024050a7291 */ /* 0x000fe2000f8e183f */
[----:B------:R-:W-:-:S08]  /*7720*/  SHF.L.U32 R9, R9, 0x1f, RZ ;  /* 0x0000001f09097819 */ /* 0x000fd000000006ff */
[----:B------:R2:W3:Y:S01]  /*7730*/  SYNCS.PHASECHK.TRANS64.TRYWAIT P2, [UR10+0x28850], R9 ;  /* 0x02885009ff0075a7 */ /* 0x0004e2000804014a */
[----:B------:R-:W-:Y:S05]  /*7740*/  @!P0 BRA `(.L_x_2142) ;  /* 0x0000000000048947 */ /* 0x000fea0003800000 */
[----:B------:R-:W-:Y:S01]  /*7750*/  BPT.TRAP 0x1 ;  /* 0x000000040000795c */ /* 0x000fe20000300000 */
.L_x_2142:
[----:B---3--:R-:W-:Y:S05]  /*7760*/  @P2 BRA `(.L_x_2140) ;  /* 0x0000000000082947 */ /* 0x008fea0003800000 */
[----:B------:R-:W3:Y:S02]  /*7770*/  SYNCS.PHASECHK.TRANS64.TRYWAIT P2, [UR10+0x28850], R9 ;  /* 0x02885009ff0075a7 */ /* 0x000ee4000804014a */
[----:B---3--:R-:W-:Y:S05]  /*7780*/  @!P2 BRA `(.L_x_2143) ;  /* 0x000000800078a947 */ /* 0x008fea0003800000 */
.L_x_2140:
[----:B------:R-:W-:Y:S01]  /*7790*/  UIADD3 UR10, UR36, 0x400, URZ ;  /* 0x00000400240a7890 */ /* 0x000fe2000fffe03f */
[----:B------:R-:W-:Y:S01]  /*77a0*/  WARPGROUP.ARRIVE ;  /* 0x00000000000079c5 */ /* 0x000fe20000000000 */
[----:B------:R-:W-:Y:S01]  /*77b0*/  UMOV UR11, 0x40000040 ;  /* 0x40000040000b7882 */ /* 0x000fe20000000000 */
[----:B------:R-:W-:Y:S01]  /*77c0*/  UMOV UR15, 0x40000040 ;  /* 0x40000040000f7882 */ /* 0x000fe20000000000 */
[----:B------:R-:W-:Y:S01]  /*77d0*/  USHF.R.U32.HI UR10, URZ, 0x4, UR10 ;  /* 0x000000043f0a7899 */ /* 0x000fe2000801160a */
[----:B0-2---:R-:W-:Y:S01]  /*77e0*/  FMUL.FTZ R9, R24, UR7 ;  /* 0x0000000718097c20 */ /* 0x005fe20008410000 */
[----:B-1----:R-:W-:Y:S01]  /*77f0*/  FMUL.FTZ R13, R25, UR7 ;  /* 0x00000007190d7c20 */ /* 0x002fe20008410000 */
[----:B------:R-:W-:Y:S01]  /*7800*/  FMUL.FTZ R185, R32, UR7 ;  /* 0x0000000720b97c20 */ /* 0x000fe20008410000 */
[----:B------:R-:W-:Y:S01]  /*7810*/  ULOP3.LUT UR10, UR10, 0x3fff, URZ, 0xc0, !UPT ;  /* 0x00003fff0a0a7892 */ /* 0x000fe2000f8ec03f */
[----:B------:R-:W-:Y:S01]  /*7820*/  FMUL.FTZ R187, R33, UR7 ;  /* 0x0000000721bb7c20 */ /* 0x000fe20008410000 */
[----:B------:R-:W-:Y:S01]  /*7830*/  FMUL.FTZ R189, R36, UR7 ;  /* 0x0000000724bd7c20 */ /* 0x000fe20008410000 */
[----:B------:R-:W0:Y:S01]  /*7840*/  MUFU.TANH R9, R9 ;  /* 0x0000000900097308 */ /* 0x000e220000002400 */
[----:B------:R-:W-:Y:S01]  /*7850*/  ULOP3.LUT UR10, UR10, 0x4000000, URZ, 0xfc, !UPT ;  /* 0x040000000a0a7892 */ /* 0x000fe2000f8efc3f */
[----:B------:R-:W-:Y:S01]  /*7860*/  FMUL.FTZ R191, R37, UR7 ;  /* 0x0000000725bf7c20 */ /* 0x000fe20008410000 */
[----:B------:R-:W-:Y:S01]  /*7870*/  FMUL.FTZ R193, R40, UR7 ;  /* 0x0000000728c17c20 */ /* 0x000fe20008410000 */
[----:B------:R-:W-:Y:S01]  /*7880*/  FMUL.FTZ R195, R41, UR7 ;  /* 0x0000000729c37c20 */ /* 0x000fe20008410000 */
[----:B------:R-:W-:Y:S01]  /*7890*/  ULEA UR10, UR5, UR10, 0xb ;  /* 0x0000000a050a7291 */ /* 0x000fe2000f8e583f */
[----:B------:R-:W-:Y:S01]  /*78a0*/  FMUL.FTZ R197, R48, UR7 ;  /* 0x0000000730c57c20 */ /* 0x000fe20008410000 */
[----:B------:R-:W-:Y:S01]  /*78b0*/  FMUL.FTZ R199, R49, UR7 ;  /* 0x0000000731c77c20 */ /* 0x000fe20008410000 */
[----:B------:R-:W1:Y:S01]  /*78c0*/  MUFU.TANH R13, R13 ;  /* 0x0000000d000d7308 */ /* 0x000e620000002400 */
        /* <DEDUP_REMOVED lines=51> */
[----:B------:R-:W0:Y:S01]  /*7c00*/  LDC R12, c[0x0][0x988] ;  /* 0x00026200ff0c7b82 */ /* 0x000e220000000800 */
[----:B------:R-:W-:Y:S01]  /*7c10*/  FMUL.FTZ R223, R86, UR7 ;  /* 0x0000000756df7c20 */ /* 0x000fe20008410000 */
[----:B------:R-:W-:Y:S01]  /*7c20*/  FMUL.FTZ R87, R87, UR7 ;  /* 0x0000000757577c20 */ /* 0x000fe20008410000 */
[----:B------:R-:W-:Y:S01]  /*7c30*/  UMOV UR11, 0x40000040 ;  /* 0x40000040000b7882 */ /* 0x000fe20000000000 */
[----:B------:R-:W-:Y:S01]  /*7c40*/  MUFU.TANH R197, R197 ;  /* 0x000000c500c57308 */ /* 0x000fe20000002400 */
[C---:B------:R-:W-:Y:S01]  /*7c50*/  ISETP.GT.AND P2, PT, R11.reuse, R17, PT ;  /* 0x000000110b00720c */ /* 0x040fe20003f44270 */
[----:B------:R-:W-:-:S06]  /*7c60*/  VIADD R11, R11, 0xffffffff ;  /* 0xffffffff0b0b7836 */ /* 0x000fcc0000000000 */
[----:B------:R-:W-:Y:S08]  /*7c70*/  MUFU.TANH R199, R199 ;  /* 0x000000c700c77308 */ /* 0x000ff00000002400 */
[----:B------:R-:W-:Y:S08]  /*7c80*/  MUFU.TANH R201, R201 ;  /* 0x000000c900c97308 */ /* 0x000ff00000002400 */
[----:B------:R-:W-:Y:S08]  /*7c90*/  MUFU.TANH R203, R203 ;  /* 0x000000cb00cb7308 */ /* 0x000ff00000002400 */
[----:B------:R-:W-:Y:S08]  /*7ca0*/  MUFU.TANH R205, R205 ;  /* 0x000000cd00cd7308 */ /* 0x000ff00000002400 */
[----:B------:R-:W1:Y:S08]  /*7cb0*/  MUFU.TANH R15, R15 ;  /* 0x0000000f000f7308 */ /* 0x000e700000002400 */
[----:B------:R-:W-:Y:S08]  /*7cc0*/  MUFU.TANH R207, R207 ;  /* 0x000000cf00cf7308 */ /* 0x000ff00000002400 */
[----:B------:R-:W2:Y:S01]  /*7cd0*/  MUFU.TANH R23, R23 ;  /* 0x0000001700177308 */ /* 0x000ea20000002400 */
[----:B-1----:R-:W-:-:S07]  /*7ce0*/  FMNMX.FTZ R14, R15, R6, !PT ;  /* 0x000000060f0e7209 */ /* 0x002fce0007810000 */
[----:B------:R-:W-:Y:S08]  /*7cf0*/  MUFU.TANH R59, R59 ;  /* 0x0000003b003b7308 */ /* 0x000ff00000002400 */
[----:B------:R-:W1:Y:S01]  /*7d00*/  MUFU.TANH R25, R25 ;  /* 0x0000001900197308 */ /* 0x000e620000002400 */
[----:B--2---:R-:W-:-:S07]  /*7d10*/  FMNMX.FTZ R14, R23, R14, !PT ;  /* 0x0000000e170e7209 */ /* 0x004fce0007810000 */
[----:B------:R-:W-:Y:S08]  /*7d20*/  MUFU.TANH R61, R61 ;  /* 0x0000003d003d7308 */ /* 0x000ff00000002400 */
[----:B------:R-:W2:Y:S01]  /*7d30*/  MUFU.TANH R27, R27 ;  /* 0x0000001b001b7308 */ /* 0x000ea20000002400 */
[----:B-1----:R-:W-:Y:S01]  /*7d40*/  FMNMX.FTZ R14, R25, R14, !PT ;  /* 0x0000000e190e7209 */ /* 0x002fe20007810000 */
[----:B------:R-:W-:-:S02]  /*7d50*/  WARPGROUP.DEPBAR.LE gsb0, 0x0 ;  /* 0x00008000000079c5 */ /* 0x000fc40000010000 */
[----:B------:R-:W-:Y:S01]  /*7d60*/  WARPGROUP.ARRIVE ;  /* 0x00000000000079c5 */ /* 0x000fe20000000000 */
[----:B------:R-:W-:Y:S01]  /*7d70*/  FMUL.FTZ R181, R28, UR7 ;  /* 0x000000071cb57c20 */ /* 0x000fe20008410000 */
[----:B------:R-:W-:Y:S01]  /*7d80*/  FMUL.FTZ R183, R29, UR7 ;  /* 0x000000071db77c20 */ /* 0x000fe20008410000 */
[----:B------:R-:W-:Y:S01]  /*7d90*/  FMUL.FTZ R29, R34, UR7 ;  /* 0x00000007221d7c20 */ /* 0x000fe20008410000 */
[----:B------:R-:W-:Y:S02]  /*7da0*/  MUFU.TANH R31, R31 ;  /* 0x0000001f001f7308 */ /* 0x000fe40000002400 */
[----:B------:R-:W-:Y:S01]  /*7db0*/  HGMMA.64x128x16.F32 R88, R176, gdesc[UR12].tnspB, R88, gsb0 ;  /* 0x41e0000cb0587df0 */ /* 0x000fe20008000858 */
[----:B------:R-:W-:Y:S01]  /*7dc0*/  UIADD3 UR14, UR10, 0x100, URZ ;  /* 0x000001000a0e7890 */ /* 0x000fe2000fffe03f */
[----:B------:R-:W-:Y:S01]  /*7dd0*/  UMOV UR15, 0x40000040 ;  /* 0x40000040000f7882 */ /* 0x000fe20000000000 */
[----:B--2---:R-:W-:-:S03]  /*7de0*/  FMNMX.FTZ R14, R27, R14, !PT ;  /* 0x0000000e1b0e7209 */ /* 0x004fc60007810000 */
[----:B------:R-:W1:Y:S08]  /*7df0*/  MUFU.TANH R181, R181 ;  /* 0x000000b500b57308 */ /* 0x000e700000002400 */
[----:B------:R-:W2:Y:S08]  /*7e00*/  MUFU.TANH R183, R183 ;  /* 0x000000b700b77308 */ /* 0x000eb00000002400 */
[----:B------:R-:W3:Y:S01]  /*7e10*/  MUFU.TANH R29, R29 ;  /* 0x0000001d001d7308 */ /* 0x000ee20000002400 */
[----:B-1----:R-:W-:-:S07]  /*7e20*/  FMNMX.FTZ R10, R181, R10, !PT ;  /* 0x0000000ab50a7209 */ /* 0x002fce0007810000 */
[----:B------:R-:W-:Y:S01]  /*7e30*/  MUFU.TANH R209, R209 ;  /* 0x000000d100d17308 */ /* 0x000fe20000002400 */
[----:B--2---:R-:W-:-:S04]  /*7e40*/  FMNMX.FTZ R10, R183, R10, !PT ;  /* 0x0000000ab70a7209 */ /* 0x004fc80007810000 */
[----:B------:R-:W-:-:S03]  /*7e50*/  FMNMX.FTZ R10, R185, R10, !PT ;  /* 0x0000000ab90a7209 */ /* 0x000fc60007810000 */
[----:B------:R-:W1:Y:S01]  /*7e60*/  MUFU.TANH R33, R33 ;  /* 0x0000002100217308 */ /* 0x000e620000002400 */
[----:B------:R-:W-:Y:S02]  /*7e70*/  FMNMX.FTZ R10, R187, R10, !PT ;  /* 0x0000000abb0a7209 */ /* 0x000fe40007810000 */
[----:B---3--:R-:W-:Y:S02]  /*7e80*/  FMNMX.FTZ R14, R29, R14, !PT ;  /* 0x0000000e1d0e7209 */ /* 0x008fe40007810000 */
[----:B------:R-:W-:Y:S02]  /*7e90*/  FMNMX.FTZ R10, R189, R10, !PT ;  /* 0x0000000abd0a7209 */ /* 0x000fe40007810000 */
[----:B------:R-:W-:Y:S01]  /*7ea0*/  FMNMX.FTZ R14, R31, R14, !PT ;  /* 0x0000000e1f0e7209 */ /* 0x000fe20007810000 */
[----:B------:R-:W-:Y:S01]  /*7eb0*/  MUFU.TANH R211, R211 ;  /* 0x000000d300d37308 */ /* 0x000fe20000002400 */
[----:B------:R-:W-:-:S04]  /*7ec0*/  FMNMX.FTZ R10, R191, R10, !PT ;  /* 0x0000000abf0a7209 */ /* 0x000fc80007810000 */
[----:B------:R-:W-:-:S03]  /*7ed0*/  FMNMX.FTZ R10, R193, R10, !PT ;  /* 0x0000000ac10a7209 */ /* 0x000fc60007810000 */
[----:B------:R-:W2:Y:S01]  /*7ee0*/  MUFU.TANH R35, R35 ;  /* 0x0000002300237308 */ /* 0x000ea20000002400 */
[----:B------:R-:W-:Y:S02]  /*7ef0*/  FMNMX.FTZ R10, R195, R10, !PT ;  /* 0x0000000ac30a7209 */ /* 0x000fe40007810000 */
[----:B-1----:R-:W-:-:S05]  /*7f00*/  FMNMX.FTZ R14, R33, R14, !PT ;  /* 0x0000000e210e7209 */ /* 0x002fca0007810000 */
[----:B------:R-:W-:Y:S08]  /*7f10*/  MUFU.TANH R213, R213 ;  /* 0x000000d500d57308 */ /* 0x000ff00000002400 */
[----:B------:R-:W1:Y:S01]  /*7f20*/  MUFU.TANH R37, R37 ;  /* 0x0000002500257308 */ /* 0x000e620000002400 */
[----:B--2---:R-:W-:-:S07]  /*7f30*/  FMNMX.FTZ R14, R35, R14, !PT ;  /* 0x0000000e230e7209 */ /* 0x004fce0007810000 */
        /* <DEDUP_REMOVED lines=8> */
[----:B-1----:R-:W-:-:S07]  /*7fc0*/  FMNMX.FTZ R14, R41, R14, !PT ;  /* 0x0000000e290e7209 */ /* 0x002fce0007810000 */
[----:B------:R-:W-:Y:S08]  /*7fd0*/  MUFU.TANH R219, R219 ;  /* 0x000000db00db7308 */ /* 0x000ff00000002400 */
[----:B------:R-:W-:Y:S01]  /*7fe0*/  MUFU.TANH R81, R81 ;  /* 0x0000005100517308 */ /* 0x000fe20000002400 */
[----:B--2---:R-:W-:Y:S01]  /*7ff0*/  FMNMX.FTZ R14, R43, R14, !PT ;  /* 0x0000000e2b0e7209 */ /* 0x004fe20007810000 */
        /* <DEDUP_REMOVED lines=8> */
[----:B------:R-:W-:-:S04]  /*8080*/  UMOV UR15, 0x40000040 ;  /* 0x40000040000f7882 */ /* 0x000fc80000000000 */
        /* <DEDUP_REMOVED lines=17> */
[----:B-1----:R-:W-:Y:S02]  /*81a0*/  FMNMX.FTZ R14, R51, R14, !PT ;  /* 0x0000000e330e7209 */ /* 0x002fe40007810000 */
[----:B------:R-:W-:-:S03]  /*81b0*/  FMNMX.FTZ R10, R59, R10, !PT ;  /* 0x0000000a3b0a7209 */ /* 0x000fc60007810000 */
[----:B------:R-:W1:Y:S01]  /*81c0*/  MUFU.TANH R53, R53 ;  /* 0x0000003500357308 */ /* 0x000e620000002400 */
[----:B------:R-:W-:-:S07]  /*81d0*/  FMNMX.FTZ R10, R61, R10, !PT ;  /* 0x0000000a3d0a7209 */ /* 0x000fce0007810000 */
[----:B------:R-:W3:Y:S01]  /*81e0*/  MUFU.TANH R55, R55 ;  /* 0x0000003700377308 */ /* 0x000ee20000002400 */
[----:B--2---:R-:W-:-:S07]  /*81f0*/  FMNMX.FTZ R14, R49, R14, !PT ;  /* 0x0000000e310e7209 */ /* 0x004fce0007810000 */
[----:B------:R-:W2:Y:S01]  /*8200*/  MUFU.TANH R57, R57 ;  /* 0x0000003900397308 */ /* 0x000ea20000002400 */
[----:B-1----:R-:W-:-:S07]  /*8210*/  FMNMX.FTZ R14, R53, R14, !PT ;  /* 0x0000000e350e7209 */ /* 0x002fce0007810000 */
[----:B------:R-:W1:Y:S01]  /*8220*/  MUFU.TANH R63, R63 ;  /* 0x0000003f003f7308 */ /* 0x000e620000002400 */
[----:B---3--:R-:W-:-:S07]  /*8230*/  FMNMX.FTZ R14, R55, R14, !PT ;  /* 0x0000000e370e7209 */ /* 0x008fce0007810000 */
[----:B------:R-:W-:Y:S01]  /*8240*/  MUFU.TANH R67, R67 ;  /* 0x0000004300437308 */ /* 0x000fe20000002400 */
[----:B--2---:R-:W-:-:S07]  /*8250*/  FMNMX.FTZ R14, R57, R14, !PT ;  /* 0x0000000e390e7209 */ /* 0x004fce0007810000 */
[----:B------:R-:W-:Y:S01]  /*8260*/  MUFU.TANH R69, R69 ;  /* 0x0000004500457308 */ /* 0x000fe20000002400 */
[----:B-1----:R-:W-:-:S07]  /*8270*/  FMNMX.FTZ R14, R63, R14, !PT ;  /* 0x0000000e3f0e7209 */ /* 0x002fce0007810000 */
        /* <DEDUP_REMOVED lines=13> */
[----:B------:R-:W1:Y:S08]  /*8350*/  MUFU.TANH R173, R173 ;  /* 0x000000ad00ad7308 */ /* 0x000e700000002400 */
[----:B------:R-:W2:Y:S08]  /*8360*/  MUFU.TANH R175, R175 ;  /* 0x000000af00af7308 */ /* 0x000eb00000002400 */
[----:B------:R-:W3:Y:S01]  /*8370*/  MUFU.TANH R65, R65 ;  /* 0x0000004100417308 */ /* 0x000ee20000002400 */
[----:B-1----:R-:W-:-:S07]  /*8380*/  FMNMX.FTZ R10, R173, R10, !PT ;  /* 0x0000000aad0a7209 */ /* 0x002fce0007810000 */
[----:B------:R-:W-:Y:S01]  /*8390*/  MUFU.TANH R223, R223 ;  /* 0x000000df00df7308 */ /* 0x000fe20000002400 */
[----:B--2---:R-:W-:-:S04]  /*83a0*/  FMNMX.FTZ R10, R175, R10, !PT ;  /* 0x0000000aaf0a7209 */ /* 0x004fc80007810000 */
[----:B------:R-:W-:-:S03]  /*83b0*/  FMNMX.FTZ R10, R209, R10, !PT ;  /* 0x0000000ad10a7209 */ /* 0x000fc60007810000 */
[----:B------:R-:W-:Y:S01]  /*83c0*/  MUFU.TANH R87, R87 ;  /* 0x0000005700577308 */ /* 0x000fe20000002400 */
[----:B------:R-:W-:Y:S02]  /*83d0*/  FMNMX.FTZ R10, R211, R10, !PT ;  /* 0x0000000ad30a7209 */ /* 0x000fe40007810000 */
[----:B---3--:R-:W-:Y:S02]  /*83e0*/  FMNMX.FTZ R14, R65, R14, !PT ;  /* 0x0000000e410e7209 */ /* 0x008fe40007810000 */
[----:B------:R-:W-:Y:S02]  /*83f0*/  FMNMX.FTZ R10, R213, R10, !PT ;  /* 0x0000000ad50a7209 */ /* 0x000fe40007810000 */
[----:B------:R-:W-:Y:S02]  /*8400*/  FMNMX.FTZ R14, R67, R14, !PT ;  /* 0x0000000e430e7209 */ /* 0x000fe40007810000 */
[----:B------:R-:W-:Y:S02]  /*8410*/  FMNMX.FTZ R10, R73, R10, !PT ;  /* 0x0000000a490a7209 */ /* 0x000fe40007810000 */
[----:B------:R-:W-:-:S02]  /*8420*/  FMNMX.FTZ R14, R69, R14, !PT ;  /* 0x0000000e450e7209 */ /* 0x000fc40007810000 */
[----:B------:R-:W-:Y:S02]  /*8430*/  FMNMX.FTZ R10, R215, R10, !PT ;  /* 0x0000000ad70a7209 */ /* 0x000fe40007810000 */
[----:B------:R-:W-:Y:S02]  /*8440*/  FMNMX.FTZ R14, R71, R14, !PT ;  /* 0x0000000e470e7209 */ /* 0x000fe40007810000 */
[----:B------:R-:W-:Y:S02]  /*8450*/  FMNMX.FTZ R10, R217, R10, !PT ;  /* 0x0000000ad90a7209 */ /* 0x000fe40007810000 */
[----:B------:R-:W-:Y:S02]  /*8460*/  FMNMX.FTZ R14, R77, R14, !PT ;  /* 0x0000000e4d0e7209 */ /* 0x000fe40007810000 */
[----:B------:R-:W-:Y:S02]  /*8470*/  FMNMX.FTZ R10, R219, R10, !PT ;  /* 0x0000000adb0a7209 */ /* 0x000fe40007810000 */
[----:B------:R-:W-:-:S02]  /*8480*/  FMNMX.FTZ R14, R75, R14, !PT ;  /* 0x0000000e4b0e7209 */ /* 0x000fc40007810000 */
[----:B------:R-:W-:-:S04]  /*8490*/  FMNMX.FTZ R10, R81, R10, !PT ;  /* 0x0000000a510a7209 */ /* 0x000fc80007810000 */
[----:B------:R-:W-:-:S04]  /*84a0*/  FMNMX.FTZ R10, R221, R10, !PT ;  /* 0x0000000add0a7209 */ /* 0x000fc80007810000 */
[----:B------:R-:W-:-:S05]  /*84b0*/  FMNMX.FTZ R10, R85, R10, !PT ;  /* 0x0000000a550a7209 */ /* 0x000fca0007810000 */
[----:B------:R-:W1:Y:S02]  /*84c0*/  SHFL.BFLY PT, R21, R10, 0x2, 0x1f ;  /* 0x0c401f000a157f89 */ /* 0x000e6400000e0000 */
[----:B-1----:R-:W-:-:S05]  /*84d0*/  FMNMX.FTZ R21, R10, R21, !PT ;  /* 0x000000150a157209 */ /* 0x002fca0007810000 */
[----:B------:R-:W1:Y:S02]  /*84e0*/  SHFL.BFLY PT, R10, R21, 0x1, 0x1f ;  /* 0x0c201f00150a7f89 */ /* 0x000e6400000e0000 */
[----:B-1----:R-:W-:-:S05]  /*84f0*/  FMNMX.FTZ R21, R21, R10, !PT ;  /* 0x0000000a15157209 */ /* 0x002fca0007810000 */
[C---:B0-----:R-:W-:Y:S01]  /*8500*/  FMUL.FTZ R10, R21.reuse, R12 ;  /* 0x0000000c150a7220 */ /* 0x041fe20000410000 */
[----:B------:R-:W-:-:S03]  /*8510*/  FADD.FTZ R225, -R21, R8 ;  /* 0x0000000815e17221 */ /* 0x000fc60000010100 */
[-CC-:B------:R-:W-:Y:S01]  /*8520*/  FFMA.FTZ R180, R13, R12.reuse, -R10.reuse ;  /* 0x0000000c0db47223 */ /* 0x180fe2000001080a */
[-CC-:B------:R-:W-:Y:S01]  /*8530*/  FFMA.FTZ R182, R181, R12.reuse, -R10.reuse ;  /* 0x0000000cb5b67223 */ /* 0x180fe2000001080a */
[-C--:B------:R-:W-:Y:S01]  /*8540*/  FMUL.FTZ R8, R225, R12.reuse ;  /* 0x0000000ce1087220 */ /* 0x080fe20000410000 */
[-CC-:B------:R-:W-:Y:S01]  /*8550*/  FFMA.FTZ R9, R9, R12.reuse, -R10.reuse ;  /* 0x0000000c09097223 */ /* 0x180fe2000001080a */
[----:B------:R-:W-:Y:S02]  /*8560*/  WARPGROUP.DEPBAR.LE gsb0, 0x0 ;  /* 0x00008000000079c5 */ /* 0x000fe40000010000 */
[----:B------:R-:W-:Y:S01]  /*8570*/  WARPGROUP.ARRIVE ;  /* 0x00000000000079c5 */ /* 0x000fe20000000000 */
[----:B------:R-:W-:Y:S01]  /*8580*/  FMUL.FTZ R169, R78, UR7 ;  /* 0x000000074ea97c20 */ /* 0x000fe20008410000 */
[----:B------:R-:W-:Y:S01]  /*8590*/  FMUL.FTZ R171, R82, UR7 ;  /* 0x0000000752ab7c20 */ /* 0x000fe20008410000 */
[----:B------:R-:W-:Y:S01]  /*85a0*/  MUFU.EX2 R8, R8 ;  /* 0x0000000800087308 */ /* 0x000fe20000000800 */
[-CC-:B------:R-:W-:Y:S01]  /*85b0*/  FFMA.FTZ R168, R197, R12.reuse, -R10.reuse ;  /* 0x0000000cc5a87223 */ /* 0x180fe2000001080a */
[-CC-:B------:R-:W-:Y:S01]  /*85c0*/  FFMA.FTZ R176, R185, R12.reuse, -R10.reuse ;  /* 0x0000000cb9b07223 */ /* 0x180fe2000001080a */
[----:B------:R-:W-:Y:S01]  /*85d0*/  HGMMA.64x128x16.F32 R88, R152, gdesc[UR12].tnspB, R88, gsb0 ;  /* 0x41e0000c98587df0 */ /* 0x000fe20008000858 */
[----:B------:R-:W-:Y:S01]  /*85e0*/  UIADD3 UR14, UR10, 0x280, URZ ;  /* 0x000002800a0e7890 */ /* 0x000fe2000fffe03f */
[-CC-:B------:R-:W-:Y:S01]  /*85f0*/  FFMA.FTZ R174, R177, R12.reuse, -R10.reuse ;  /* 0x0000000cb1ae7223 */ /* 0x180fe2000001080a */
[----:B------:R-:W-:Y:S01]  /*8600*/  UMOV UR15, 0x40000040 ;  /* 0x40000040000f7882 */ /* 0x000fe20000000000 */
[-CC-:B------:R-:W-:Y:S01]  /*8610*/  FFMA.FTZ R178, R189, R12.reuse, -R10.reuse ;  /* 0x0000000cbdb27223 */ /* 0x180fe2000001080a */
[----:B------:R-:W0:Y:S01]  /*8620*/  MUFU.TANH R169, R169 ;  /* 0x000000a900a97308 */ /* 0x000e220000002400 */
[-CC-:B------:R-:W-:Y:S01]  /*8630*/  FFMA.FTZ R189, R179, R12.reuse, -R10.reuse ;  /* 0x0000000cb3bd7223 */ /* 0x180fe2000001080a */
[-CC-:B------:R-:W-:Y:S01]  /*8640*/  FFMA.FTZ R185, R191, R12.reuse, -R10.reuse ;  /* 0x0000000cbfb97223 */ /* 0x180fe2000001080a */
[-CC-:B------:R-:W-:Y:S01]  /*8650*/  FFMA.FTZ R172, R193, R12.reuse, -R10.reuse ;  /* 0x0000000cc1ac7223 */ /* 0x180fe2000001080a */
[-CC-:B------:R-:W-:Y:S01]  /*8660*/  FFMA.FTZ R191, R199, R12.reuse, -R10.reuse ;  /* 0x0000000cc7bf7223 */ /* 0x180fe2000001080a */
[-CC-:B------:R-:W-:Y:S01]  /*8670*/  FFMA.FTZ R170, R201, R12.reuse, -R10.reuse ;  /* 0x0000000cc9aa7223 */ /* 0x180fe2000001080a */
[-CC-:B------:R-:W-:Y:S01]  /*8680*/  FFMA.FTZ R193, R211, R12.reuse, -R10.reuse ;  /* 0x0000000cd3c17223 */ /* 0x180fe2000001080a */
[-CC-:B------:R-:W-:Y:S01]  /*8690*/  FFMA.FTZ R73, R73, R12.reuse, -R10.reuse ;  /* 0x0000000c49497223 */ /* 0x180fe2000001080a */
[----:B------:R-:W1:Y:S01]  /*86a0*/  MUFU.TANH R171, R171 ;  /* 0x000000ab00ab7308 */ /* 0x000e620000002400 */
[-CC-:B------:R-:W-:Y:S01]  /*86b0*/  FFMA.FTZ R20, R219, R12.reuse, -R10.reuse ;  /* 0x0000000cdb147223 */ /* 0x180fe2000001080a */
[-CC-:B------:R-:W-:Y:S01]  /*86c0*/  FFMA.FTZ R81, R81, R12.reuse, -R10.reuse ;  /* 0x0000000c51517223 */ /* 0x180fe2000001080a */
[-CC-:B------:R-:W-:Y:S01]  /*86d0*/  FFMA.FTZ R221, R221, R12.reuse, -R10.reuse ;  /* 0x0000000cdddd7223 */ /* 0x180fe2000001080a */
[----:B------:R-:W-:-:S04]  /*86e0*/  FFMA.FTZ R85, R85, R12, -R10 ;  /* 0x0000000c55557223 */ /* 0x000fc8000001080a */
[----:B------:R-:W2:Y:S01]  /*86f0*/  MUFU.EX2 R9, R9 ;  /* 0x0000000900097308 */ /* 0x000ea20000000800 */
[----:B0-----:R-:W-:-:S04]  /*8700*/  FMNMX.FTZ R14, R169, R14, !PT ;  /* 0x0000000ea90e7209 */ /* 0x001fc80007810000 */
[----:B------:R-:W-:-:S03]  /*8710*/  FMNMX.FTZ R14, R79, R14, !PT ;  /* 0x0000000e4f0e7209 */ /* 0x000fc60007810000 */
[----:B------:R-:W0:Y:S01]  /*8720*/  MUFU.EX2 R180, R180 ;  /* 0x000000b400b47308 */ /* 0x000e220000000800 */
[----:B-1----:R-:W-:-:S04]  /*8730*/  FMNMX.FTZ R14, R171, R14, !PT ;  /* 0x0000000eab0e7209 */ /* 0x002fc80007810000 */
[----:B------:R-:W-:-:S03]  /*8740*/  FMNMX.FTZ R14, R83, R14, !PT ;  /* 0x0000000e530e7209 */ /* 0x000fc60007810000 */
[----:B------:R-:W1:Y:S01]  /*8750*/  MUFU.EX2 R182, R182 ;  /* 0x000000b600b67308 */ /* 0x000e620000000800 */
[----:B------:R-:W-:Y:S01]  /*8760*/  FMNMX.FTZ R14, R223, R14, !PT ;  /* 0x0000000edf0e7209 */ /* 0x000fe20007810000 */
[----:B--2---:R-:W-:-:S03]  /*8770*/  FFMA.FTZ R5, R8, R5, R9 ;  /* 0x0000000508057223 */ /* 0x004fc60000010009 */
[----:B------:R-:W-:Y:S01]  /*8780*/  FMNMX.FTZ R13, R87, R14, !PT ;  /* 0x0000000e570d7209 */ /* 0x000fe20007810000 */
[----:B------:R-:W-:Y:S02]  /*8790*/  FFMA.FTZ R14, R213, R12, -R10 ;  /* 0x0000000cd50e7223 */ /* 0x000fe4000001080a */
[----:B------:R-:W-:Y:S01]  /*87a0*/  MUFU.EX2 R176, R176 ;  /* 0x000000b000b07308 */ /* 0x000fe20000000800 */
[C---:B0-----:R-:W-:Y:S01]  /*87b0*/  FADD.FTZ R5, R180.reuse, R5 ;  /* 0x00000005b4057221 */ /* 0x041fe20000010000 */
[----:B------:R-:W0:Y:S01]  /*87c0*/  SHFL.BFLY PT, R16, R13, 0x2, 0x1f ;  /* 0x0c401f000d107f89 */ /* 0x000e2200000e0000 */
[----:B------:R-:W-:-:S05]  /*87d0*/  F2FP.F16.F32.PACK_AB R180, R180, R9 ;  /* 0x00000009b4b4723e */ /* 0x000fca00000000ff */
[----:B------:R-:W-:Y:S01]  /*87e0*/  MUFU.EX2 R178, R178 ;  /* 0x000000b200b27308 */ /* 0x000fe20000000800 */
[----:B-1----:R-:W-:-:S07]  /*87f0*/  FADD.FTZ R40, R182, R5 ;  /* 0x00000005b6287221 */ /* 0x002fce0000010000 */
        /* <DEDUP_REMOVED lines=9> */
[----:B------:R-:W-:Y:S01]  /*8890*/  MUFU.EX2 R191, R191 ;  /* 0x000000bf00bf7308 */ /* 0x000fe20000000800 */
[----:B------:R-:W-:-:S04]  /*88a0*/  FMUL.FTZ R38, R13, R12 ;  /* 0x0000000c0d267220 */ /* 0x000fc80000410000 */
[-CC-:B------:R-:W-:Y:S01]  /*88b0*/  FFMA.FTZ R181, R23, R12.reuse, -R38.reuse ;  /* 0x0000000c17b57223 */ /* 0x180fe20000010826 */
[-CC-:B------:R-:W-:Y:S01]  /*88c0*/  FFMA.FTZ R26, R15, R12.reuse, -R38.reuse ;  /* 0x0000000c0f1a7223 */ /* 0x180fe20000010826 */
[----:B------:R-:W-:Y:S02]  /*88d0*/  IMAD.U32 R23, RZ, RZ, UR4 ;  /* 0x00000004ff177e24 */ /* 0x000fe4000f8e00ff */
[-CC-:B------:R-:W-:Y:S01]  /*88e0*/  FFMA.FTZ R34, R27, R12.reuse, -R38.reuse ;  /* 0x0000000c1b227223 */ /* 0x180fe20000010826 */
[-CC-:B------:R-:W-:Y:S01]  /*88f0*/  FFMA.FTZ R177, R29, R12.reuse, -R38.reuse ;  /* 0x0000000c1db17223 */ /* 0x180fe20000010826 */
[-CC-:B------:R-:W-:Y:S01]  /*8900*/  FFMA.FTZ R32, R31, R12.reuse, -R38.reuse ;  /* 0x0000000c1f207223 */ /* 0x180fe20000010826 */
[----:B------:R-:W-:Y:S01]  /*8910*/  MUFU.EX2 R181, R181 ;  /* 0x000000b500b57308 */ /* 0x000fe20000000800 */
[----:B------:R-:W-:Y:S01]  /*8920*/  @!P1 LEA R23, R23, UR36, 0x3 ;  /* 0x0000002417179c11 */ /* 0x000fe2000f8e18ff */
[-CC-:B------:R-:W-:Y:S01]  /*8930*/  FFMA.FTZ R179, R33, R12.reuse, -R38.reuse ;  /* 0x0000000c21b37223 */ /* 0x180fe20000010826 */
[-CC-:B------:R-:W-:Y:S01]  /*8940*/  FFMA.FTZ R36, R35, R12.reuse, -R38.reuse ;  /* 0x0000000c23247223 */ /* 0x180fe20000010826 */
[-CC-:B------:R-:W-:Y:S01]  /*8950*/  FFMA.FTZ R28, R39, R12.reuse, -R38.reuse ;  /* 0x0000000c271c7223 */ /* 0x180fe20000010826 */
[----:B------:R-:W-:Y:S01]  /*8960*/  @!P1 IADD3 R27, R23, 0x28840, RZ ;  /* 0x00028840171b9810 */ /* 0x000fe20007ffe0ff */
[-CC-:B------:R-:W-:Y:S01]  /*8970*/  FFMA.FTZ R24, R43, R12.reuse, -R38.reuse ;  /* 0x0000000c2b187223 */ /* 0x180fe20000010826 */
[-CC-:B------:R-:W-:Y:S01]  /*8980*/  FFMA.FTZ R15, R49, R12.reuse, -R38.reuse ;  /* 0x0000000c310f7223 */ /* 0x180fe20000010826 */
[----:B------:R-:W-:Y:S01]  /*8990*/  MUFU.EX2 R26, R26 ;  /* 0x0000001a001a7308 */ /* 0x000fe20000000800 */
[----:B------:R-:W-:Y:S01]  /*89a0*/  @!P1 PRMT R27, RZ, 0x654, R27 ;  /* 0x00000654ff1b9816 */ /* 0x000fe2000000001b */
        /* <DEDUP_REMOVED lines=15> */
[----:B------:R-:W-:Y:S01]  /*8aa0*/  FFMA.FTZ R223, R223, R12, -R38 ;  /* 0x0000000cdfdf7223 */ /* 0x000fe20000010826 */
[----:B------:R-:W-:-:S02]  /*8ab0*/  WARPGROUP.DEPBAR.LE gsb0, 0x0 ;  /* 0x00008000000079c5 */ /* 0x000fc40000010000 */
[----:B------:R-:W-:Y:S01]  /*8ac0*/  WARPGROUP.ARRIVE ;  /* 0x00000000000079c5 */ /* 0x000fe20000000000 */
[-C--:B------:R-:W-:Y:S01]  /*8ad0*/  FFMA.FTZ R153, R183, R12.reuse, -R10 ;  /* 0x0000000cb7997223 */ /* 0x080fe2000001080a */
[-C--:B------:R-:W-:Y:S01]  /*8ae0*/  FFMA.FTZ R183, R25, R12.reuse, -R38 ;  /* 0x0000000c19b77223 */ /* 0x080fe20000010826 */
[-CC-:B------:R-:W-:Y:S01]  /*8af0*/  FFMA.FTZ R155, R187, R12.reuse, -R10.reuse ;  /* 0x0000000cbb9b7223 */ /* 0x180fe2000001080a */
[----:B------:R-:W-:Y:S01]  /*8b00*/  MUFU.EX2 R32, R32 ;  /* 0x0000002000207308 */ /* 0x000fe20000000800 */
[-CC-:B------:R-:W-:Y:S01]  /*8b10*/  FFMA.FTZ R187, R195, R12.reuse, -R10.reuse ;  /* 0x0000000cc3bb7223 */ /* 0x180fe2000001080a */
[----:B------:R-:W-:Y:S01]  /*8b20*/  HGMMA.64x128x16.F32 R88, R156, gdesc[UR12].tnspB, R88, gsb0 ;  /* 0x41e0000c9c587df0 */ /* 0x000fe20008000858 */
[----:B------:R-:W-:Y:S01]  /*8b30*/  UIADD3 UR14, UR10, 0x300, URZ ;  /* 0x000003000a0e7890 */ /* 0x000fe2000fffe03f */
[-CC-:B------:R-:W-:Y:S01]  /*8b40*/  FFMA.FTZ R154, R59, R12.reuse, -R10.reuse ;  /* 0x0000000c3b9a7223 */ /* 0x180fe2000001080a */
[----:B------:R-:W-:Y:S01]  /*8b50*/  UMOV UR15, 0x40000040 ;  /* 0x40000040000f7882 */ /* 0x000fe20000000000 */
[----:B------:R-:W-:Y:S01]  /*8b60*/  UIADD3 UR10, UR10, 0x380, URZ ;  /* 0x000003800a0a7890 */ /* 0x000fe2000fffe03f */
[-CC-:B------:R-:W-:Y:S01]  /*8b70*/  FFMA.FTZ R59, R61, R12.reuse, -R10.reuse ;  /* 0x0000000c3d3b7223 */ /* 0x180fe2000001080a */
[----:B------:R-:W-:Y:S01]  /*8b80*/  MUFU.EX2 R183, R183 ;  /* 0x000000b700b77308 */ /* 0x000fe20000000800 */
[-C--:B------:R-:W-:Y:S01]  /*8b90*/  FFMA.FTZ R61, R175, R12.reuse, -R10 ;  /* 0x0000000caf3d7223 */ /* 0x080fe2000001080a */
[-C--:B------:R-:W-:Y:S01]  /*8ba0*/  FFMA.FTZ R175, R41, R12.reuse, -R38 ;  /* 0x0000000c29af7223 */ /* 0x080fe20000010826 */
[-CC-:B------:R-:W-:Y:S01]  /*8bb0*/  FFMA.FTZ R152, R205, R12.reuse, -R10.reuse ;  /* 0x0000000ccd987223 */ /* 0x180fe2000001080a */
[-C--:B------:R-:W-:Y:S01]  /*8bc0*/  FFMA.FTZ R195, R217, R12.reuse, -R10 ;  /* 0x0000000cd9c37223 */ /* 0x080fe2000001080a */
[----:B------:R-:W-:-:S03]  /*8bd0*/  FFMA.FTZ R25, R47, R12, -R38 ;  /* 0x0000000c2f197223 */ /* 0x000fc60000010826 */
        /* <DEDUP_REMOVED lines=19> */
[-C--:B------:R-:W-:Y:S01]  /*8d10*/  FFMA.FTZ R156, R173, R12.reuse, -R10 ;  /* 0x0000000cad9c7223 */ /* 0x080fe2000001080a */
[-C--:B------:R-:W-:Y:S01]  /*8d20*/  FFMA.FTZ R173, R37, R12.reuse, -R38 ;  /* 0x0000000c25ad7223 */ /* 0x080fe20000010826 */
[-CC-:B------:R-:W-:Y:S01]  /*8d30*/  FFMA.FTZ R157, R203, R12.reuse, -R10.reuse ;  /* 0x0000000ccb9d7223 */ /* 0x180fe2000001080a */
[-CC-:B------:R-:W-:Y:S01]  /*8d40*/  FFMA.FTZ R159, R207, R12.reuse, -R10.reuse ;  /* 0x0000000ccf9f7223 */ /* 0x180fe2000001080a */
[-C--:B------:R-:W-:Y:S01]  /*8d50*/  FFMA.FTZ R158, R209, R12.reuse, -R10 ;  /* 0x0000000cd19e7223 */ /* 0x080fe2000001080a */
[----:B------:R-:W-:Y:S01]  /*8d60*/  HGMMA.64x128x16.F32 R88, R160, gdesc[UR12].tnspB, R88, gsb0 ;  /* 0x41e0000ca0587df0 */ /* 0x000fe20008000858 */
[----:B------:R-:W-:Y:S01]  /*8d70*/  FFMA.FTZ R10, R45, R12, -R38 ;  /* 0x0000000c2d0a7223 */ /* 0x000fe20000010826 */
        /* <DEDUP_REMOVED lines=17> */
[----:B------:R-:W1:Y:S01]  /*8e90*/  MUFU.EX2 R75, R75 ;  /* 0x0000004b004b7308 */ /* 0x000e620000000800 */
[----:B------:R-:W-:-:S02]  /*8ea0*/  WARPGROUP.DEPBAR.LE gsb0, 0x0 ;  /* 0x00008000000079c5 */ /* 0x000fc40000010000 */
[----:B------:R-:W-:Y:S01]  /*8eb0*/  WARPGROUP.ARRIVE ;  /* 0x00000000000079c5 */ /* 0x000fe20000000000 */
[----:B------:R-:W-:Y:S01]  /*8ec0*/  FADD.FTZ R161, -R13, R6 ;  /* 0x000000060da17221 */ /* 0x000fe20000010100 */
[----:B------:R-:W-:-:S03]  /*8ed0*/  FFMA.FTZ R6, R51, R12, -R38 ;  /* 0x0000000c33067223 */ /* 0x000fc60000010826 */
[----:B------:R-:W-:Y:S01]  /*8ee0*/  MUFU.EX2 R16, R16 ;  /* 0x0000001000107308 */ /* 0x000fe20000000800 */
[----:B0-----:R-:W-:Y:S01]  /*8ef0*/  F2FP.F16.F32.PACK_AB R160, R73, R14 ;  /* 0x0000000e49a0723e */ /* 0x001fe200000000ff */
[----:B------:R-:W-:Y:S01]  /*8f00*/  FMUL.FTZ R161, R161, R12 ;  /* 0x0000000ca1a17220 */ /* 0x000fe20000410000 */
[----:B------:R-:W-:Y:S05]  /*8f10*/  HGMMA.64x128x16.F32 R88, R164, gdesc[UR8].tnspB, R88, gsb0 ;  /* 0x41e00008a4587df0 */ /* 0x000fea0008000858 */
[----:B------:R1:W0:Y:S08]  /*8f20*/  MUFU.EX2 R197, R161 ;  /* 0x000000a100c57308 */ /* 0x0002300000000800 */
[----:B------:R-:W-:Y:S01]  /*8f30*/  MUFU.EX2 R6, R6 ;  /* 0x0000000600067308 */ /* 0x000fe20000000800 */
[----:B-1----:R-:W-:-:S07]  /*8f40*/  F2FP.F16.F32.PACK_AB R161, R75, R50 ;  /* 0x000000324ba1723e */ /* 0x002fce00000000ff */
[----:B------:R-:W1:Y:S01]  /*8f50*/  MUFU.EX2 R195, R195 ;  /* 0x000000c300c37308 */ /* 0x000e620000000800 */
[----:B0-----:R-:W-:-:S04]  /*8f60*/  FFMA.FTZ R4, R197, R4, R26 ;  /* 0x00000004c5047223 */ /* 0x001fc8000001001a */
[C---:B------:R-:W-:Y:S01]  /*8f70*/  FADD.FTZ R4, R181.reuse, R4 ;  /* 0x00000004b5047221 */ /* 0x040fe20000010000 */
[----:B------:R-:W-:Y:S02]  /*8f80*/  F2FP.F16.F32.PACK_AB R181, R181, R26 ;  /* 0x0000001ab5b5723e */ /* 0x000fe400000000ff */
[----:B------:R-:W-:Y:S01]  /*8f90*/  MUFU.EX2 R79, R79 ;  /* 0x0000004f004f7308 */ /* 0x000fe20000000800 */
[----:B------:R-:W-:Y:S01]  /*8fa0*/  FADD.FTZ R5, R183, R4 ;  /* 0x00000004b7057221 */ /* 0x000fe20000010000 */
[----:B------:R-:W-:-:S03]  /*8fb0*/  F2FP.F16.F32.PACK_AB R183, R34, R183 ;  /* 0x000000b722b7723e */ /* 0x000fc600000000ff */
[----:B------:R-:W-:-:S03]  /*8fc0*/  FADD.FTZ R4, R34, R5 ;  /* 0x0000000522047221 */ /* 0x000fc60000010000 */
[----:B------:R-:W-:Y:S01]  /*8fd0*/  MUFU.EX2 R20, R20 ;  /* 0x0000001400147308 */ /* 0x000fe20000000800 */
[----:B------:R-:W-:Y:S01]  /*8fe0*/  FADD.FTZ R5, R177, R4 ;  /* 0x00000004b1057221 */ /* 0x000fe20000010000 */
[C---:B------:R-:W-:Y:S02]  /*8ff0*/  F2FP.F16.F32.PACK_AB R177, R32.reuse, R177 ;  /* 0x000000b120b1723e */ /* 0x040fe400000000ff */
[----:B-1----:R-:W-:Y:S01]  /*9000*/  F2FP.F16.F32.PACK_AB R162, R195, R16 ;  /* 0x00000010c3a2723e */ /* 0x002fe200000000ff */
[----:B------:R-:W-:-:S03]  /*9010*/  FADD.FTZ R4, R32, R5 ;  /* 0x0000000520047221 */ /* 0x000fc60000010000 */
[----:B------:R-:W-:Y:S01]  /*9020*/  MUFU.EX2 R81, R81 ;  /* 0x0000005100517308 */ /* 0x000fe20000000800 */
[----:B------:R-:W-:Y:S01]  /*9030*/  FADD.FTZ R5, R179, R4 ;  /* 0x00000004b3057221 */ /* 0x000fe20000010000 */
[----:B------:R-:W-:-:S03]  /*9040*/  F2FP.F16.F32.PACK_AB R179, R36, R179 ;  /* 0x000000b324b3723e */ /* 0x000fc600000000ff */
[----:B------:R-:W-:-:S03]  /*9050*/  FADD.FTZ R4, R36, R5 ;  /* 0x0000000524047221 */ /* 0x000fc60000010000 */
[----:B------:R-:W-:Y:S01]  /*9060*/  MUFU.EX2 R83, R83 ;  /* 0x0000005300537308 */ /* 0x000fe20000000800 */
[----:B------:R-:W-:Y:S01]  /*9070*/  FADD.FTZ R5, R173, R4 ;  /* 0x00000004ad057221 */ /* 0x000fe20000010000 */
[-CC-:B------:R-:W-:Y:S01]  /*9080*/  FFMA.FTZ R4, R171, R12.reuse, -R38.reuse ;  /* 0x0000000cab047223 */ /* 0x180fe20000010826 */
[----:B------:R-:W-:Y:S01]  /*9090*/  FFMA.FTZ R38, R87, R12, -R38 ;  /* 0x0000000c57267223 */ /* 0x000fe20000010826 */
[----:B------:R-:W-:Y:S02]  /*90a0*/  F2FP.F16.F32.PACK_AB R171, R15, R6 ;  /* 0x000000060fab723e */ /* 0x000fe400000000ff */
[----:B------:R-:W-:Y:S02]  /*90b0*/  F2FP.F16.F32.PACK_AB R173, R28, R173 ;  /* 0x000000ad1cad723e */ /* 0x000fe400000000ff */
[----:B------:R-:W-:Y:S08]  /*90c0*/  MUFU.EX2 R22, R221 ;  /* 0x000000dd00167308 */ /* 0x000ff00000000800 */
[----:B------:R-:W-:Y:S01]  /*90d0*/  MUFU.EX2 R85, R85 ;  /* 0x0000005500557308 */ /* 0x000fe20000000800 */
[----:B------:R-:W-:-:S02]  /*90e0*/  WARPGROUP.DEPBAR.LE gsb0, 0x0 ;  /* 0x00008000000079c5 */ /* 0x000fc40000010000 */
[----:B------:R0:W-:Y:S06]  /*90f0*/  BAR.ARV R19, 0x100 ;  /* 0x000400130000751d */ /* 0x0001ec0000002000 */
        /* <DEDUP_REMOVED lines=8> */
[----:B-1----:R-:W-:Y:S01]  /*9180*/  IMAD.U32 R27, RZ, RZ, UR5 ;  /* 0x00000005ff1b7e24 */ /* 0x002fe2000f8e00ff */
[----:B------:R-:W-:Y:S01]  /*9190*/  UMOV UR5, UR4 ;  /* 0x0000000400057c82 */ /* 0x000fe20008000000 */
[-C--:B------:R-:W-:Y:S01]  /*91a0*/  FMUL.FTZ R100, R100, R8.reuse ;  /* 0x0000000864647220 */ /* 0x080fe20000410000 */
[-C--:B------:R-:W-:Y:S01]  /*91b0*/  FMUL.FTZ R101, R101, R8.reuse ;  /* 0x0000000865657220 */ /* 0x080fe20000410000 */
[-C--:B------:R-:W-:Y:S01]  /*91c0*/  FMUL.FTZ R104, R104, R8.reuse ;  /* 0x0000000868687220 */ /* 0x080fe20000410000 */
[----:B------:R-:W-:Y:S01]  /*91d0*/  @!P1 LEA R27, R27, UR36, 0x3 ;  /* 0x000000241b1b9c11 */ /* 0x000fe2000f8e18ff */
[-C--:B------:R-:W-:Y:S01]  /*91e0*/  FMUL.FTZ R105, R105, R8.reuse ;  /* 0x0000000869697220 */ /* 0x080fe20000410000 */
[-C--:B------:R-:W-:Y:S01]  /*91f0*/  FMUL.FTZ R108, R108, R8.reuse ;  /* 0x000000086c6c7220 */ /* 0x080fe20000410000 */
[-C--:B------:R-:W-:Y:S01]  /*9200*/  FMUL.FTZ R109, R109, R8.reuse ;  /* 0x000000086d6d7220 */ /* 0x080fe20000410000 */
[----:B------:R-:W-:Y:S01]  /*9210*/  FMUL.FTZ R112, R112, R8 ;  /* 0x0000000870707220 */ /* 0x000fe20000410000 */
[----:B------:R-:W-:-:S02]  /*9220*/  @!P1 VIADD R27, R27, 0x28860 ;  /* 0x000288601b1b9836 */ /* 0x000fc40000000000 */
[-C--:B------:R-:W-:Y:S01]  /*9230*/  FMUL.FTZ R113, R113, R8.reuse ;  /* 0x0000000871717220 */ /* 0x080fe20000410000 */
[-C--:B------:R-:W-:Y:S01]  /*9240*/  FMUL.FTZ R116, R116, R8.reuse ;  /* 0x0000000874747220 */ /* 0x080fe20000410000 */
[-C--:B------:R-:W-:Y:S01]  /*9250*/  FMUL.FTZ R117, R117, R8.reuse ;  /* 0x0000000875757220 */ /* 0x080fe20000410000 */
[-C--:B------:R-:W-:Y:S01]  /*9260*/  FMUL.FTZ R120, R120, R8.reuse ;  /* 0x0000000878787220 */ /* 0x080fe20000410000 */
[----:B------:R-:W-:Y:S01]  /*9270*/  @!P1 PRMT R29, RZ, 0x654, R27 ;  /* 0x00000654ff1d9816 */ /* 0x000fe2000000001b */
[----:B------:R-:W-:Y:S01]  /*9280*/  FADD.FTZ R27, R153, R40 ;  /* 0x00000028991b7221 */ /* 0x000fe20000010000 */
[-C--:B------:R-:W-:Y:S01]  /*9290*/  FMUL.FTZ R121, R121, R8.reuse ;  /* 0x0000000879797220 */ /* 0x080fe20000410000 */
[----:B------:R-:W-:Y:S01]  /*92a0*/  FMUL.FTZ R124, R124, R8 ;  /* 0x000000087c7c7220 */ /* 0x000fe20000410000 */
[----:B------:R0:W-:Y:S01]  /*92b0*/  @!P1 SYNCS.ARRIVE.TRANS64.RED.A1T0 RZ, [R29+URZ], RZ ;  /* 0x000000ff1dff99a7 */ /* 0x0001e2000810043f */
[----:B------:R-:W-:Y:S01]  /*92c0*/  FADD.FTZ R40, R176, R27 ;  /* 0x0000001bb0287221 */ /* 0x000fe20000010000 */
[----:B------:R-:W-:Y:S01]  /*92d0*/  F2FP.F16.F32.PACK_AB R176, R155, R176 ;  /* 0x000000b09bb0723e */ /* 0x000fe200000000ff */
        /* <DEDUP_REMOVED lines=16> */
[----:B------:R-:W-:Y:S01]  /*93e0*/  FMUL.FTZ R149, R149, R8 ;  /* 0x0000000895957220 */ /* 0x000fe20000410000 */
[----:B------:R-:W-:Y:S01]  /*93f0*/  F2FP.F16.F32.PACK_AB R178, R185, R178 ;  /* 0x000000b2b9b2723e */ /* 0x000fe200000000ff */
[C---:B------:R-:W-:Y:S01]  /*9400*/  FADD.FTZ R27, R187.reuse, R40 ;  /* 0x00000028bb1b7221 */ /* 0x040fe20000010000 */
[----:B------:R-:W-:Y:S01]  /*9410*/  FADD.FTZ R40, R28, R5 ;  /* 0x000000051c287221 */ /* 0x000fe20000010000 */
[----:B------:R-:W-:Y:S01]  /*9420*/  F2FP.F16.F32.PACK_AB R172, R187, R172 ;  /* 0x000000acbbac723e */ /* 0x000fe200000000ff */
[----:B------:R-:W-:Y:S01]  /*9430*/  FMUL.FTZ R90, R90, R197 ;  /* 0x000000c55a5a7220 */ /* 0x000fe20000410000 */
[----:B------:R-:W-:Y:S01]  /*9440*/  FADD.FTZ R42, R174, R27 ;  /* 0x0000001bae2a7221 */ /* 0x000fe20000010000 */
[----:B------:R-:W-:Y:S01]  /*9450*/  FADD.FTZ R5, R175, R40 ;  /* 0x00000028af057221 */ /* 0x000fe20000010000 */
[C---:B------:R-:W-:Y:S01]  /*9460*/  F2FP.F16.F32.PACK_AB R175, R24.reuse, R175 ;  /* 0x000000af18af723e */ /* 0x040fe200000000ff */
[-C--:B------:R-:W-:Y:S01]  /*9470*/  FMUL.FTZ R91, R91, R197.reuse ;  /* 0x000000c55b5b7220 */ /* 0x080fe20000410000 */
[C---:B------:R-:W-:Y:S01]  /*9480*/  FADD.FTZ R27, R189.reuse, R42 ;  /* 0x0000002abd1b7221 */ /* 0x040fe20000010000 */
        /* <DEDUP_REMOVED lines=25> */
[----:B------:R1:W2:Y:S01]  /*9620*/  MUFU.EX2 R32, R169 ;  /* 0x000000a900207308 */ /* 0x0002a20000000800 */
[----:B------:R-:W-:Y:S01]  /*9630*/  F2FP.F16.F32.PACK_AB R157, R67, R46 ;  /* 0x0000002e439d723e */ /* 0x000fe200000000ff */
[----:B------:R-:W-:Y:S01]  /*9640*/  FADD.FTZ R26, R154, R9 ;  /* 0x000000099a1a7221 */ /* 0x000fe20000010000 */
[----:B------:R-:W-:Y:S01]  /*9650*/  FADD.FTZ R5, R44, R5 ;  /* 0x000000052c057221 */ /* 0x000fe20000010000 */
[C---:B------:R-:W-:Y:S01]  /*9660*/  F2FP.F16.F32.PACK_AB R154, R59.reuse, R154 ;  /* 0x0000009a3b9a723e */ /* 0x040fe200000000ff */
[-C--:B------:R-:W-:Y:S01]  /*9670*/  FMUL.FTZ R106, R106, R197.reuse ;  /* 0x000000c56a6a7220 */ /* 0x080fe20000410000 */
[----:B------:R-:W-:Y:S01]  /*9680*/  FADD.FTZ R9, R59, R26 ;  /* 0x0000001a3b097221 */ /* 0x000fe20000010000 */
[----:B------:R-:W-:Y:S01]  /*9690*/  FADD.FTZ R5, R63, R5 ;  /* 0x000000053f057221 */ /* 0x000fe20000010000 */
[----:B------:R-:W-:Y:S01]  /*96a0*/  F2FP.F16.F32.PACK_AB R159, R71, R48 ;  /* 0x00000030479f723e */ /* 0x000fe200000000ff */
[-C--:B------:R-:W-:Y:S01]  /*96b0*/  FMUL.FTZ R107, R107, R197.reuse ;  /* 0x000000c56b6b7220 */ /* 0x080fe20000410000 */
[----:B------:R-:W-:Y:S01]  /*96c0*/  FADD.FTZ R24, R156, R9 ;  /* 0x000000099c187221 */ /* 0x000fe20000010000 */
[----:B------:R-:W-:Y:S01]  /*96d0*/  FADD.FTZ R5, R46, R5 ;  /* 0x000000052e057221 */ /* 0x000fe20000010000 */
[----:B-1----:R-:W-:Y:S01]  /*96e0*/  F2FP.F16.F32.PACK_AB R169, R25, R10 ;  /* 0x0000000a19a9723e */ /* 0x002fe200000000ff */
[-C--:B------:R-:W-:Y:S01]  /*96f0*/  FMUL.FTZ R110, R110, R197.reuse ;  /* 0x000000c56e6e7220 */ /* 0x080fe20000410000 */
[----:B------:R-:W-:Y:S01]  /*9700*/  FADD.FTZ R9, R61, R24 ;  /* 0x000000183d097221 */ /* 0x000fe20000010000 */
[----:B------:R-:W-:Y:S01]  /*9710*/  FADD.FTZ R5, R67, R5 ;  /* 0x0000000543057221 */ /* 0x000fe20000010000 */
[----:B------:R1:W3:Y:S01]  /*9720*/  MUFU.EX2 R24, R4 ;  /* 0x0000000400187308 */ /* 0x0002e20000000800 */
[----:B------:R-:W-:Y:S01]  /*9730*/  F2FP.F16.F32.PACK_AB R156, R61, R156 ;  /* 0x0000009c3d9c723e */ /* 0x000fe200000000ff */
[----:B------:R-:W-:Y:S01]  /*9740*/  FADD.FTZ R10, R158, R9 ;  /* 0x000000099e0a7221 */ /* 0x000fe20000010000 */
[----:B------:R-:W-:Y:S01]  /*9750*/  FADD.FTZ R5, R48, R5 ;  /* 0x0000000530057221 */ /* 0x000fe20000010000 */
[----:B------:R-:W-:Y:S01]  /*9760*/  F2FP.F16.F32.PACK_AB R158, R193, R158 ;  /* 0x0000009ec19e723e */ /* 0x000fe200000000ff */
[-C--:B------:R-:W-:Y:S01]  /*9770*/  FMUL.FTZ R111, R111, R197.reuse ;  /* 0x000000c56f6f7220 */ /* 0x080fe20000410000 */
[----:B------:R-:W-:Y:S01]  /*9780*/  FADD.FTZ R9, R193, R10 ;  /* 0x0000000ac1097221 */ /* 0x000fe20000010000 */
[----:B------:R-:W-:Y:S01]  /*9790*/  FADD.FTZ R5, R71, R5 ;  /* 0x0000000547057221 */ /* 0x000fe20000010000 */
[----:B------:R-:W4:Y:S01]  /*97a0*/  MUFU.EX2 R10, R223 ;  /* 0x000000df000a7308 */ /* 0x000f220000000800 */
[----:B--2---:R-:W-:Y:S01]  /*97b0*/  F2FP.F16.F32.PACK_AB R163, R79, R32 ;  /* 0x000000204fa3723e */ /* 0x004fe200000000ff */
[----:B-1----:R-:W-:Y:S01]  /*97c0*/  FADD.FTZ R4, R14, R9 ;  /* 0x000000090e047221 */ /* 0x002fe20000010000 */
        /* <DEDUP_REMOVED lines=9> */
[----:B---3--:R-:W-:Y:S01]  /*9860*/  F2FP.F16.F32.PACK_AB R165, R83, R24 ;  /* 0x0000001853a5723e */ /* 0x008fe200000000ff */
        /* <DEDUP_REMOVED lines=14> */
[----:B----4-:R-:W-:Y:S01]  /*9950*/  FADD.FTZ R6, R10, R5 ;  /* 0x000000050a067221 */ /* 0x010fe20000010000 */
[-C--:B------:R-:W-:Y:S01]  /*9960*/  FMUL.FTZ R131, R131, R197.reuse ;  /* 0x000000c583837220 */ /* 0x080fe20000410000 */
[-C--:B------:R-:W-:Y:S01]  /*9970*/  FMUL.FTZ R134, R134, R197.reuse ;  /* 0x000000c586867220 */ /* 0x080fe20000410000 */
[----:B------:R-:W-:Y:S01]  /*9980*/  FADD.FTZ R5, R85, R4 ;  /* 0x0000000455057221 */ /* 0x000fe20000010000 */
[C---:B------:R-:W-:Y:S01]  /*9990*/  FADD.FTZ R4, R167.reuse, R6 ;  /* 0x00000006a7047221 */ /* 0x040fe20000010000 */
        /* <DEDUP_REMOVED lines=14> */
.L_x_2135:
[----:B------:R-:W-:Y:S06]  /*9a80*/  BAR.ARV 0x8, 0x180 ;  /* 0x0206000000007b1d */ /* 0x000fec0000002000 */
[----:B------:R-:W-:Y:S05]  /*9a90*/  @!P0 BRA `(.L_x_2145) ;  /* 0x0000000000048947 */ /* 0x000fea0003800000 */
[----:B------:R-:W-:Y:S01]  /*9aa0*/  BPT.TRAP 0x1 ;  /* 0x000000040000795c */ /* 0x000fe20000300000 */
.L_x_2145:
[----:B------:R-:W-:Y:S01]  /*9ab0*/  ULEA UR5, UR4, UR36, 0x3 ;  /* 0x0000002404057291 */ /* 0x000fe2000f8e183f */
[----:B------:R-:W-:-:S08]  /*9ac0*/  SHF.L.U32 R0, R0, 0x1f, RZ ;  /* 0x0000001f00007819 */ /* 0x000fd000000006ff */
[----:B------:R0:W1:Y:S01]  /*9ad0*/  SYNCS.PHASECHK.TRANS64.TRYWAIT P2, [UR5+0x28850], R0 ;  /* 0x02885000ff0075a7 */ /* 0x0000620008040145 */
[----:B------:R-:W-:Y:S05]  /*9ae0*/  @!P0 BRA `(.L_x_2146) ;  /* 0x0000000000048947 */ /* 0x000fea0003800000 */
[----:B------:R-:W-:Y:S01]  /*9af0*/  BPT.TRAP 0x1 ;  /* 0x000000040000795c */ /* 0x000fe20000300000 */
.L_x_2146:
[----:B-1----:R-:W-:Y:S05]  /*9b00*/  @P2 BRA `(.L_x_2147) ;  /* 0x0000000000082947 */ /* 0x002fea0003800000 */
[----:B------:R-:W1:Y:S02]  /*9b10*/  SYNCS.PHASECHK.TRANS64.TRYWAIT P0, [UR5+0x28850], R0 ;  /* 0x02885000ff0075a7 */ /* 0x000e640008000145 */
[----:B-1----:R-:W-:Y:S05]  /*9b20*/  @!P0 BRA `(.L_x_2148) ;  /* 0x0000005c00a88947 */ /* 0x002fea0003800000 */
.L_x_2147:
[----:B------:R-:W-:Y:S01]  /*9b30*/  UIADD3 UR36, UR36, 0x400, URZ ;  /* 0x0000040024247890 */ /* 0x000fe2000fffe03f */
[----:B------:R-:W-:Y:S01]  /*9b40*/  WARPGROUP.ARRIVE ;  /* 0x00000000000079c5 */ /* 0x000fe20000000000 */
[----:B------:R-:W-:Y:S01]  /*9b50*/  UMOV UR7, 0x40000040 ;  /* 0x4000004000077882 */ /* 0x000fe20000000000 */
[----:B01----:R-:W0:Y:S01]  /*9b60*/  SHFL.BFLY PT, R0, R5, 0x2, 0x1f ;  /* 0x0c401f0005007f89 */ /* 0x003e2200000e0000 */
[----:B------:R-:W-:Y:S01]  /*9b70*/  USHF.R.U32.HI UR36, URZ, 0x4, UR36 ;  /* 0x000000043f247899 */ /* 0x000fe20008011624 */
[----:B------:R-:W-:Y:S02]  /*9b80*/  IMAD.MOV.U32 R2, RZ, RZ, -0x800000 ;  /* 0xff800000ff027424 */ /* 0x000fe400078e00ff */
[----:B------:R-:W1:Y:S01]  /*9b90*/  SHFL.BFLY PT, R3, R4, 0x2, 0x1f ;  /* 0x0c401f0004037f89 */ /* 0x000e6200000e0000 */
[----:B------:R-:W-:-:S04]  /*9ba0*/  ULOP3.LUT UR36, UR36, 0x3fff, URZ, 0xc0, !UPT ;  /* 0x00003fff24247892 */ /* 0x000fc8000f8ec03f */
[----:B------:R-:W-:-:S04]  /*9bb0*/  ULOP3.LUT UR36, UR36, 0x4000000, URZ, 0xfc, !UPT ;  /* 0x0400000024247892 */ /* 0x000fc8000f8efc3f */
[----:B------:R-:W-:-:S07]  /*9bc0*/  ULEA UR4, UR4, UR36, 0xb ;  /* 0x0000002404047291 */ /* 0x000fce000f8e583f */
[----:B------:R-:W-:Y:S02]  /*9bd0*/  UMOV UR6, UR4 ;  /* 0x0000000400067c82 */ /* 0x000fe40008000000 */
[----:B------:R-:W-:Y:S01]  /*9be0*/  HGMMA.64x128x16.F32 R88, R180, gdesc[UR4].tnspB, R88, gsb0 ;  /* 0x41e00004b4587df0 */ /* 0x000fe20008000858 */
[----:B------:R-:W-:Y:S01]  /*9bf0*/  UIADD3 UR6, UR4, 0x80, URZ ;  /* 0x0000008004067890 */ /* 0x000fe2000fffe03f */
[----:B0-----:R-:W-:Y:S01]  /*9c00*/  FADD.FTZ R0, R0, R5 ;  /* 0x0000000500007221 */ /* 0x001fe20000010000 */
[----:B------:R-:W-:Y:S01]  /*9c10*/  UMOV UR7, 0x40000040 ;  /* 0x4000004000077882 */ /* 0x000fe20000000000 */
[----:B------:R-:W-:Y:S02]  /*9c20*/  IMAD.MOV.U32 R5, RZ, RZ, RZ ;  /* 0x000000ffff057224 */ /* 0x000fe400078e00ff */
[----:B-1----:R-:W-:Y:S01]  /*9c30*/  FADD.FTZ R6, R3, R4 ;  /* 0x0000000403067221 */ /* 0x002fe20000010000 */
[----:B------:R-:W-:Y:S01]  /*9c40*/  IMAD.U32 R4, RZ, RZ, UR5 ;  /* 0x00000005ff047e24 */ /* 0x000fe2000f8e00ff */
[----:B------:R-:W0:Y:S04]  /*9c50*/  SHFL.BFLY PT, R3, R0, 0x1, 0x1f ;  /* 0x0c201f0000037f89 */ /* 0x000e2800000e0000 */
[----:B------:R-:W1:Y:S01]  /*9c60*/  SHFL.BFLY PT, R7, R6, 0x1, 0x1f ;  /* 0x0c201f0006077f89 */ /* 0x000e6200000e0000 */
[----:B0-----:R-:W-:Y:S01]  /*9c70*/  FADD.FTZ R9, R0, R3 ;  /* 0x0000000300097221 */ /* 0x001fe20000010000 */
[----:B------:R-:W-:-:S02]  /*9c80*/  IMAD.MOV.U32 R3, RZ, RZ, RZ ;  /* 0x000000ffff037224 */ /* 0x000fc400078e00ff */
[----:B------:R-:W-:Y:S02]  /*9c90*/  IMAD.MOV.U32 R0, RZ, RZ, -0x800000 ;  /* 0xff800000ff007424 */ /* 0x000fe400078e00ff */
[----:B-1----:R-:W-:Y:S01]  /*9ca0*/  FADD.FTZ R10, R6, R7 ;  /* 0x00000007060a7221 */ /* 0x002fe20000010000 */
[----:B------:R-:W-:Y:S02]  /*9cb0*/  FSETP.NE.FTZ.AND P0, PT, R9, RZ, PT ;  /* 0x000000ff0900720b */ /* 0x000fe40003f15000 */
[----:B------:R-:W-:Y:S02]  /*9cc0*/  @!P1 IADD3 R6, R4, 0x28860, RZ ;  /* 0x0002886004069810 */ /* 0x000fe40007ffe0ff */
        /* <DEDUP_REMOVED lines=113> */
.L_x_2118:
[----:B------:R-:W-:Y:S05]  /*a3e0*/  @P0 BRA `(.L_x_2149) ;  /* 0x0000001400340947 */ /* 0x000fea0003800000 */
[----:B------:R-:W1:Y:S01]  /*a3f0*/  S2R R3, SR_TID.X ;  /* 0x0000000000037919 */ /* 0x000e620000002100 */
[----:B------:R-:W2:Y:S01]  /*a400*/  LDC R17, c[0x0][0xbe8] ;  /* 0x0002fa00ff117b82 */ /* 0x000ea20000000800 */
[----:B------:R-:W-:Y:S01]  /*a410*/  SHF.R.S32.HI R11, RZ, 0x1f, R18 ;  /* 0x0000001fff0b7819 */ /* 0x000fe20000011412 */
[----:B------:R-:W-:Y:S01]  /*a420*/  ULDC.64 UR4, c[0x0][0xbd0] ;  /* 0x0002f40000047ab9 */ /* 0x000fe20000000a00 */
[----:B------:R-:W3:Y:S01]  /*a430*/  S2R R16, SR_CTAID.X ;  /* 0x0000000000107919 */ /* 0x000ee20000002500 */
[----:B------:R-:W-:Y:S01]  /*a440*/  ULDC.64 UR6, c[0x0][0xb38] ;  /* 0x0002ce0000067ab9 */ /* 0x000fe20000000a00 */
[----:B------:R-:W-:Y:S03]  /*a450*/  BSSY B0, `(.L_x_2150) ;  /* 0x00000e2000007945 */ /* 0x000fe60003800000 */
[----:B------:R-:W4:Y:S08]  /*a460*/  S2UR UR9, SR_CTAID.Z ;  /* 0x00000000000979c3 */ /* 0x000f300000002700 */
[----:B------:R-:W5:Y:S08]  /*a470*/  LDC.64 R20, c[0x0][0xbd8] ;  /* 0x0002f600ff147b82 */ /* 0x000f700000000a00 */
[----:B------:R-:W-:Y:S01]  /*a480*/  BAR.SYNC.DEFER_BLOCKING 0x1, 0x100 ;  /* 0x0044000000007b1d */ /* 0x000fe20000010000 */
[----:B--2---:R-:W-:-:S07]  /*a490*/  ISETP.NE.AND P0, PT, R17, 0x1, PT ;  /* 0x000000011100780c */ /* 0x004fce0003f05270 */
[----:B------:R-:W2:Y:S01]  /*a4a0*/  S2UR UR8, SR_CTAID.Y ;  /* 0x00000000000879c3 */ /* 0x000ea20000002600 */
[----:B-1----:R-:W-:-:S07]  /*a4b0*/  VIADD R3, R3, 0xffffff80 ;  /* 0xffffff8003037836 */ /* 0x002fce0000000000 */
[----:B------:R-:W2:Y:S01]  /*a4c0*/  LDC R19, c[0x0][0xc50] ;  /* 0x00031400ff137b82 */ /* 0x000ea20000000800 */
[----:B0-----:R-:W-:-:S04]  /*a4d0*/  SHF.R.S32.HI R4, RZ, 0x1f, R3 ;  /* 0x0000001fff047819 */ /* 0x001fc80000011403 */
        /* <DEDUP_REMOVED lines=8> */
[----:B------:R-:W1:Y:S02]  /*a560*/  @P0 LDC R13, c[0x0][0xbec] ;  /* 0x0002fb00ff0d0b82 */ /* 0x000e640000000800 */
[----:B------:R-:W-:Y:S02]  /*a570*/  SHF.R.S32.HI R7, RZ, 0x1f, R24 ;  /* 0x0000001fff077819 */ /* 0x000fe40000011418 */
[----:B------:R-:W-:Y:S02]  /*a580*/  LEA.HI R3, R5, R6, RZ, 0x1 ;  /* 0x0000000605037211 */ /* 0x000fe400078f08ff */
[CC--:B------:R-:W-:Y:S02]  /*a590*/  LEA.HI R25, R7.reuse, R24.reuse, RZ, 0x2 ;  /* 0x0000001807197211 */ /* 0x0c0fe400078f10ff */
[----:B------:R-:W-:Y:S01]  /*a5a0*/  LEA.HI R7, R7, R24, RZ, 0x5 ;  /* 0x0000001807077211 */ /* 0x000fe200078f28ff */
[----:B------:R-:W1:Y:S01]  /*a5b0*/  @P0 LDC R27, c[0x0][0xbec] ;  /* 0x0002fb00ff1b0b82 */ /* 0x000e620000000800 */
[----:B------:R-:W-:-:S02]  /*a5c0*/  SHF.R.S32.HI R8, RZ, 0x2, R25 ;  /* 0x00000002ff087819 */ /* 0x000fc40000011419 */
[----:B------:R-:W-:Y:S02]  /*a5d0*/  SHF.R.S32.HI R9, RZ, 0x1f, R25 ;  /* 0x0000001fff097819 */ /* 0x000fe40000011419 */
[----:B------:R-:W-:Y:S02]  /*a5e0*/  LOP3.LUT R3, R3, 0x3fffffe, RZ, 0xc0, !PT ;  /* 0x03fffffe03037812 */ /* 0x000fe400078ec0ff */
[----:B------:R-:W-:Y:S01]  /*a5f0*/  LEA.HI R9, R9, R8, RZ, 0x3 ;  /* 0x0000000809097211 */ /* 0x000fe200078f18ff */
[----:B------:R-:W1:Y:S01]  /*a600*/  @P0 LDC R15, c[0x0][0xbf0] ;  /* 0x0002fc00ff0f0b82 */ /* 0x000e620000000800 */
[----:B------:R-:W-:Y:S01]  /*a610*/  LEA.HI R5, R10, R10, RZ, 0x1 ;  /* 0x0000000a0a057211 */ /* 0x000fe200078f08ff */
[----:B------:R-:W-:Y:S01]  /*a620*/  IMAD.IADD R3, R6, 0x1, -R3 ;  /* 0x0000000106037824 */ /* 0x000fe200078e0a03 */
[----:B------:R-:W-:Y:S02]  /*a630*/  LOP3.LUT R9, R9, 0xfffffff8, RZ, 0xc0, !PT ;  /* 0xfffffff809097812 */ /* 0x000fe400078ec0ff */
[----:B------:R-:W-:-:S02]  /*a640*/  SHF.R.S32.HI R7, RZ, 0x5, R7 ;  /* 0x00000005ff077819 */ /* 0x000fc40000011407 */
[----:B------:R-:W-:Y:S01]  /*a650*/  LOP3.LUT R5, R5, 0x1ffffffe, RZ, 0xc0, !PT ;  /* 0x1ffffffe05057812 */ /* 0x000fe200078ec0ff */
[----:B------:R-:W-:Y:S01]  /*a660*/  IMAD.IADD R4, R8, 0x1, -R9 ;  /* 0x0000000108047824 */ /* 0x000fe200078e0a09 */
[----:B------:R-:W1:Y:S01]  /*a670*/  @P0 LDC R14, c[0x0][0xbf0] ;  /* 0x0002fc00ff0e0b82 */ /* 0x000e620000000800 */
[----:B------:R-:W-:Y:S02]  /*a680*/  LOP3.LUT R25, R25, 0x7ffffffc, RZ, 0xc0, !PT ;  /* 0x7ffffffc19197812 */ /* 0x000fe400078ec0ff */
[----:B------:R-:W-:Y:S01]  /*a690*/  IMAD.IADD R8, R10, 0x1, -R5 ;  /* 0x000000010a087824 */ /* 0x000fe200078e0a05 */
[----:B------:R-:W-:Y:S01]  /*a6a0*/  LEA R4, R7, R4, 0x4 ;  /* 0x0000000407047211 */ /* 0x000fe200078e20ff */
[C---:B------:R-:W-:Y:S02]  /*a6b0*/  IMAD R7, R11.reuse, UR4, RZ ;  /* 0x000000040b077c24 */ /* 0x040fe4000f8e02ff */
[----:B------:R-:W-:Y:S02]  /*a6c0*/  IMAD R11, R11, UR6, RZ ;  /* 0x000000060b0b7c24 */ /* 0x000fe4000f8e02ff */
[----:B------:R-:W-:-:S02]  /*a6d0*/  IMAD R3, R3, 0x40, R4 ;  /* 0x0000004003037824 */ /* 0x000fc400078e0204 */
[----:B------:R-:W-:Y:S01]  /*a6e0*/  IMAD.WIDE.U32 R4, R18, UR4, RZ ;  /* 0x0000000412047c25 */ /* 0x000fe2000f8e00ff */
[----:B----4-:R-:W-:-:S03]  /*a6f0*/  USHF.R.S32.HI UR4, URZ, 0x1f, UR9 ;  /* 0x0000001f3f047899 */ /* 0x010fc60008011409 */
[C---:B------:R-:W-:Y:S02]  /*a700*/  IMAD R9, R18.reuse, UR5, R7 ;  /* 0x0000000512097c24 */ /* 0x040fe4000f8e0207 */
[----:B------:R-:W-:-:S04]  /*a710*/  IMAD.WIDE.U32 R6, R18, UR6, RZ ;  /* 0x0000000612067c25 */ /* 0x000fc8000f8e00ff */
[----:B------:R-:W-:Y:S02]  /*a720*/  IMAD.IADD R5, R5, 0x1, R9 ;  /* 0x0000000105057824 */ /* 0x000fe400078e0209 */
[----:B------:R-:W-:Y:S01]  /*a730*/  IMAD R9, R18, UR7, R11 ;  /* 0x0000000712097c24 */ /* 0x000fe2000f8e020b */
[----:B------:R-:W-:Y:S01]  /*a740*/  ULDC.64 UR6, c[0x0][0xb48] ;  /* 0x0002d20000067ab9 */ /* 0x000fe20000000a00 */
[----:B------:R-:W-:Y:S01]  /*a750*/  IMAD R8, R8, 0x8, R3 ;  /* 0x0000000808087824 */ /* 0x000fe200078e0203 */
[----:B---3--:R-:W-:Y:S01]  /*a760*/  LEA R3, R16, R3, 0x7 ;  /* 0x0000000310037211 */ /* 0x008fe200078e38ff */
[----:B------:R-:W-:Y:S01]  /*a770*/  IMAD.MOV R18, RZ, RZ, -R18 ;  /* 0x000000ffff127224 */ /* 0x000fe200078e0a12 */
[----:B------:R-:W-:Y:S01]  /*a780*/  IADD3 R7, R7, R9, RZ ;  /* 0x0000000907077210 */ /* 0x000fe20007ffe0ff */
[----:B-----5:R-:W-:Y:S02]  /*a790*/  IMAD R10, R20, UR4, RZ ;  /* 0x00000004140a7c24 */ /* 0x020fe4000f8e02ff */
[----:B------:R-:W-:-:S02]  /*a7a0*/  IMAD R8, R16, 0x80, R8 ;  /* 0x0000008010087824 */ /* 0x000fc400078e0208 */
[----:B0-----:R-:W-:Y:S01]  /*a7b0*/  IMAD R12, R22, UR4, RZ ;  /* 0x00000004160c7c24 */ /* 0x001fe2000f8e02ff */
[----:B------:R-:W-:Y:S01]  /*a7c0*/  ULDC.64 UR4, c[0x0][0xbe0] ;  /* 0x0002f80000047ab9 */ /* 0x000fe20000000a00 */
[----:B--2---:R-:W-:Y:S02]  /*a7d0*/  IMAD R19, R19, R18, UR8 ;  /* 0x0000000813137e24 */ /* 0x004fe4000f8e0212 */
[----:B------:R-:W-:Y:S02]  /*a7e0*/  IMAD R11, R21, UR9, R10 ;  /* 0x00000009150b7c24 */ /* 0x000fe4000f8e020a */
[----:B------:R-:W-:-:S04]  /*a7f0*/  IMAD.WIDE.U32 R4, R20, UR9, R4 ;  /* 0x0000000914047c25 */ /* 0x000fc8000f8e0004 */
[----:B-1----:R-:W-:-:S04]  /*a800*/  @P0 IMAD.HI.U32 R10, R8, R13, RZ ;  /* 0x0000000d080a0227 */ /* 0x002fc800078e00ff */
        /* <DEDUP_REMOVED lines=13> */
[----:B------:R-:W-:Y:S01]  /*a8e0*/  IMAD R15, R19, UR7, R13 ;  /* 0x00000007130f7c24 */ /* 0x000fe2000f8e020d */
[----:B------:R-:W-:Y:S01]  /*a8f0*/  SHF.R.S32.HI R13, RZ, 0x1f, R9 ;  /* 0x0000001fff0d7819 */ /* 0x000fe20000011409 */
[----:B------:R-:W-:Y:S01]  /*a900*/  IMAD R10, R12, UR4, RZ ;  /* 0x000000040c0a7c24 */ /* 0x000fe2000f8e02ff */
[C---:B------:R-:W-:Y:S01]  /*a910*/  IADD3 R4, P0, R9.reuse, R4, RZ ;  /* 0x0000000409047210 */ /* 0x040fe20007f1e0ff */
[--C-:B------:R-:W-:Y:S01]  /*a920*/  IMAD.MOV R14, RZ, RZ, -R11.reuse ;  /* 0x000000ffff0e7224 */ /* 0x100fe200078e0a0b */
[----:B------:R-:W-:Y:S01]  /*a930*/  IADD3 R9, -R9, RZ, RZ ;  /* 0x000000ff09097210 */ /* 0x000fe20007ffe1ff */
[C---:B------:R-:W-:Y:S01]  /*a940*/  IMAD R12, R19.reuse, UR5, R10 ;  /* 0x00000005130c7c24 */ /* 0x040fe2000f8e020a */
[----:B------:R-:W-:Y:S01]  /*a950*/  SHF.R.S32.HI R10, RZ, 0x1f, R11 ;  /* 0x0000001fff0a7819 */ /* 0x000fe2000001140b */
[----:B------:R-:W-:Y:S01]  /*a960*/  IMAD.WIDE.U32 R6, R19, UR6, R6 ;  /* 0x0000000613067c25 */ /* 0x000fe2000f8e0006 */
[----:B------:R-:W-:Y:S01]  /*a970*/  ULDC.64 UR4, c[0x0][0xb30] ;  /* 0x0002cc0000047ab9 */ /* 0x000fe20000000a00 */
[----:B------:R-:W-:Y:S01]  /*a980*/  ULDC.64 UR6, c[0x0][0xbc8] ;  /* 0x0002f20000067ab9 */ /* 0x000fe20000000a00 */
[----:B------:R-:W-:Y:S01]  /*a990*/  IADD3.X R5, R13, R5, R12, P0, !PT ;  /* 0x000000050d057210 */ /* 0x000fe200007fe40c */
[----:B------:R-:W-:-:S02]  /*a9a0*/  IMAD R9, R17, R9, R8 ;  /* 0x0000000911097224 */ /* 0x000fc400078e0208 */
        /* <DEDUP_REMOVED lines=24> */
[----:B------:R-:W-:Y:S01]  /*ab30*/  IMAD R16, R17, UR6, RZ ;  /* 0x0000000611107c24 */ /* 0x000fe2000f8e02ff */
[----:B------:R-:W-:Y:S01]  /*ab40*/  LEA.HI.X R9, R4, UR7, R9, 0x2, P0 ;  /* 0x0000000704097c11 */ /* 0x000fe200080f1409 */
[C---:B------:R-:W-:Y:S01]  /*ab50*/  VIADD R17, R3.reuse, 0x8 ;  /* 0x0000000803117836 */ /* 0x040fe20000000000 */
[----:B------:R-:W-:Y:S01]  /*ab60*/  LEA.HI.X R22, R6, UR9, R5, 0x2, P1 ;  /* 0x0000000906167c11 */ /* 0x000fe200088f1405 */
[----:B------:R-:W-:Y:S01]  /*ab70*/  SHFL.IDX PT, R4, R8, RZ, 0x1c1f ;  /* 0x001c1fff08047589 */ /* 0x000fe200000e0000 */
[C---:B------:R-:W-:Y:S01]  /*ab80*/  LOP3.LUT P0, RZ, R24.reuse, 0x3, RZ, 0xc0, !PT ;  /* 0x0000000318ff7812 */ /* 0x040fe2000780c0ff */
[----:B------:R-:W-:Y:S01]  /*ab90*/  UIADD3 UR4, UR4, 0x28820, URZ ;  /* 0x0002882004047890 */ /* 0x000fe2000fffe03f */
[CC--:B------:R-:W-:Y:S01]  /*aba0*/  ISETP.GE.AND P2, PT, R3.reuse, R16.reuse, PT ;  /* 0x000000100300720c */ /* 0x0c0fe20003f46270 */
[----:B------:R-:W0:Y:S01]  /*abb0*/  SHFL.IDX PT, R5, R9, RZ, 0x1c1f ;  /* 0x001c1fff09057589 */ /* 0x000e2200000e0000 */
[-C--:B------:R-:W-:Y:S01]  /*abc0*/  ISETP.GE.OR P1, PT, R3, R16.reuse, P0 ;  /* 0x000000100300720c */ /* 0x080fe20000726670 */
[----:B------:R-:W-:Y:S01]  /*abd0*/  UPRMT UR4, URZ, 0x654, UR4 ;  /* 0x000006543f047896 */ /* 0x000fe20008000004 */
[----:B------:R-:W-:Y:S01]  /*abe0*/  ISETP.GE.OR P0, PT, R17, R16, P0 ;  /* 0x000000101100720c */ /* 0x000fe20000706670 */
[----:B------:R-:W-:Y:S01]  /*abf0*/  SHFL.IDX PT, R6, R8, 0x1, 0x1c1f ;  /* 0x003c1f0008067f89 */ /* 0x000fe200000e0000 */
[----:B------:R-:W-:-:S03]  /*ac00*/  IMAD.IADD R19, R24, 0x1, -R25 ;  /* 0x0000000118137824 */ /* 0x000fc600078e0a19 */
[----:B------:R-:W1:Y:S01]  /*ac10*/  SHFL.IDX PT, R7, R9, 0x1, 0x1c1f ;  /* 0x003c1f0009077f89 */ /* 0x000e6200000e0000 */
[----:B------:R-:W-:Y:S02]  /*ac20*/  IMAD.SHL.U32 R19, R19, 0x2, RZ ;  /* 0x0000000213137824 */ /* 0x000fe400078e00ff */
        /* <DEDUP_REMOVED lines=13> */
[C---:B------:R-:W-:Y:S01]  /*ad00*/  IADD3 R7, R19.reuse, 0x18, RZ ;  /* 0x0000001813077810 */ /* 0x040fe20007ffe0ff */
[C---:B------:R-:W-:Y:S01]  /*ad10*/  VIADD R10, R19.reuse, 0x38 ;  /* 0x00000038130a7836 */ /* 0x040fe20000000000 */
[----:B------:R-:W-:Y:S01]  /*ad20*/  ISETP.GE.AND P0, PT, R6, UR4, PT ;  /* 0x0000000406007c0c */ /* 0x000fe2000bf06270 */
[----:B------:R-:W-:Y:S01]  /*ad30*/  VIADD R11, R19, 0x40 ;  /* 0x00000040130b7836 */ /* 0x000fe20000000000 */
[----:B------:R-:W-:Y:S01]  /*ad40*/  ISETP.GE.AND P1, PT, R7, UR4, PT ;  /* 0x0000000407007c0c */ /* 0x000fe2000bf26270 */
[----:B------:R-:W-:Y:S01]  /*ad50*/  VIADD R12, R19, 0x50 ;  /* 0x00000050130c7836 */ /* 0x000fe20000000000 */
[----:B------:R-:W-:Y:S01]  /*ad60*/  ISETP.GE.AND P4, PT, R9, UR4, PT ;  /* 0x0000000409007c0c */ /* 0x000fe2000bf86270 */
[C---:B------:R-:W-:Y:S01]  /*ad70*/  VIADD R18, R19.reuse, 0x60 ;  /* 0x0000006013127836 */ /* 0x040fe20000000000 */
[----:B------:R-:W-:Y:S01]  /*ad80*/  ISETP.GE.AND P5, PT, R10, UR4, PT ;  /* 0x000000040a007c0c */ /* 0x000fe2000bfa6270 */
[----:B---34-:R-:W-:Y:S01]  /*ad90*/  @!P2 IMAD.WIDE R2, R19, 0x4, R14 ;  /* 0x000000041302a825 */ /* 0x018fe200078e020e */
[----:B------:R-:W-:-:S02]  /*ada0*/  ISETP.GE.AND P6, PT, R11, UR4, PT ;  /* 0x000000040b007c0c */ /* 0x000fc4000bfc6270 */
[----:B------:R-:W-:Y:S02]  /*adb0*/  @!P3 LEA.HI R0, R0, R0, RZ, 0x1 ;  /* 0x000000000000b211 */ /* 0x000fe400078f08ff */
[----:B------:R0:W-:Y:S01]  /*adc0*/  @!P2 ST.E.64 desc[UR42][R2.64], R88 ;  /* 0x000000580200a985 */ /* 0x0001e2000c101b2a */
[----:B------:R-:W-:Y:S02]  /*add0*/  @!P0 LEA.HI R6, R6, R6, RZ, 0x1 ;  /* 0x0000000606068211 */ /* 0x000fe400078f08ff */
[----:B------:R-:W-:Y:S01]  /*ade0*/  @!P3 LOP3.LUT R5, R0, 0xfffffffe, RZ, 0xc0, !PT ;  /* 0xfffffffe0005b812 */ /* 0x000fe200078ec0ff */
[----:B------:R-:W-:Y:S01]  /*adf0*/  VIADD R0, R19, 0x20 ;  /* 0x0000002013007836 */ /* 0x000fe20000000000 */
[----:B------:R-:W-:Y:S02]  /*ae00*/  @!P1 LEA.HI R7, R7, R7, RZ, 0x1 ;  /* 0x0000000707079211 */ /* 0x000fe400078f08ff */
[----:B------:R-:W-:Y:S01]  /*ae10*/  @!P5 LEA.HI R10, R10, R10, RZ, 0x1 ;  /* 0x0000000a0a0ad211 */ /* 0x000fe200078f08ff */
[----:B------:R-:W-:Y:S01]  /*ae20*/  @!P3 IMAD.WIDE R4, R5, 0x4, R14 ;  /* 0x000000040504b825 */ /* 0x000fe200078e020e */
[----:B------:R-:W-:-:S02]  /*ae30*/  ISETP.GE.AND P2, PT, R0, UR4, PT ;  /* 0x0000000400007c0c */ /* 0x000fc4000bf46270 */
[----:B------:R-:W-:Y:S02]  /*ae40*/  @!P5 LOP3.LUT R13, R10, 0xfffffffe, RZ, 0xc0, !PT ;  /* 0xfffffffe0a0dd812 */ /* 0x000fe400078ec0ff */
[----:B------:R1:W-:Y:S01]  /*ae50*/  @!P3 ST.E.64 desc[UR42][R4.64], R92 ;  /* 0x0000005c0400b985 */ /* 0x0003e2000c101b2a */
[----:B------:R-:W-:Y:S02]  /*ae60*/  ISETP.GE.AND P3, PT, R8, UR4, PT ;  /* 0x0000000408007c0c */ /* 0x000fe4000bf66270 */
[----:B0-----:R-:W-:Y:S02]  /*ae70*/  @!P0 LOP3.LUT R3, R6, 0xfffffffe, RZ, 0xc0, !PT ;  /* 0xfffffffe06038812 */ /* 0x001fe400078ec0ff */
[----:B------:R-:W-:-:S03]  /*ae80*/  @!P4 LEA.HI R6, R9, R9, RZ, 0x1 ;  /* 0x000000090906c211 */ /* 0x000fc600078f08ff */
[----:B------:R-:W-:Y:S01]  /*ae90*/  @!P0 IMAD.WIDE R2, R3, 0x4, R14 ;  /* 0x0000000403028825 */ /* 0x000fe200078e020e */
[----:B------:R-:W-:-:S04]  /*aea0*/  @!P2 LEA.HI R0, R0, R0, RZ, 0x1 ;  /* 0x000000000000a211 */ /* 0x000fc800078f08ff */
[----:B------:R0:W-:Y:S01]  /*aeb0*/  @!P0 ST.E.64 desc[UR42][R2.64], R96 ;  /* 0x0000006002008985 */ /* 0x0001e2000c101b2a */
[----:B-1----:R-:W-:Y:S02]  /*aec0*/  @!P1 LOP3.LUT R5, R7, 0xfffffffe, RZ, 0xc0, !PT ;  /* 0xfffffffe07059812 */ /* 0x002fe400078ec0ff */
[----:B------:R-:W-:Y:S02]  /*aed0*/  @!P3 LEA.HI R8, R8, R8, RZ, 0x1 ;  /* 0x000000080808b211 */ /* 0x000fe400078f08ff */
[----:B------:R-:W-:Y:S01]  /*aee0*/  @!P2 LOP3.LUT R7, R0, 0xfffffffe, RZ, 0xc0, !PT ;  /* 0xfffffffe0007a812 */ /* 0x000fe200078ec0ff */
[--C-:B------:R-:W-:Y:S01]  /*aef0*/  @!P1 IMAD.WIDE R4, R5, 0x4, R14.reuse ;  /* 0x0000000405049825 */ /* 0x100fe200078e020e */
[----:B------:R-:W-:Y:S02]  /*af00*/  @!P3 LOP3.LUT R9, R8, 0xfffffffe, RZ, 0xc0, !PT ;  /* 0xfffffffe0809b812 */ /* 0x000fe400078ec0ff */
[----:B------:R-:W-:Y:S02]  /*af10*/  @!P6 LEA.HI R0, R11, R11, RZ, 0x1 ;  /* 0x0000000b0b00e211 */ /* 0x000fe400078f08ff */
[----:B------:R-:W-:Y:S01]  /*af20*/  @!P4 LOP3.LUT R11, R6, 0xfffffffe, RZ, 0xc0, !PT ;  /* 0xfffffffe060bc812 */ /* 0x000fe200078ec0ff */
[--C-:B------:R-:W-:Y:S01]  /*af30*/  @!P2 IMAD.WIDE R6, R7, 0x4, R14.reuse ;  /* 0x000000040706a825 */ /* 0x100fe200078e020e */
[----:B------:R-:W-:Y:S01]  /*af40*/  @!P6 LOP3.LUT R21, R0, 0xfffffffe, RZ, 0xc0, !PT ;  /* 0xfffffffe0015e812 */ /* 0x000fe200078ec0ff */
[----:B------:R1:W-:Y:S01]  /*af50*/  @!P1 ST.E.64 desc[UR42][R4.64], R100 ;  /* 0x0000006404009985 */ /* 0x0003e2000c101b2a */
[----:B------:R-:W-:Y:S01]  /*af60*/  IADD3 R0, R19, 0x48, RZ ;  /* 0x0000004813007810 */ /* 0x000fe20007ffe0ff */
[--C-:B0-----:R-:W-:Y:S01]  /*af70*/  @!P3 IMAD.WIDE R2, R9, 0x4, R14.reuse ;  /* 0x000000040902b825 */ /* 0x101fe200078e020e */
[----:B------:R-:W-:Y:S01]  /*af80*/  ISETP.GE.AND P1, PT, R12, UR4, PT ;  /* 0x000000040c007c0c */ /* 0x000fe2000bf26270 */
[----:B------:R0:W-:Y:S01]  /*af90*/  @!P2 ST.E.64 desc[UR42][R6.64], R104 ;  /* 0x000000680600a985 */ /* 0x0001e2000c101b2a */
[----:B------:R-:W-:Y:S01]  /*afa0*/  ISETP.GE.AND P0, PT, R0, UR4, PT ;  /* 0x0000000400007c0c */ /* 0x000fe2000bf06270 */
[----:B------:R-:W-:-:S02]  /*afb0*/  @!P5 IMAD.WIDE R8, R13, 0x4, R14 ;  /* 0x000000040d08d825 */ /* 0x000fc400078e020e */
[----:B------:R2:W-:Y:S01]  /*afc0*/  @!P3 ST.E.64 desc[UR42][R2.64], R108 ;  /* 0x0000006c0200b985 */ /* 0x0005e2000c101b2a */
[----:B------:R-:W-:Y:S01]  /*afd0*/  ISETP.GE.AND P3, PT, R18, UR4, PT ;  /* 0x0000000412007c0c */ /* 0x000fe2000bf66270 */
[----:B------:R-:W-:Y:S02]  /*afe0*/  VIADD R13, R19, 0x58 ;  /* 0x00000058130d7836 */ /* 0x000fe40000000000 */
[----:B-1----:R-:W-:-:S03]  /*aff0*/  @!P4 IMAD.WIDE R4, R11, 0x4, R14 ;  /* 0x000000040b04c825 */ /* 0x002fc600078e020e */
[----:B------:R-:W-:Y:S02]  /*b000*/  ISETP.GE.AND P2, PT, R13, UR4, PT ;  /* 0x000000040d007c0c */ /* 0x000fe4000bf46270 */
[----:B------:R-:W-:Y:S01]  /*b010*/  @!P1 LEA.HI R12, R12, R12, RZ, 0x1 ;  /* 0x0000000c0c0c9211 */ /* 0x000fe200078f08ff */
[----:B------:R-:W-:Y:S01]  /*b020*/  @!P6 IMAD.WIDE R10, R21, 0x4, R14 ;  /* 0x00000004150ae825 */ /* 0x000fe200078e020e */
[----:B------:R1:W-:Y:S01]  /*b030*/  @!P4 ST.E.64 desc[UR42][R4.64], R112 ;  /* 0x000000700400c985 */ /* 0x0003e2000c101b2a */
[----:B------:R-:W-:Y:S02]  /*b040*/  @!P0 LEA.HI R0, R0, R0, RZ, 0x1 ;  /* 0x0000000000008211 */ /* 0x000fe400078f08ff */
[C---:B0-----:R-:W-:Y:S01]  /*b050*/  VIADD R6, R19.reuse, 0x68 ;  /* 0x0000006813067836 */ /* 0x041fe20000000000 */
[C---:B--2---:R-:W-:Y:S01]  /*b060*/  IADD3 R3, R19.reuse, 0x78, RZ ;  /* 0x0000007813037810 */ /* 0x044fe20007ffe0ff */
[----:B------:R-:W-:Y:S01]  /*b070*/  VIADD R7, R19, 0x70 ;  /* 0x0000007013077836 */ /* 0x000fe20000000000 */
[----:B------:R0:W-:Y:S01]  /*b080*/  @!P5 ST.E.64 desc[UR42][R8.64], R116 ;  /* 0x000000740800d985 */ /* 0x0001e2000c101b2a */
[----:B------:R-:W-:-:S02]  /*b090*/  @!P3 LEA.HI R18, R18, R18, RZ, 0x1 ;  /* 0x000000121212b211 */ /* 0x000fc400078f08ff */
[----:B------:R-:W-:Y:S01]  /*b0a0*/  ISETP.GE.AND P4, PT, R6, UR4, PT ;  /* 0x0000000406007c0c */ /* 0x000fe2000bf86270 */
[----:B------:R2:W-:Y:S01]  /*b0b0*/  @!P6 ST.E.64 desc[UR42][R10.64], R120 ;  /* 0x000000780a00e985 */ /* 0x0005e2000c101b2a */
[----:B------:R-:W-:Y:S02]  /*b0c0*/  ISETP.GE.AND P6, PT, R3, UR4, PT ;  /* 0x0000000403007c0c */ /* 0x000fe4000bfc6270 */
[----:B------:R-:W-:Y:S02]  /*b0d0*/  ISETP.GE.AND P5, PT, R7, UR4, PT ;  /* 0x0000000407007c0c */ /* 0x000fe4000bfa6270 */
[----:B------:R-:W-:Y:S02]  /*b0e0*/  @!P2 LEA.HI R13, R13, R13, RZ, 0x1 ;  /* 0x0000000d0d0da211 */ /* 0x000fe400078f08ff */
[----:B-1----:R-:W-:Y:S02]  /*b0f0*/  @!P1 LOP3.LUT R5, R12, 0xfffffffe, RZ, 0xc0, !PT ;  /* 0xfffffffe0c059812 */ /* 0x002fe400078ec0ff */
[----:B0-----:R-:W-:-:S03]  /*b100*/  @!P3 LOP3.LUT R9, R18, 0xfffffffe, RZ, 0xc0, !PT ;  /* 0xfffffffe1209b812 */ /* 0x001fc600078ec0ff */
[----:B------:R-:W-:Y:S02]  /*b110*/  @!P4 LEA.HI R6, R6, R6, RZ, 0x1 ;  /* 0x000000060606c211 */ /* 0x000fe400078f08ff */
[----:B------:R-:W-:Y:S01]  /*b120*/  @!P6 LEA.HI R4, R3, R3, RZ, 0x1 ;  /* 0x000000030304e211 */ /* 0x000fe200078f08ff */
[----:B------:R-:W-:Y:S01]  /*b130*/  @!P3 IMAD.WIDE R8, R9, 0x4, R14 ;  /* 0x000000040908b825 */ /* 0x000fe200078e020e */
[----:B------:R-:W-:Y:S02]  /*b140*/  @!P5 LEA.HI R2, R7, R7, RZ, 0x1 ;  /* 0x000000070702d211 */ /* 0x000fe400078f08ff */
[----:B------:R-:W-:Y:S02]  /*b150*/  @!P0 LOP3.LUT R3, R0, 0xfffffffe, RZ, 0xc0, !PT ;  /* 0xfffffffe00038812 */ /* 0x000fe400078ec0ff */
[----:B------:R-:W-:Y:S02]  /*b160*/  @!P2 LOP3.LUT R7, R13, 0xfffffffe, RZ, 0xc0, !PT ;  /* 0xfffffffe0d07a812 */ /* 0x000fe400078ec0ff */
[----:B--2---:R-:W-:-:S02]  /*b170*/  @!P4 LOP3.LUT R11, R6, 0xfffffffe, RZ, 0xc0, !PT ;  /* 0xfffffffe060bc812 */ /* 0x004fc400078ec0ff */
        /* <DEDUP_REMOVED lines=15> */
.L_x_2151:
[----:B------:R-:W-:Y:S05]  /*b270*/  BSYNC B0 ;  /* 0x0000000000007941 */ /* 0x000fea0003800000 */
.L_x_2150:
[----:B------:R-:W-:Y:S01]  /*b280*/  ISETP.GE.AND P0, PT, R17, R16, PT ;  /* 0x000000101100720c */ /* 0x000fe20003f06270 */
[----:B0-----:R0:W1:Y:S04]  /*b290*/  SHFL.IDX PT, R13, R22, 0x1, 0x1c1f ;  /* 0x003c1f00160d7f89 */ /* 0x00106800000e0000 */
[----:B------:R0:W0:Y:S08]  /*b2a0*/  SHFL.IDX PT, R12, R20, 0x1, 0x1c1f ;  /* 0x003c1f00140c7f89 */ /* 0x00003000000e0000 */
[----:B------:R-:W-:Y:S05]  /*b2b0*/  @P0 BRA `(.L_x_2116) ;  /* 0x00000044002c0947 */ /* 0x000fea0003800000 */
[----:B------:R-:W-:Y:S01]  /*b2c0*/  ULDC UR4, c[0x0][0xac8] ;  /* 0x0002b20000047ab9 */ /* 0x000fe20000000800 */
[C---:B--2---:R-:W-:Y:S01]  /*b2d0*/  VIADD R0, R19.reuse, 0x8 ;  /* 0x0000000813007836 */ /* 0x044fe20000000000 */
[C---:B------:R-:W-:Y:S01]  /*b2e0*/  ISETP.GE.AND P0, PT, R19.reuse, UR4, PT ;  /* 0x0000000413007c0c */ /* 0x040fe2000bf06270 */
[C---:B------:R-:W-:Y:S01]  /*b2f0*/  VIADD R4, R19.reuse, 0x10 ;  /* 0x0000001013047836 */ /* 0x040fe20000000000 */
[C---:B------:R-:W-:Y:S01]  /*b300*/  IADD3 R9, R19.reuse, 0x28, RZ ;  /* 0x0000002813097810 */ /* 0x040fe20007ffe0ff */
[C---:B------:R-:W-:Y:S01]  /*b310*/  VIADD R6, R19.reuse, 0x18 ;  /* 0x0000001813067836 */ /* 0x040fe20000000000 */
[----:B------:R-:W-:Y:S01]  /*b320*/  ISETP.GE.AND P5, PT, R0, UR4, PT ;  /* 0x0000000400007c0c */ /* 0x000fe2000bfa6270 */
[C---:B------:R-:W-:Y:S01]  /*b330*/  VIADD R8, R19.reuse, 0x20 ;  /* 0x0000002013087836 */ /* 0x040fe20000000000 */
[----:B------:R-:W-:Y:S01]  /*b340*/  ISETP.GE.AND P6, PT, R4, UR4, PT ;  /* 0x0000000404007c0c */ /* 0x000fe2000bfc6270 */
[----:B------:R-:W-:Y:S01]  /*b350*/  VIADD R10, R19, 0x30 ;  /* 0x00000030130a7836 */ /* 0x000fe20000000000 */
[----:B------:R-:W-:Y:S01]  /*b360*/  ISETP.GE.AND P3, PT, R9, UR4, PT ;  /* 0x0000000409007c0c */ /* 0x000fe2000bf66270 */
[C---:B------:R-:W-:Y:S01]  /*b370*/  VIADD R11, R19.reuse, 0x38 ;  /* 0x00000038130b7836 */ /* 0x040fe20000000000 */
[----:B------:R-:W-:Y:S01]  /*b380*/  ISETP.GE.AND P4, PT, R8, UR4, PT ;  /* 0x0000000408007c0c */ /* 0x000fe2000bf86270 */
[C---:B------:R-:W-:Y:S01]  /*b390*/  VIADD R16, R19.reuse, 0x40 ;  /* 0x0000004013107836 */ /* 0x040fe20000000000 */
[----:B------:R-:W-:Y:S01]  /*b3a0*/  ISETP.GE.AND P2, PT, R10, UR4, PT ;  /* 0x000000040a007c0c */ /* 0x000fe2000bf46270 */
[----:B01----:R-:W-:Y:S01]  /*b3b0*/  @!P0 IMAD.WIDE R2, R19, 0x4, R12 ;  /* 0x0000000413028825 */ /* 0x003fe200078e020c */
[----:B------:R-:W-:-:S03]  /*b3c0*/  ISETP.GE.AND P1, PT, R11, UR4, PT ;  /* 0x000000040b007c0c */ /* 0x000fc6000bf26270 */
[----:B------:R-:W-:Y:S01]  /*b3d0*/  @!P5 LEA.HI R0, R0, R0, RZ, 0x1 ;  /* 0x000000000000d211 */ /* 0x000fe200078f08ff */
[----:B------:R0:W-:Y:S01]  /*b3e0*/  @!P0 ST.E.64 desc[UR42][R2.64], R90 ;  /* 0x0000005a02008985 */ /* 0x0001e2000c101b2a */
[----:B------:R-:W-:Y:S01]  /*b3f0*/  ISETP.GE.AND P0, PT, R6, UR4, PT ;  /* 0x0000000406007c0c */ /* 0x000fe2000bf06270 */
[C---:B------:R-:W-:Y:S01]  /*b400*/  VIADD R18, R19.reuse, 0x48 ;  /* 0x0000004813127836 */ /* 0x040fe20000000000 */
[----:B------:R-:W-:Y:S01]  /*b410*/  @!P6 LEA.HI R4, R4, R4, RZ, 0x1 ;  /* 0x000000040404e211 */ /* 0x000fe200078f08ff */
[----:B------:R-:W-:Y:S01]  /*b420*/  VIADD R20, R19, 0x70 ;  /* 0x0000007013147836 */ /* 0x000fe20000000000 */
[----:B------:R-:W-:Y:S02]  /*b430*/  @!P5 LOP3.LUT R5, R0, 0xfffffffe, RZ, 0xc0, !PT ;  /* 0xfffffffe0005d812 */ /* 0x000fe400078ec0ff */
[----:B------:R-:W-:Y:S02]  /*b440*/  @!P6 LOP3.LUT R7, R4, 0xfffffffe, RZ, 0xc0, !PT ;  /* 0xfffffffe0407e812 */ /* 0x000fe400078ec0ff */
[----:B------:R-:W-:-:S02]  /*b450*/  @!P4 LEA.HI R8, R8, R8, RZ, 0x1 ;  /* 0x000000080808c211 */ /* 0x000fc400078f08ff */
[----:B------:R-:W-:Y:S02]  /*b460*/  @!P3 LEA.HI R0, R9, R9, RZ, 0x1 ;  /* 0x000000090900b211 */ /* 0x000fe400078f08ff */
[----:B------:R-:W-:Y:S01]  /*b470*/  @!P2 LEA.HI R10, R10, R10, RZ, 0x1 ;  /* 0x0000000a0a0aa211 */ /* 0x000fe200078f08ff */
[--C-:B0-----:R-:W-:Y:S01]  /*b480*/  @!P5 IMAD.WIDE R2, R5, 0x4, R12.reuse ;  /* 0x000000040502d825 */ /* 0x101fe200078e020c */
[----:B------:R-:W-:Y:S02]  /*b490*/  @!P0 LEA.HI R6, R6, R6, RZ, 0x1 ;  /* 0x0000000606068211 */ /* 0x000fe400078f08ff */
[----:B---3--:R-:W-:Y:S01]  /*b4a0*/  @!P1 LEA.HI R14, R11, R11, RZ, 0x1 ;  /* 0x0000000b0b0e9211 */ /* 0x008fe200078f08ff */
[----:B------:R-:W-:Y:S01]  /*b4b0*/  @!P6 IMAD.WIDE R4, R7, 0x4, R12 ;  /* 0x000000040704e825 */ /* 0x000fe200078e020c */
[----:B------:R-:W-:Y:S01]  /*b4c0*/  @!P0 LOP3.LUT R7, R6, 0xfffffffe, RZ, 0xc0, !PT ;  /* 0xfffffffe06078812 */ /* 0x000fe200078ec0ff */
[----:B------:R0:W-:Y:S01]  /*b4d0*/  @!P5 ST.E.64 desc[UR42][R2.64], R94 ;  /* 0x0000005e0200d985 */ /* 0x0001e2000c101b2a */
[----:B------:R-:W-:-:S02]  /*b4e0*/  @!P4 LOP3.LUT R9, R8, 0xfffffffe, RZ, 0xc0, !PT ;  /* 0xfffffffe0809c812 */ /* 0x000fc400078ec0ff */
[----:B------:R-:W-:Y:S01]  /*b4f0*/  @!P3 LOP3.LUT R11, R0, 0xfffffffe, RZ, 0xc0, !PT ;  /* 0xfffffffe000bb812 */ /* 0x000fe200078ec0ff */
[----:B------:R1:W-:Y:S01]  /*b500*/  @!P6 ST.E.64 desc[UR42][R4.64], R98 ;  /* 0x000000620400e985 */ /* 0x0003e2000c101b2a */
[----:B----4-:R-:W-:Y:S02]  /*b510*/  @!P2 LOP3.LUT R15, R10, 0xfffffffe, RZ, 0xc0, !PT ;  /* 0xfffffffe0a0fa812 */ /* 0x010fe400078ec0ff */
[----:B------:R-:W-:Y:S01]  /*b520*/  @!P1 LOP3.LUT R17, R14, 0xfffffffe, RZ, 0xc0, !PT ;  /* 0xfffffffe0e119812 */ /* 0x000fe200078ec0ff */
[C---:B------:R-:W-:Y:S01]  /*b530*/  VIADD R14, R19.reuse, 0x58 ;  /* 0x00000058130e7836 */ /* 0x040fe20000000000 */
[----:B------:R-:W-:Y:S02]  /*b540*/  ISETP.GE.AND P5, PT, R16, UR4, PT ;  /* 0x0000000410007c0c */ /* 0x000fe4000bfa6270 */
[----:B------:R-:W-:Y:S02]  /*b550*/  ISETP.GE.AND P6, PT, R18, UR4, PT ;  /* 0x0000000412007c0c */ /* 0x000fe4000bfc6270 */
[----:B------:R-:W-:Y:S01]  /*b560*/  IADD3 R0, R19, 0x50, RZ ;  /* 0x0000005013007810 */ /* 0x000fe20007ffe0ff */
        /* <DEDUP_REMOVED lines=15> */
[----:B------:R-:W-:Y:S01]  /*b660*/  VIADD R17, R19, 0x68 ;  /* 0x0000006813117836 */ /* 0x000fe20000000000 */
[----:B------:R-:W-:Y:S02]  /*b670*/  ISETP.GE.AND P1, PT, R14, UR4, PT ;  /* 0x000000040e007c0c */ /* 0x000fe4000bf26270 */
        /* <DEDUP_REMOVED lines=17> */
[----:B----4-:R-:W-:Y:S02]  /*b790*/  @!P4 LOP3.LUT R11, R20, 0xfffffffe, RZ, 0xc0, !PT ;  /* 0xfffffffe140bc812 */ /* 0x010fe400078ec0ff */
[----:B------:R-:W-:Y:S01]  /*b7a0*/  IADD3 R19, R19, 0x78, RZ ;  /* 0x0000007813137810 */ /* 0x000fe20007ffe0ff */
        /* <DEDUP_REMOVED lines=17> */
.L_x_2149:
[----:B------:R-:W1:Y:S02]  /*b8c0*/  S2R R0, SR_TID.X ;  /* 0x0000000000007919 */ /* 0x000e640000002100 */
[----:B-1----:R-:W-:-:S05]  /*b8d0*/  VIADD R2, R0, 0xffffff80 ;  /* 0xffffff8000027836 */ /* 0x002fca0000000000 */
[----:B------:R-:W-:-:S13]  /*b8e0*/  ISETP.GT.AND P0, PT, R2, 0x7f, PT ;  /* 0x0000007f0200780c */ /* 0x000fda0003f04270 */
[----:B------:R-:W-:Y:S05]  /*b8f0*/  @P0 BRA `(.L_x_2116) ;  /* 0x0000003c009c0947 */ /* 0x000fea0003800000 */
[----:B------:R-:W1:Y:S01]  /*b900*/  S2R R3, SR_CTAID.X ;  /* 0x0000000000037919 */ /* 0x000e620000002500 */
[----:B------:R-:W2:Y:S01]  /*b910*/  LDC R6, c[0x0][0xbe8] ;  /* 0x0002fa00ff067b82 */ /* 0x000ea20000000800 */
[----:B------:R-:W-:Y:S01]  /*b920*/  ULDC UR4, c[0x0][0xa88] ;  /* 0x0002a20000047ab9 */ /* 0x000fe20000000800 */
[----:B-1----:R-:W-:Y:S02]  /*b930*/  IMAD R0, R3, 0x80, R0 ;  /* 0x0000008003007824 */ /* 0x002fe400078e0200 */
[----:B--2---:R-:W-:Y:S02]  /*b940*/  IMAD R3, R6, UR4, RZ ;  /* 0x0000000406037c24 */ /* 0x004fe4000f8e02ff */
[----:B------:R-:W-:-:S05]  /*b950*/  VIADD R0, R0, 0xffffff80 ;  /* 0xffffff8000007836 */ /* 0x000fca0000000000 */
[----:B------:R-:W-:-:S13]  /*b960*/  ISETP.GE.AND P0, PT, R0, R3, PT ;  /* 0x000000030000720c */ /* 0x000fda0003f06270 */
[----:B------:R-:W-:Y:S05]  /*b970*/  @P0 BRA `(.L_x_2116) ;  /* 0x0000003c007c0947 */ /* 0x000fea0003800000 */
[----:B------:R-:W-:Y:S01]  /*b980*/  ISETP.NE.AND P0, PT, R6, 0x1, PT ;  /* 0x000000010600780c */ /* 0x000fe20003f05270 */
[----:B------:R-:W1:Y:S01]  /*b990*/  S2UR UR4, SR_CTAID.Z ;  /* 0x00000000000479c3 */ /* 0x000e620000002700 */
[----:B------:R-:W-:Y:S01]  /*b9a0*/  SHF.R.S32.HI R5, RZ, 0x1f, R18 ;  /* 0x0000001fff057819 */ /* 0x000fe20000011412 */
[----:B------:R-:W-:Y:S02]  /*b9b0*/  ULDC.64 UR6, c[0x0][0xbd0] ;  /* 0x0002f40000067ab9 */ /* 0x000fe40000000a00 */
[----:B------:R-:W-:-:S04]  /*b9c0*/  IMAD.WIDE.U32 R2, R18, UR6, RZ ;  /* 0x0000000612027c25 */ /* 0x000fc8000f8e00ff */
[----:B------:R-:W2:Y:S01]  /*b9d0*/  LDC.64 R12, c[0x0][0xbd8] ;  /* 0x0002f600ff0c7b82 */ /* 0x000ea20000000a00 */
[----:B------:R-:W-:-:S04]  /*b9e0*/  IMAD R5, R5, UR6, RZ ;  /* 0x0000000605057c24 */ /* 0x000fc8000f8e02ff */
[----:B------:R-:W-:Y:S02]  /*b9f0*/  IMAD R5, R18, UR7, R5 ;  /* 0x0000000712057c24 */ /* 0x000fe4000f8e0205 */
[----:B------:R-:W-:Y:S01]  /*ba00*/  IMAD.MOV R18, RZ, RZ, -R18 ;  /* 0x000000ffff127224 */ /* 0x000fe200078e0a12 */
[----:B------:R-:W0:Y:S02]  /*ba10*/  @P0 LDC R9, c[0x0][0xbec] ;  /* 0x0002fb00ff090b82 */ /* 0x000e240000000800 */
[----:B------:R-:W-:Y:S01]  /*ba20*/  IADD3 R3, R3, R5, RZ ;  /* 0x0000000503037210 */ /* 0x000fe20007ffe0ff */
[----:B------:R-:W-:-:S05]  /*ba30*/  IMAD.MOV.U32 R5, RZ, RZ, R0 ;  /* 0x000000ffff057224 */ /* 0x000fca00078e0000 */
[----:B------:R-:W3:Y:S01]  /*ba40*/  S2UR UR8, SR_CTAID.Y ;  /* 0x00000000000879c3 */ /* 0x000ee20000002600 */
[----:B-1----:R-:W-:-:S07]  /*ba50*/  USHF.R.S32.HI UR5, URZ, 0x1f, UR4 ;  /* 0x0000001f3f057899 */ /* 0x002fce0008011404 */
[----:B------:R-:W3:Y:S01]  /*ba60*/  LDC R7, c[0x0][0xc50] ;  /* 0x00031400ff077b82 */ /* 0x000ee20000000800 */
[C---:B--2---:R-:W-:Y:S02]  /*ba70*/  IMAD R8, R12.reuse, UR5, RZ ;  /* 0x000000050c087c24 */ /* 0x044fe4000f8e02ff */
[----:B------:R-:W-:-:S04]  /*ba80*/  IMAD.WIDE.U32 R2, R12, UR4, R2 ;  /* 0x000000040c027c25 */ /* 0x000fc8000f8e0002 */
[----:B------:R-:W-:Y:S01]  /*ba90*/  IMAD R13, R13, UR4, R8 ;  /* 0x000000040d0d7c24 */ /* 0x000fe2000f8e0208 */
[----:B------:R-:W1:Y:S01]  /*baa0*/  @P0 LDC R11, c[0x0][0xbf0] ;  /* 0x0002fc00ff0b0b82 */ /* 0x000e620000000800 */
[----:B0-----:R-:W-:Y:S01]  /*bab0*/  @P0 IMAD.HI.U32 R4, R0, R9, RZ ;  /* 0x0000000900040227 */ /* 0x001fe200078e00ff */
[----:B------:R-:W-:-:S03]  /*bac0*/  ULDC.64 UR4, c[0x0][0xbe0] ;  /* 0x0002f80000047ab9 */ /* 0x000fc60000000a00 */
[----:B------:R-:W-:Y:S02]  /*bad0*/  IMAD.IADD R3, R13, 0x1, R3 ;  /* 0x000000010d037824 */ /* 0x000fe400078e0203 */
[----:B---3--:R-:W-:-:S04]  /*bae0*/  IMAD R9, R7, R18, UR8 ;  /* 0x0000000807097e24 */ /* 0x008fc8000f8e0212 */
[----:B------:R-:W-:Y:S01]  /*baf0*/  IMAD.WIDE.U32 R2, R9, UR4, R2 ;  /* 0x0000000409027c25 */ /* 0x000fe2000f8e0002 */
[----:B-1----:R-:W-:Y:S02]  /*bb00*/  @P0 SHF.R.U32.HI R5, RZ, R11, R4 ;  /* 0x0000000bff050219 */ /* 0x002fe40000011604 */
        /* <DEDUP_REMOVED lines=16> */
[----:B------:R-:W-:Y:S02]  /*bc10*/  LEA.HI.X R5, R2, UR5, R3, 0x2, P0 ;  /* 0x0000000502057c11 */ /* 0x000fe400080f1403 */
[----:B------:R-:W-:-:S05]  /*bc20*/  MOV R3, 0xff800000 ;  /* 0xff80000000037802 */ /* 0x000fca0000000f00 */
[----:B------:R0:W-:Y:S01]  /*bc30*/  STG.E desc[UR42][R4.64], R3 ;  /* 0x0000000304007986 */ /* 0x0001e2000c10192a */
[----:B------:R-:W-:Y:S05]  /*bc40*/  BRA `(.L_x_2116) ;  /* 0x0000003800c87947 */ /* 0x000fea0003800000 */
.L_x_2114:
        /* <DEDUP_REMOVED lines=18> */
.L_x_2152:
[----:B------:R-:W-:Y:S01]  /*bd70*/  ULDC UR39, c[0x0][0xc50] ;  /* 0x0003140000277ab9 */ /* 0x000fe20000000800 */
[----:B------:R-:W-:Y:S01]  /*bd80*/  UMOV UR36, UR6 ;  /* 0x0000000600247c82 */ /* 0x000fe20008000000 */
[----:B------:R-:W-:-:S11]  /*bd90*/  UISETP.NE.AND UP0, UPT, UR39, 0x1, UPT ;  /* 0x000000012700788c */ /* 0x000fd6000bf05270 */
[----:B------:R-:W-:Y:S01]  /*bda0*/  @UP0 ULDC UR4, c[0x0][0xc54] ;  /* 0x0003150000040ab9 */ /* 0x000fe20000000800 */
[----:B------:R-:W-:Y:S01]  /*bdb0*/  @UP0 ULDC UR7, c[0x0][0xc58] ;  /* 0x0003160000070ab9 */ /* 0x000fe20000000800 */
[----:B------:R-:W-:-:S04]  /*bdc0*/  UIMAD.WIDE.U32 UR4, UR6, UR4, URZ ;  /* 0x00000004060472a5 */ /* 0x000fc8000f8e003f */
[----:B------:R-:W-:-:S12]  /*bdd0*/  @UP0 USHF.R.U32.HI UR36, URZ, UR7, UR5 ;  /* 0x000000073f240299 */ /* 0x000fd80008011605 */
.L_x_2153:
        /* <DEDUP_REMOVED lines=8> */
[----:B------:R-:W-:Y:S01]  /*be60*/  ULDC UR5, c[0x0][0x448] ;  /* 0x0001120000057ab9 */ /* 0x000fe20000000800 */
[----:B------:R-:W-:Y:S01]  /*be70*/  ULDC.64 UR6, c[0x0][0x418] ;  /* 0x0001060000067ab9 */ /* 0x000fe20000000a00 */
[----:B------:R-:W-:Y:S01]  /*be80*/  UISETP.NE.AND UP1, UPT, UR5, 0x1, UPT ;  /* 0x000000010500788c */ /* 0x000fe2000bf25270 */
[----:B------:R1:W-:Y:S01]  /*be90*/  STL [R1+0xc], RZ ;  /* 0x00000cff01007387 */ /* 0x0003e20000100800 */
[----:B------:R-:W-:Y:S01]  /*bea0*/  UISETP.NE.U32.AND UP0, UPT, UR6, URZ, UPT ;  /* 0x0000003f0600728c */ /* 0x000fe2000bf05070 */
[----:B------:R-:W-:Y:S02]  /*beb0*/  ULDC UR5, c[0x0][0x288] ;  /* 0x0000a20000057ab9 */ /* 0x000fe40000000800 */
[----:B------:R-:W-:Y:S01]  /*bec0*/  ULDC UR6, c[0x0][0x424] ;  /* 0x0001090000067ab9 */ /* 0x000fe20000000800 */
[----:B------:R-:W-:Y:S02]  /*bed0*/  UISETP.NE.AND.EX UP0, UPT, UR7, URZ, UPT, UP0 ;  /* 0x0000003f0700728c */ /* 0x000fe4000bf05300 */
[----:B------:R-:W-:-:S02]  /*bee0*/  UIADD3 UR10, -UR5, 0x80, URZ ;  /* 0x00000080050a7890 */ /* 0x000fc4000fffe13f */
[----:B------:R-:W-:Y:S01]  /*bef0*/  USEL UR7, UR6, 0x1, UP0 ;  /* 0x0000000106077887 */ /* 0x000fe20008000000 */
[----:B------:R-:W-:-:S03]  /*bf00*/  ULDC UR9, c[0x0][0x2f0] ;  /* 0x0000bc0000097ab9 */ /* 0x000fc60000000800 */
[----:B------:R-:W-:Y:S02]  /*bf10*/  UIMAD UR10, UR7, UR9, UR10 ;  /* 0x00000009070a72a4 */ /* 0x000fe4000f8e020a */
[----:B------:R-:W-:Y:S02]  /*bf20*/  UIMAD UR7, UR7, UR9, 0x7f ;  /* 0x0000007f070774a4 */ /* 0x000fe4000f8e0209 */
[----:B0-----:R-:W-:-:S03]  /*bf30*/  ULEA UR8, UR4, 0x7f, 0x7 ;  /* 0x0000007f04087891 */ /* 0x001fc6000f8e383f */
[----:B------:R-:W-:Y:S02]  /*bf40*/  @UP1 ULDC UR4, c[0x0][0x44c] ;  /* 0x0001130000041ab9 */ /* 0x000fe40000000800 */
[----:B------:R-:W-:Y:S02]  /*bf50*/  UIMAD.WIDE.U32 UR4, UR8, UR4, URZ ;  /* 0x00000004080472a5 */ /* 0x000fe4000f8e003f */
[----:B------:R-:W-:Y:S01]  /*bf60*/  UMOV UR6, UR8 ;  /* 0x0000000800067c82 */ /* 0x000fe20008000000 */
[----:B------:R-:W-:Y:S02]  /*bf70*/  @UP1 ULDC UR8, c[0x0][0x450] ;  /* 0x0001140000081ab9 */ /* 0x000fe40000000800 */
[----:B------:R-:W-:Y:S02]  /*bf80*/  @UP1 USHF.R.U32.HI UR6, URZ, UR8, UR5 ;  /* 0x000000083f061299 */ /* 0x000fe40008011605 */
[----:B------:R-:W-:Y:S02]  /*bf90*/  USHF.R.S32.HI UR5, URZ, 0x1f, UR7 ;  /* 0x0000001f3f057899 */ /* 0x000fe40008011407 */
[----:B------:R-:W-:-:S02]  /*bfa0*/  UIADD3 UR6, UR10, UR6, URZ ;  /* 0x000000060a067290 */ /* 0x000fc4000fffe03f */
[----:B------:R-:W-:Y:S02]  /*bfb0*/  ULEA.HI UR5, UR5, UR7, URZ, 0x7 ;  /* 0x0000000705057291 */ /* 0x000fe4000f8f383f */
[----:B------:R-:W-:Y:S02]  /*bfc0*/  USHF.R.S32.HI UR4, URZ, 0x1f, UR6 ;  /* 0x0000001f3f047899 */ /* 0x000fe40008011406 */
[----:B------:R-:W-:Y:S02]  /*bfd0*/  USHF.R.S32.HI UR5, URZ, 0x7, UR5 ;  /* 0x000000073f057899 */ /* 0x000fe40008011405 */
[----:B------:R-:W-:-:S04]  /*bfe0*/  ULEA.HI UR4, UR4, UR6, URZ, 0x7 ;  /* 0x0000000604047291 */ /* 0x000fc8000f8f383f */
[----:B------:R-:W-:-:S04]  /*bff0*/  USHF.R.S32.HI UR4, URZ, 0x7, UR4 ;  /* 0x000000073f047899 */ /* 0x000fc80008011404 */
[----:B------:R-:W-:-:S04]  /*c000*/  UISETP.LT.AND UP0, UPT, UR5, UR4, UPT ;  /* 0x000000040500728c */ /* 0x000fc8000bf01270 */
[----:B------:R-:W-:Y:S02]  /*c010*/  USEL UR40, UR5, UR4, UP0 ;  /* 0x0000000405287287 */ /* 0x000fe40008000000 */
[----:B------:R-:W-:Y:S02]  /*c020*/  USHF.R.U32.HI UR5, URZ, 0x10, UR39 ;  /* 0x000000103f057899 */ /* 0x000fe40008011627 */
[----:B------:R-:W-:Y:S02]  /*c030*/  UISETP.GE.AND UP1, UPT, UR40, 0x1, UPT ;  /* 0x000000012800788c */ /* 0x000fe4000bf26270 */
[----:B------:R-:W-:Y:S02]  /*c040*/  UISETP.NE.AND UP0, UPT, UR5, URZ, UPT ;  /* 0x0000003f0500728c */ /* 0x000fe4000bf05270 */
[----:B------:R-:W-:Y:S02]  /*c050*/  ULOP3.LUT UR39, UR39, 0xffff, URZ, 0xc0, !UPT ;  /* 0x0000ffff27277892 */ /* 0x000fe4000f8ec03f */
[----:B------:R-:W-:-:S07]  /*c060*/  PLOP3.LUT P0, PT, PT, PT, UP1, 0x80, 0x0 ;  /* 0x000000000000781c */ /* 0x000fce0003f0f018 */
[----:B------:R-:W-:-:S06]  /*c070*/  @!UP0 ULDC UR5, c[0x0][0x9f0] ;  /* 0x00027c0000058ab9 */ /* 0x000fcc0000000800 */
[----:B-1----:R-:W-:Y:S05]  /*c080*/  @!P0 BRA `(.L_x_2155) ;  /* 0x0000000000708947 */ /* 0x002fea0003800000 */
[----:B------:R-:W-:Y:S01]  /*c090*/  IMAD.U32 R6, RZ, RZ, UR5 ;  /* 0x00000005ff067e24 */ /* 0x000fe2000f8e00ff */
[----:B------:R-:W-:-:S04]  /*c0a0*/  UIADD3 UR4, UR5, -0x1, UR40 ;  /* 0xffffffff05047890 */ /* 0x000fc8000fffe028 */
[-C--:B------:R-:W-:Y:S02]  /*c0b0*/  IABS R0, R6.reuse ;  /* 0x0000000600007213 */ /* 0x080fe40000000000 */
[----:B------:R-:W-:Y:S02]  /*c0c0*/  IABS R6, R6 ;  /* 0x0000000600067213 */ /* 0x000fe40000000000 */
[----:B------:R-:W0:Y:S08]  /*c0d0*/  I2F.RP R4, R0 ;  /* 0x0000000000047306 */ /* 0x000e300000209400 */
[----:B0-----:R-:W0:Y:S02]  /*c0e0*/  MUFU.RCP R4, R4 ;  /* 0x0000000400047308 */ /* 0x001e240000001000 */
[----:B0-----:R-:W-:-:S06]  /*c0f0*/  IADD3 R2, R4, 0xffffffe, RZ ;  /* 0x0ffffffe04027810 */ /* 0x001fcc0007ffe0ff */
[----:B------:R0:W1:Y:S02]  /*c100*/  F2I.FTZ.U32.TRUNC.NTZ R3, R2 ;  /* 0x0000000200037305 */ /* 0x000064000021f000 */
[----:B0-----:R-:W-:Y:S02]  /*c110*/  IMAD.MOV.U32 R2, RZ, RZ, RZ ;  /* 0x000000ffff027224 */ /* 0x001fe400078e00ff */
[----:B-1----:R-:W-:-:S04]  /*c120*/  IMAD.MOV R5, RZ, RZ, -R3 ;  /* 0x000000ffff057224 */ /* 0x002fc800078e0a03 */
[----:B------:R-:W-:-:S04]  /*c130*/  IMAD R5, R5, R0, RZ ;  /* 0x0000000005057224 */ /* 0x000fc800078e02ff */
[----:B------:R-:W-:-:S04]  /*c140*/  IMAD.HI.U32 R3, R3, R5, R2 ;  /* 0x0000000503037227 */ /* 0x000fc800078e0002 */
[----:B------:R-:W-:Y:S01]  /*c150*/  IMAD.U32 R5, RZ, RZ, UR4 ;  /* 0x00000004ff057e24 */ /* 0x000fe2000f8e00ff */
[----:B------:R-:W-:-:S04]  /*c160*/  ULOP3.LUT UR4, UR4, UR5, URZ, 0x3c, !UPT ;  /* 0x0000000504047292 */ /* 0x000fc8000f8e3c3f */
[----:B------:R-:W-:Y:S01]  /*c170*/  IABS R2, R5 ;  /* 0x0000000500027213 */ /* 0x000fe20000000000 */
[----:B------:R-:W-:Y:S01]  /*c180*/  IMAD.MOV R5, RZ, RZ, -R6 ;  /* 0x000000ffff057224 */ /* 0x000fe200078e0a06 */
[----:B------:R-:W-:-:S03]  /*c190*/  ISETP.LE.AND P2, PT, RZ, UR4, PT ;  /* 0x00000004ff007c0c */ /* 0x000fc6000bf43270 */
[----:B------:R-:W-:-:S04]  /*c1a0*/  IMAD.HI.U32 R3, R3, R2, RZ ;  /* 0x0000000203037227 */ /* 0x000fc800078e00ff */
[----:B------:R-:W-:-:S05]  /*c1b0*/  IMAD R5, R3, R5, R2 ;  /* 0x0000000503057224 */ /* 0x000fca00078e0202 */
[----:B------:R-:W-:-:S13]  /*c1c0*/  ISETP.GT.U32.AND P1, PT, R0, R5, PT ;  /* 0x000000050000720c */ /* 0x000fda0003f24070 */
[-C--:B------:R-:W-:Y:S01]  /*c1d0*/  @!P1 IADD3 R5, R5, -R0.reuse, RZ ;  /* 0x8000000005059210 */ /* 0x080fe20007ffe0ff */
[----:B------:R-:W-:Y:S01]  /*c1e0*/  @!P1 VIADD R3, R3, 0x1 ;  /* 0x0000000103039836 */ /* 0x000fe20000000000 */
[----:B------:R-:W-:Y:S02]  /*c1f0*/  ISETP.NE.AND P1, PT, RZ, UR5, PT ;  /* 0x00000005ff007c0c */ /* 0x000fe4000bf25270 */
[----:B------:R-:W-:-:S13]  /*c200*/  ISETP.GE.U32.AND P0, PT, R5, R0, PT ;  /* 0x000000000500720c */ /* 0x000fda0003f06070 */
[----:B------:R-:W-:-:S04]  /*c210*/  @P0 VIADD R3, R3, 0x1 ;  /* 0x0000000103030836 */ /* 0x000fc80000000000 */
[----:B------:R-:W-:Y:S01]  /*c220*/  @!P2 IMAD.MOV R3, RZ, RZ, -R3 ;  /* 0x000000ffff03a224 */ /* 0x000fe200078e0a03 */
[----:B------:R-:W-:-:S05]  /*c230*/  @!P1 LOP3.LUT R3, RZ, UR5, RZ, 0x33, !PT ;  /* 0x00000005ff039c12 */ /* 0x000fca000f8e33ff */
[----:B------:R0:W-:Y:S02]  /*c240*/  STL [R1+0xc], R3 ;  /* 0x00000c0301007387 */ /* 0x0001e40000100800 */
.L_x_2155:
[----:B------:R-:W2:Y:S01]  /*c250*/  LDL R2, [R1+0xc] ;  /* 0x00000c0001027983 */ /* 0x000ea20000100800 */
[----:B0-----:R-:W-:Y:S01]  /*c260*/  MOV R3, 0x1 ;  /* 0x0000000100037802 */ /* 0x001fe20000000f00 */
[----:B--2---:R-:W-:-:S05]  /*c270*/  IMAD R0, R2, UR39, RZ ;  /* 0x0000002702007c24 */ /* 0x004fca000f8e02ff */
[----:B------:R-:W-:Y:S01]  /*c280*/  VIADDMNMX R17, R0, R2, UR40, PT ;  /* 0x0000002800117e46 */ /* 0x000fe2000b800102 */
[----:B------:R0:W-:Y:S03]  /*c290*/  STL [R1+0x8], R0 ;  /* 0x0000080001007387 */ /* 0x0001e60000100800 */
[----:B------:R-:W-:Y:S01]  /*c2a0*/  ISETP.GT.AND P0, PT, R17, R0, PT ;  /* 0x000000001100720c */ /* 0x000fe20003f04270 */
[----:B------:R1:W-:Y:S01]  /*c2b0*/  STL [R1+0x10], R17 ;  /* 0x0000101101007387 */ /* 0x0003e20000100800 */
[----:B0-----:R-:W-:-:S11]  /*c2c0*/  IMAD.MOV.U32 R0, RZ, RZ, RZ ;  /* 0x000000ffff007224 */ /* 0x001fd600078e00ff */
[----:B-1----:R-:W-:Y:S05]  /*c2d0*/  @!P0 BRA `(.L_x_2154) ;  /* 0x0000003000648947 */ /* 0x002fea0003800000 */
        /* <DEDUP_REMOVED lines=22> */
[----:B0-----:R-:W-:Y:S05]  /*c440*/  CALL.ABS.NOINC R2 ;  /* 0x0000000002007343 */ /* 0x001fea0003c00000 */
.L_x_2156:
        /* <DEDUP_REMOVED lines=9> */
[----:B------:R-:W-:Y:S01]  /*c4e0*/  MOV R4, UR6 ;  /* 0x0000000600047c02 */ /* 0x000fe20008000f00 */
[----:B------:R-:W-:Y:S01]  /*c4f0*/  IMAD.U32 R5, RZ, RZ, UR7 ;  /* 0x00000007ff057e24 */ /* 0x000fe2000f8e00ff */
[----:B------:R-:W-:Y:S01]  /*c500*/  MOV R11, UR5 ;  /* 0x00000005000b7c02 */ /* 0x000fe20008000f00 */
        /* <DEDUP_REMOVED lines=8> */
.L_x_2158:
[----:B------:R0:W1:Y:S01]  /*c590*/  LDC.64 R2, c[0x4][R16] ;  /* 0x0100000010027b82 */ /* 0x0000620000000a00 */
[----:B------:R-:W-:Y:S01]  /*c5a0*/  ULDC.64 UR6, c[0x4][0xa0] ;  /* 0x0100280000067ab9 */ /* 0x000fe20000000a00 */
[----:B------:R-:W-:Y:S01]  /*c5b0*/  ULDC.64 UR8, c[0x4][0xa8] ;  /* 0x01002a0000087ab9 */ /* 0x000fe20000000a00 */
[----:B------:R-:W-:Y:S01]  /*c5c0*/  ULDC.64 UR4, c[0x4][0x18] ;  /* 0x0100060000047ab9 */ /* 0x000fe20000000a00 */
[----:B------:R-:W-:Y:S01]  /*c5d0*/  IMAD.U32 R4, RZ, RZ, UR6 ;  /* 0x00000006ff047e24 */ /* 0x000fe2000f8e00ff */
[----:B------:R-:W-:Y:S01]  /*c5e0*/  MOV R5, UR7 ;  /* 0x0000000700057c02 */ /* 0x000fe20008000f00 */
        /* <DEDUP_REMOVED lines=9> */
.L_x_2157:
[----:B------:R-:W0:Y:S02]  /*c680*/  LDC.64 R2, c[0x0][0x9f8] ;  /* 0x00027e00ff027b82 */ /* 0x000e240000000a00 */
        /* <DEDUP_REMOVED lines=19> */
.L_x_2236:
        /* <DEDUP_REMOVED lines=8> */
.L_x_2239:
[----:B------:R-:W-:Y:S05]  /*c840*/  @!P6 BRA `(.L_x_2160) ;  /* 0x0000000000e4e947 */ /* 0x000fea0003800000 */
[----:B------:R-:W-:Y:S01]  /*c850*/  IMAD.MOV.U32 R16, RZ, RZ, R18 ;  /* 0x000000ffff107224 */ /* 0x000fe200078e0012 */
[----:B------:R-:W-:Y:S06]  /*c860*/  @!P1 BRA `(.L_x_2162) ;  /* 0x0000000000489947 */ /* 0x000fec0003800000 */
[----:B------:R-:W1:Y:S01]  /*c870*/  LDC R6, c[0x0][0x43c] ;  /* 0x00010f00ff067b82 */ /* 0x000e620000000800 */
[----:B0-----:R-:W-:Y:S01]  /*c880*/  MOV R0, R17 ;  /* 0x0000001100007202 */ /* 0x001fe20000000f00 */
[----:B------:R-:W-:Y:S02]  /*c890*/  ULDC.64 UR4, c[0x0][0x428] ;  /* 0x00010a0000047ab9 */ /* 0x000fe40000000a00 */
        /* <DEDUP_REMOVED lines=15> */
.L_x_2162:
[----:B0-----:R-:W-:Y:S01]  /*c990*/  IMAD.MOV.U32 R0, RZ, RZ, 0x1 ;  /* 0x00000001ff007424 */ /* 0x001fe200078e00ff */
[----:B------:R-:W1:Y:S04]  /*c9a0*/  S2R R8, SR_TID.X ;  /* 0x0000000000087919 */ /* 0x000e680000002100 */
[----:B------:R-:W-:-:S04]  /*c9b0*/  SHF.L.U32 R0, R0, 0x1f, RZ ;  /* 0x0000001f00007819 */ /* 0x000fc800000006ff */
[----:B------:R-:W0:Y:S01]  /*c9c0*/  SYNCS.PHASECHK.TRANS64.TRYWAIT P0, [UR38+0x28840], R0 ;  /* 0x02884000ff0075a7 */ /* 0x000e220008000166 */
[----:B-1----:R-:W-:-:S04]  /*c9d0*/  LOP3.LUT R2, R8, 0x7f, RZ, 0xc0, !PT ;  /* 0x0000007f08027812 */ /* 0x002fc800078ec0ff */
[----:B------:R-:W-:Y:S01]  /*c9e0*/  ISETP.NE.AND P1, PT, R2, RZ, PT ;  /* 0x000000ff0200720c */ /* 0x000fe20003f25270 */
[----:B0-----:R-:W-:-:S12]  /*c9f0*/  @!P0 BRA `(.L_x_2163) ;  /* 0x00000030004c8947 */ /* 0x001fd80003800000 */
.L_x_2240:
[----:B------:R-:W-:Y:S05]  /*ca00*/  @P1 BRA `(.L_x_2164) ;  /* 0x0000000000181947 */ /* 0x000fea0003800000 */
[----:B------:R-:W1:Y:S01]  /*ca10*/  S2R R2, SR_TID.X ;  /* 0x0000000000027919 */ /* 0x000e620000002100 */
[----:B0-----:R-:W-:-:S04]  /*ca20*/  MOV R0, 0x8000 ;  /* 0x0000800000007802 */ /* 0x001fc80000000f00 */
[----:B------:R2:W-:Y:S01]  /*ca30*/  SYNCS.ARRIVE.TRANS64 RZ, [UR38+0x28830], R0 ;  /* 0x02883000ffff79a7 */ /* 0x0005e20008000026 */
[----:B-1----:R-:W-:-:S13]  /*ca40*/  LOP3.LUT P0, RZ, R2, 0x1f, RZ, 0xc0, !PT ;  /* 0x0000001f02ff7812 */ /* 0x002fda000780c0ff */
[----:B--2---:R-:W-:Y:S05]  /*ca50*/  @!P0 BRA `(.L_x_2164) ;  /* 0x0000000000048947 */ /* 0x004fea0003800000 */
[----:B------:R-:W-:Y:S01]  /*ca60*/  BPT.TRAP 0x1 ;  /* 0x000000040000795c */ /* 0x000fe20000300000 */
.L_x_2164:
        /* <DEDUP_REMOVED lines=10> */
[----:B------:R-:W-:Y:S01]  /*cb10*/  USHF.L.U32 UR11, UR11, 0x7, URZ ;  /* 0x000000070b0b7899 */ /* 0x000fe2000800063f */
        /* <DEDUP_REMOVED lines=10> */
[----:B------:R1:W-:Y:S02]  /*cbc0*/  UTMALDG.4D [UR32], [UR4], desc[UR6] ;  /* 0x00000620040075b4 */ /* 0x0003e40008019000 */
[----:B-1----:R-:W-:Y:S01]  /*cbd0*/  NOP ;  /* 0x0000000000007918 */ /* 0x002fe20000000000 */
.L_x_2160:
        /* <DEDUP_REMOVED lines=22> */
.L_x_2165:
[----:B------:R-:W1:Y:S01]  /*cd40*/  S2R R4, SR_CTAID.Z ;  /* 0x0000000000047919 */ /* 0x000e620000002700 */
[----:B------:R-:W2:Y:S01]  /*cd50*/  LDC R8, c[0x0][0x448] ;  /* 0x00011200ff087b82 */ /* 0x000ea20000000800 */
[----:B------:R-:W-:Y:S01]  /*cd60*/  USHF.R.S32.HI UR4, URZ, 0x1f, UR36 ;  /* 0x0000001f3f047899 */ /* 0x000fe20008011424 */
[----:B------:R-:W3:Y:S01]  /*cd70*/  S2R R12, SR_TID.X ;  /* 0x00000000000c7919 */ /* 0x000ee20000002100 */
[----:B------:R-:W-:Y:S02]  /*cd80*/  ULDC.64 UR8, c[0x0][0x2d8] ;  /* 0x0000b60000087ab9 */ /* 0x000fe40000000a00 */
[----:B------:R-:W-:Y:S01]  /*cd90*/  UIMAD UR6, UR4, UR8, URZ ;  /* 0x00000008040672a4 */ /* 0x000fe2000f8e023f */
[----:B------:R-:W4:Y:S02]  /*cda0*/  S2R R9, SR_CTAID.X ;  /* 0x0000000000097919 */ /* 0x000f240000002500 */
[----:B------:R-:W0:Y:S01]  /*cdb0*/  LDC.64 R2, c[0x0][0x2e0] ;  /* 0x0000b800ff027b82 */ /* 0x000e220000000a00 */
[----:B------:R-:W-:-:S02]  /*cdc0*/  UIMAD.WIDE.U32 UR4, UR36, UR8, URZ ;  /* 0x00000008240472a5 */ /* 0x000fc4000f8e003f */
[----:B------:R-:W-:-:S04]  /*cdd0*/  UIMAD UR6, UR36, UR9, UR6 ;  /* 0x00000009240672a4 */ /* 0x000fc8000f8e0206 */
[----:B------:R-:W-:Y:S01]  /*cde0*/  UIADD3 UR5, UR5, UR6, URZ ;  /* 0x0000000605057290 */ /* 0x000fe2000fffe03f */
[----:B--2---:R-:W-:Y:S02]  /*cdf0*/  ISETP.NE.AND P0, PT, R8, 0x1, PT ;  /* 0x000000010800780c */ /* 0x004fe40003f05270 */
[----:B-1----:R-:W-:Y:S02]  /*ce00*/  SHF.R.S32.HI R5, RZ, 0x1f, R4 ;  /* 0x0000001fff057819 */ /* 0x002fe40000011404 */
[----:B---3--:R-:W-:-:S03]  /*ce10*/  LOP3.LUT R11, R12, 0x7f, RZ, 0xc0, !PT ;  /* 0x0000007f0c0b7812 */ /* 0x008fc600078ec0ff */
[----:B0-----:R-:W-:Y:S01]  /*ce20*/  IMAD R0, R5, R2, RZ ;  /* 0x0000000205007224 */ /* 0x001fe200078e02ff */
[----:B------:R-:W-:-:S03]  /*ce30*/  SHF.R.U32.HI R6, RZ, 0x3, R11 ;  /* 0x00000003ff067819 */ /* 0x000fc6000001160b */
[C---:B------:R-:W-:Y:S02]  /*ce40*/  IMAD R5, R4.reuse, R3, R0 ;  /* 0x0000000304057224 */ /* 0x040fe400078e0200 */
[----:B------:R-:W-:Y:S01]  /*ce50*/  IMAD.WIDE.U32 R2, R4, R2, UR4 ;  /* 0x0000000404027e25 */ /* 0x000fe2000f8e0002 */
[----:B------:R-:W0:Y:S01]  /*ce60*/  @P0 LDC R0, c[0x0][0x450] ;  /* 0x00011400ff000b82 */ /* 0x000e220000000800 */
[----:B------:R-:W-:-:S03]  /*ce70*/  ULDC.64 UR4, c[0x0][0x2d0] ;  /* 0x0000b40000047ab9 */ /* 0x000fc60000000a00 */
[----:B------:R-:W-:Y:S01]  /*ce80*/  IADD3 R3, R3, R5, RZ ;  /* 0x0000000503037210 */ /* 0x000fe20007ffe0ff */
[----:B------:R-:W-:-:S03]  /*ce90*/  IMAD.SHL.U32 R5, R12, 0x10, RZ ;  /* 0x000000100c057824 */ /* 0x000fc600078e00ff */
[----:B------:R-:W1:Y:S02]  /*cea0*/  @P0 LDC R4, c[0x0][0x44c] ;  /* 0x00011300ff040b82 */ /* 0x000e640000000800 */
[----:B------:R-:W-:-:S05]  /*ceb0*/  LOP3.LUT R10, R6, 0x70, R5, 0xf8, !PT ;  /* 0x00000070060a7812 */ /* 0x000fca00078ef805 */
[----:B----4-:R-:W-:-:S04]  /*cec0*/  IMAD R5, R9, 0x80, R10 ;  /* 0x0000008009057824 */ /* 0x010fc800078e020a */
        /* <DEDUP_REMOVED lines=9> */
[----:B------:R-:W-:Y:S01]  /*cf60*/  SHF.R.S32.HI R4, RZ, 0x1f, R0 ;  /* 0x0000001fff047819 */ /* 0x000fe20000011400 */
[----:B------:R-:W-:-:S03]  /*cf70*/  ULDC.64 UR4, c[0x0][0x2c8] ;  /* 0x0000b20000047ab9 */ /* 0x000fc60000000a00 */
[----:B------:R-:W-:Y:S01]  /*cf80*/  IADD3 R3, R3, R5, RZ ;  /* 0x0000000503037210 */ /* 0x000fe20007ffe0ff */
[----:B------:R-:W-:-:S04]  /*cf90*/  IMAD R5, R4, UR4, RZ ;  /* 0x0000000404057c24 */ /* 0x000fc8000f8e02ff */
[C---:B------:R-:W-:Y:S02]  /*cfa0*/  IMAD R4, R0.reuse, UR5, R5 ;  /* 0x0000000500047c24 */ /* 0x040fe4000f8e0205 */
[----:B------:R-:W-:Y:S01]  /*cfb0*/  IMAD.WIDE.U32 R2, R0, UR4, R2 ;  /* 0x0000000400027c25 */ /* 0x000fe2000f8e0002 */
[----:B------:R-:W-:-:S03]  /*cfc0*/  ULDC.64 UR4, c[0x0][0x280] ;  /* 0x0000a00000047ab9 */ /* 0x000fc60000000a00 */
[----:B------:R-:W-:Y:S01]  /*cfd0*/  IMAD.IADD R5, R3, 0x1, R4 ;  /* 0x0000000103057824 */ /* 0x000fe200078e0204 */
[----:B------:R-:W-:Y:S01]  /*cfe0*/  LEA R0, P0, R2, UR4, 0x1 ;  /* 0x0000000402007c11 */ /* 0x000fe2000f8008ff */
[----:B------:R-:W-:-:S03]  /*cff0*/  ULDC UR4, c[0x0][0x2b8] ;  /* 0x0000ae0000047ab9 */ /* 0x000fc60000000800 */
        /* <DEDUP_REMOVED lines=15> */
[----:B------:R-:W-:Y:S02]  /*d0f0*/  IMAD R6, R9, 0x80, R6 ;  /* 0x0000008009067824 */ /* 0x000fe400078e0206 */
[----:B------:R-:W0:Y:S01]  /*d100*/  SHFL.IDX PT, R3, R0, RZ, 0x181f ;  /* 0x00181fff00037589 */ /* 0x000e2200000e0000 */
[----:B------:R-:W-:Y:S02]  /*d110*/  IMAD R4, R8, UR4, RZ ;  /* 0x0000000408047c24 */ /* 0x000fe4000f8e02ff */
[C---:B------:R-:W-:Y:S01]  /*d120*/  IADD3 R9, R6.reuse, 0x10, RZ ;  /* 0x0000001006097810 */ /* 0x040fe20007ffe0ff */
[----:B------:R-:W-:Y:S01]  /*d130*/  SHFL.IDX PT, R14, R0, 0x1, 0x181f ;  /* 0x00381f00000e7f89 */ /* 0x000fe200000e0000 */
[C---:B------:R-:W-:Y:S01]  /*d140*/  VIADD R11, R6.reuse, 0x20 ;  /* 0x00000020060b7836 */ /* 0x040fe20000000000 */
        /* <DEDUP_REMOVED lines=8> */
[----:B------:R-:W-:-:S03]  /*d1d0*/  ISETP.GE.AND P2, PT, R9, R4, PT ;  /* 0x000000040900720c */ /* 0x000fc60003f46270 */
        /* <DEDUP_REMOVED lines=10> */
[----:B------:R-:W-:Y:S01]  /*d280*/  ISETP.GE.AND P2, PT, R11, R4, PT ;  /* 0x000000040b00720c */ /* 0x000fe20003f46270 */
[----:B------:R-:W-:Y:S01]  /*d290*/  VIADD R11, R6, 0x30 ;  /* 0x00000030060b7836 */ /* 0x000fe20000000000 */
[----:B0-----:R-:W-:Y:S01]  /*d2a0*/  MOV R2, R14 ;  /* 0x0000000e00027202 */ /* 0x001fe20000000f00 */
[----:B-1----:R-:W0:Y:S10]  /*d2b0*/  SHFL.IDX PT, R8, R5, 0x3, 0x181f ;  /* 0x00781f0005087f89 */ /* 0x002e3400000e0000 */
        /* <DEDUP_REMOVED lines=16> */
[----:B------:R-:W-:Y:S01]  /*d3c0*/  VIADD R11, R6, 0x50 ;  /* 0x00000050060b7836 */ /* 0x000fe20000000000 */
[----:B0-----:R-:W-:Y:S01]  /*d3d0*/  MOV R3, R2 ;  /* 0x0000000200037202 */ /* 0x001fe20000000f00 */
[----:B--2---:R-:W0:Y:S01]  /*d3e0*/  SHFL.IDX PT, R8, R5, 0x5, 0x181f ;  /* 0x00b81f0005087f89 */ /* 0x004e2200000e0000 */
[----:B-1----:R-:W-:-:S09]  /*d3f0*/  IMAD.MOV.U32 R2, RZ, RZ, R14 ;  /* 0x000000ffff027224 */ /* 0x002fd200078e000e */
[----:B------:R-:W-:Y:S01]  /*d400*/  @!P2 LEA R20, R7, UR38, 0x1 ;  /* 0x000000260714ac11 */ /* 0x000fe2000f8e08ff */
[----:B------:R-:W1:Y:S01]  /*d410*/  SHFL.IDX PT, R14, R0, 0x5, 0x181f ;  /* 0x00b81f00000e7f89 */ /* 0x000e6200000e0000 */
[----:B------:R-:W-:-:S05]  /*d420*/  @!P2 IMAD.WIDE.U32 R2, R10, 0x2, R2 ;  /* 0x000000020a02a825 */ /* 0x000fca00078e0002 */
[----:B------:R-:W-:Y:S04]  /*d430*/  @!P2 LDGSTS.E.BYPASS.LTC128B.128 [R20+0x12400], desc[UR42][R2.64], !P1 ;  /* 0x124000000214afae */ /* 0x000fe8000c901d6a */
[----:B------:R2:W-:Y:S01]  /*d440*/  @!P2 LDGSTS.E.BYPASS.LTC128B.128 [R20+0x16400], desc[UR42][R2.64+0x80], !P0 ;  /* 0x164000800214afae */ /* 0x0005e2000c101d6a */
[----:B------:R-:W-:Y:S02]  /*d450*/  ISETP.GE.AND P2, PT, R11, R4, PT ;  /* 0x000000040b00720c */ /* 0x000fe40003f46270 */
[----:B------:R-:W-:Y:S01]  /*d460*/  IADD3 R11, R6, 0x60, RZ ;  /* 0x00000060060b7810 */ /* 0x000fe20007ffe0ff */
        /* <DEDUP_REMOVED lines=17> */
.L_x_2257:
[----:B------:R-:W-:Y:S01]  /*d580*/  VIADD R3, R6, 0x70 ;  /* 0x0000007006037836 */ /* 0x000fe20000000000 */
[----:B------:R-:W-:Y:S04]  /*d590*/  BSSY B0, `(.L_x_2167) ;  /* 0x000000c000007945 */ /* 0x000fe80003800000 */
[----:B------:R-:W-:Y:S01]  /*d5a0*/  ISETP.GE.AND P2, PT, R3, R4, PT ;  /* 0x000000040300720c */ /* 0x000fe20003f46270 */
[----:B--2---:R-:W-:Y:S01]  /*d5b0*/  IMAD.MOV.U32 R3, RZ, RZ, R2 ;  /* 0x000000ffff037224 */ /* 0x004fe200078e0002 */
[----:B-1----:R-:W-:-:S11]  /*d5c0*/  MOV R2, R14 ;  /* 0x0000000e00027202 */ /* 0x002fd60000000f00 */
        /* <DEDUP_REMOVED lines=8> */
.L_x_2168:
[----:B------:R-:W-:Y:S05]  /*d650*/  BSYNC B0 ;  /* 0x0000000000007941 */ /* 0x000fea0003800000 */
.L_x_2167:
[----:B------:R-:W-:Y:S01]  /*d660*/  NOP ;  /* 0x0000000000007918 */ /* 0x000fe20000000000 */
[----:B------:R-:W-:Y:S01]  /*d670*/  SYNCS.ARRIVE.TRANS64.RED.A0T1 RZ, [UR38+0x28800], RZ ;  /* 0x028800ffffff79a7 */ /* 0x000fe20008200426 */
[----:B-1----:R-:W-:Y:S01]  /*d680*/  IMAD.MOV.U32 R2, RZ, RZ, 0x1 ;  /* 0x00000001ff027424 */ /* 0x002fe200078e00ff */
[----:B------:R-:W-:Y:S04]  /*d690*/  ARRIVES.LDGSTSBAR.64.TRANSCNT [UR38+0x28800] ;  /* 0x02880000ff0079b0 */ /* 0x000fe80008000aa6 */
[----:B------:R-:W-:Y:S01]  /*d6a0*/  SHF.L.U32 R2, R2, 0x1f, RZ ;  /* 0x0000001f02027819 */ /* 0x000fe200000006ff */
[----:B------:R-:W-:Y:S01]  /*d6b0*/  NOP ;  /* 0x0000000000007918 */ /* 0x000fe20000000000 */
[----:B------:R-:W0:Y:S01]  /*d6c0*/  LDL.LU R4, [R1+0x10] ;  /* 0x0000100001047983 */ /* 0x000e220000300800 */
[----:B------:R-:W-:Y:S03]  /*d6d0*/  SYNCS.ARRIVE.TRANS64.A1T0 RZ, [UR38+0x28800], RZ ;  /* 0x028800ffffff79a7 */ /* 0x000fe60008100026 */
[----:B------:R-:W2:Y:S01]  /*d6e0*/  LDL R3, [R1+0x8] ;  /* 0x0000080001037983 */ /* 0x000ea20000100800 */
[----:B------:R-:W1:Y:S01]  /*d6f0*/  SYNCS.PHASECHK.TRANS64.TRYWAIT P0, [UR38+0x28820], R2 ;  /* 0x02882002ff0075a7 */ /* 0x000e620008000166 */
[----:B0-----:R-:W-:-:S05]  /*d700*/  VIADD R0, R4, 0xfffffffe ;  /* 0xfffffffe04007836 */ /* 0x001fca0000000000 */
[----:B--2---:R-:W-:Y:S01]  /*d710*/  ISETP.GE.AND P1, PT, R0, R3, PT ;  /* 0x000000030000720c */ /* 0x004fe20003f26270 */
[----:B-1----:R-:W-:-:S12]  /*d720*/  @!P0 BRA `(.L_x_2169) ;  /* 0x0000002c00a88947 */ /* 0x002fd80003800000 */
.L_x_2258:
[----:B------:R-:W-:Y:S02]  /*d730*/  IMAD.MOV.U32 R9, RZ, RZ, 0x1 ;  /* 0x00000001ff097424 */ /* 0x000fe400078e00ff */
[----:B------:R-:W-:Y:S01]  /*d740*/  IMAD.MOV.U32 R8, RZ, RZ, RZ ;  /* 0x000000ffff087224 */ /* 0x000fe200078e00ff */
[----:B------:R-:W-:Y:S06]  /*d750*/  @!P1 BRA `(.L_x_2170) ;  /* 0x0000001800489947 */ /* 0x000fec0003800000 */
[----:B------:R-:W2:Y:S04]  /*d760*/  LDL.LU R4, [R1+0xc] ;  /* 0x00000c0001047983 */ /* 0x000ea80000300800 */
[----:B0-----:R-:W3:Y:S01]  /*d770*/  LDL.LU R3, [R1+0x8] ;  /* 0x0000080001037983 */ /* 0x001ee20000300800 */
[----:B------:R-:W-:Y:S01]  /*d780*/  UIADD3 UR4, UR39, 0x1, URZ ;  /* 0x0000000127047890 */ /* 0x000fe2000fffe03f */
[----:B------:R-:W-:Y:S01]  /*d790*/  IMAD.MOV.U32 R9, RZ, RZ, 0x1 ;  /* 0x00000001ff097424 */ /* 0x000fe200078e00ff */
[----:B------:R-:W0:Y:S02]  /*d7a0*/  S2R R6, SR_TID.X ;  /* 0x0000000000067919 */ /* 0x000e240000002100 */
[----:B0-----:R-:W-:Y:S02]  /*d7b0*/  LOP3.LUT R10, R6, 0x1f, RZ, 0xc0, !PT ;  /* 0x0000001f060a7812 */ /* 0x001fe400078ec0ff */
[----:B--2---:R-:W-:Y:S01]  /*d7c0*/  IMAD R2, R4, UR4, RZ ;  /* 0x0000000404027c24 */ /* 0x004fe2000f8e02ff */
[----:B---3--:R-:W-:-:S04]  /*d7d0*/  LOP3.LUT R3, RZ, R3, RZ, 0x33, !PT ;  /* 0x00000003ff037212 */ /* 0x008fc800078e33ff */
[----:B------:R-:W-:-:S04]  /*d7e0*/  VIMNMX R2, R2, UR40, PT ;  /* 0x0000002802027c48 */ /* 0x000fc8000bfe0100 */
[----:B------:R-:W-:-:S04]  /*d7f0*/  IADD3 R4, -R2, RZ, RZ ;  /* 0x000000ff02047210 */ /* 0x000fc80007ffe1ff */
[----:B------:R-:W-:Y:S02]  /*d800*/  VIADDMNMX R5, R4, 0x1, R3, !PT ;  /* 0x0000000104057846 */ /* 0x000fe40007800103 */
[----:B------:R-:W-:-:S03]  /*d810*/  LOP3.LUT R3, RZ, R2, RZ, 0x33, !PT ;  /* 0x00000002ff037212 */ /* 0x000fc600078e33ff */
[----:B------:R-:W-:Y:S02]  /*d820*/  VIADD R4, R5, 0xfffffffe ;  /* 0xfffffffe05047836 */ /* 0x000fe40000000000 */
[----:B------:R-:W-:-:S03]  /*d830*/  IMAD.IADD R5, R2, 0x1, R5 ;  /* 0x0000000102057824 */ /* 0x000fc600078e0205 */
[----:B------:R-:W-:Y:S01]  /*d840*/  ISETP.NE.AND P0, PT, R4, R3, PT ;  /* 0x000000030400720c */ /* 0x000fe20003f05270 */
[----:B------:R-:W-:Y:S01]  /*d850*/  IMAD.MOV.U32 R4, RZ, RZ, R16 ;  /* 0x000000ffff047224 */ /* 0x000fe200078e0010 */
[----:B------:R-:W-:-:S11]  /*d860*/  LOP3.LUT R12, R5, 0x1, RZ, 0xc0, !PT ;  /* 0x00000001050c7812 */ /* 0x000fd600078ec0ff */
[----:B------:R-:W-:Y:S05]  /*d870*/  @!P0 BRA `(.L_x_2171) ;  /* 0x0000001000088947 */ /* 0x000fea0003800000 */
[----:B------:R-:W-:Y:S01]  /*d880*/  BSSY B0, `(.L_x_2171) ;  /* 0x0000101000007945 */ /* 0x000fe20003800000 */
[----:B------:R-:W-:Y:S01]  /*d890*/  IADD3 R6, R5, -R12, RZ ;  /* 0x8000000c05067210 */ /* 0x000fe20007ffe0ff */
[----:B------:R-:W-:Y:S02]  /*d8a0*/  IMAD.MOV.U32 R7, RZ, RZ, 0x1 ;  /* 0x00000001ff077424 */ /* 0x000fe400078e00ff */
[----:B------:R-:W-:-:S07]  /*d8b0*/  IMAD.MOV.U32 R4, RZ, RZ, R16 ;  /* 0x000000ffff047224 */ /* 0x000fce00078e0010 */
.L_x_2202:
[----:B------:R-:W2:Y:S01]  /*d8c0*/  LDL R2, [R1] ;  /* 0x0000000001027983 */ /* 0x000ea20000100800 */
[----:B------:R-:W-:Y:S01]  /*d8d0*/  VIADD R6, R6, 0xfffffffe ;  /* 0xfffffffe06067836 */ /* 0x000fe20000000000 */
[----:B------:R-:W-:Y:S04]  /*d8e0*/  BSSY B1, `(.L_x_2172) ;  /* 0x000007a000017945 */ /* 0x000fe80003800000 */
        /* <DEDUP_REMOVED lines=8> */
[----:B------:R-:W-:Y:S02]  /*d970*/  ULDC.64 UR4, c[0x0][0x428] ;  /* 0x00010a0000047ab9 */ /* 0x000fe40000000a00 */
[----:B------:R-:W-:Y:S01]  /*d980*/  IMAD R5, R19, UR4, RZ ;  /* 0x0000000413057c24 */ /* 0x000fe2000f8e02ff */
[----:B0-----:R-:W-:-:S13]  /*d990*/  ISETP.NE.AND P0, PT, R9, 0x1, PT ;  /* 0x000000010900780c */ /* 0x001fda0003f05270 */
[----:B------:R-:W0:Y:S02]  /*d9a0*/  @P0 LDC.64 R2, c[0x0][0x440] ;  /* 0x00011000ff020b82 */ /* 0x000e240000000a00 */
[----:B0-----:R-:W-:Y:S01]  /*d9b0*/  @P0 IMAD.HI.U32 R4, R0, R2, RZ ;  /* 0x0000000200040227 */ /* 0x001fe200078e00ff */
[----:B------:R-:W-:-:S04]  /*d9c0*/  MOV R2, R0 ;  /* 0x0000000000027202 */ /* 0x000fc80000000f00 */
[----:B------:R-:W-:Y:S01]  /*d9d0*/  @P0 SHF.R.U32.HI R2, RZ, R3, R4 ;  /* 0x00000003ff020219 */ /* 0x000fe20000011604 */
[----:B------:R-:W-:-:S04]  /*d9e0*/  IMAD R4, R18, UR5, R5 ;  /* 0x0000000512047c24 */ /* 0x000fc8000f8e0205 */
[----:B------:R-:W-:-:S04]  /*d9f0*/  IMAD.MOV R3, RZ, RZ, -R2 ;  /* 0x000000ffff037224 */ /* 0x000fc800078e0a02 */
[----:B------:R-:W-:Y:S01]  /*da00*/  IMAD R9, R9, R3, R0 ;  /* 0x0000000309097224 */ /* 0x000fe200078e0200 */
[----:B------:R-:W-:-:S03]  /*da10*/  SHF.R.S32.HI R3, RZ, 0x1f, R2 ;  /* 0x0000001fff037819 */ /* 0x000fc60000011402 */
[----:B------:R-:W-:Y:S01]  /*da20*/  IMAD.WIDE.U32 R2, R18, UR4, R2 ;  /* 0x0000000412027c25 */ /* 0x000fe2000f8e0002 */
[----:B------:R-:W-:-:S03]  /*da30*/  ULDC.64 UR4, c[0x0][0x418] ;  /* 0x0001060000047ab9 */ /* 0x000fc60000000a00 */
[----:B------:R-:W-:Y:S01]  /*da40*/  IMAD.IADD R3, R4, 0x1, R3 ;  /* 0x0000000104037824 */ /* 0x000fe200078e0203 */
[----:B------:R-:W-:-:S04]  /*da50*/  LEA R4, P0, R2, UR4, 0x2 ;  /* 0x0000000402047c11 */ /* 0x000fc8000f8010ff */
[----:B------:R-:W-:-:S05]  /*da60*/  LEA.HI.X R5, R2, UR5, R3, 0x2, P0 ;  /* 0x0000000502057c11 */ /* 0x000fca00080f1403 */
[----:B------:R0:W5:Y:S04]  /*da70*/  LDG.E R4, desc[UR42][R4.64] ;  /* 0x0000002a04047981 */ /* 0x000168000c1e1900 */
.L_x_2174:
[----:B------:R-:W1:Y:S01]  /*da80*/  S2R R2, SR_TID.X ;  /* 0x0000000000027919 */ /* 0x000e620000002100 */
[----:B------:R-:W-:Y:S01]  /*da90*/  BSSY B2, `(.L_x_2175) ;  /* 0x0000006000027945 */ /* 0x000fe20003800000 */
[----:B-1----:R-:W-:Y:S02]  /*daa0*/  LOP3.LUT R3, R2, 0x7f, RZ, 0xc0, !PT ;  /* 0x0000007f02037812 */ /* 0x002fe400078ec0ff */
[----:B------:R-:W-:Y:S02]  /*dab0*/  SHF.L.U32 R2, R7, 0x1f, RZ ;  /* 0x0000001f07027819 */ /* 0x000fe400000006ff */
[----:B------:R-:W-:Y:S02]  /*dac0*/  ISETP.NE.AND P2, PT, R3, RZ, PT ;  /* 0x000000ff0300720c */ /* 0x000fe40003f45270 */
[----:B------:R-:W1:Y:S02]  /*dad0*/  SYNCS.PHASECHK.TRANS64.TRYWAIT P0, [UR38+0x28848], R2 ;  /* 0x02884802ff0075a7 */ /* 0x000e640008000166 */
[----:B-1----:R-:W-:Y:S09]  /*dae0*/  @!P0 BRA `(.L_x_2176) ;  /* 0x0000002800d08947 */ /* 0x002ff20003800000 */
.L_x_2259:
[----:B------:R-:W-:Y:S05]  /*daf0*/  BSYNC B2 ;  /* 0x0000000000027941 */ /* 0x000fea0003800000 */
.L_x_2175:
[----:B------:R-:W-:Y:S04]  /*db00*/  BSSY B2, `(.L_x_2177) ;  /* 0x0000007000027945 */ /* 0x000fe80003800000 */
[----:B------:R-:W-:Y:S05]  /*db10*/  @P2 BRA `(.L_x_2178) ;  /* 0x0000000000142947 */ /* 0x000fea0003800000 */
[----:B------:R-:W-:Y:S01]  /*db20*/  ISETP.NE.AND P0, PT, R10, RZ, PT ;  /* 0x000000ff0a00720c */ /* 0x000fe20003f05270 */
[----:B-1----:R-:W-:-:S04]  /*db30*/  IMAD.MOV.U32 R3, RZ, RZ, 0x8000 ;  /* 0x00008000ff037424 */ /* 0x002fc800078e00ff */
[----:B------:R2:W-:Y:S08]  /*db40*/  SYNCS.ARRIVE.TRANS64 RZ, [UR38+0x28838], R3 ;  /* 0x02883803ffff79a7 */ /* 0x0005f00008000026 */
[----:B--2---:R-:W-:Y:S05]  /*db50*/  @!P0 BRA `(.L_x_2178) ;  /* 0x0000000000048947 */ /* 0x004fea0003800000 */
[----:B------:R-:W-:Y:S01]  /*db60*/  BPT.TRAP 0x1 ;  /* 0x000000040000795c */ /* 0x000fe20000300000 */
.L_x_2178:
[----:B------:R-:W-:Y:S05]  /*db70*/  BSYNC B2 ;  /* 0x0000000000027941 */ /* 0x000fea0003800000 */
.L_x_2177:
[----:B0-----:R-:W-:Y:S01]  /*db80*/  IMAD.MOV.U32 R5, RZ, RZ, RZ ;  /* 0x000000ffff057224 */ /* 0x001fe200078e00ff */
[----:B------:R-:W-:Y:S01]  /*db90*/  ULDC.64 UR4, c[0x0][0x198] ;  /* 0x0000660000047ab9 */ /* 0x000fe20000000a00 */
[----:B------:R-:W-:Y:S01]  /*dba0*/  PLOP3.LUT P0, PT, PT, PT, PT, 0x80, 0x0 ;  /* 0x000000000000781c */ /* 0x000fe20003f0f070 */
[----:B------:R-:W-:Y:S01]  /*dbb0*/  UIADD3 UR4, UP0, UR4, 0x370, URZ ;  /* 0x0000037004047890 */ /* 0x000fe2000ff1e03f */
[----:B-1----:R-:W-:Y:S01]  /*dbc0*/  SHF.L.U32 R3, R9, 0x7, RZ ;  /* 0x0000000709037819 */ /* 0x002fe200000006ff */
[----:B------:R-:W-:Y:S01]  /*dbd0*/  UIADD3 UR32, UR38, 0x20400, URZ ;  /* 0x0002040026207890 */ /* 0x000fe2000fffe03f */
[----:B------:R-:W-:Y:S01]  /*dbe0*/  R2UR UR34, R5 ;  /* 0x00000000052272ca */ /* 0x000fe200000e0000 */
[----:B------:R-:W-:Y:S02]  /*dbf0*/  UIADD3 UR33, UR38, 0x28838, URZ ;  /* 0x0002883826217890 */ /* 0x000fe4000fffe03f */
[----:B------:R-:W-:Y:S01]  /*dc00*/  UIADD3.X UR5, URZ, UR5, URZ, UP0, !UPT ;  /* 0x000000053f057290 */ /* 0x000fe200087fe43f */
[----:B------:R-:W-:Y:S01]  /*dc10*/  UMOV UR6, 0x0 ;  /* 0x0000000000067882 */ /* 0x000fe20000000000 */
[----:B------:R-:W-:-:S10]  /*dc20*/  UMOV UR7, 0x14f00000 ;  /* 0x14f0000000077882 */ /* 0x000fd40000000000 */
.L_x_2179:
        /* <DEDUP_REMOVED lines=13> */
.L_x_2180:
        /* <DEDUP_REMOVED lines=12> */
.L_x_2260:
[----:B------:R-:W-:Y:S05]  /*ddc0*/  BSYNC B2 ;  /* 0x0000000000027941 */ /* 0x000fea0003800000 */
.L_x_2181:
        /* <DEDUP_REMOVED lines=9> */
.L_x_2184:
[----:B------:R-:W-:Y:S05]  /*de60*/  BSYNC B2 ;  /* 0x0000000000027941 */ /* 0x000fea0003800000 */
.L_x_2183:
[----:B------:R-:W-:Y:S01]  /*de70*/  R2UR UR6, R2 ;  /* 0x00000000020672ca */ /* 0x000fe200000e0000 */
[----:B------:R-:W-:Y:S01]  /*de80*/  ULDC.64 UR4, c[0x0][0x198] ;  /* 0x0000660000047ab9 */ /* 0x000fe20000000a00 */
[----:B------:R-:W-:Y:S01]  /*de90*/  R2UR UR7, R3 ;  /* 0x00000000030772ca */ /* 0x000fe200000e0000 */
[----:B------:R-:W-:Y:S01]  /*dea0*/  UIADD3 UR4, UP0, UR4, 0x470, URZ ;  /* 0x0000047004047890 */ /* 0x000fe2000ff1e03f */
[----:B------:R-:W-:Y:S01]  /*deb0*/  R2UR UR10, R5 ;  /* 0x00000000050a72ca */ /* 0x000fe200000e0000 */
[----:B------:R-:W-:Y:S01]  /*dec0*/  UIADD3 UR8, UR38, 0x400, URZ ;  /* 0x0000040026087890 */ /* 0x000fe2000fffe03f */
[----:B------:R-:W-:Y:S01]  /*ded0*/  PLOP3.LUT P0, PT, PT, PT, PT, 0x80, 0x0 ;  /* 0x000000000000781c */ /* 0x000fe20003f0f070 */
[----:B------:R-:W-:Y:S01]  /*dee0*/  UIADD3 UR9, UR38, 0x28850, URZ ;  /* 0x0002885026097890 */ /* 0x000fe2000fffe03f */
[----:B------:R-:W-:Y:S01]  /*def0*/  SHF.L.U32 R5, R17, 0x7, RZ ;  /* 0x0000000711057819 */ /* 0x000fe200000006ff */
[----:B------:R-:W-:-:S12]  /*df00*/  UIADD3.X UR5, URZ, UR5, URZ, UP0, !UPT ;  /* 0x000000053f057290 */ /* 0x000fd800087fe43f */
.L_x_2185:
        /* <DEDUP_REMOVED lines=13> */
.L_x_2186:
        /* <DEDUP_REMOVED lines=10> */
.L_x_2173:
[----:B------:R-:W-:Y:S05]  /*e080*/  BSYNC B1 ;  /* 0x0000000000017941 */ /* 0x000fea0003800000 */
.L_x_2172:
        /* <DEDUP_REMOVED lines=11> */
[----:B0-----:R-:W-:-:S13]  /*e140*/  ISETP.NE.AND P0, PT, R4, 0x1, PT ;  /* 0x000000010400780c */ /* 0x001fda0003f05270 */
[----:B------:R-:W0:Y:S02]  /*e150*/  @P0 LDC.64 R2, c[0x0][0x440] ;  /* 0x00011000ff020b82 */ /* 0x000e240000000a00 */
[----:B0-----:R-:W-:-:S04]  /*e160*/  @P0 IMAD.HI.U32 R5, R11, R2, RZ ;  /* 0x000000020b050227 */ /* 0x001fc800078e00ff */
[----:B------:R-:W-:Y:S01]  /*e170*/  IMAD.MOV.U32 R2, RZ, RZ, R11 ;  /* 0x000000ffff027224 */ /* 0x000fe200078e000b */
[----:B------:R-:W-:-:S04]  /*e180*/  @P0 SHF.R.U32.HI R2, RZ, R3, R5 ;  /* 0x00000003ff020219 */ /* 0x000fc80000011605 */
[----:B------:R-:W-:-:S05]  /*e190*/  IADD3 R3, -R2, RZ, RZ ;  /* 0x000000ff02037210 */ /* 0x000fca0007ffe1ff */
[----:B------:R-:W-:Y:S01]  /*e1a0*/  IMAD R11, R4, R3, R11 ;  /* 0x00000003040b7224 */ /* 0x000fe200078e020b */
[----:B------:R-:W-:Y:S01]  /*e1b0*/  SHF.R.S32.HI R3, RZ, 0x1f, R2 ;  /* 0x0000001fff037819 */ /* 0x000fe20000011402 */
[----:B------:R-:W-:-:S04]  /*e1c0*/  IMAD R4, R19, UR4, RZ ;  /* 0x0000000413047c24 */ /* 0x000fc8000f8e02ff */
[C---:B------:R-:W-:Y:S02]  /*e1d0*/  IMAD R4, R18.reuse, UR5, R4 ;  /* 0x0000000512047c24 */ /* 0x040fe4000f8e0204 */
[----:B------:R-:W-:Y:S01]  /*e1e0*/  IMAD.WIDE.U32 R2, R18, UR4, R2 ;  /* 0x0000000412027c25 */ /* 0x000fe2000f8e0002 */
[----:B------:R-:W-:-:S03]  /*e1f0*/  ULDC.64 UR4, c[0x0][0x418] ;  /* 0x0001060000047ab9 */ /* 0x000fc60000000a00 */
[----:B------:R-:W-:Y:S01]  /*e200*/  IMAD.IADD R3, R4, 0x1, R3 ;  /* 0x0000000104037824 */ /* 0x000fe200078e0203 */
[----:B------:R-:W-:-:S04]  /*e210*/  LEA R4, P0, R2, UR4, 0x2 ;  /* 0x0000000402047c11 */ /* 0x000fc8000f8010ff */
[----:B------:R-:W-:-:S05]  /*e220*/  LEA.HI.X R5, R2, UR5, R3, 0x2, P0 ;  /* 0x0000000502057c11 */ /* 0x000fca00080f1403 */
[----:B------:R0:W5:Y:S04]  /*e230*/  LDG.E R4, desc[UR42][R4.64] ;  /* 0x0000002a04047981 */ /* 0x000168000c1e1900 */
.L_x_2189:
[----:B------:R-:W1:Y:S01]  /*e240*/  S2R R2, SR_TID.X ;  /* 0x0000000000027919 */ /* 0x000e620000002100 */
[----:B------:R-:W-:Y:S01]  /*e250*/  BSSY B2, `(.L_x_2190) ;  /* 0x0000006000027945 */ /* 0x000fe20003800000 */
[----:B-1----:R-:W-:Y:S02]  /*e260*/  LOP3.LUT R3, R2, 0x7f, RZ, 0xc0, !PT ;  /* 0x0000007f02037812 */ /* 0x002fe400078ec0ff */
[----:B------:R-:W-:Y:S02]  /*e270*/  SHF.L.U32 R2, R9, 0x1f, RZ ;  /* 0x0000001f09027819 */ /* 0x000fe400000006ff */
[----:B------:R-:W-:Y:S02]  /*e280*/  ISETP.NE.AND P2, PT, R3, RZ, PT ;  /* 0x000000ff0300720c */ /* 0x000fe40003f45270 */
[----:B------:R-:W1:Y:S02]  /*e290*/  SYNCS.PHASECHK.TRANS64.TRYWAIT P0, [UR38+0x28840], R2 ;  /* 0x02884002ff0075a7 */ /* 0x000e640008000166 */
[----:B-1----:R-:W-:Y:S09]  /*e2a0*/  @!P0 BRA `(.L_x_2191) ;  /* 0x0000002400108947 */ /* 0x002ff20003800000 */
.L_x_2261:
[----:B------:R-:W-:Y:S05]  /*e2b0*/  BSYNC B2 ;  /* 0x0000000000027941 */ /* 0x000fea0003800000 */
.L_x_2190:
[----:B------:R-:W-:Y:S04]  /*e2c0*/  BSSY B2, `(.L_x_2192) ;  /* 0x0000007000027945 */ /* 0x000fe80003800000 */
[----:B------:R-:W-:Y:S05]  /*e2d0*/  @P2 BRA `(.L_x_2193) ;  /* 0x0000000000142947 */ /* 0x000fea0003800000 */
[----:B------:R-:W-:Y:S01]  /*e2e0*/  ISETP.NE.AND P0, PT, R10, RZ, PT ;  /* 0x000000ff0a00720c */ /* 0x000fe20003f05270 */
[----:B-1----:R-:W-:-:S04]  /*e2f0*/  IMAD.MOV.U32 R2, RZ, RZ, 0x8000 ;  /* 0x00008000ff027424 */ /* 0x002fc800078e00ff */
[----:B------:R2:W-:Y:S08]  /*e300*/  SYNCS.ARRIVE.TRANS64 RZ, [UR38+0x28830], R2 ;  /* 0x02883002ffff79a7 */ /* 0x0005f00008000026 */
[----:B--2---:R-:W-:Y:S05]  /*e310*/  @!P0 BRA `(.L_x_2193) ;  /* 0x0000000000048947 */ /* 0x004fea0003800000 */
[----:B------:R-:W-:Y:S01]  /*e320*/  BPT.TRAP 0x1 ;  /* 0x000000040000795c */ /* 0x000fe20000300000 */
.L_x_2193:
[----:B------:R-:W-:Y:S05]  /*e330*/  BSYNC B2 ;  /* 0x0000000000027941 */ /* 0x000fea0003800000 */
.L_x_2192:
        /* <DEDUP_REMOVED lines=11> */
.L_x_2194:
        /* <DEDUP_REMOVED lines=8> */
[----:B------:R-:W-:Y:S01]  /*e470*/  MOV R13, 0x40 ;  /* 0x00000040000d7802 */ /* 0x000fe20000000f00 */
[----:B------:R-:W-:Y:S01]  /*e480*/  UIADD3 UR8, UR38, 0x1c400, URZ ;  /* 0x0001c40026087890 */ /* 0x000fe2000fffe03f */
[----:B------:R-:W-:Y:S01]  /*e490*/  PLOP3.LUT P0, PT, PT, PT, PT, 0x80, 0x0 ;  /* 0x000000000000781c */ /* 0x000fe20003f0f070 */
[----:B------:R-:W-:Y:S01]  /*e4a0*/  UMOV UR6, 0x0 ;  /* 0x0000000000067882 */ /* 0x000fe20000000000 */
[----:B------:R-:W-:Y:S01]  /*e4b0*/  R2UR UR10, R13 ;  /* 0x000000000d0a72ca */ /* 0x000fe200000e0000 */
[----:B------:R-:W-:-:S14]  /*e4c0*/  UMOV UR7, 0x14f00000 ;  /* 0x14f0000000077882 */ /* 0x000fdc0000000000 */
.L_x_2195:
        /* <DEDUP_REMOVED lines=12> */
.L_x_2262:
[----:B------:R-:W-:Y:S05]  /*e590*/  BSYNC B2 ;  /* 0x0000000000027941 */ /* 0x000fea0003800000 */
.L_x_2196:
        /* <DEDUP_REMOVED lines=9> */
.L_x_2199:
[----:B------:R-:W-:Y:S05]  /*e630*/  BSYNC B2 ;  /* 0x0000000000027941 */ /* 0x000fea0003800000 */
.L_x_2198:
        /* <DEDUP_REMOVED lines=10> */
.L_x_2200:
        /* <DEDUP_REMOVED lines=13> */
.L_x_2201:
        /* <DEDUP_REMOVED lines=8> */
[----:B------:R-:W-:Y:S01]  /*e830*/  MOV R17, R11 ;  /* 0x0000000b00117202 */ /* 0x000fe20000000f00 */
[----:B------:R-:W-:-:S07]  /*e840*/  IMAD.MOV.U32 R16, RZ, RZ, R4 ;  /* 0x000000ffff107224 */ /* 0x000fce00078e0004 */
.L_x_2188:
[----:B------:R-:W-:Y:S05]  /*e850*/  BSYNC B1 ;  /* 0x0000000000017941 */ /* 0x000fea0003800000 */
.L_x_2187:
[----:B------:R-:W-:Y:S02]  /*e860*/  VIADD R0, R0, 0xfffffffe ;  /* 0xfffffffe00007836 */ /* 0x000fe40000000000 */
[----:B------:R-:W-:Y:S01]  /*e870*/  IMAD.MOV.U32 R7, RZ, RZ, R9 ;  /* 0x000000ffff077224 */ /* 0x000fe200078e0009 */
[----:B------:R-:W-:Y:S06]  /*e880*/  @P1 BRA `(.L_x_2202) ;  /* 0xfffffff0000c1947 */ /* 0x000fec000383ffff */
[----:B------:R-:W-:Y:S05]  /*e890*/  BSYNC B0 ;  /* 0x0000000000007941 */ /* 0x000fea0003800000 */
.L_x_2171:
        /* <DEDUP_REMOVED lines=12> */
[----:B------:R-:W-:Y:S02]  /*e960*/  ULDC.64 UR4, c[0x0][0x428] ;  /* 0x00010a0000047ab9 */ /* 0x000fe40000000a00 */
        /* <DEDUP_REMOVED lines=16> */
.L_x_2204:
[----:B------:R-:W1:Y:S01]  /*ea70*/  S2R R2, SR_TID.X ;  /* 0x0000000000027919 */ /* 0x000e620000002100 */
[----:B------:R-:W-:Y:S01]  /*ea80*/  BSSY B1, `(.L_x_2205) ;  /* 0x0000006000017945 */ /* 0x000fe20003800000 */
[----:B-1----:R-:W-:Y:S02]  /*ea90*/  LOP3.LUT R3, R2, 0x7f, RZ, 0xc0, !PT ;  /* 0x0000007f02037812 */ /* 0x002fe400078ec0ff */
[----:B------:R-:W-:Y:S02]  /*eaa0*/  SHF.L.U32 R2, R9, 0x1f, RZ ;  /* 0x0000001f09027819 */ /* 0x000fe400000006ff */
[----:B------:R-:W-:Y:S02]  /*eab0*/  ISETP.NE.AND P1, PT, R3, RZ, PT ;  /* 0x000000ff0300720c */ /* 0x000fe40003f25270 */
[----:B------:R-:W1:Y:S02]  /*eac0*/  SYNCS.PHASECHK.TRANS64.TRYWAIT P0, [UR38+0x28848], R2 ;  /* 0x02884802ff0075a7 */ /* 0x000e640008000166 */
[----:B-1----:R-:W-:Y:S09]  /*ead0*/  @!P0 BRA `(.L_x_2206) ;  /* 0x0000001c00348947 */ /* 0x002ff20003800000 */
.L_x_2263:
[----:B------:R-:W-:Y:S05]  /*eae0*/  BSYNC B1 ;  /* 0x0000000000017941 */ /* 0x000fea0003800000 */
.L_x_2205:
[----:B------:R-:W-:Y:S04]  /*eaf0*/  BSSY B1, `(.L_x_2207) ;  /* 0x0000007000017945 */ /* 0x000fe80003800000 */
[----:B------:R-:W-:Y:S05]  /*eb00*/  @P1 BRA `(.L_x_2208) ;  /* 0x0000000000141947 */ /* 0x000fea0003800000 */
[----:B------:R-:W-:Y:S01]  /*eb10*/  ISETP.NE.AND P0, PT, R10, RZ, PT ;  /* 0x000000ff0a00720c */ /* 0x000fe20003f05270 */
[----:B-1----:R-:W-:-:S04]  /*eb20*/  IMAD.MOV.U32 R3, RZ, RZ, 0x8000 ;  /* 0x00008000ff037424 */ /* 0x002fc800078e00ff */
[----:B------:R2:W-:Y:S08]  /*eb30*/  SYNCS.ARRIVE.TRANS64 RZ, [UR38+0x28838], R3 ;  /* 0x02883803ffff79a7 */ /* 0x0005f00008000026 */
[----:B--2---:R-:W-:Y:S05]  /*eb40*/  @!P0 BRA `(.L_x_2208) ;  /* 0x0000000000048947 */ /* 0x004fea0003800000 */
[----:B------:R-:W-:Y:S01]  /*eb50*/  BPT.TRAP 0x1 ;  /* 0x000000040000795c */ /* 0x000fe20000300000 */
.L_x_2208:
[----:B------:R-:W-:Y:S05]  /*eb60*/  BSYNC B1 ;  /* 0x0000000000017941 */ /* 0x000fea0003800000 */
.L_x_2207:
[----:B0-----:R-:W-:Y:S01]  /*eb70*/  MOV R5, RZ ;  /* 0x000000ff00057202 */ /* 0x001fe20000000f00 */
[----:B------:R-:W-:Y:S01]  /*eb80*/  ULDC.64 UR4, c[0x0][0x198] ;  /* 0x0000660000047ab9 */ /* 0x000fe20000000a00 */
[----:B------:R-:W-:Y:S01]  /*eb90*/  PLOP3.LUT P0, PT, PT, PT, PT, 0x80, 0x0 ;  /* 0x000000000000781c */ /* 0x000fe20003f0f070 */
[----:B------:R-:W-:Y:S01]  /*eba0*/  UIADD3 UR4, UP0, UR4, 0x370, URZ ;  /* 0x0000037004047890 */ /* 0x000fe2000ff1e03f */
[----:B------:R-:W-:Y:S01]  /*ebb0*/  R2UR UR10, R5 ;  /* 0x00000000050a72ca */ /* 0x000fe200000e0000 */
[----:B-1----:R-:W-:Y:S01]  /*ebc0*/  IMAD.SHL.U32 R3, R0, 0x80, RZ ;  /* 0x0000008000037824 */ /* 0x002fe200078e00ff */
[----:B------:R-:W-:Y:S02]  /*ebd0*/  UIADD3 UR8, UR38, 0x20400, URZ ;  /* 0x0002040026087890 */ /* 0x000fe4000fffe03f */
[----:B------:R-:W-:Y:S02]  /*ebe0*/  UIADD3 UR9, UR38, 0x28838, URZ ;  /* 0x0002883826097890 */ /* 0x000fe4000fffe03f */
[----:B------:R-:W-:Y:S01]  /*ebf0*/  UIADD3.X UR5, URZ, UR5, URZ, UP0, !UPT ;  /* 0x000000053f057290 */ /* 0x000fe200087fe43f */
[----:B------:R-:W-:Y:S01]  /*ec00*/  UMOV UR6, 0x0 ;  /* 0x0000000000067882 */ /* 0x000fe20000000000 */
[----:B------:R-:W-:-:S10]  /*ec10*/  UMOV UR7, 0x14f00000 ;  /* 0x14f0000000077882 */ /* 0x000fd40000000000 */
.L_x_2209:
        /* <DEDUP_REMOVED lines=14> */
.L_x_2210:
        /* <DEDUP_REMOVED lines=11> */
.L_x_2264:
[----:B------:R-:W-:Y:S05]  /*edb0*/  BSYNC B1 ;  /* 0x0000000000017941 */ /* 0x000fea0003800000 */
.L_x_2211:
[----:B------:R-:W-:Y:S01]  /*edc0*/  BSSY B1, `(.L_x_2213) ;  /* 0x0000009000017945 */ /* 0x000fe20003800000 */
[----:B0-----:R-:W-:Y:S02]  /*edd0*/  IMAD.MOV.U32 R2, RZ, RZ, 0x0 ;  /* 0x00000000ff027424 */ /* 0x001fe400078e00ff */
[----:B------:R-:W-:Y:S01]  /*ede0*/  IMAD.MOV.U32 R3, RZ, RZ, 0x14f00000 ;  /* 0x14f00000ff037424 */ /* 0x000fe200078e00ff */
[----:B------:R-:W-:Y:S06]  /*edf0*/  @P1 BRA `(.L_x_2214) ;  /* 0x0000000000141947 */ /* 0x000fec0003800000 */
[----:B------:R-:W-:Y:S02]  /*ee00*/  ISETP.NE.AND P0, PT, R10, RZ, PT ;  /* 0x000000ff0a00720c */ /* 0x000fe40003f05270 */
[----:B------:R-:W-:-:S04]  /*ee10*/  MOV R7, 0x8000 ;  /* 0x0000800000077802 */ /* 0x000fc80000000f00 */
[----:B------:R0:W-:Y:S07]  /*ee20*/  SYNCS.ARRIVE.TRANS64 RZ, [UR38+0x28850], R7 ;  /* 0x02885007ffff79a7 */ /* 0x0001ee0008000026 */
[----:B------:R-:W-:Y:S05]  /*ee30*/  @!P0 BRA `(.L_x_2214) ;  /* 0x0000000000048947 */ /* 0x000fea0003800000 */
[----:B------:R-:W-:Y:S01]  /*ee40*/  BPT.TRAP 0x1 ;  /* 0x000000040000795c */ /* 0x000fe20000300000 */
.L_x_2214:
[----:B------:R-:W-:Y:S05]  /*ee50*/  BSYNC B1 ;  /* 0x0000000000017941 */ /* 0x000fea0003800000 */
.L_x_2213:
        /* <DEDUP_REMOVED lines=10> */
.L_x_2215:
        /* <DEDUP_REMOVED lines=8> */
[----:B------:R-:W-:Y:S01]  /*ef80*/  R2UR UR6, R2 ;  /* 0x00000000020672ca */ /* 0x000fe200000e0000 */
[----:B------:R-:W-:Y:S01]  /*ef90*/  UIADD3 UR8, UR38, 0x4400, URZ ;  /* 0x0000440026087890 */ /* 0x000fe2000fffe03f */
[----:B------:R-:W-:Y:S02]  /*efa0*/  R2UR UR7, R3 ;  /* 0x00000000030772ca */ /* 0x000fe400000e0000 */
[----:B------:R-:W-:Y:S02]  /*efb0*/  R2UR UR10, R6 ;  /* 0x00000000060a72ca */ /* 0x000fe400000e0000 */
[----:B------:R-:W-:-:S13]  /*efc0*/  PLOP3.LUT P0, PT, PT, PT, PT, 0x80, 0x0 ;  /* 0x000000000000781c */ /* 0x000fda0003f0f070 */
.L_x_2216:
        /* <DEDUP_REMOVED lines=8> */
[----:B------:R-:W-:Y:S02]  /*f050*/  IMAD.MOV.U32 R17, RZ, RZ, R0 ;  /* 0x000000ffff117224 */ /* 0x000fe400078e0000 */
[----:B------:R-:W-:-:S07]  /*f060*/  IMAD.MOV.U32 R16, RZ, RZ, R4 ;  /* 0x000000ffff107224 */ /* 0x000fce00078e0004 */
.L_x_2203:
[----:B------:R-:W-:Y:S05]  /*f070*/  BSYNC B0 ;  /* 0x0000000000007941 */ /* 0x000fea0003800000 */
.L_x_2170:
        /* <DEDUP_REMOVED lines=12> */
.L_x_2265:
[----:B------:R-:W-:Y:S05]  /*f140*/  BSYNC B1 ;  /* 0x0000000000017941 */ /* 0x000fea0003800000 */
.L_x_2219:
        /* <DEDUP_REMOVED lines=8> */
.L_x_2222:
[----:B------:R-:W-:Y:S05]  /*f1d0*/  BSYNC B1 ;  /* 0x0000000000017941 */ /* 0x000fea0003800000 */
.L_x_2221:
[----:B------:R-:W-:Y:S01]  /*f1e0*/  R2UR UR4, R8 ;  /* 0x00000000080472ca */ /* 0x000fe200000e0000 */
[----:B------:R-:W-:Y:S01]  /*f1f0*/  ULDC.64 UR6, c[0x0][0x198] ;  /* 0x0000660000067ab9 */ /* 0x000fe20000000a00 */
[----:B------:R-:W-:Y:S01]  /*f200*/  R2UR UR9, R3 ;  /* 0x00000000030972ca */ /* 0x000fe200000e0000 */
[----:B------:R-:W-:Y:S01]  /*f210*/  UIADD3 UR6, UP0, UR6, 0x470, URZ ;  /* 0x0000047006067890 */ /* 0x000fe2000ff1e03f */
[----:B------:R-:W-:Y:S01]  /*f220*/  PLOP3.LUT P0, PT, PT, PT, PT, 0x80, 0x0 ;  /* 0x000000000000781c */ /* 0x000fe20003f0f070 */
[----:B------:R-:W-:Y:S01]  /*f230*/  UMOV UR14, 0x0 ;  /* 0x00000000000e7882 */ /* 0x000fe20000000000 */
[----:B------:R-:W-:Y:S01]  /*f240*/  SHF.L.U32 R17, R17, 0x7, RZ ;  /* 0x0000000711117819 */ /* 0x000fe200000006ff */
[----:B------:R-:W-:Y:S01]  /*f250*/  UIADD3.X UR7, URZ, UR7, URZ, UP0, !UPT ;  /* 0x000000073f077290 */ /* 0x000fe200087fe43f */
[----:B------:R-:W-:Y:S01]  /*f260*/  UMOV UR15, 0x14f00000 ;  /* 0x14f00000000f7882 */ /* 0x000fe20000000000 */
[----:B------:R-:W-:-:S04]  /*f270*/  UMOV UR10, URZ ;  /* 0x0000003f000a7c82 */ /* 0x000fc80008000000 */
[----:B------:R-:W-:Y:S02]  /*f280*/  ULEA UR4, UR4, UR38, 0xf ;  /* 0x0000002604047291 */ /* 0x000fe4000f8e783f */
[----:B------:R-:W-:Y:S02]  /*f290*/  UIADD3 UR9, UR9, 0x28850, URZ ;  /* 0x0002885009097890 */ /* 0x000fe4000fffe03f */
[----:B------:R-:W-:-:S12]  /*f2a0*/  UIADD3 UR8, UR4, 0x400, URZ ;  /* 0x0000040004087890 */ /* 0x000fd8000fffe03f */
.L_x_2223:
        /* <DEDUP_REMOVED lines=13> */
.L_x_2224:
        /* <DEDUP_REMOVED lines=8> */
.L_x_2218:
[----:B------:R-:W-:Y:S05]  /*f400*/  BSYNC B0 ;  /* 0x0000000000007941 */ /* 0x000fea0003800000 */
.L_x_2217:
[----:B0-----:R-:W-:Y:S02]  /*f410*/  VIADD R0, R8, 0x1 ;  /* 0x0000000108007836 */ /* 0x001fe40000000000 */
[----:B------:R-:W-:-:S03]  /*f420*/  IMAD.MOV.U32 R3, RZ, RZ, RZ ;  /* 0x000000ffff037224 */ /* 0x000fc600078e00ff */
[----:B------:R-:W-:-:S04]  /*f430*/  ISETP.NE.AND P0, PT, R0, 0x2, PT ;  /* 0x000000020000780c */ /* 0x000fc80003f05270 */
[----:B------:R-:W-:Y:S02]  /*f440*/  SEL R2, RZ, 0x1, P0 ;  /* 0x00000001ff027807 */ /* 0x000fe40000000000 */
[----:B------:R-:W-:Y:S02]  /*f450*/  SEL R0, R0, RZ, P0 ;  /* 0x000000ff00007207 */ /* 0x000fe40000000000 */
[----:B------:R-:W-:-:S07]  /*f460*/  LOP3.LUT R9, R9, R2, RZ, 0x3c, !PT ;  /* 0x0000000209097212 */ /* 0x000fce00078e3cff */
.L_x_2154:
[----:B------:R-:W0:Y:S01]  /*f470*/  S2R R5, SR_CgaCtaId ;  /* 0x0000000000057919 */ /* 0x000e220000008800 */
[----:B------:R-:W-:Y:S02]  /*f480*/  MOV R2, 0x400 ;  /* 0x0000040000027802 */ /* 0x000fe40000000f00 */
[----:B------:R-:W-:Y:S02]  /*f490*/  SHF.L.U32 R3, R3, 0x1f, RZ ;  /* 0x0000001f03037819 */ /* 0x000fe400000006ff */
[----:B0-----:R-:W-:-:S04]  /*f4a0*/  LEA R2, R5, R2, 0x18 ;  /* 0x0000000205027211 */ /* 0x001fc800078ec0ff */
[----:B------:R-:W0:Y:S02]  /*f4b0*/  SYNCS.PHASECHK.TRANS64.TRYWAIT P0, [R2+URZ+0x28820], R3 ;  /* 0x02882003020075a7 */ /* 0x000e24000800017f */
[----:B0-----:R-:W-:Y:S05]  /*f4c0*/  @!P0 BRA `(.L_x_2225) ;  /* 0x0000001000fc8947 */ /* 0x001fea0003800000 */
.L_x_2266:
[----:B------:R-:W-:-:S03]  /*f4d0*/  UMOV UR4, 0xffffffff ;  /* 0xffffffff00047882 */ /* 0x000fc60000000000 */
[----:B------:R-:W-:Y:S05]  /*f4e0*/  BRA.DIV UR4, `(.L_x_2226) ;  /* 0x0000001604087947 */ /* 0x000fea000b800000 */
[----:B0-----:R-:W0:Y:S02]  /*f4f0*/  S2R R3, SR_TID.X ;  /* 0x0000000000037919 */ /* 0x001e240000002100 */
[----:B0-----:R-:W-:-:S04]  /*f500*/  SHF.R.U32.HI R3, RZ, 0x5, R3 ;  /* 0x00000005ff037819 */ /* 0x001fc80000011603 */
[----:B------:R-:W-:-:S05]  /*f510*/  LOP3.LUT R3, R3, 0x3, RZ, 0xc0, !PT ;  /* 0x0000000303037812 */ /* 0x000fca00078ec0ff */
[----:B------:R0:W1:Y:S02]  /*f520*/  SHFL.IDX PT, R14, R3, RZ, 0x1f ;  /* 0x00001fff030e7589 */ /* 0x00006400000e0000 */
.L_x_2269:
[----:B-1----:R-:W-:-:S13]  /*f530*/  ISETP.NE.AND P0, PT, R14, RZ, PT ;  /* 0x000000ff0e00720c */ /* 0x002fda0003f05270 */
[----:B------:R-:W-:Y:S05]  /*f540*/  @P0 BRA `(.L_x_2116) ;  /* 0x0000000000880947 */ /* 0x000fea0003800000 */
[----:B------:R-:W-:-:S03]  /*f550*/  UMOV UR4, 0xffffffff ;  /* 0xffffffff00047882 */ /* 0x000fc60000000000 */
[----:B------:R-:W-:Y:S05]  /*f560*/  BRA.DIV UR4, `(.L_x_2227) ;  /* 0x00000016041c7947 */ /* 0x000fea000b800000 */
[----:B------:R-:W-:-:S13]  /*f570*/  ELECT P6, URZ, PT ;  /* 0x00000000003f782f */ /* 0x000fda00038c0000 */
.L_x_2272:
[----:B------:R-:W-:Y:S05]  /*f580*/  @!P6 BRA `(.L_x_2116) ;  /* 0x000000000078e947 */ /* 0x000fea0003800000 */
[----:B0-----:R-:W2:Y:S02]  /*f590*/  LDL.LU R3, [R1+0x14] ;  /* 0x0000140001037983 */ /* 0x001ea40000300800 */
[----:B--2---:R-:W-:-:S04]  /*f5a0*/  LOP3.LUT R3, R3, 0x2, RZ, 0xfc, !PT ;  /* 0x0000000203037812 */ /* 0x004fc800078efcff */
[----:B------:R-:W-:-:S13]  /*f5b0*/  ISETP.NE.AND P2, PT, R3, 0x3, PT ;  /* 0x000000030300780c */ /* 0x000fda0003f45270 */
[----:B------:R-:W-:Y:S05]  /*f5c0*/  @!P2 BRA `(.L_x_2228) ;  /* 0x000000000004a947 */ /* 0x000fea0003800000 */
[----:B------:R-:W-:Y:S01]  /*f5d0*/  BPT.TRAP 0x1 ;  /* 0x000000040000795c */ /* 0x000fe20000300000 */
.L_x_2228:
[----:B------:R-:W-:Y:S01]  /*f5e0*/  VIADD R7, R2, 0x28840 ;  /* 0x0002884002077836 */ /* 0x000fe20000000000 */
[----:B------:R-:W-:Y:S02]  /*f5f0*/  SHF.L.U32 R5, R9, 0x1f, RZ ;  /* 0x0000001f09057819 */ /* 0x000fe400000006ff */
[C---:B------:R-:W-:Y:S01]  /*f600*/  IADD3 R3, R0.reuse, 0x1, RZ ;  /* 0x0000000100037810 */ /* 0x040fe20007ffe0ff */
        /* <DEDUP_REMOVED lines=9> */
.L_x_2273:
[----:B------:R-:W1:Y:S02]  /*f6a0*/  SYNCS.PHASECHK.TRANS64.TRYWAIT P0, [R3+URZ], R4 ;  /* 0x00000004030075a7 */ /* 0x000e64000800017f */
[----:B-1----:R-:W-:Y:S05]  /*f6b0*/  @!P0 BRA `(.L_x_2230) ;  /* 0x0000001000fc8947 */ /* 0x002fea0003800000 */
.L_x_2274:
[----:B------:R-:W-:Y:S05]  /*f6c0*/  @!P2 BRA `(.L_x_2231) ;  /* 0x000000000004a947 */ /* 0x000fea0003800000 */
[----:B------:R-:W-:Y:S01]  /*f6d0*/  BPT.TRAP 0x1 ;  /* 0x000000040000795c */ /* 0x000fe20000300000 */
.L_x_2231:
[----:B-1----:R-:W-:-:S04]  /*f6e0*/  VIADD R3, R2, 0x28860 ;  /* 0x0002886002037836 */ /* 0x002fc80000000000 */
[----:B------:R-:W-:-:S04]  /*f6f0*/  IMAD R0, R0, 0x8, R3 ;  /* 0x0000000800007824 */ /* 0x000fc800078e0203 */
[----:B------:R-:W1:Y:S02]  /*f700*/  SYNCS.PHASECHK.TRANS64.TRYWAIT P0, [R0+URZ], R5 ;  /* 0x00000005000075a7 */ /* 0x000e64000800017f */
[----:B-1----:R-:W-:Y:S05]  /*f710*/  @!P0 BRA `(.L_x_2232) ;  /* 0x0000001000f88947 */ /* 0x002fea0003800000 */
.L_x_2275:
[----:B------:R-:W-:-:S07]  /*f720*/  IMAD R3, R8, 0x8, R3 ;  /* 0x0000000808037824 */ /* 0x000fce00078e0203 */
.L_x_2233:
[----:B--2---:R2:W3:Y:S02]  /*f730*/  SYNCS.PHASECHK.TRANS64.TRYWAIT P0, [R3+URZ], R4 ;  /* 0x00000004030075a7 */ /* 0x0044e4000800017f */
[----:B---3--:R-:W-:Y:S05]  /*f740*/  @!P0 NANOSLEEP.SYNCS 0x989680 ;  /* 0x009896800000895d */ /* 0x008fea0003900000 */
[----:B------:R-:W3:Y:S02]  /*f750*/  @!P0 SYNCS.PHASECHK.TRANS64 P0, [R3+URZ], R4 ;  /* 0x00000004030085a7 */ /* 0x000ee4000800007f */
[----:B---3--:R-:W-:Y:S05]  /*f760*/  @!P0 BRA `(.L_x_2233) ;  /* 0xfffffffc00f08947 */ /* 0x008fea000383ffff */
.L_x_2116:
[----:B------:R-:W-:Y:S05]  /*f770*/  BSYNC B6 ;  /* 0x0000000000067941 */ /* 0x000fea0003800000 */
.L_x_2113:
[----:B------:R-:W-:Y:S05]  /*f780*/  EXIT ;  /* 0x000000000000794d */ /* 0x000fea0003800000 */
.L_x_2120:
[----:B-1----:R-:W-:-:S04]  /*f790*/  MOV R0, UR36 ;  /* 0x0000002400007c02 */ /* 0x002fc80008000f00 */
[----:B------:R1:W2:Y:S03]  /*f7a0*/  SYNCS.PHASECHK.TRANS64.TRYWAIT P1, [R0+URZ+0x28800], R3 ;  /* 0x02880003000075a7 */ /* 0x0002a6000802017f */
[----:B--2---:R-:W-:Y:S05]  /*f7b0*/  @!P1 NANOSLEEP.SYNCS 0x989680 ;  /* 0x009896800000995d */ /* 0x004fea0003900000 */
[----:B------:R-:W2:Y:S02]  /*f7c0*/  @!P1 SYNCS.PHASECHK.TRANS64 P1, [R0+URZ+0x28800], R3 ;  /* 0x02880003000095a7 */ /* 0x000ea4000802007f */
[----:B--2---:R-:W-:Y:S05]  /*f7d0*/  @!P1 BRA `(.L_x_2120) ;  /* 0xfffffffc00ec9947 */ /* 0x004fea000383ffff */
[----:B------:R-:W-:Y:S05]  /*f7e0*/  BRA `(.L_x_2234) ;  /* 0xffffff1800f07947 */ /* 0x000fea000383ffff */
.L_x_2124:
[----:B-1----:R-:W-:-:S04]  /*f7f0*/  IMAD.U32 R0, RZ, RZ, UR36 ;  /* 0x00000024ff007e24 */ /* 0x002fc8000f8e00ff */
[----:B------:R1:W3:Y:S03]  /*f800*/  SYNCS.PHASECHK.TRANS64.TRYWAIT P2, [R0+URZ+0x28830], R3 ;  /* 0x02883003000075a7 */ /* 0x0002e6000804017f */
[----:B---3--:R-:W-:Y:S05]  /*f810*/  @!P2 NANOSLEEP.SYNCS 0x989680 ;  /* 0x009896800000a95d */ /* 0x008fea0003900000 */
[----:B------:R-:W3:Y:S02]  /*f820*/  @!P2 SYNCS.PHASECHK.TRANS64 P2, [R0+URZ+0x28830], R3 ;  /* 0x028830030000a5a7 */ /* 0x000ee4000804007f */
[----:B---3--:R-:W-:Y:S05]  /*f830*/  @!P2 BRA `(.L_x_2124) ;  /* 0xfffffffc00eca947 */ /* 0x008fea000383ffff */
[----:B------:R-:W-:Y:S05]  /*f840*/  BRA `(.L_x_2123) ;  /* 0xffffff1c000c7947 */ /* 0x000fea000383ffff */
.L_x_2129:
[----:B-1----:R-:W-:-:S04]  /*f850*/  IMAD.U32 R13, RZ, RZ, UR7 ;  /* 0x00000007ff0d7e24 */ /* 0x002fc8000f8e00ff */
[----:B------:R1:W2:Y:S03]  /*f860*/  SYNCS.PHASECHK.TRANS64.TRYWAIT P3, [R13+URZ+0x28830], R12 ;  /* 0x0288300c0d0075a7 */ /* 0x0002a6000806017f */
[----:B--2---:R-:W-:Y:S05]  /*f870*/  @!P3 NANOSLEEP.SYNCS 0x989680 ;  /* 0x009896800000b95d */ /* 0x004fea0003900000 */
[----:B------:R-:W2:Y:S02]  /*f880*/  @!P3 SYNCS.PHASECHK.TRANS64 P3, [R13+URZ+0x28830], R12 ;  /* 0x0288300c0d00b5a7 */ /* 0x000ea4000806007f */
[----:B--2---:R-:W-:Y:S05]  /*f890*/  @!P3 BRA `(.L_x_2129) ;  /* 0xfffffffc00ecb947 */ /* 0x004fea000383ffff */
[----:B------:R-:W-:Y:S05]  /*f8a0*/  BRA `(.L_x_2126) ;  /* 0xffffff4800907947 */ /* 0x000fea000383ffff */
.L_x_2133:
[----:B-1----:R-:W-:-:S04]  /*f8b0*/  IMAD.U32 R13, RZ, RZ, UR7 ;  /* 0x00000007ff0d7e24 */ /* 0x002fc8000f8e00ff */
[----:B------:R1:W2:Y:S03]  /*f8c0*/  SYNCS.PHASECHK.TRANS64.TRYWAIT P3, [R13+URZ+0x28850], R12 ;  /* 0x0288500c0d0075a7 */ /* 0x0002a6000806017f */
[----:B--2---:R-:W-:Y:S05]  /*f8d0*/  @!P3 NANOSLEEP.SYNCS 0x989680 ;  /* 0x009896800000b95d */ /* 0x004fea0003900000 */
[----:B------:R-:W2:Y:S02]  /*f8e0*/  @!P3 SYNCS.PHASECHK.TRANS64 P3, [R13+URZ+0x28850], R12 ;  /* 0x0288500c0d00b5a7 */ /* 0x000ea4000806007f */
[----:B--2---:R-:W-:Y:S05]  /*f8f0*/  @!P3 BRA `(.L_x_2133) ;  /* 0xfffffffc00ecb947 */ /* 0x004fea000383ffff */
[----:B------:R-:W-:Y:S05]  /*f900*/  BRA `(.L_x_2130) ;  /* 0xffffff4c00547947 */ /* 0x000fea000383ffff */
.L_x_2139:
[----:B-1----:R-:W-:-:S04]  /*f910*/  IMAD.U32 R13, RZ, RZ, UR10 ;  /* 0x0000000aff0d7e24 */ /* 0x002fc8000f8e00ff */
[----:B------:R1:W2:Y:S03]  /*f920*/  SYNCS.PHASECHK.TRANS64.TRYWAIT P2, [R13+URZ+0x28830], R10 ;  /* 0x0288300a0d0075a7 */ /* 0x0002a6000804017f */
[----:B--2---:R-:W-:Y:S05]  /*f930*/  @!P2 NANOSLEEP.SYNCS 0x989680 ;  /* 0x009896800000a95d */ /* 0x004fea0003900000 */
[----:B------:R-:W2:Y:S02]  /*f940*/  @!P2 SYNCS.PHASECHK.TRANS64 P2, [R13+URZ+0x28830], R10 ;  /* 0x0288300a0d00a5a7 */ /* 0x000ea4000804007f */
[----:B--2---:R-:W-:Y:S05]  /*f950*/  @!P2 BRA `(.L_x_2139) ;  /* 0xfffffffc00eca947 */ /* 0x004fea000383ffff */
[----:B------:R-:W-:Y:S05]  /*f960*/  BRA `(.L_x_2136) ;  /* 0xffffff7800b07947 */ /* 0x000fea000383ffff */
.L_x_2143:
[----:B01----:R-:W-:-:S04]  /*f970*/  MOV R10, UR10 ;  /* 0x0000000a000a7c02 */ /* 0x003fc80008000f00 */
[----:B------:R0:W1:Y:S03]  /*f980*/  SYNCS.PHASECHK.TRANS64.TRYWAIT P2, [R10+URZ+0x28850], R9 ;  /* 0x028850090a0075a7 */ /* 0x000066000804017f */
[----:B-1----:R-:W-:Y:S05]  /*f990*/  @!P2 NANOSLEEP.SYNCS 0x989680 ;  /* 0x009896800000a95d */ /* 0x002fea0003900000 */
[----:B------:R-:W1:Y:S02]  /*f9a0*/  @!P2 SYNCS.PHASECHK.TRANS64 P2, [R10+URZ+0x28850], R9 ;  /* 0x028850090a00a5a7 */ /* 0x000e64000804007f */
[----:B-1----:R-:W-:Y:S05]  /*f9b0*/  @!P2 BRA `(.L_x_2143) ;  /* 0xfffffffc00eca947 */ /* 0x002fea000383ffff */
[----:B------:R-:W-:Y:S05]  /*f9c0*/  BRA `(.L_x_2140) ;  /* 0xffffff7c00707947 */ /* 0x000fea000383ffff */
.L_x_2148:
[----:B-1----:R-:W-:-:S04]  /*f9d0*/  IMAD.U32 R3, RZ, RZ, UR5 ;  /* 0x00000005ff037e24 */ /* 0x002fc8000f8e00ff */
[----:B------:R1:W2:Y:S03]  /*f9e0*/  SYNCS.PHASECHK.TRANS64.TRYWAIT P0, [R3+URZ+0x28850], R0 ;  /* 0x02885000030075a7 */ /* 0x0002a6000800017f */
[----:B--2---:R-:W-:Y:S05]  /*f9f0*/  @!P0 NANOSLEEP.SYNCS 0x989680 ;  /* 0x009896800000895d */ /* 0x004fea0003900000 */
[----:B------:R-:W2:Y:S02]  /*fa00*/  @!P0 SYNCS.PHASECHK.TRANS64 P0, [R3+URZ+0x28850], R0 ;  /* 0x02885000030085a7 */ /* 0x000ea4000800007f */
[----:B--2---:R-:W-:Y:S05]  /*fa10*/  @!P0 BRA `(.L_x_2148) ;  /* 0xfffffffc00ec8947 */ /* 0x004fea000383ffff */
[----:B------:R-:W-:Y:S05]  /*fa20*/  BRA `(.L_x_2147) ;  /* 0xffffffa000407947 */ /* 0x000fea000383ffff */
.L_x_2159:
[----:B------:R-:W-:Y:S01]  /*fa30*/  IMAD.MOV.U32 R13, RZ, RZ, R0 ;  /* 0x000000ffff0d7224 */ /* 0x000fe200078e0000 */
[----:B------:R-:W-:Y:S01]  /*fa40*/  MOV R15, 0xffffffff ;  /* 0xffffffff000f7802 */ /* 0x000fe20000000f00 */
[----:B------:R-:W-:Y:S02]  /*fa50*/  IMAD.MOV.U32 R12, RZ, RZ, RZ ;  /* 0x000000ffff0c7224 */ /* 0x000fe400078e00ff */
[----:B------:R-:W-:-:S07]  /*fa60*/  IMAD.MOV.U32 R11, RZ, RZ, 0x1f ;  /* 0x0000001fff0b7424 */ /* 0x000fce00078e00ff */
[----:B------:R-:W-:Y:S05]  /*fa70*/  WARPSYNC.COLLECTIVE R15, `(.L_x_2235) ;  /* 0x000000000f087348 */ /* 0x000fea0003c00000 */
[----:B------:R0:W1:Y:S02]  /*fa80*/  SHFL.IDX P6, R14, R13, R12, R11 ;  /* 0x0000000c0d0e7389 */ /* 0x00006400000c000b */
[----:B01----:R-:W-:Y:S01]  /*fa90*/  ENDCOLLECTIVE ;  /* 0x000000000000791b */ /* 0x003fe20003800000 */
.L_x_2235:
[----:B------:R-:W-:Y:S05]  /*faa0*/  BRA `(.L_x_2236) ;  /* 0xffffffcc00447947 */ /* 0x000fea000383ffff */
.L_x_2161:
[----:B------:R-:W-:Y:S01]  /*fab0*/  BSSY B0, `(.L_x_2237) ;  /* 0x0000006000007945 */ /* 0x000fe20003800000 */
[----:B------:R-:W-:-:S07]  /*fac0*/  IMAD.MOV.U32 R15, RZ, RZ, -0x1 ;  /* 0xffffffffff0f7424 */ /* 0x000fce00078e00ff */
[----:B0-----:R-:W-:Y:S05]  /*fad0*/  WARPSYNC.COLLECTIVE R15, `(.L_x_2238) ;  /* 0x000000000f0c7348 */ /* 0x001fea0003c00000 */
[----:B------:R-:W-:Y:S02]  /*fae0*/  ELECT P6, UR62, PT ;  /* 0x00000000003e782f */ /* 0x000fe400038c0000 */
[----:B------:R-:W-:Y:S01]  /*faf0*/  MOV R14, UR62 ;  /* 0x0000003e000e7c02 */ /* 0x000fe20008000f00 */
[----:B0-----:R-:W-:Y:S10]  /*fb00*/  ENDCOLLECTIVE ;  /* 0x000000000000791b */ /* 0x001ff40003800000 */
.L_x_2238:
[----:B------:R-:W-:Y:S05]  /*fb10*/  BSYNC B0 ;  /* 0x0000000000007941 */ /* 0x000fea0003800000 */
.L_x_2237:
[----:B------:R-:W-:Y:S05]  /*fb20*/  BRA `(.L_x_2239) ;  /* 0xffffffcc00447947 */ /* 0x000fea000383ffff */
.L_x_2163:
[----:B0-----:R-:W-:-:S04]  /*fb30*/  IMAD.U32 R3, RZ, RZ, UR38 ;  /* 0x00000026ff037e24 */ /* 0x001fc8000f8e00ff */
[----:B------:R0:W1:Y:S03]  /*fb40*/  SYNCS.PHASECHK.TRANS64.TRYWAIT P0, [R3+URZ+0x28840], R0 ;  /* 0x02884000030075a7 */ /* 0x000066000800017f */
[----:B-1----:R-:W-:Y:S05]  /*fb50*/  @!P0 NANOSLEEP.SYNCS 0x989680 ;  /* 0x009896800000895d */ /* 0x002fea0003900000 */
[----:B------:R-:W1:Y:S02]  /*fb60*/  @!P0 SYNCS.PHASECHK.TRANS64 P0, [R3+URZ+0x28840], R0 ;  /* 0x02884000030085a7 */ /* 0x000e64000800007f */
[----:B-1----:R-:W-:Y:S05]  /*fb70*/  @!P0 BRA `(.L_x_2163) ;  /* 0xfffffffc00ec8947 */ /* 0x002fea000383ffff */
[----:B------:R-:W-:Y:S05]  /*fb80*/  BRA `(.L_x_2240) ;  /* 0xffffffcc009c7947 */ /* 0x000fea000383ffff */
.L_x_2166:
[----:B------:R-:W-:Y:S01]  /*fb90*/  IMAD.MOV.U32 R13, RZ, RZ, R5 ;  /* 0x000000ffff0d7224 */ /* 0x000fe200078e0005 */
[----:B------:R-:W-:Y:S01]  /*fba0*/  MOV R12, RZ ;  /* 0x000000ff000c7202 */ /* 0x000fe20000000f00 */
[----:B------:R-:W-:Y:S02]  /*fbb0*/  IMAD.MOV.U32 R11, RZ, RZ, 0x181f ;  /* 0x0000181fff0b7424 */ /* 0x000fe400078e00ff */
[----:B------:R-:W-:Y:S02]  /*fbc0*/  IMAD.MOV.U32 R15, RZ, RZ, -0x1 ;  /* 0xffffffffff0f7424 */ /* 0x000fe400078e00ff */
[----:B------:R-:W-:-:S07]  /*fbd0*/  IMAD R6, R9, 0x80, R6 ;  /* 0x0000008009067824 */ /* 0x000fce00078e0206 */
[----:B------:R-:W-:Y:S05]  /*fbe0*/  WARPSYNC.COLLECTIVE R15, `(.L_x_2241) ;  /* 0x000000000f087348 */ /* 0x000fea0003c00000 */
[----:B------:R0:W1:Y:S02]  /*fbf0*/  SHFL.IDX P6, R14, R13, R12, R11 ;  /* 0x0000000c0d0e7389 */ /* 0x00006400000c000b */
[----:B01----:R-:W-:Y:S01]  /*fc00*/  ENDCOLLECTIVE ;  /* 0x000000000000791b */ /* 0x003fe20003800000 */
.L_x_2241:
[----:B------:R-:W-:Y:S02]  /*fc10*/  VIADD R9, R6, 0x10 ;  /* 0x0000001006097836 */ /* 0x000fe40000000000 */
[----:B------:R-:W-:Y:S02]  /*fc20*/  IMAD.MOV.U32 R13, RZ, RZ, R0 ;  /* 0x000000ffff0d7224 */ /* 0x000fe400078e0000 */
[----:B------:R-:W-:-:S07]  /*fc30*/  IMAD.MOV.U32 R2, RZ, RZ, R14 ;  /* 0x000000ffff027224 */ /* 0x000fce00078e000e */
[----:B------:R-:W-:Y:S05]  /*fc40*/  WARPSYNC.COLLECTIVE R15, `(.L_x_2242) ;  /* 0x000000000f087348 */ /* 0x000fea0003c00000 */
[----:B------:R0:W1:Y:S02]  /*fc50*/  SHFL.IDX P6, R14, R13, R12, R11 ;  /* 0x0000000c0d0e7389 */ /* 0x00006400000c000b */
[----:B01----:R-:W-:Y:S01]  /*fc60*/  ENDCOLLECTIVE ;  /* 0x000000000000791b */ /* 0x003fe20003800000 */
.L_x_2242:
[----:B------:R-:W-:Y:S02]  /*fc70*/  ULDC UR4, c[0x0][0x288] ;  /* 0x0000a20000047ab9 */ /* 0x000fe40000000800 */
[----:B------:R-:W-:-:S05]  /*fc80*/  IMAD R4, R8, UR4, RZ ;  /* 0x0000000408047c24 */ /* 0x000fca000f8e02ff */
[----:B------:R-:W-:Y:S01]  /*fc90*/  ISETP.GE.AND P2, PT, R6, R4, PT ;  /* 0x000000040600720c */ /* 0x000fe20003f46270 */
[----:B------:R-:W-:Y:S02]  /*fca0*/  IMAD.MOV.U32 R13, RZ, RZ, R5 ;  /* 0x000000ffff0d7224 */ /* 0x000fe400078e0005 */
[----:B------:R-:W-:-:S10]  /*fcb0*/  IMAD.MOV.U32 R12, RZ, RZ, 0x1 ;  /* 0x00000001ff0c7424 */ /* 0x000fd400078e00ff */
[----:B------:R-:W-:Y:S02]  /*fcc0*/  @!P2 LEA R8, R7, UR38, 0x1 ;  /* 0x000000260708ac11 */ /* 0x000fe4000f8e08ff */
[----:B------:R-:W-:-:S07]  /*fcd0*/  MOV R3, R14 ;  /* 0x0000000e00037202 */ /* 0x000fce0000000f00 */
[----:B------:R-:W-:Y:S05]  /*fce0*/  WARPSYNC.COLLECTIVE R15, `(.L_x_2243) ;  /* 0x000000000f087348 */ /* 0x000fea0003c00000 */
[----:B------:R0:W1:Y:S02]  /*fcf0*/  SHFL.IDX P6, R14, R13, R12, R11 ;  /* 0x0000000c0d0e7389 */ /* 0x00006400000c000b */
[----:B01----:R-:W-:Y:S01]  /*fd00*/  ENDCOLLECTIVE ;  /* 0x000000000000791b */ /* 0x003fe20003800000 */
.L_x_2243:
[----:B------:R-:W-:-:S04]  /*fd10*/  LOP3.LUT R3, R3, R2, RZ, 0x3c, !PT ;  /* 0x0000000203037212 */ /* 0x000fc800078e3cff */
[----:B------:R-:W-:-:S04]  /*fd20*/  LOP3.LUT R2, R3, R2, RZ, 0x3c, !PT ;  /* 0x0000000203027212 */ /* 0x000fc800078e3cff */
[----:B------:R-:W-:Y:S02]  /*fd30*/  LOP3.LUT R3, R3, R2, RZ, 0x3c, !PT ;  /* 0x0000000203037212 */ /* 0x000fe400078e3cff */
[----:B------:R-:W-:Y:S01]  /*fd40*/  MOV R13, R0 ;  /* 0x00000000000d7202 */ /* 0x000fe20000000f00 */
[----:B------:R-:W-:-:S05]  /*fd50*/  @!P2 IMAD.WIDE.U32 R2, R10, 0x2, R2 ;  /* 0x000000020a02a825 */ /* 0x000fca00078e0002 */
        /* <DEDUP_REMOVED lines=10> */
.L_x_2244:
[----:B------:R-:W-:Y:S01]  /*fe00*/  @!P2 LEA R21, R7, UR38, 0x1 ;  /* 0x000000260715ac11 */ /* 0x000fe2000f8e08ff */
[----:B------:R-:W-:Y:S02]  /*fe10*/  IMAD.MOV.U32 R9, RZ, RZ, R8 ;  /* 0x000000ffff097224 */ /* 0x000fe400078e0008 */
[----:B------:R-:W-:Y:S02]  /*fe20*/  VIADD R3, R6, 0x20 ;  /* 0x0000002006037836 */ /* 0x000fe40000000000 */
[----:B------:R-:W-:Y:S01]  /*fe30*/  IMAD.MOV.U32 R13, RZ, RZ, R5 ;  /* 0x000000ffff0d7224 */ /* 0x000fe200078e0005 */
[----:B------:R-:W-:Y:S01]  /*fe40*/  MOV R12, 0x2 ;  /* 0x00000002000c7802 */ /* 0x000fe20000000f00 */
[----:B------:R-:W-:-:S07]  /*fe50*/  IMAD.MOV.U32 R8, RZ, RZ, R14 ;  /* 0x000000ffff087224 */ /* 0x000fce00078e000e */
[----:B------:R-:W-:Y:S05]  /*fe60*/  WARPSYNC.COLLECTIVE R15, `(.L_x_2245) ;  /* 0x000000000f087348 */ /* 0x000fea0003c00000 */
[----:B------:R0:W1:Y:S02]  /*fe70*/  SHFL.IDX P6, R14, R13, R12, R11 ;  /* 0x0000000c0d0e7389 */ /* 0x00006400000c000b */
[----:B01----:R-:W-:Y:S01]  /*fe80*/  ENDCOLLECTIVE ;  /* 0x000000000000791b */ /* 0x003fe20003800000 */
.L_x_2245:
[----:B------:R-:W-:-:S05]  /*fe90*/  @!P2 IMAD.WIDE.U32 R8, R10, 0x2, R8 ;  /* 0x000000020a08a825 */ /* 0x000fca00078e0008 */
[----:B------:R-:W-:Y:S01]  /*fea0*/  @!PT LDS RZ, [RZ] ;  /* 0x00000000fffff984 */ /* 0x000fe20000000800 */
[----:B------:R-:W-:Y:S01]  /*feb0*/  @!PT LDS RZ, [RZ] ;  /* 0x00000000fffff984 */ /* 0x000fe20000000800 */
[----:B------:R-:W-:Y:S01]  /*fec0*/  @!PT LDS RZ, [RZ] ;  /* 0x00000000fffff984 */ /* 0x000fe20000000800 */
[----:B------:R-:W-:Y:S04]  /*fed0*/  @!P2 LDGSTS.E.BYPASS.LTC128B.128 [R21+0x10c00], desc[UR42][R8.64], !P1 ;  /* 0x10c000000815afae */ /* 0x000fe8000c901d6a */
[----:B------:R0:W-:Y:S01]  /*fee0*/  @!P2 LDGSTS.E.BYPASS.LTC128B.128 [R21+0x14c00], desc[UR42][R8.64+0x80], !P0 ;  /* 0x14c000800815afae */ /* 0x0001e2000c101d6a */
[----:B------:R-:W-:Y:S01]  /*fef0*/  ISETP.GE.AND P2, PT, R3, R4, PT ;  /* 0x000000040300720c */ /* 0x000fe20003f46270 */
[----:B------:R-:W-:Y:S01]  /*ff00*/  IMAD.MOV.U32 R13, RZ, RZ, R0 ;  /* 0x000000ffff0d7224 */ /* 0x000fe200078e0000 */
[----:B0-----:R-:W-:Y:S01]  /*ff10*/  IADD3 R9, R6, 0x30, RZ ;  /* 0x0000003006097810 */ /* 0x001fe20007ffe0ff */
[----:B------:R-:W-:-:S10]  /*ff20*/  IMAD.MOV.U32 R2, RZ, RZ, R14 ;  /* 0x000000ffff027224 */ /* 0x000fd400078e000e */
[----:B------:R-:W-:-:S07]  /*ff30*/  @!P2 LEA R20, R7, UR38, 0x1 ;  /* 0x000000260714ac11 */ /* 0x000fce000f8e08ff */
[----:B------:R-:W-:Y:S05]  /*ff40*/  WARPSYNC.COLLECTIVE R15, `(.L_x_2246) ;  /* 0x000000000f087348 */ /* 0x000fea0003c00000 */
[----:B------:R0:W1:Y:S02]  /*ff50*/  SHFL.IDX P6, R14, R13, R12, R11 ;  /* 0x0000000c0d0e7389 */ /* 0x00006400000c000b */
[----:B01----:R-:W-:Y:S01]  /*ff60*/  ENDCOLLECTIVE ;  /* 0x000000000000791b */ /* 0x003fe20003800000 */
.L_x_2246:
[----:B------:R-:W-:Y:S02]  /*ff70*/  IMAD.MOV.U32 R3, RZ, RZ, R2 ;  /* 0x000000ffff037224 */ /* 0x000fe400078e0002 */
[----:B------:R-:W-:Y:S02]  /*ff80*/  IMAD.MOV.U32 R13, RZ, RZ, R5 ;  /* 0x000000ffff0d7224 */ /* 0x000fe400078e0005 */
[----:B------:R-:W-:Y:S02]  /*ff90*/  IMAD.MOV.U32 R12, RZ, RZ, 0x3 ;  /* 0x00000003ff0c7424 */ /* 0x000fe400078e00ff */
[----:B------:R-:W-:-:S07]  /*ffa0*/  IMAD.MOV.U32 R2, RZ, RZ, R14 ;  /* 0x000000ffff027224 */ /* 0x000fce00078e000e */
[----:B------:R-:W-:Y:S05]  /*ffb0*/  WARPSYNC.COLLECTIVE R15, `(.L_x_2247) ;  /* 0x000000000f087348 */ /* 0x000fea0003c00000 */
[----:B------:R0:W1:Y:S02]  /*ffc0*/  SHFL.IDX P6, R14, R13, R12, R11 ;  /* 0x0000000c0d0e7389 */ /* 0x00006400000c000b */
[----:B01----:R-:W-:Y:S01]  /*ffd0*/  ENDCOLLECTIVE ;  /* 0x000000000000791b */ /* 0x003fe20003800000 */
.L_x_2247:
        /* <DEDUP_REMOVED lines=14> */
.L_x_2248:
[----:B------:R-:W-:Y:S01]  /*100c0*/  MOV R9, R8 ;  /* 0x0000000800097202 */ /* 0x000fe20000000f00 */
[----:B------:R-:W-:Y:S02]  /*100d0*/  IMAD.MOV.U32 R13, RZ, RZ, R5 ;  /* 0x000000ffff0d7224 */ /* 0x000fe400078e0005 */
[----:B------:R-:W-:Y:S02]  /*100e0*/  IMAD.MOV.U32 R12, RZ, RZ, 0x4 ;  /* 0x00000004ff0c7424 */ /* 0x000fe400078e00ff */
[----:B------:R-:W-:-:S07]  /*100f0*/  IMAD.MOV.U32 R8, RZ, RZ, R14 ;  /* 0x000000ffff087224 */ /* 0x000fce00078e000e */
[----:B------:R-:W-:Y:S05]  /*10100*/  WARPSYNC.COLLECTIVE R15, `(.L_x_2249) ;  /* 0x000000000f087348 */ /* 0x000fea0003c00000 */
[----:B------:R0:W1:Y:S02]  /*10110*/  SHFL.IDX P6, R14, R13, R12, R11 ;  /* 0x0000000c0d0e7389 */ /* 0x00006400000c000b */
[----:B01----:R-:W-:Y:S01]  /*10120*/  ENDCOLLECTIVE ;  /* 0x000000000000791b */ /* 0x003fe20003800000 */
.L_x_2249:
        /* <DEDUP_REMOVED lines=8> */
[----:B0-----:R-:W-:Y:S01]  /*101b0*/  VIADD R9, R6, 0x50 ;  /* 0x0000005006097836 */ /* 0x001fe20000000000 */
[----:B------:R-:W-:-:S09]  /*101c0*/  MOV R2, R14 ;  /* 0x0000000e00027202 */ /* 0x000fd20000000f00 */
[----:B------:R-:W-:Y:S05]  /*101d0*/  WARPSYNC.COLLECTIVE R15, `(.L_x_2250) ;  /* 0x000000000f087348 */ /* 0x000fea0003c00000 */
[----:B------:R0:W1:Y:S02]  /*101e0*/  SHFL.IDX P6, R14, R13, R12, R11 ;  /* 0x0000000c0d0e7389 */ /* 0x00006400000c000b */
[----:B01----:R-:W-:Y:S01]  /*101f0*/  ENDCOLLECTIVE ;  /* 0x000000000000791b */ /* 0x003fe20003800000 */
.L_x_2250:
[----:B------:R-:W-:Y:S01]  /*10200*/  @!P2 LEA R20, R7, UR38, 0x1 ;  /* 0x000000260714ac11 */ /* 0x000fe2000f8e08ff */
[----:B------:R-:W-:Y:S01]  /*10210*/  IMAD.MOV.U32 R3, RZ, RZ, R2 ;  /* 0x000000ffff037224 */ /* 0x000fe200078e0002 */
[----:B------:R-:W-:Y:S01]  /*10220*/  MOV R13, R5 ;  /* 0x00000005000d7202 */ /* 0x000fe20000000f00 */
[----:B------:R-:W-:Y:S02]  /*10230*/  IMAD.MOV.U32 R12, RZ, RZ, 0x5 ;  /* 0x00000005ff0c7424 */ /* 0x000fe400078e00ff */
[----:B------:R-:W-:-:S07]  /*10240*/  IMAD.MOV.U32 R2, RZ, RZ, R14 ;  /* 0x000000ffff027224 */ /* 0x000fce00078e000e */
[----:B------:R-:W-:Y:S05]  /*10250*/  WARPSYNC.COLLECTIVE R15, `(.L_x_2251) ;  /* 0x000000000f087348 */ /* 0x000fea0003c00000 */
[----:B------:R0:W1:Y:S02]  /*10260*/  SHFL.IDX P6, R14, R13, R12, R11 ;  /* 0x0000000c0d0e7389 */ /* 0x00006400000c000b */
[----:B01----:R-:W-:Y:S01]  /*10270*/  ENDCOLLECTIVE ;  /* 0x000000000000791b */ /* 0x003fe20003800000 */
.L_x_2251:
        /* <DEDUP_REMOVED lines=14> */
.L_x_2252:
[----:B------:R-:W-:Y:S02]  /*10360*/  IMAD.MOV.U32 R9, RZ, RZ, R8 ;  /* 0x000000ffff097224 */ /* 0x000fe400078e0008 */
[----:B------:R-:W-:Y:S02]  /*10370*/  IMAD.MOV.U32 R13, RZ, RZ, R5 ;  /* 0x000000ffff0d7224 */ /* 0x000fe400078e0005 */
[----:B------:R-:W-:Y:S01]  /*10380*/  IMAD.MOV.U32 R12, RZ, RZ, 0x6 ;  /* 0x00000006ff0c7424 */ /* 0x000fe200078e00ff */
[----:B------:R-:W-:-:S07]  /*10390*/  MOV R8, R14 ;  /* 0x0000000e00087202 */ /* 0x000fce0000000f00 */
[----:B------:R-:W-:Y:S05]  /*103a0*/  WARPSYNC.COLLECTIVE R15, `(.L_x_2253) ;  /* 0x000000000f087348 */ /* 0x000fea0003c00000 */
[----:B------:R0:W1:Y:S02]  /*103b0*/  SHFL.IDX P6, R14, R13, R12, R11 ;  /* 0x0000000c0d0e7389 */ /* 0x00006400000c000b */
[----:B01----:R-:W-:Y:S01]  /*103c0*/  ENDCOLLECTIVE ;  /* 0x000000000000791b */ /* 0x003fe20003800000 */
.L_x_2253:
[----:B------:R-:W-:-:S05]  /*103d0*/  @!P2 IMAD.WIDE.U32 R8, R10, 0x2, R8 ;  /* 0x000000020a08a825 */ /* 0x000fca00078e0008 */
[----:B------:R-:W-:Y:S01]  /*103e0*/  @!PT LDS RZ, [RZ] ;  /* 0x00000000fffff984 */ /* 0x000fe20000000800 */
[----:B------:R-:W-:Y:S01]  /*103f0*/  @!PT LDS RZ, [RZ] ;  /* 0x00000000fffff984 */ /* 0x000fe20000000800 */
[----:B------:R-:W-:Y:S01]  /*10400*/  @!PT LDS RZ, [RZ] ;  /* 0x00000000fffff984 */ /* 0x000fe20000000800 */
[----:B------:R0:W-:Y:S04]  /*10410*/  @!P2 LDGSTS.E.BYPASS.LTC128B.128 [R21+0x12c00], desc[UR42][R8.64], !P1 ;  /* 0x12c000000815afae */ /* 0x0001e8000c901d6a */
[----:B------:R0:W-:Y:S01]  /*10420*/  @!P2 LDGSTS.E.BYPASS.LTC128B.128 [R21+0x16c00], desc[UR42][R8.64+0x80], !P0 ;  /* 0x16c000800815afae */ /* 0x0001e2000c101d6a */
[----:B------:R-:W-:Y:S02]  /*10430*/  ISETP.GE.AND P2, PT, R3, R4, PT ;  /* 0x000000040300720c */ /* 0x000fe40003f46270 */
[----:B------:R-:W-:Y:S01]  /*10440*/  MOV R13, R0 ;  /* 0x00000000000d7202 */ /* 0x000fe20000000f00 */
[----:B------:R-:W-:-:S10]  /*10450*/  IMAD.MOV.U32 R2, RZ, RZ, R14 ;  /* 0x000000ffff027224 */ /* 0x000fd400078e000e */
[----:B0-----:R-:W-:Y:S05]  /*10460*/  WARPSYNC.COLLECTIVE R15, `(.L_x_2254) ;  /* 0x000000000f087348 */ /* 0x001fea0003c00000 */
[----:B------:R1:W2:Y:S02]  /*10470*/  SHFL.IDX P6, R14, R13, R12, R11 ;  /* 0x0000000c0d0e7389 */ /* 0x0002a400000c000b */
[----:B012---:R-:W-:Y:S01]  /*10480*/  ENDCOLLECTIVE ;  /* 0x000000000000791b */ /* 0x007fe20003800000 */
.L_x_2254:
[----:B------:R-:W-:Y:S01]  /*10490*/  @!P2 LEA R8, R7, UR38, 0x1 ;  /* 0x000000260708ac11 */ /* 0x000fe2000f8e08ff */
[----:B------:R-:W-:Y:S02]  /*104a0*/  IMAD.MOV.U32 R3, RZ, RZ, R2 ;  /* 0x000000ffff037224 */ /* 0x000fe400078e0002 */
[----:B------:R-:W-:Y:S02]  /*104b0*/  IMAD.MOV.U32 R13, RZ, RZ, R5 ;  /* 0x000000ffff0d7224 */ /* 0x000fe400078e0005 */
[----:B------:R-:W-:Y:S02]  /*104c0*/  IMAD.MOV.U32 R12, RZ, RZ, 0x7 ;  /* 0x00000007ff0c7424 */ /* 0x000fe400078e00ff */
[----:B------:R-:W-:-:S07]  /*104d0*/  IMAD.MOV.U32 R2, RZ, RZ, R14 ;  /* 0x000000ffff027224 */ /* 0x000fce00078e000e */
[----:B------:R-:W-:Y:S05]  /*104e0*/  WARPSYNC.COLLECTIVE R15, `(.L_x_2255) ;  /* 0x000000000f087348 */ /* 0x000fea0003c00000 */
[----:B------:R0:W1:Y:S02]  /*104f0*/  SHFL.IDX P6, R14, R13, R12, R11 ;  /* 0x0000000c0d0e7389 */ /* 0x00006400000c000b */
[----:B01----:R-:W-:Y:S01]  /*10500*/  ENDCOLLECTIVE ;  /* 0x000000000000791b */ /* 0x003fe20003800000 */
.L_x_2255:
[----:B------:R-:W-:-:S05]  /*10510*/  @!P2 IMAD.WIDE.U32 R2, R10, 0x2, R2 ;  /* 0x000000020a02a825 */ /* 0x000fca00078e0002 */
[----:B------:R-:W-:Y:S01]  /*10520*/  @!PT LDS RZ, [RZ] ;  /* 0x00000000fffff984 */ /* 0x000fe20000000800 */
[----:B------:R-:W-:Y:S01]  /*10530*/  @!PT LDS RZ, [RZ] ;  /* 0x00000000fffff984 */ /* 0x000fe20000000800 */
[----:B------:R-:W-:Y:S01]  /*10540*/  @!PT LDS RZ, [RZ] ;  /* 0x00000000fffff984 */ /* 0x000fe20000000800 */
[----:B------:R-:W-:Y:S04]  /*10550*/  @!P2 LDGSTS.E.BYPASS.LTC128B.128 [R8+0x13400], desc[UR42][R2.64], !P1 ;  /* 0x134000000208afae */ /* 0x000fe8000c901d6a */
[----:B------:R0:W-:Y:S01]  /*10560*/  @!P2 LDGSTS.E.BYPASS.LTC128B.128 [R8+0x17400], desc[UR42][R2.64+0x80], !P0 ;  /* 0x174000800208afae */ /* 0x0001e2000c101d6a */
[----:B------:R-:W-:Y:S01]  /*10570*/  IMAD.MOV.U32 R13, RZ, RZ, R0 ;  /* 0x000000ffff0d7224 */ /* 0x000fe200078e0000 */
[----:B0-----:R-:W-:-:S07]  /*10580*/  MOV R2, R14 ;  /* 0x0000000e00027202 */ /* 0x001fce0000000f00 */
[----:B------:R-:W-:Y:S05]  /*10590*/  WARPSYNC.COLLECTIVE R15, `(.L_x_2256) ;  /* 0x000000000f087348 */ /* 0x000fea0003c00000 */
[----:B------:R0:W1:Y:S02]  /*105a0*/  SHFL.IDX P6, R14, R13, R12, R11 ;  /* 0x0000000c0d0e7389 */ /* 0x00006400000c000b */
[----:B01----:R-:W-:Y:S01]  /*105b0*/  ENDCOLLECTIVE ;  /* 0x000000000000791b */ /* 0x003fe20003800000 */
.L_x_2256:
[----:B------:R-:W-:Y:S05]  /*105c0*/  BRA `(.L_x_2257) ;  /* 0xffffffcc00ec7947 */ /* 0x000fea000383ffff */
.L_x_2169:
[----:B0-----:R-:W-:-:S04]  /*105d0*/  IMAD.U32 R3, RZ, RZ, UR38 ;  /* 0x00000026ff037e24 */ /* 0x001fc8000f8e00ff */
[----:B------:R0:W1:Y:S03]  /*105e0*/  SYNCS.PHASECHK.TRANS64.TRYWAIT P0, [R3+URZ+0x28820], R2 ;  /* 0x02882002030075a7 */ /* 0x000066000800017f */
[----:B-1----:R-:W-:Y:S05]  /*105f0*/  @!P0 NANOSLEEP.SYNCS 0x989680 ;  /* 0x009896800000895d */ /* 0x002fea0003900000 */
[----:B------:R-:W1:Y:S02]  /*10600*/  @!P0 SYNCS.PHASECHK.TRANS64 P0, [R3+URZ+0x28820], R2 ;  /* 0x02882002030085a7 */ /* 0x000e64000800007f */
[----:B-1----:R-:W-:Y:S05]  /*10610*/  @!P0 BRA `(.L_x_2169) ;  /* 0xfffffffc00ec8947 */ /* 0x002fea000383ffff */
[----:B------:R-:W-:Y:S05]  /*10620*/  BRA `(.L_x_2258) ;  /* 0xffffffd000407947 */ /* 0x000fea000383ffff */
.L_x_2176:
[----:B-1----:R-:W-:-:S04]  /*10630*/  IMAD.U32 R3, RZ, RZ, UR38 ;  /* 0x00000026ff037e24 */ /* 0x002fc8000f8e00ff */
[----:B------:R1:W2:Y:S03]  /*10640*/  SYNCS.PHASECHK.TRANS64.TRYWAIT P0, [R3+URZ+0x28848], R2 ;  /* 0x02884802030075a7 */ /* 0x0002a6000800017f */
[----:B--2---:R-:W-:Y:S05]  /*10650*/  @!P0 NANOSLEEP.SYNCS 0x989680 ;  /* 0x009896800000895d */ /* 0x004fea0003900000 */
[----:B------:R-:W2:Y:S02]  /*10660*/  @!P0 SYNCS.PHASECHK.TRANS64 P0, [R3+URZ+0x28848], R2 ;  /* 0x02884802030085a7 */ /* 0x000ea4000800007f */
[----:B--2---:R-:W-:Y:S05]  /*10670*/  @!P0 BRA `(.L_x_2176) ;  /* 0xfffffffc00ec8947 */ /* 0x004fea000383ffff */
[----:B------:R-:W-:Y:S05]  /*10680*/  BRA `(.L_x_2259) ;  /* 0xffffffd400187947 */ /* 0x000fea000383ffff */
.L_x_2182:
[----:B0-----:R-:W-:-:S04]  /*10690*/  IMAD.U32 R3, RZ, RZ, UR38 ;  /* 0x00000026ff037e24 */ /* 0x001fc8000f8e00ff */
[----:B------:R0:W1:Y:S03]  /*106a0*/  SYNCS.PHASECHK.TRANS64.TRYWAIT P0, [R3+URZ+0x28860], R2 ;  /* 0x02886002030075a7 */ /* 0x000066000800017f */
[----:B-1----:R-:W-:Y:S05]  /*106b0*/  @!P0 NANOSLEEP.SYNCS 0x989680 ;  /* 0x009896800000895d */ /* 0x002fea0003900000 */
[----:B------:R-:W1:Y:S02]  /*106c0*/  @!P0 SYNCS.PHASECHK.TRANS64 P0, [R3+URZ+0x28860], R2 ;  /* 0x02886002030085a7 */ /* 0x000e64000800007f */
[----:B-1----:R-:W-:Y:S05]  /*106d0*/  @!P0 BRA `(.L_x_2182) ;  /* 0xfffffffc00ec8947 */ /* 0x002fea000383ffff */
[----:B------:R-:W-:Y:S05]  /*106e0*/  BRA `(.L_x_2260) ;  /* 0xffffffd400b47947 */ /* 0x000fea000383ffff */
.L_x_2191:
[----:B-1----:R-:W-:-:S04]  /*106f0*/  MOV R3, UR38 ;  /* 0x0000002600037c02 */ /* 0x002fc80008000f00 */
[----:B------:R1:W2:Y:S03]  /*10700*/  SYNCS.PHASECHK.TRANS64.TRYWAIT P0, [R3+URZ+0x28840], R2 ;  /* 0x02884002030075a7 */ /* 0x0002a6000800017f */
[----:B--2---:R-:W-:Y:S05]  /*10710*/  @!P0 NANOSLEEP.SYNCS 0x989680 ;  /* 0x009896800000895d */ /* 0x004fea0003900000 */
[----:B------:R-:W2:Y:S02]  /*10720*/  @!P0 SYNCS.PHASECHK.TRANS64 P0, [R3+URZ+0x28840], R2 ;  /* 0x02884002030085a7 */ /* 0x000ea4000800007f */
[----:B--2---:R-:W-:Y:S05]  /*10730*/  @!P0 BRA `(.L_x_2191) ;  /* 0xfffffffc00ec8947 */ /* 0x004fea000383ffff */
[----:B------:R-:W-:Y:S05]  /*10740*/  BRA `(.L_x_2261) ;  /* 0xffffffd800d87947 */ /* 0x000fea000383ffff */
.L_x_2197:
[----:B0-----:R-:W-:-:S04]  /*10750*/  IMAD.U32 R3, RZ, RZ, UR38 ;  /* 0x00000026ff037e24 */ /* 0x001fc8000f8e00ff */
[----:B------:R0:W1:Y:S03]  /*10760*/  SYNCS.PHASECHK.TRANS64.TRYWAIT P0, [R3+URZ+0x28868], R2 ;  /* 0x02886802030075a7 */ /* 0x000066000800017f */
[----:B-1----:R-:W-:Y:S05]  /*10770*/  @!P0 NANOSLEEP.SYNCS 0x989680 ;  /* 0x009896800000895d */ /* 0x002fea0003900000 */
[----:B------:R-:W1:Y:S02]  /*10780*/  @!P0 SYNCS.PHASECHK.TRANS64 P0, [R3+URZ+0x28868], R2 ;  /* 0x02886802030085a7 */ /* 0x000e64000800007f */
[----:B-1----:R-:W-:Y:S05]  /*10790*/  @!P0 BRA `(.L_x_2197) ;  /* 0xfffffffc00ec8947 */ /* 0x002fea000383ffff */
[----:B------:R-:W-:Y:S05]  /*107a0*/  BRA `(.L_x_2262) ;  /* 0xffffffdc00787947 */ /* 0x000fea000383ffff */
.L_x_2206:
[----:B-1----:R-:W-:-:S04]  /*107b0*/  IMAD.U32 R3, RZ, RZ, UR38 ;  /* 0x00000026ff037e24 */ /* 0x002fc8000f8e00ff */
[----:B------:R1:W2:Y:S03]  /*107c0*/  SYNCS.PHASECHK.TRANS64.TRYWAIT P0, [R3+URZ+0x28848], R2 ;  /* 0x02884802030075a7 */ /* 0x0002a6000800017f */
[----:B--2---:R-:W-:Y:S05]  /*107d0*/  @!P0 NANOSLEEP.SYNCS 0x989680 ;  /* 0x009896800000895d */ /* 0x004fea0003900000 */
[----:B------:R-:W2:Y:S02]  /*107e0*/  @!P0 SYNCS.PHASECHK.TRANS64 P0, [R3+URZ+0x28848], R2 ;  /* 0x02884802030085a7 */ /* 0x000ea4000800007f */
[----:B--2---:R-:W-:Y:S05]  /*107f0*/  @!P0 BRA `(.L_x_2206) ;  /* 0xfffffffc00ec8947 */ /* 0x004fea000383ffff */
[----:B------:R-:W-:Y:S05]  /*10800*/  BRA `(.L_x_2263) ;  /* 0xffffffe000b47947 */ /* 0x000fea000383ffff */
.L_x_2212:
[----:B0-----:R-:W-:-:S04]  /*10810*/  IMAD.U32 R3, RZ, RZ, UR38 ;  /* 0x00000026ff037e24 */ /* 0x001fc8000f8e00ff */
[----:B------:R0:W1:Y:S03]  /*10820*/  SYNCS.PHASECHK.TRANS64.TRYWAIT P0, [R3+URZ+0x28860], R2 ;  /* 0x02886002030075a7 */ /* 0x000066000800017f */
[----:B-1----:R-:W-:Y:S05]  /*10830*/  @!P0 NANOSLEEP.SYNCS 0x989680 ;  /* 0x009896800000895d */ /* 0x002fea0003900000 */
[----:B------:R-:W1:Y:S02]  /*10840*/  @!P0 SYNCS.PHASECHK.TRANS64 P0, [R3+URZ+0x28860], R2 ;  /* 0x02886002030085a7 */ /* 0x000e64000800007f */
[----:B-1----:R-:W-:Y:S05]  /*10850*/  @!P0 BRA `(.L_x_2212) ;  /* 0xfffffffc00ec8947 */ /* 0x002fea000383ffff */
[----:B------:R-:W-:Y:S05]  /*10860*/  BRA `(.L_x_2264) ;  /* 0xffffffe400507947 */ /* 0x000fea000383ffff */
.L_x_2220:
[----:B0-----:R0:W1:Y:S02]  /*10870*/  SYNCS.PHASECHK.TRANS64.TRYWAIT P0, [R3+URZ+0x28860], R0 ;  /* 0x02886000030075a7 */ /* 0x001064000800017f */
[----:B-1----:R-:W-:Y:S05]  /*10880*/  @!P0 NANOSLEEP.SYNCS 0x989680 ;  /* 0x009896800000895d */ /* 0x002fea0003900000 */
[----:B------:R-:W1:Y:S02]  /*10890*/  @!P0 SYNCS.PHASECHK.TRANS64 P0, [R3+URZ+0x28860], R0 ;  /* 0x02886000030085a7 */ /* 0x000e64000800007f */
[----:B-1----:R-:W-:Y:S05]  /*108a0*/  @!P0 BRA `(.L_x_2220) ;  /* 0xfffffffc00f08947 */ /* 0x002fea000383ffff */
[----:B------:R-:W-:Y:S05]  /*108b0*/  BRA `(.L_x_2265) ;  /* 0xffffffe800207947 */ /* 0x000fea000383ffff */
.L_x_2225:
[----:B0-----:R0:W1:Y:S02]  /*108c0*/  SYNCS.PHASECHK.TRANS64.TRYWAIT P0, [R2+URZ+0x28820], R3 ;  /* 0x02882003020075a7 */ /* 0x001064000800017f */
[----:B-1----:R-:W-:Y:S05]  /*108d0*/  @!P0 NANOSLEEP.SYNCS 0x989680 ;  /* 0x009896800000895d */ /* 0x002fea0003900000 */
[----:B------:R-:W1:Y:S02]  /*108e0*/  @!P0 SYNCS.PHASECHK.TRANS64 P0, [R2+URZ+0x28820], R3 ;  /* 0x02882003020085a7 */ /* 0x000e64000800007f */
[----:B-1----:R-:W-:Y:S05]  /*108f0*/  @!P0 BRA `(.L_x_2225) ;  /* 0xfffffffc00f08947 */ /* 0x002fea000383ffff */
[----:B------:R-:W-:Y:S05]  /*10900*/  BRA `(.L_x_2266) ;  /* 0xffffffe800f07947 */ /* 0x000fea000383ffff */
.L_x_2226:
[----:B------:R-:W1:Y:S01]  /*10910*/  S2R R4, SR_TID.X ;  /* 0x0000000000047919 */ /* 0x000e620000002100 */
[----:B------:R-:W-:Y:S01]  /*10920*/  BSSY B0, `(.L_x_2267) ;  /* 0x000000a000007945 */ /* 0x000fe20003800000 */
[----:B------:R-:W-:Y:S01]  /*10930*/  MOV R12, RZ ;  /* 0x000000ff000c7202 */ /* 0x000fe20000000f00 */
        /* <DEDUP_REMOVED lines=8> */
.L_x_2268:
[----:B------:R-:W-:Y:S05]  /*109c0*/  BSYNC B0 ;  /* 0x0000000000007941 */ /* 0x000fea0003800000 */
.L_x_2267:
[----:B------:R-:W-:Y:S05]  /*109d0*/  BRA `(.L_x_2269) ;  /* 0xffffffe800d47947 */ /* 0x000fea000383ffff */
.L_x_2227:
[----:B------:R-:W-:Y:S01]  /*109e0*/  BSSY B0, `(.L_x_2270) ;  /* 0x0000006000007945 */ /* 0x000fe20003800000 */
[----:B------:R-:W-:-:S07]  /*109f0*/  IMAD.MOV.U32 R15, RZ, RZ, -0x1 ;  /* 0xffffffffff0f7424 */ /* 0x000fce00078e00ff */
[----:B0-----:R-:W-:Y:S05]  /*10a00*/  WARPSYNC.COLLECTIVE R15, `(.L_x_2271) ;  /* 0x000000000f0c7348 */ /* 0x001fea0003c00000 */
[----:B------:R-:W-:Y:S02]  /*10a10*/  ELECT P6, UR62, PT ;  /* 0x00000000003e782f */ /* 0x000fe400038c0000 */
[----:B------:R-:W-:Y:S01]  /*10a20*/  MOV R14, UR62 ;  /* 0x0000003e000e7c02 */ /* 0x000fe20008000f00 */
[----:B0-----:R-:W-:Y:S10]  /*10a30*/  ENDCOLLECTIVE ;  /* 0x000000000000791b */ /* 0x001ff40003800000 */
.L_x_2271:
[----:B------:R-:W-:Y:S05]  /*10a40*/  BSYNC B0 ;  /* 0x0000000000007941 */ /* 0x000fea0003800000 */
.L_x_2270:
[----:B------:R-:W-:Y:S05]  /*10a50*/  BRA `(.L_x_2272) ;  /* 0xffffffe800c87947 */ /* 0x000fea000383ffff */
.L_x_2229:
[----:B0-----:R0:W1:Y:S02]  /*10a60*/  SYNCS.PHASECHK.TRANS64.TRYWAIT P0, [R6+URZ], R5 ;  /* 0x00000005060075a7 */ /* 0x001064000800017f */
[----:B-1----:R-:W-:Y:S05]  /*10a70*/  @!P0 NANOSLEEP.SYNCS 0x989680 ;  /* 0x009896800000895d */ /* 0x002fea0003900000 */
[----:B------:R-:W1:Y:S02]  /*10a80*/  @!P0 SYNCS.PHASECHK.TRANS64 P0, [R6+URZ], R5 ;  /* 0x00000005060085a7 */ /* 0x000e64000800007f */
[----:B-1----:R-:W-:Y:S05]  /*10a90*/  @!P0 BRA `(.L_x_2229) ;  /* 0xfffffffc00f08947 */ /* 0x002fea000383ffff */
[----:B------:R-:W-:Y:S05]  /*10aa0*/  BRA `(.L_x_2273) ;  /* 0xffffffe800fc7947 */ /* 0x000fea000383ffff */
.L_x_2230:
[----:B-1----:R1:W2:Y:S02]  /*10ab0*/  SYNCS.PHASECHK.TRANS64.TRYWAIT P0, [R3+URZ], R4 ;  /* 0x00000004030075a7 */ /* 0x0022a4000800017f */
[----:B--2---:R-:W-:Y:S05]  /*10ac0*/  @!P0 NANOSLEEP.SYNCS 0x989680 ;  /* 0x009896800000895d */ /* 0x004fea0003900000 */
[----:B------:R-:W2:Y:S02]  /*10ad0*/  @!P0 SYNCS.PHASECHK.TRANS64 P0, [R3+URZ], R4 ;  /* 0x00000004030085a7 */ /* 0x000ea4000800007f */
[----:B--2---:R-:W-:Y:S05]  /*10ae0*/  @!P0 BRA `(.L_x_2230) ;  /* 0xfffffffc00f08947 */ /* 0x004fea000383ffff */
[----:B------:R-:W-:Y:S05]  /*10af0*/  BRA `(.L_x_2274) ;  /* 0xffffffe800f07947 */ /* 0x000fea000383ffff */
.L_x_2232:
[----:B-1----:R1:W2:Y:S02]  /*10b00*/  SYNCS.PHASECHK.TRANS64.TRYWAIT P0, [R0+URZ], R5 ;  /* 0x00000005000075a7 */ /* 0x0022a4000800017f */
[----:B--2---:R-:W-:Y:S05]  /*10b10*/  @!P0 NANOSLEEP.SYNCS 0x989680 ;  /* 0x009896800000895d */ /* 0x004fea0003900000 */
[----:B------:R-:W2:Y:S02]  /*10b20*/  @!P0 SYNCS.PHASECHK.TRANS64 P0, [R0+URZ], R5 ;  /* 0x00000005000085a7 */ /* 0x000ea4000800007f */
[----:B--2---:R-:W-:Y:S05]  /*10b30*/  @!P0 BRA `(.L_x_2232) ;  /* 0xfffffffc00f08947 */ /* 0x004fea000383ffff */
[----:B------:R-:W-:Y:S05]  /*10b40*/  BRA `(.L_x_2275) ;  /* 0xffffffe800f47947 */ /* 0x000fea000383ffff */
.L_x_2276:
        /* <DEDUP_REMOVED lines=11> */
.L_x_3097:


//--------------------- .text._ZN7cutlass13device_kernelIN5flash11enable_sm90INS1_16FlashAttnFwdSm90INS1_25CollectiveMainloopFwdSm90ILi2EN4cute5tupleIJNS5_1CILi1EEES8_S8_EEENS6_IJNS7_ILi128EEESA_SA_EEELi128ENS_6half_tEfNS_4arch4Sm90ELb1ELb0ELb1ELb1ELb0ELb0ELb0ELb1ELb1ELb1ELb1ELb0EEENS1_21CollectiveEpilogueFwdISB_S9_SC_SE_Li256ELb1ELb1ELb1ELb0EEENS1_36VarlenDynamicPersistentTileSchedulerILi128ELi128ELi256ELi128ELb1ELb1ELb1ELb1ELb1ELb1EEEEEEEEEvNT_6ParamsE --------------------------
	.section	.text._ZN7cutlass13device_kernelIN5flash11enable_sm90INS1_16FlashAttnFwdSm90INS1_25CollectiveMainloopFwdSm90ILi2EN4cute5tupleIJNS5_1CILi1EEES8_S8_EEENS6_IJNS7_ILi128EEESA_SA_EEELi128ENS_6half_tEfNS_4arch4Sm90ELb1ELb0ELb1ELb1ELb0ELb0ELb0ELb1ELb1ELb1ELb1ELb0EEENS1_21CollectiveEpilogueFwdISB_S9_SC_SE_Li256ELb1ELb1ELb1ELb0EEENS1_36VarlenDynamicPersistentTileSchedulerILi128ELi128ELi256ELi128ELb1ELb1ELb1ELb1ELb1ELb1EEEEEEEEEvNT_6ParamsE,"ax",@progbits
	.align	128
.text._ZN7cutlass13device_kernelIN5flash11enable_sm90INS1_16FlashAttnFwdSm90INS1_25CollectiveMainloopFwdSm90ILi2EN4cute5tupleIJNS5_1CILi1EEES8_S8_EEENS6_IJNS7_ILi128EEESA_SA_EEELi128ENS_6half_tEfNS_4arch4Sm90ELb1ELb0ELb1ELb1ELb0ELb0ELb0ELb1ELb1ELb1ELb1ELb0EEENS1_21CollectiveEpilogueFwdISB_S9_SC_SE_Li256ELb1ELb1ELb1ELb0EEENS1_36VarlenDynamicPersistentTileSchedulerILi128ELi128ELi256ELi128ELb1ELb1ELb1ELb1ELb1ELb1EEEEEEEEEvNT_6ParamsE:
        .type           _ZN7cutlass13device_kernelIN5flash11enable_sm90INS1_16FlashAttnFwdSm90INS1_25CollectiveMainloopFwdSm90ILi2EN4cute5tupleIJNS5_1CILi1EEES8_S8_EEENS6_IJNS7_ILi128EEESA_SA_EEELi128ENS_6half_tEfNS_4arch4Sm90ELb1ELb0ELb1ELb1ELb0ELb0ELb0ELb1ELb1ELb1ELb1ELb0EEENS1_21CollectiveEpilogueFwdISB_S9_SC_SE_Li256ELb1ELb1ELb1ELb0EEENS1_36VarlenDynamicPersistentTileSchedulerILi128ELi128ELi256ELi128ELb1ELb1ELb1ELb1ELb1ELb1EEEEEEEEEvNT_6ParamsE,@function
        .size           _ZN7cutlass13device_kernelIN5flash11enable_sm90INS1_16FlashAttnFwdSm90INS1_25CollectiveMainloopFwdSm90ILi2EN4cute5tupleIJNS5_1CILi1EEES8_S8_EEENS6_IJNS7_ILi128EEESA_SA_EEELi128ENS_6half_tEfNS_4arch4Sm90ELb1ELb0ELb1ELb1ELb0ELb0ELb0ELb1ELb1ELb1ELb1ELb0EEENS1_21CollectiveEpilogueFwdISB_S9_SC_SE_Li256ELb1ELb1ELb1ELb0EEENS1_36VarlenDynamicPersistentTileSchedulerILi128ELi128ELi256ELi128ELb1ELb1ELb1ELb1ELb1ELb1EEEEEEEEEvNT_6ParamsE,(.L_x_3098 - _ZN7cutlass13device_kernelIN5flash11enable_sm90INS1_16FlashAttnFwdSm90INS1_25CollectiveMainloopFwdSm90ILi2EN4cute5tupleIJNS5_1CILi1EEES8_S8_EEENS6_IJNS7_ILi128EEESA_SA_EEELi128ENS_6half_tEfNS_4arch4Sm90ELb1ELb0ELb1ELb1ELb0ELb0ELb0ELb1ELb1ELb1ELb1ELb0EEENS1_21CollectiveEpilogueFwdISB_S9_SC_SE_Li256ELb1ELb1ELb1ELb0EEENS1_36VarlenDynamicPersistentTileSchedulerILi128ELi128ELi256ELi128ELb1ELb1ELb1ELb1ELb1ELb1EEEEEEEEEvNT_6ParamsE)
        .other          _ZN7cutlass13device_kernelIN5flash11enable_sm90INS1_16FlashAttnFwdSm90INS1_25CollectiveMainloopFwdSm90ILi2EN4cute5tupleIJNS5_1CILi1EEES8_S8_EEENS6_IJNS7_ILi128EEESA_SA_EEELi128ENS_6half_tEfNS_4arch4Sm90ELb1ELb0ELb1ELb1ELb0ELb0ELb0ELb1ELb1ELb1ELb1ELb0EEENS1_21CollectiveEpilogueFwdISB_S9_SC_SE_Li256ELb1ELb1ELb1ELb0EEENS1_36VarlenDynamicPersistentTileSchedulerILi128ELi128ELi256ELi128ELb1ELb1ELb1ELb1ELb1ELb1EEEEEEEEEvNT_6ParamsE,@"STO_CUDA_ENTRY STV_DEFAULT"
_ZN7cutlass13device_kernelIN5flash11enable_sm90INS1_16FlashAttnFwdSm90INS1_25CollectiveMainloopFwdSm90ILi2EN4cute5tupleIJNS5_1CILi1EEES8_S8_EEENS6_IJNS7_ILi128EEESA_SA_EEELi128ENS_6half_tEfNS_4arch4Sm90ELb1ELb0ELb1ELb1ELb0ELb0ELb0ELb1ELb1ELb1ELb1ELb0EEENS1_21CollectiveEpilogueFwdISB_S9_SC_SE_Li256ELb1ELb1ELb1ELb0EEENS1_36VarlenDynamicPersistentTileSchedulerILi128ELi128ELi256ELi128ELb1ELb1ELb1ELb1ELb1ELb1EEEEEEEEEvNT_6ParamsE:
        /* <DEDUP_REMOVED lines=18> */
.L_x_2278:
[----:B------:R-:W-:Y:S05]  /*0120*/  BSYNC B0 ;  /* 0x0000000000007941 */ /* 0x000fea0003800000 */
.L_x_2277:
        /* <DEDUP_REMOVED lines=41> */
.L_x_2279:
        /* <DEDUP_REMOVED lines=22> */
.L_x_2280:
        /* <DEDUP_REMOVED lines=18> */
.L_x_2281:
        /* <DEDUP_REMOVED lines=22> */
.L_x_2282:
        /* <DEDUP_REMOVED lines=22> */
.L_x_2283:
[----:B------:R-:W-:Y:S01]  /*0900*/  PLOP3.LUT P0, PT, PT, PT, UP0, 0x80, 0x0 ;  /* 0x000000000000781c */ /* 0x000fe20003f0f008 */
[----:B------:R-:W-:Y:S01]  /*0910*/  UMOV UR36, 0x1 ;  /* 0x0000000100247882 */ /* 0x000fe20000000000 */
[----:B------:R-:W-:Y:S01]  /*0920*/  NOP ;  /* 0x0000000000007918 */ /* 0x000fe20000000000 */
[----:B------:R-:W-:Y:S01]  /*0930*/  USEL UR36, UR36, 0x2, !UP0 ;  /* 0x0000000224247887 */ /* 0x000fe2000c000000 */
[----:B------:R-:W-:Y:S01]  /*0940*/  ULDC.64 UR50, c[0x0][0x208] ;  /* 0x0000820000327ab9 */ /* 0x000fe20000000a00 */
[----:B012-4-:R-:W-:Y:S08]  /*0950*/  BAR.SYNC.DEFER_BLOCKING 0x0 ;  /* 0x0000000000007b1d */ /* 0x017ff00000010000 */
[----:B------:R-:W-:Y:S05]  /*0960*/  @!P0 BRA `(.L_x_2284) ;  /* 0x000000d000b48947 */ /* 0x000fea0003800000 */
.L_x_2285:
[----:B------:R-:W-:-:S08]  /*0970*/  NOP ;  /* 0x0000000000007918 */ /* 0x000fd00000000000 */
[----:B------:R-:W0:Y:S02]  /*0980*/  USETMAXREG.TRY_ALLOC.CTAPOOL UP0, 0xf0 ;  /* 0x000000f0000079c8 */ /* 0x000e240008000600 */
[----:B0-----:R-:W-:-:S13]  /*0990*/  PLOP3.LUT P0, PT, PT, PT, UP0, 0x80, 0x0 ;  /* 0x000000000000781c */ /* 0x001fda0003f0f008 */
[----:B------:R-:W-:Y:S05]  /*09a0*/  @!P0 BRA `(.L_x_2285) ;  /* 0xfffffffc00f08947 */ /* 0x000fea000383ffff */
[----:B------:R-:W0:Y:S01]  /*09b0*/  S2R R2, SR_TID.X ;  /* 0x0000000000027919 */ /* 0x000e220000002100 */
        /* <DEDUP_REMOVED lines=20> */
[----:B------:R-:W-:Y:S02]  /*0b00*/  UMOV UR46, URZ ;  /* 0x0000003f002e7c82 */ /* 0x000fe40008000000 */
[CC--:B------:R-:W-:Y:S02]  /*0b10*/  LEA.HI R4, R0.reuse, R219.reuse, RZ, 0x5 ;  /* 0x000000db00047211 */ /* 0x0c0fe400078f28ff */
[----:B------:R-:W-:-:S02]  /*0b20*/  LEA.HI R2, R0, R219, RZ, 0x4 ;  /* 0x000000db00027211 */ /* 0x000fc400078f20ff */
[----:B------:R-:W-:Y:S01]  /*0b30*/  LEA.HI R3, R0, R219, RZ, 0x7 ;  /* 0x000000db00037211 */ /* 0x000fe200078f38ff */
[----:B------:R-:W-:Y:S01]  /*0b40*/  IMAD.SHL.U32 R6, R4, 0x20, RZ ;  /* 0x0000002004067824 */ /* 0x000fe200078e00ff */
[----:B------:R-:W-:Y:S02]  /*0b50*/  LOP3.LUT R4, R2, 0x3fffff0, RZ, 0xc0, !PT ;  /* 0x03fffff002047812 */ /* 0x000fe400078ec0ff */
[----:B------:R-:W-:Y:S02]  /*0b60*/  SHF.R.S32.HI R5, RZ, 0x4, R2 ;  /* 0x00000004ff057819 */ /* 0x000fe40000011402 */
[----:B------:R-:W-:Y:S01]  /*0b70*/  LOP3.LUT R7, R6, 0xfffffc00, RZ, 0xc0, !PT ;  /* 0xfffffc0006077812 */ /* 0x000fe200078ec0ff */
[----:B------:R-:W-:Y:S01]  /*0b80*/  IMAD.IADD R4, R219, 0x1, -R4 ;  /* 0x00000001db047824 */ /* 0x000fe200078e0a04 */
[----:B------:R-:W-:Y:S02]  /*0b90*/  LOP3.LUT R198, R3, 0xffffff80, RZ, 0xc0, !PT ;  /* 0xffffff8003c67812 */ /* 0x000fe400078ec0ff */
[----:B------:R-:W-:Y:S01]  /*0ba0*/  LEA.HI R2, R2, R5, RZ, 0x1 ;  /* 0x0000000502027211 */ /* 0x000fe200078f08ff */
[----:B------:R-:W-:Y:S01]  /*0bb0*/  IMAD R7, R4, 0x40, R7 ;  /* 0x0000004004077824 */ /* 0x000fe200078e0207 */
[----:B------:R-:W-:Y:S01]  /*0bc0*/  LEA.HI R4, R0, R219, RZ, 0x2 ;  /* 0x000000db00047211 */ /* 0x000fe200078f10ff */
[----:B------:R-:W-:Y:S01]  /*0bd0*/  IMAD.IADD R198, R219, 0x1, -R198 ;  /* 0x00000001dbc67824 */ /* 0x000fe200078e0ac6 */
[----:B------:R-:W-:-:S02]  /*0be0*/  LOP3.LUT R2, R2, 0x1ffffffe, RZ, 0xc0, !PT ;  /* 0x1ffffffe02027812 */ /* 0x000fc400078ec0ff */
[----:B------:R-:W-:Y:S02]  /*0bf0*/  LOP3.LUT R4, R4, 0xfffffffc, RZ, 0xc0, !PT ;  /* 0xfffffffc04047812 */ /* 0x000fe400078ec0ff */
[----:B------:R-:W-:Y:S01]  /*0c00*/  SHF.R.S32.HI R9, RZ, 0x1f, R198 ;  /* 0x0000001fff097819 */ /* 0x000fe200000114c6 */
[----:B------:R-:W-:Y:S01]  /*0c10*/  IMAD.IADD R2, R5, 0x1, -R2 ;  /* 0x0000000105027824 */ /* 0x000fe200078e0a02 */
[----:B------:R-:W-:Y:S01]  /*0c20*/  LEA.HI R0, R0, R219, RZ, 0x3 ;  /* 0x000000db00007211 */ /* 0x000fe200078f18ff */
[----:B------:R-:W-:Y:S01]  /*0c30*/  IMAD.IADD R4, R219, 0x1, -R4 ;  /* 0x00000001db047824 */ /* 0x000fe200078e0a04 */
[----:B------:R-:W-:Y:S01]  /*0c40*/  LEA.HI R8, R9, R198, RZ, 0x2 ;  /* 0x000000c609087211 */ /* 0x000fe200078f10ff */
[----:B------:R-:W-:Y:S01]  /*0c50*/  IMAD R216, R2, 0x8, R7 ;  /* 0x0000000802d87824 */ /* 0x000fe200078e0207 */
[----:B------:R-:W-:Y:S02]  /*0c60*/  SHF.R.S32.HI R214, RZ, 0x7, R3 ;  /* 0x00000007ffd67819 */ /* 0x000fe40000011403 */
[----:B------:R-:W-:-:S02]  /*0c70*/  LEA.HI R2, R4, R4, RZ, 0x1 ;  /* 0x0000000404027211 */ /* 0x000fc400078f08ff */
[--C-:B------:R-:W-:Y:S02]  /*0c80*/  SHF.R.S32.HI R6, RZ, 0x2, R8.reuse ;  /* 0x00000002ff067819 */ /* 0x100fe40000011408 */
[----:B------:R-:W-:Y:S02]  /*0c90*/  SHF.R.S32.HI R11, RZ, 0x1f, R8 ;  /* 0x0000001fff0b7819 */ /* 0x000fe40000011408 */
[----:B------:R-:W-:Y:S02]  /*0ca0*/  LOP3.LUT R5, R2, 0x1ffffffe, RZ, 0xc0, !PT ;  /* 0x1ffffffe02057812 */ /* 0x000fe400078ec0ff */
[----:B------:R-:W-:Y:S02]  /*0cb0*/  LEA.HI R11, R11, R6, RZ, 0x3 ;  /* 0x000000060b0b7211 */ /* 0x000fe400078f18ff */
[----:B------:R-:W-:Y:S01]  /*0cc0*/  LOP3.LUT R2, R0, 0xfffffff8, RZ, 0xc0, !PT ;  /* 0xfffffff800027812 */ /* 0x000fe200078ec0ff */
[----:B------:R-:W-:Y:S01]  /*0cd0*/  IMAD.IADD R4, R4, 0x1, -R5 ;  /* 0x0000000104047824 */ /* 0x000fe200078e0a05 */
[----:B------:R-:W-:-:S02]  /*0ce0*/  LOP3.LUT R5, R8, 0x7ffffffc, RZ, 0xc0, !PT ;  /* 0x7ffffffc08057812 */ /* 0x000fc400078ec0ff */
        /* <DEDUP_REMOVED lines=13> */
[----:B------:R-:W-:-:S02]  /*0dc0*/  IMAD.IADD R3, R214, 0x1, -R3 ;  /* 0x00000001d6037824 */ /* 0x000fc400078e0a03 */
[----:B------:R-:W-:Y:S02]  /*0dd0*/  VIADD R18, R2, 0x40 ;  /* 0x0000004002127836 */ /* 0x000fe40000000000 */
        /* <DEDUP_REMOVED lines=33> */
.L_x_2343:
[----:B012-4-:R-:W0:Y:S01]  /*0ff0*/  LDC.64 R4, c[0x0][0xc88] ;  /* 0x00032200ff047b82 */ /* 0x017e220000000a00 */
[----:B------:R-:W-:Y:S01]  /*1000*/  ULDC.64 UR8, c[0x0][0xa28] ;  /* 0x00028a0000087ab9 */ /* 0x000fe20000000a00 */
[----:B------:R-:W-:Y:S01]  /*1010*/  ULDC.64 UR10, c[0x0][0xa18] ;  /* 0x00028600000a7ab9 */ /* 0x000fe20000000a00 */
[----:B------:R-:W-:Y:S01]  /*1020*/  ULOP3.LUT UR4, UR6, 0xff000000, URZ, 0xc0, !UPT ;  /* 0xff00000006047892 */ /* 0x000fe2000f8ec03f */
[----:B------:R-:W-:Y:S01]  /*1030*/  ULDC UR7, c[0x0][0x424] ;  /* 0x0001090000077ab9 */ /* 0x000fe20000000800 */
        /* <DEDUP_REMOVED lines=10> */
[----:B------:R-:W-:-:S04]  /*10e0*/  @UP0 ULEA UR8, UP2, UR42, UR8, 0x2 ;  /* 0x000000082a080291 */ /* 0x000fc8000f84103f */
[----:B------:R-:W-:Y:S02]  /*10f0*/  @UP0 ULEA.HI.X UR9, UR42, UR9, UR37, 0x2, UP2 ;  /* 0x000000092a090291 */ /* 0x000fe400090f1425 */
[----:B------:R-:W-:Y:S01]  /*1100*/  @UP1 ULEA UR10, UP0, UR42, UR10, 0x2 ;  /* 0x0000000a2a0a1291 */ /* 0x000fe2000f80103f */
[----:B------:R-:W-:-:S03]  /*1110*/  IMAD.U32 R4, RZ, RZ, UR8 ;  /* 0x00000008ff047e24 */ /* 0x000fc6000f8e00ff */
[----:B------:R-:W-:Y:S01]  /*1120*/  @UP1 ULEA.HI.X UR11, UR42, UR11, UR37, 0x2, UP0 ;  /* 0x0000000b2a0b1291 */ /* 0x000fe200080f1425 */
[----:B------:R-:W-:Y:S01]  /*1130*/  IMAD.U32 R5, RZ, RZ, UR9 ;  /* 0x00000009ff057e24 */ /* 0x000fe2000f8e00ff */
[----:B------:R-:W-:Y:S01]  /*1140*/  ULDC.64 UR8, c[0x0][0x418] ;  /* 0x0001060000087ab9 */ /* 0x000fe20000000a00 */
[----:B------:R-:W-:-:S03]  /*1150*/  IMAD.U32 R6, RZ, RZ, UR10 ;  /* 0x0000000aff067e24 */ /* 0x000fc6000f8e00ff */
[----:B---3--:R-:W-:Y:S01]  /*1160*/  IMAD.U32 R7, RZ, RZ, UR11 ;  /* 0x0000000bff077e24 */ /* 0x008fe2000f8e00ff */
[----:B------:R-:W2:Y:S01]  /*1170*/  @P0 LDG.E R4, desc[UR50][R4.64] ;  /* 0x0000003204040981 */ /* 0x000ea2000c1e1900 */
[----:B------:R-:W-:Y:S01]  /*1180*/  UISETP.NE.U32.AND UP0, UPT, UR8, URZ, UPT ;  /* 0x0000003f0800728c */ /* 0x000fe2000bf05070 */
[----:B------:R-:W-:Y:S02]  /*1190*/  ULDC.64 UR10, c[0x0][0xa20] ;  /* 0x00028800000a7ab9 */ /* 0x000fe40000000a00 */
[----:B------:R-:W3:Y:S01]  /*11a0*/  @P2 LDG.E R6, desc[UR50][R6.64] ;  /* 0x0000003206062981 */ /* 0x000ee2000c1e1900 */
[----:B------:R-:W-:Y:S01]  /*11b0*/  UISETP.NE.AND.EX UP0, UPT, UR9, URZ, UPT, UP0 ;  /* 0x0000003f0900728c */ /* 0x000fe2000bf05300 */
[----:B------:R-:W-:Y:S01]  /*11c0*/  ISETP.NE.U32.AND P1, PT, RZ, UR10, PT ;  /* 0x0000000aff007c0c */ /* 0x000fe2000bf25070 */
[----:B------:R-:W-:Y:S02]  /*11d0*/  ULOP3.LUT UR45, UR6, 0xff0000, URZ, 0xc0, !UPT ;  /* 0x00ff0000062d7892 */ /* 0x000fe4000f8ec03f */
[----:B------:R-:W-:Y:S01]  /*11e0*/  USHF.R.U32.HI UR4, URZ, 0x8, UR4 ;  /* 0x000000083f047899 */ /* 0x000fe20008011604 */
[----:B------:R-:W-:Y:S01]  /*11f0*/  ISETP.NE.AND.EX P1, PT, RZ, UR11, PT, P1 ;  /* 0x0000000bff007c0c */ /* 0x000fe2000bf25310 */
        /* <DEDUP_REMOVED lines=9> */
[----:B-----5:R-:W-:-:S14]  /*1290*/  @P2 BRA `(.L_x_2286) ;  /* 0x0000000000342947 */ /* 0x020fdc0003800000 */
        /* <DEDUP_REMOVED lines=13> */
.L_x_2286:
[----:B------:R-:W-:Y:S05]  /*1370*/  @!P1 BRA `(.L_x_2287) ;  /* 0x00000000001c9947 */ /* 0x000fea0003800000 */
[----:B------:R-:W-:-:S04]  /*1380*/  ULEA UR4, UP0, UR42, UR10, 0x2 ;  /* 0x0000000a2a047291 */ /* 0x000fc8000f80103f */
[----:B------:R-:W-:Y:S02]  /*1390*/  ULEA.HI.X UR6, UR42, UR11, UR37, 0x2, UP0 ;  /* 0x0000000b2a067291 */ /* 0x000fe400080f1425 */
[----:B------:R-:W-:-:S04]  /*13a0*/  IMAD.U32 R4, RZ, RZ, UR4 ;  /* 0x00000004ff047e24 */ /* 0x000fc8000f8e00ff */
[----:B------:R-:W-:-:S05]  /*13b0*/  IMAD.U32 R5, RZ, RZ, UR6 ;  /* 0x00000006ff057e24 */ /* 0x000fca000f8e00ff */
[----:B------:R-:W2:Y:S02]  /*13c0*/  LDG.E R4, desc[UR50][R4.64] ;  /* 0x0000003204047981 */ /* 0x000ea4000c1e1900 */
[----:B--2---:R-:W-:Y:S01]  /*13d0*/  R2UR UR4, R4 ;  /* 0x00000000040472ca */ /* 0x004fe200000e0000 */
[----:B------:R-:W-:-:S14]  /*13e0*/  BRA `(.L_x_2288) ;  /* 0x0000000000347947 */ /* 0x000fdc0003800000 */
.L_x_2287:
        /* <DEDUP_REMOVED lines=13> */
.L_x_2288:
[----:B------:R-:W-:Y:S01]  /*14c0*/  ULDC UR6, c[0x0][0x448] ;  /* 0x0001120000067ab9 */ /* 0x000fe20000000800 */
[----:B------:R-:W-:Y:S02]  /*14d0*/  USHF.L.U32 UR38, UR5, 0x7, URZ ;  /* 0x0000000705267899 */ /* 0x000fe4000800063f */
[----:B------:R-:W-:Y:S02]  /*14e0*/  UISETP.NE.AND UP0, UPT, UR6, 0x1, UPT ;  /* 0x000000010600788c */ /* 0x000fe4000bf05270 */
[----:B------:R-:W-:Y:S02]  /*14f0*/  UIADD3 UR6, UR38, 0x7f, URZ ;  /* 0x0000007f26067890 */ /* 0x000fe4000fffe03f */
[----:B------:R-:W-:Y:S02]  /*1500*/  UIADD3 UR53, -UR53, UR4, URZ ;  /* 0x0000000435357290 */ /* 0x000fe4000fffe13f */
[----:B------:R-:W-:Y:S02]  /*1510*/  ULOP3.LUT UR39, UR45, 0xff, URZ, 0xc0, !UPT ;  /* 0x000000ff2d277892 */ /* 0x000fe4000f8ec03f */
[----:B------:R-:W-:-:S02]  /*1520*/  UIADD3 UR7, UR53, 0x80, -UR54 ;  /* 0x0000008035077890 */ /* 0x000fc4000fffe836 */
[----:B------:R-:W-:Y:S01]  /*1530*/  USHF.R.U32.HI UR45, URZ, 0x10, UR45 ;  /* 0x000000103f2d7899 */ /* 0x000fe2000801162d */
[----:B------:R-:W-:Y:S01]  /*1540*/  @UP0 ULDC UR4, c[0x0][0x44c] ;  /* 0x0001130000040ab9 */ /* 0x000fe20000000800 */
[----:B------:R-:W-:Y:S01]  /*1550*/  @UP0 ULDC UR8, c[0x0][0x450] ;  /* 0x0001140000080ab9 */ /* 0x000fe20000000800 */
[----:B------:R-:W-:Y:S02]  /*1560*/  UIMAD.WIDE.U32 UR4, UR6, UR4, URZ ;  /* 0x00000004060472a5 */ /* 0x000fe4000f8e003f */
[----:B------:R-:W-:Y:S02]  /*1570*/  UIADD3 UR4, UR53, 0x7f, URZ ;  /* 0x0000007f35047890 */ /* 0x000fe4000fffe03f */
[----:B------:R-:W-:Y:S02]  /*1580*/  @UP0 USHF.R.U32.HI UR6, URZ, UR8, UR5 ;  /* 0x000000083f060299 */ /* 0x000fe40008011605 */
[----:B------:R-:W-:Y:S02]  /*1590*/  USHF.R.S32.HI UR5, URZ, 0x1f, UR4 ;  /* 0x0000001f3f057899 */ /* 0x000fe40008011404 */
[----:B------:R-:W-:-:S02]  /*15a0*/  UIADD3 UR6, UR7, UR6, URZ ;  /* 0x0000000607067290 */ /* 0x000fc4000fffe03f */
[----:B------:R-:W-:Y:S02]  /*15b0*/  ULEA.HI UR5, UR5, UR4, URZ, 0x7 ;  /* 0x0000000405057291 */ /* 0x000fe4000f8f383f */
[----:B------:R-:W-:Y:S02]  /*15c0*/  USHF.R.S32.HI UR7, URZ, 0x1f, UR6 ;  /* 0x0000001f3f077899 */ /* 0x000fe40008011406 */
[----:B------:R-:W-:Y:S02]  /*15d0*/  USHF.R.S32.HI UR5, URZ, 0x7, UR5 ;  /* 0x000000073f057899 */ /* 0x000fe40008011405 */
[----:B------:R-:W-:Y:S01]  /*15e0*/  ULEA.HI UR7, UR7, UR6, URZ, 0x7 ;  /* 0x0000000607077291 */ /* 0x000fe2000f8f383f */
[----:B------:R-:W-:-:S03]  /*15f0*/  UMOV UR4, URZ ;  /* 0x0000003f00047c82 */ /* 0x000fc60008000000 */
[----:B------:R-:W-:-:S04]  /*1600*/  USHF.R.S32.HI UR7, URZ, 0x7, UR7 ;  /* 0x000000073f077899 */ /* 0x000fc80008011407 */
[----:B------:R-:W-:-:S04]  /*1610*/  UISETP.LT.AND UP0, UPT, UR5, UR7, UPT ;  /* 0x000000070500728c */ /* 0x000fc8000bf01270 */
[----:B------:R-:W-:-:S04]  /*1620*/  USEL UR9, UR5, UR7, UP0 ;  /* 0x0000000705097287 */ /* 0x000fc80008000000 */
[----:B------:R-:W-:-:S06]  /*1630*/  UISETP.GE.AND UP0, UPT, UR9, 0x1, UPT ;  /* 0x000000010900788c */ /* 0x000fcc000bf06270 */
[----:B------:R-:W-:-:S13]  /*1640*/  PLOP3.LUT P0, PT, PT, PT, UP0, 0x80, 0x0 ;  /* 0x000000000000781c */ /* 0x000fda0003f0f008 */
[----:B------:R-:W-:Y:S05]  /*1650*/  @!P0 BRA `(.L_x_2289) ;  /* 0x0000000000908947 */ /* 0x000fea0003800000 */
[----:B------:R-:W-:Y:S01]  /*1660*/  UISETP.NE.AND UP0, UPT, UR45, URZ, UPT ;  /* 0x0000003f2d00728c */ /* 0x000fe2000bf05270 */
[----:B------:R-:W-:-:S03]  /*1670*/  ULDC UR4, c[0x0][0x9f0] ;  /* 0x00027c0000047ab9 */ /* 0x000fc60000000800 */
        /* <DEDUP_REMOVED lines=34> */
.L_x_2289:
[----:B------:R-:W-:Y:S01]  /*18a0*/  UIMAD UR40, UR39, UR4, URZ ;  /* 0x00000004272872a4 */ /* 0x000fe2000f8e023f */
[----:B------:R-:W-:Y:S01]  /*18b0*/  IMAD.U32 R0, RZ, RZ, UR9 ;  /* 0x00000009ff007e24 */ /* 0x000fe2000f8e00ff */
[----:B------:R-:W-:Y:S01]  /*18c0*/  PLOP3.LUT P0, PT, PT, PT, PT, 0x80, 0x0 ;  /* 0x000000000000781c */ /* 0x000fe20003f0f070 */
[----:B------:R-:W-:Y:S01]  /*18d0*/  IMAD.U32 R3, RZ, RZ, UR4 ;  /* 0x00000004ff037e24 */ /* 0x000fe2000f8e00ff */
[----:B------:R-:W-:Y:S02]  /*18e0*/  CS2R R150, SRZ ;  /* 0x0000000000967805 */ /* 0x000fe4000001ff00 */
[----:B------:R-:W-:Y:S02]  /*18f0*/  CS2R R148, SRZ ;  /* 0x0000000000947805 */ /* 0x000fe4000001ff00 */
[----:B------:R-:W-:Y:S02]  /*1900*/  CS2R R146, SRZ ;  /* 0x0000000000927805 */ /* 0x000fe4000001ff00 */
[----:B------:R-:W-:-:S02]  /*1910*/  CS2R R144, SRZ ;  /* 0x0000000000907805 */ /* 0x000fc4000001ff00 */
[----:B------:R-:W-:Y:S01]  /*1920*/  VIADDMNMX R3, R3, UR40, R0, PT ;  /* 0x0000002803037c46 */ /* 0x000fe2000b800100 */
[----:B------:R-:W-:Y:S01]  /*1930*/  IMAD.MOV.U32 R0, RZ, RZ, RZ ;  /* 0x000000ffff007224 */ /* 0x000fe200078e00ff */
[----:B------:R-:W-:Y:S02]  /*1940*/  CS2R R142, SRZ ;  /* 0x00000000008e7805 */ /* 0x000fe4000001ff00 */
[----:B------:R-:W-:Y:S02]  /*1950*/  CS2R R140, SRZ ;  /* 0x00000000008c7805 */ /* 0x000fe4000001ff00 */
[----:B------:R-:W-:Y:S01]  /*1960*/  R2UR UR59, R3 ;  /* 0x00000000033b72ca */ /* 0x000fe200000e0000 */
[----:B------:R-:W-:Y:S01]  /*1970*/  IMAD.MOV.U32 R3, RZ, RZ, RZ ;  /* 0x000000ffff037224 */ /* 0x000fe200078e00ff */
        /* <DEDUP_REMOVED lines=11> */
[----:B------:R-:W-:Y:S01]  /*1a30*/  UISETP.GT.AND UP0, UPT, UR59, UR40, UPT ;  /* 0x000000283b00728c */ /* 0x000fe2000bf04270 */
[----:B------:R-:W-:Y:S02]  /*1a40*/  CS2R R116, SRZ ;  /* 0x0000000000747805 */ /* 0x000fe4000001ff00 */
[----:B------:R-:W-:Y:S02]  /*1a50*/  CS2R R114, SRZ ;  /* 0x0000000000727805 */ /* 0x000fe4000001ff00 */
[----:B------:R-:W-:-:S02]  /*1a60*/  CS2R R112, SRZ ;  /* 0x0000000000707805 */ /* 0x000fc4000001ff00 */
[----:B------:R-:W-:Y:S02]  /*1a70*/  CS2R R110, SRZ ;  /* 0x00000000006e7805 */ /* 0x000fe4000001ff00 */
[----:B------:R-:W-:Y:S02]  /*1a80*/  CS2R R108, SRZ ;  /* 0x00000000006c7805 */ /* 0x000fe4000001ff00 */
[----:B------:R-:W-:Y:S02]  /*1a90*/  PLOP3.LUT P1, PT, PT, PT, UP0, 0x80, 0x0 ;  /* 0x000000000000781c */ /* 0x000fe40003f2f008 */
        /* <DEDUP_REMOVED lines=42> */
.L_x_2291:
        /* <DEDUP_REMOVED lines=9> */
.L_x_2467:
[----:B------:R-:W-:Y:S05]  /*1dd0*/  @!P0 BRA `(.L_x_2293) ;  /* 0x0000000000048947 */ /* 0x000fea0003800000 */
[----:B------:R-:W-:Y:S01]  /*1de0*/  BPT.TRAP 0x1 ;  /* 0x000000040000795c */ /* 0x000fe20000300000 */
.L_x_2293:
[----:B0-----:R-:W-:Y:S02]  /*1df0*/  IMAD.U32 R0, RZ, RZ, UR46 ;  /* 0x0000002eff007e24 */ /* 0x001fe4000f8e00ff */
[----:B------:R-:W-:-:S03]  /*1e00*/  IMAD.U32 R3, RZ, RZ, UR47 ;  /* 0x0000002fff037e24 */ /* 0x000fc6000f8e00ff */
[----:B------:R-:W-:Y:S02]  /*1e10*/  LEA R0, R0, UR41, 0x3 ;  /* 0x0000002900007c11 */ /* 0x000fe4000f8e18ff */
[----:B------:R-:W-:-:S04]  /*1e20*/  SHF.L.U32 R3, R3, 0x1f, RZ ;  /* 0x0000001f03037819 */ /* 0x000fc800000006ff */
[----:B------:R0:W1:Y:S01]  /*1e30*/  SYNCS.PHASECHK.TRANS64.TRYWAIT P2, [R0+URZ+0x28830], R3 ;  /* 0x02883003000075a7 */ /* 0x000062000804017f */
[----:B------:R-:W-:Y:S05]  /*1e40*/  @!P0 BRA `(.L_x_2294) ;  /* 0x0000000000048947 */ /* 0x000fea0003800000 */
[----:B------:R-:W-:Y:S01]  /*1e50*/  BPT.TRAP 0x1 ;  /* 0x000000040000795c */ /* 0x000fe20000300000 */
.L_x_2294:
[----:B------:R-:W2:Y:S02]  /*1e60*/  S2R R4, SR_TID.X ;  /* 0x0000000000047919 */ /* 0x000ea40000002100 */
[----:B--2---:R-:W-:Y:S01]  /*1e70*/  LOP3.LUT P1, RZ, R4, 0x7f, RZ, 0xc0, !PT ;  /* 0x0000007f04ff7812 */ /* 0x004fe2000782c0ff */
[----:B-1----:R-:W-:-:S12]  /*1e80*/  @P2 BRA `(.L_x_2295) ;  /* 0x0000000000082947 */ /* 0x002fd80003800000 */
[----:B------:R-:W1:Y:S02]  /*1e90*/  SYNCS.PHASECHK.TRANS64.TRYWAIT P2, [R0+URZ+0x28830], R3 ;  /* 0x02883003000075a7 */ /* 0x000e64000804017f */
[----:B-1----:R-:W-:Y:S05]  /*1ea0*/  @!P2 BRA `(.L_x_2296) ;  /* 0x0000012800c0a947 */ /* 0x002fea0003800000 */
.L_x_2295:
[----:B------:R-:W-:Y:S05]  /*1eb0*/  WARPSYNC.ALL ;  /* 0x0000000000007948 */ /* 0x000fea0003800000 */
[----:B------:R-:W-:Y:S01]  /*1ec0*/  UIADD3 UR4, UR41, 0x18400, URZ ;  /* 0x0001840029047890 */ /* 0x000fe2000fffe03f */
[----:B------:R-:W-:Y:S01]  /*1ed0*/  WARPGROUP.ARRIVE ;  /* 0x00000000000079c5 */ /* 0x000fe20000000000 */
[----:B------:R-:W-:Y:S01]  /*1ee0*/  ULOP3.LUT UR32, UR55, 0x10000, URZ, 0xfc, !UPT ;  /* 0x0001000037207892 */ /* 0x000fe2000f8efc3f */
[----:B01----:R-:W-:Y:S01]  /*1ef0*/  @!P1 VIADD R0, R0, 0x28840 ;  /* 0x0002884000009836 */ /* 0x003fe20000000000 */
[----:B------:R-:W-:Y:S01]  /*1f00*/  USHF.R.U32.HI UR4, URZ, 0x4, UR4 ;  /* 0x000000043f047899 */ /* 0x000fe20008011604 */
[----:B------:R-:W-:Y:S01]  /*1f10*/  CS2R R150, SRZ ;  /* 0x0000000000967805 */ /* 0x000fe2000001ff00 */
[----:B------:R-:W-:Y:S01]  /*1f20*/  UMOV UR33, 0x40000040 ;  /* 0x4000004000217882 */ /* 0x000fe20000000000 */
[----:B------:R-:W-:Y:S01]  /*1f30*/  UMOV UR35, 0x40000040 ;  /* 0x4000004000237882 */ /* 0x000fe20000000000 */
[----:B------:R-:W-:Y:S01]  /*1f40*/  ULOP3.LUT UR4, UR4, 0x3fff, URZ, 0xc0, !UPT ;  /* 0x00003fff04047892 */ /* 0x000fe2000f8ec03f */
[----:B------:R-:W-:Y:S01]  /*1f50*/  @!P1 PRMT R0, RZ, 0x654, R0 ;  /* 0x00000654ff009816 */ /* 0x000fe20000000000 */
[----:B------:R-:W-:Y:S01]  /*1f60*/  UMOV UR5, 0x40000040 ;  /* 0x4000004000057882 */ /* 0x000fe20000000000 */
[----:B------:R-:W-:Y:S01]  /*1f70*/  UMOV UR7, 0x40000040 ;  /* 0x4000004000077882 */ /* 0x000fe20000000000 */
[----:B------:R-:W-:Y:S01]  /*1f80*/  ULOP3.LUT UR52, UR4, 0x10000, URZ, 0xfc, !UPT ;  /* 0x0001000004347892 */ /* 0x000fe2000f8efc3f */
[----:B------:R-:W-:Y:S01]  /*1f90*/  CS2R R148, SRZ ;  /* 0x0000000000947805 */ /* 0x000fe2000001ff00 */
[----:B------:R-:W-:Y:S01]  /*1fa0*/  UIADD3 UR4, UR32, 0x2, URZ ;  /* 0x0000000220047890 */ /* 0x000fe2000fffe03f */
[----:B------:R-:W-:Y:S01]  /*1fb0*/  CS2R R146, SRZ ;  /* 0x0000000000927805 */ /* 0x000fe2000001ff00 */
[----:B------:R-:W-:Y:S01]  /*1fc0*/  ULEA UR34, UR46, UR52, 0xb ;  /* 0x000000342e227291 */ /* 0x000fe2000f8e583f */
[----:B------:R-:W-:Y:S01]  /*1fd0*/  CS2R R144, SRZ ;  /* 0x0000000000907805 */ /* 0x000fe2000001ff00 */
[----:B------:R-:W-:Y:S01]  /*1fe0*/  UIADD3 UR8, UR32, 0x4, URZ ;  /* 0x0000000420087890 */ /* 0x000fe2000fffe03f */
[----:B------:R-:W-:Y:S01]  /*1ff0*/  CS2R R142, SRZ ;  /* 0x00000000008e7805 */ /* 0x000fe2000001ff00 */
[----:B------:R-:W-:Y:S01]  /*2000*/  UIADD3 UR6, UR34, 0x2, URZ ;  /* 0x0000000222067890 */ /* 0x000fe2000fffe03f */
[----:B------:R-:W-:Y:S01]  /*2010*/  CS2R R140, SRZ ;  /* 0x00000000008c7805 */ /* 0x000fe2000001ff00 */
[----:B------:R-:W-:Y:S01]  /*2020*/  UIADD3 UR10, UR34, 0x4, URZ ;  /* 0x00000004220a7890 */ /* 0x000fe2000fffe03f */
[----:B------:R-:W-:Y:S01]  /*2030*/  CS2R R138, SRZ ;  /* 0x00000000008a7805 */ /* 0x000fe2000001ff00 */
[----:B------:R-:W-:Y:S01]  /*2040*/  UMOV UR9, 0x40000040 ;  /* 0x4000004000097882 */ /* 0x000fe20000000000 */
[----:B------:R-:W-:Y:S01]  /*2050*/  HGMMA.64x128x16.F32 R24, gdesc[UR32], RZ, !UPT, gsb0 ;  /* 0x01e00000201879f0 */ /* 0x000fe2000c0008ff */
[----:B------:R-:W-:Y:S01]  /*2060*/  UMOV UR11, 0x40000040 ;  /* 0x40000040000b7882 */ /* 0x000fe20000000000 */
[----:B------:R-:W-:Y:S01]  /*2070*/  UIADD3 UR12, UR32, 0x6, URZ ;  /* 0x00000006200c7890 */ /* 0x000fe2000fffe03f */
[----:B------:R-:W-:Y:S01]  /*2080*/  CS2R R136, SRZ ;  /* 0x0000000000887805 */ /* 0x000fe2000001ff00 */
[----:B------:R-:W-:Y:S01]  /*2090*/  UIADD3 UR14, UR34, 0x6, URZ ;  /* 0x00000006220e7890 */ /* 0x000fe2000fffe03f */
[----:B------:R-:W-:Y:S01]  /*20a0*/  CS2R R134, SRZ ;  /* 0x0000000000867805 */ /* 0x000fe2000001ff00 */
[----:B------:R-:W-:Y:S01]  /*20b0*/  UMOV UR13, 0x40000040 ;  /* 0x40000040000d7882 */ /* 0x000fe20000000000 */
        /* <DEDUP_REMOVED lines=36> */
[----:B------:R-:W-:Y:S02]  /*2300*/  WARPGROUP.DEPBAR.LE gsb0, 0x0 ;  /* 0x00008000000079c5 */ /* 0x000fe40000010000 */
[----:B------:R-:W-:-:S06]  /*2310*/  WARPGROUP.ARRIVE ;  /* 0x00000000000079c5 */ /* 0x000fcc0000000000 */
[----:B------:R-:W-:Y:S01]  /*2320*/  HGMMA.64x128x16.F32 R24, gdesc[UR4], R24, gsb0 ;  /* 0x01e00000041879f0 */ /* 0x000fe20008000818 */
[----:B------:R-:W-:Y:S01]  /*2330*/  ULDC UR6, c[0x0][0x448] ;  /* 0x0001120000067ab9 */ /* 0x000fe20000000800 */
[----:B------:R-:W-:Y:S01]  /*2340*/  ULDC UR7, c[0x0][0x9d8] ;  /* 0x0002760000077ab9 */ /* 0x000fe20000000800 */
[----:B------:R-:W-:-:S06]  /*2350*/  UISETP.NE.AND UP0, UPT, UR6, 0x1, UPT ;  /* 0x000000010600788c */ /* 0x000fcc000bf05270 */
[----:B------:R-:W-:-:S05]  /*2360*/  PLOP3.LUT P2, PT, PT, PT, UP0, 0x80, 0x0 ;  /* 0x000000000000781c */ /* 0x000fca0003f4f008 */
[----:B------:R-:W-:Y:S01]  /*2370*/  @UP0 ULDC UR6, c[0x0][0x44c] ;  /* 0x0001130000060ab9 */ /* 0x000fe20000000800 */
[----:B------:R-:W-:Y:S02]  /*2380*/  WARPGROUP.DEPBAR.LE gsb0, 0x0 ;  /* 0x00008000000079c5 */ /* 0x000fe40000010000 */
[----:B------:R-:W-:-:S06]  /*2390*/  WARPGROUP.ARRIVE ;  /* 0x00000000000079c5 */ /* 0x000fcc0000000000 */
[----:B------:R-:W-:Y:S01]  /*23a0*/  HGMMA.64x128x16.F32 R24, gdesc[UR8], R24, gsb0 ;  /* 0x01e00000081879f0 */ /* 0x000fe20008000818 */
[----:B------:R-:W-:Y:S01]  /*23b0*/  ULDC UR10, c[0x0][0x988] ;  /* 0x00026200000a7ab9 */ /* 0x000fe20000000800 */
[----:B------:R-:W-:Y:S01]  /*23c0*/  UMOV UR11, UR38 ;  /* 0x00000026000b7c82 */ /* 0x000fe20008000000 */
[----:B------:R-:W-:Y:S02]  /*23d0*/  WARPGROUP.DEPBAR.LE gsb0, 0x0 ;  /* 0x00008000000079c5 */ /* 0x000fe40000010000 */
[----:B------:R-:W-:-:S07]  /*23e0*/  WARPGROUP.ARRIVE ;  /* 0x00000000000079c5 */ /* 0x000fce0000000000 */
[----:B------:R-:W-:Y:S01]  /*23f0*/  HGMMA.64x128x16.F32 R24, gdesc[UR12], R24, gsb0 ;  /* 0x01e000000c1879f0 */ /* 0x000fe20008000818 */
[----:B------:R-:W-:Y:S02]  /*2400*/  @UP0 ULDC UR14, c[0x0][0x450] ;  /* 0x00011400000e0ab9 */ /* 0x000fe40000000800 */
        /* <DEDUP_REMOVED lines=16> */
[----:B------:R-:W-:Y:S02]  /*2510*/  VIADD R56, R17, UR38 ;  /* 0x0000002611387c36 */ /* 0x000fe40008000000 */
[----:B------:R-:W-:Y:S01]  /*2520*/  FMUL.FTZ R27, R27, UR7 ;  /* 0x000000071b1b7c20 */ /* 0x000fe20008410000 */
[----:B------:R-:W-:Y:S01]  /*2530*/  FMUL.FTZ R7, R33, UR7 ;  /* 0x0000000721077c20 */ /* 0x000fe20008410000 */
[----:B------:R0:W1:Y:S01]  /*2540*/  MUFU.TANH R95, R26 ;  /* 0x0000001a005f7308 */ /* 0x0000620000002400 */
[----:B------:R-:W-:Y:S01]  /*2550*/  FMUL.FTZ R34, R34, UR7 ;  /* 0x0000000722227c20 */ /* 0x000fe20008410000 */
[----:B------:R-:W-:Y:S01]  /*2560*/  FMUL.FTZ R8, R29, UR7 ;  /* 0x000000071d087c20 */ /* 0x000fe20008410000 */
[----:B------:R-:W-:Y:S01]  /*2570*/  FMUL.FTZ R9, R37, UR7 ;  /* 0x0000000725097c20 */ /* 0x000fe20008410000 */
[----:B------:R-:W-:Y:S01]  /*2580*/  FMUL.FTZ R30, R30, UR7 ;  /* 0x000000071e1e7c20 */ /* 0x000fe20008410000 */
[----:B------:R-:W-:-:S02]  /*2590*/  IMAD.U32 R37, RZ, RZ, UR54 ;  /* 0x00000036ff257e24 */ /* 0x000fc4000f8e00ff */
[----:B------:R-:W-:Y:S01]  /*25a0*/  FMUL.FTZ R31, R31, UR7 ;  /* 0x000000071f1f7c20 */ /* 0x000fe20008410000 */
[----:B------:R-:W-:Y:S01]  /*25b0*/  FMUL.FTZ R35, R35, UR7 ;  /* 0x0000000723237c20 */ /* 0x000fe20008410000 */
[----:B------:R2:W3:Y:S01]  /*25c0*/  MUFU.TANH R93, R27 ;  /* 0x0000001b005d7308 */ /* 0x0004e20000002400 */
[----:B0-----:R-:W-:Y:S01]  /*25d0*/  @P2 IMAD.HI.U32 R26, R56, UR6, RZ ;  /* 0x00000006381a2c27 */ /* 0x001fe2000f8e00ff */
[----:B------:R-:W-:-:S03]  /*25e0*/  @UP0 ULDC UR6, c[0x0][0x450] ;  /* 0x0001140000060ab9 */ /* 0x000fc60000000800 */
[----:B------:R-:W-:Y:S01]  /*25f0*/  FMUL.FTZ R38, R38, UR7 ;  /* 0x0000000726267c20 */ /* 0x000fe20008410000 */
[----:B------:R-:W-:Y:S01]  /*2600*/  FMUL.FTZ R39, R39, UR7 ;  /* 0x0000000727277c20 */ /* 0x000fe20008410000 */
[----:B------:R-:W-:Y:S01]  /*2610*/  FMUL.FTZ R42, R42, UR7 ;  /* 0x000000072a2a7c20 */ /* 0x000fe20008410000 */
[----:B------:R-:W-:Y:S01]  /*2620*/  @P2 SHF.R.U32.HI R56, RZ, UR6, R26 ;  /* 0x00000006ff382c19 */ /* 0x000fe2000801161a */
[----:B------:R-:W-:Y:S01]  /*2630*/  UMOV UR6, 0xffffff80 ;  /* 0xffffff8000067882 */ /* 0x000fe20000000000 */
[----:B------:R0:W-:Y:S01]  /*2640*/  MUFU.TANH R29, R34 ;  /* 0x00000022001d7308 */ /* 0x0001e20000002400 */
[----:B------:R-:W-:Y:S01]  /*2650*/  UIMAD UR6, UR59, UR6, 0x80 ;  /* 0x000000803b0674a4 */ /* 0x000fe2000f8e0206 */
[----:B------:R-:W-:Y:S01]  /*2660*/  FMUL.FTZ R26, R59, UR7 ;  /* 0x000000073b1a7c20 */ /* 0x000fe20008410000 */
[----:B--2---:R-:W2:Y:S01]  /*2670*/  SHFL.IDX PT, R27, R56, 0x1, 0x1c1f ;  /* 0x003c1f00381b7f89 */ /* 0x004ea200000e0000 */
[----:B------:R-:W-:Y:S01]  /*2680*/  FMUL.FTZ R43, R43, UR7 ;  /* 0x000000072b2b7c20 */ /* 0x000fe20008410000 */
[----:B------:R-:W-:Y:S01]  /*2690*/  FMUL.FTZ R46, R46, UR7 ;  /* 0x000000072e2e7c20 */ /* 0x000fe20008410000 */
[----:B------:R-:W-:Y:S01]  /*26a0*/  FMUL.FTZ R11, R28, UR7 ;  /* 0x000000071c0b7c20 */ /* 0x000fe20008410000 */
[----:B------:R-:W-:Y:S01]  /*26b0*/  IMAD.U32 R33, RZ, RZ, UR6 ;  /* 0x00000006ff217e24 */ /* 0x000fe2000f8e00ff */
[----:B------:R2:W4:Y:S01]  /*26c0*/  MUFU.TANH R91, R30 ;  /* 0x0000001e005b7308 */ /* 0x0005220000002400 */
[----:B------:R-:W-:Y:S01]  /*26d0*/  FMUL.FTZ R28, R57, UR7 ;  /* 0x00000007391c7c20 */ /* 0x000fe20008410000 */
[----:B------:R-:W-:Y:S01]  /*26e0*/  FMUL.FTZ R55, R55, UR7 ;  /* 0x0000000737377c20 */ /* 0x000fe20008410000 */
[----:B------:R-:W-:Y:S01]  /*26f0*/  FMUL.FTZ R47, R47, UR7 ;  /* 0x000000072f2f7c20 */ /* 0x000fe20008410000 */
[C-C-:B0-----:R-:W-:Y:S01]  /*2700*/  IADD3 R34, -R16.reuse, 0x1, R33.reuse ;  /* 0x0000000110227810 */ /* 0x141fe20007ffe121 */
[----:B------:R-:W-:Y:S01]  /*2710*/  FMUL.FTZ R14, R45, UR7 ;  /* 0x000000072d0e7c20 */ /* 0x000fe20008410000 */
[----:B------:R-:W-:Y:S01]  /*2720*/  IADD3 R59, -R16, UR53, R33 ;  /* 0x00000035103b7c10 */ /* 0x000fe2000fffe121 */
[----:B------:R-:W-:Y:S01]  /*2730*/  FMUL.FTZ R3, R24, UR7 ;  /* 0x0000000718037c20 */ /* 0x000fe20008410000 */
[----:B------:R-:W-:Y:S01]  /*2740*/  IADD3 R34, -R37, UR53, R34 ;  /* 0x0000003525227c10 */ /* 0x000fe2000fffe122 */
        /* <DEDUP_REMOVED lines=10> */
[----:B--2---:R-:W-:Y:S01]  /*27f0*/  VIADDMNMX R30, R27, R34, R59, PT ;  /* 0x000000221b1e7246 */ /* 0x004fe2000380013b */
[----:B------:R-:W-:Y:S01]  /*2800*/  FMUL.FTZ R27, R63, UR7 ;  /* 0x000000073f1b7c20 */ /* 0x000fe20008410000 */
[----:B------:R-:W-:Y:S01]  /*2810*/  FMUL.FTZ R58, R58, UR7 ;  /* 0x000000073a3a7c20 */ /* 0x000fe20008410000 */
[----:B------:R-:W-:Y:S01]  /*2820*/  FMUL.FTZ R21, R49, UR7 ;  /* 0x0000000731157c20 */ /* 0x000fe20008410000 */
[----:B------:R-:W-:Y:S01]  /*2830*/  ISETP.GT.AND P3, PT, R30, RZ, PT ;  /* 0x000000ff1e00720c */ /* 0x000fe20003f64270 */
[----:B------:R-:W-:Y:S01]  /*2840*/  FMUL.FTZ R62, R62, UR7 ;  /* 0x000000073e3e7c20 */ /* 0x000fe20008410000 */
[C---:B------:R-:W-:Y:S01]  /*2850*/  ISETP.GT.AND P4, PT, R30.reuse, 0x1, PT ;  /* 0x000000011e00780c */ /* 0x040fe20003f84270 */
[----:B------:R-:W-:Y:S01]  /*2860*/  MUFU.TANH R38, R38 ;  /* 0x0000002600267308 */ /* 0x000fe20000002400 */
[----:B------:R-:W-:Y:S01]  /*2870*/  ISETP.GT.AND P5, PT, R30, 0x8, PT ;  /* 0x000000081e00780c */ /* 0x000fe20003fa4270 */
[----:B------:R-:W-:Y:S01]  /*2880*/  FMUL.FTZ R66, R66, UR7 ;  /* 0x0000000742427c20 */ /* 0x000fe20008410000 */
[----:B-1----:R-:W-:Y:S01]  /*2890*/  FSEL R95, R95, -INF , P3 ;  /* 0xff8000005f5f7808 */ /* 0x002fe20001800000 */
[----:B------:R-:W-:Y:S01]  /*28a0*/  FMUL.FTZ R67, R67, UR7 ;  /* 0x0000000743437c20 */ /* 0x000fe20008410000 */
[----:B---3--:R-:W-:Y:S01]  /*28b0*/  FSEL R93, R93, -INF , P4 ;  /* 0xff8000005d5d7808 */ /* 0x008fe20002000000 */
[----:B------:R-:W-:Y:S01]  /*28c0*/  FMUL.FTZ R70, R70, UR7 ;  /* 0x0000000746467c20 */ /* 0x000fe20008410000 */
[C---:B------:R-:W-:Y:S01]  /*28d0*/  ISETP.GT.AND P3, PT, R30.reuse, 0x9, PT ;  /* 0x000000091e00780c */ /* 0x040fe20003f64270 */
[----:B------:R1:W-:Y:S01]  /*28e0*/  MUFU.TANH R33, R26 ;  /* 0x0000001a00217308 */ /* 0x0003e20000002400 */
[----:B----4-:R-:W-:Y:S01]  /*28f0*/  FSEL R91, R91, -INF , P5 ;  /* 0xff8000005b5b7808 */ /* 0x010fe20002800000 */
[----:B------:R-:W-:Y:S01]  /*2900*/  FMUL.FTZ R71, R71, UR7 ;  /* 0x0000000747477c20 */ /* 0x000fe20008410000 */
[----:B------:R-:W-:Y:S01]  /*2910*/  ISETP.GT.AND P4, PT, R30, 0x10, PT ;  /* 0x000000101e00780c */ /* 0x000fe20003f84270 */
[----:B------:R-:W-:Y:S01]  /*2920*/  FMUL.FTZ R74, R74, UR7 ;  /* 0x000000074a4a7c20 */ /* 0x000fe20008410000 */
[----:B0-----:R-:W-:Y:S01]  /*2930*/  FSEL R89, R31, -INF , P3 ;  /* 0xff8000001f597808 */ /* 0x001fe20001800000 */
[----:B------:R-:W-:Y:S01]  /*2940*/  FMUL.FTZ R75, R75, UR7 ;  /* 0x000000074b4b7c20 */ /* 0x000fe20008410000 */
[----:B------:R-:W-:Y:S01]  /*2950*/  ISETP.GT.AND P3, PT, R30, 0x11, PT ;  /* 0x000000111e00780c */ /* 0x000fe20003f64270 */
[----:B------:R-:W0:Y:S01]  /*2960*/  MUFU.TANH R39, R39 ;  /* 0x0000002700277308 */ /* 0x000e220000002400 */
[----:B-1----:R-:W-:Y:S01]  /*2970*/  FMNMX.FTZ R26, R95, R93, !PT ;  /* 0x0000005d5f1a7209 */ /* 0x002fe20007810000 */
[----:B------:R-:W-:Y:S01]  /*2980*/  FMUL.FTZ R78, R78, UR7 ;  /* 0x000000074e4e7c20 */ /* 0x000fe20008410000 */
[----:B------:R-:W-:Y:S01]  /*2990*/  FSEL R63, R29, -INF , P4 ;  /* 0xff8000001d3f7808 */ /* 0x000fe20002000000 */
[----:B------:R-:W-:Y:S01]  /*29a0*/  FMUL.FTZ R79, R79, UR7 ;  /* 0x000000074f4f7c20 */ /* 0x000fe20008410000 */
[----:B------:R-:W-:Y:S01]  /*29b0*/  FMNMX.FTZ R26, R91, R26, !PT ;  /* 0x0000001a5b1a7209 */ /* 0x000fe20007810000 */
[----:B------:R-:W-:Y:S01]  /*29c0*/  FMUL.FTZ R82, R82, UR7 ;  /* 0x0000000752527c20 */ /* 0x000fe20008410000 */
[----:B------:R-:W-:Y:S01]  /*29d0*/  ISETP.GT.AND P4, PT, R30, 0x18, PT ;  /* 0x000000181e00780c */ /* 0x000fe20003f84270 */
[----:B------:R-:W1:Y:S01]  /*29e0*/  MUFU.TANH R42, R42 ;  /* 0x0000002a002a7308 */ /* 0x000e620000002400 */
[----:B------:R-:W-:Y:S01]  /*29f0*/  FMNMX.FTZ R26, R89, R26, !PT ;  /* 0x0000001a591a7209 */ /* 0x000fe20007810000 */
[----:B------:R-:W-:Y:S01]  /*2a00*/  FMUL.FTZ R13, R41, UR7 ;  /* 0x00000007290d7c20 */ /* 0x000fe20008410000 */
[----:B-----5:R-:W-:Y:S01]  /*2a10*/  FSEL R57, R35, -INF , P3 ;  /* 0xff80000023397808 */ /* 0x020fe20001800000 */
[----:B------:R-:W-:Y:S01]  /*2a20*/  FMUL.FTZ R83, R83, UR7 ;  /* 0x0000000753537c20 */ /* 0x000fe20008410000 */
[----:B------:R-:W-:Y:S01]  /*2a30*/  FMNMX.FTZ R26, R63, R26, !PT ;  /* 0x0000001a3f1a7209 */ /* 0x000fe20007810000 */
[----:B------:R-:W-:Y:S01]  /*2a40*/  FMUL.FTZ R86, R86, UR7 ;  /* 0x0000000756567c20 */ /* 0x000fe20008410000 */
[----:B------:R-:W-:Y:S01]  /*2a50*/  ISETP.GT.AND P3, PT, R30, 0x19, PT ;  /* 0x000000191e00780c */ /* 0x000fe20003f64270 */
[----:B------:R-:W-:Y:S01]  /*2a60*/  MUFU.TANH R43, R43 ;  /* 0x0000002b002b7308 */ /* 0x000fe20000002400 */
[----:B------:R-:W-:Y:S01]  /*2a70*/  FMNMX.FTZ R26, R57, R26, !PT ;  /* 0x0000001a391a7209 */ /* 0x000fe20007810000 */
[----:B------:R-:W-:Y:S01]  /*2a80*/  FMUL.FTZ R10, R40, UR7 ;  /* 0x00000007280a7c20 */ /* 0x000fe20008410000 */
[----:B0-----:R-:W-:Y:S01]  /*2a90*/  FSEL R53, R39, -INF , P3 ;  /* 0xff80000027357808 */ /* 0x001fe20001800000 */
[----:B------:R-:W-:Y:S01]  /*2aa0*/  FMUL.FTZ R87, R87, UR7 ;  /* 0x0000000757577c20 */ /* 0x000fe20008410000 */
[----:B------:R-:W-:Y:S01]  /*2ab0*/  ISETP.GT.AND P3, PT, R30, 0x21, PT ;  /* 0x000000211e00780c */ /* 0x000fe20003f64270 */
[----:B------:R-:W-:Y:S01]  /*2ac0*/  FMUL.FTZ R12, R44, UR7 ;  /* 0x000000072c0c7c20 */ /* 0x000fe20008410000 */
[----:B------:R-:W0:Y:S01]  /*2ad0*/  SHFL.IDX PT, R56, R56, RZ, 0x1c1f ;  /* 0x001c1fff38387589 */ /* 0x000e2200000e0000 */
        /* <DEDUP_REMOVED lines=17> */
[----:B---3--:R-:W-:Y:S01]  /*2bf0*/  FSEL R55, R38, -INF , P4 ;  /* 0xff80000026377808 */ /* 0x008fe20002000000 */
[----:B------:R3:W-:Y:S01]  /*2c00*/  @!P1 SYNCS.ARRIVE.TRANS64.RED.A1T0 RZ, [R0+URZ], RZ ;  /* 0x000000ff00ff99a7 */ /* 0x0007e2000810043f */
[----:B------:R-:W-:Y:S01]  /*2c10*/  ISETP.GT.AND P4, PT, R30, 0x20, PT ;  /* 0x000000201e00780c */ /* 0x000fe20003f84270 */
[----:B------:R-:W-:Y:S01]  /*2c20*/  @UP0 ULDC UR6, c[0x0][0x44c] ;  /* 0x0001130000060ab9 */ /* 0x000fe20000000800 */
[----:B------:R-:W-:Y:S01]  /*2c30*/  FMNMX.FTZ R26, R55, R26, !PT ;  /* 0x0000001a371a7209 */ /* 0x000fe20007810000 */
[----:B------:R-:W-:Y:S01]  /*2c40*/  UIMAD.WIDE.U32 UR6, UR38, UR6, URZ ;  /* 0x00000006260672a5 */ /* 0x000fe2000f8e003f */
[----:B-1----:R-:W-:Y:S01]  /*2c50*/  FSEL R52, R42, -INF , P4 ;  /* 0xff8000002a347808 */ /* 0x002fe20002000000 */
[----:B------:R2:W1:Y:S01]  /*2c60*/  MUFU.TANH R48, R50 ;  /* 0x0000003200307308 */ /* 0x0004620000002400 */
[----:B------:R-:W-:Y:S01]  /*2c70*/  ISETP.GT.AND P4, PT, R30, 0x28, PT ;  /* 0x000000281e00780c */ /* 0x000fe20003f84270 */
[----:B------:R-:W-:-:S02]  /*2c80*/  @UP0 USHF.R.U32.HI UR11, URZ, UR14, UR7 ;  /* 0x0000000e3f0b0299 */ /* 0x000fc40008011607 */
[----:B------:R-:W-:Y:S02]  /*2c90*/  UIADD3 UR59, UR59, -0x2, URZ ;  /* 0xfffffffe3b3b7890 */ /* 0x000fe4000fffe03f */
[----:B------:R-:W-:Y:S02]  /*2ca0*/  UIADD3 UR6, UR11, UR53, -UR54 ;  /* 0x000000350b067290 */ /* 0x000fe4000fffe836 */
[----:B------:R4:W-:Y:S01]  /*2cb0*/  MUFU.TANH R36, R27 ;  /* 0x0000001b00247308 */ /* 0x0009e20000002400 */
[----:B--2---:R-:W-:Y:S01]  /*2cc0*/  FSEL R50, R46, -INF , P4 ;  /* 0xff8000002e327808 */ /* 0x004fe20002000000 */
[----:B------:R-:W-:Y:S01]  /*2cd0*/  USHF.R.S32.HI UR7, URZ, 0x1f, UR6 ;  /* 0x0000001f3f077899 */ /* 0x000fe20008011406 */
[----:B------:R-:W-:-:S03]  /*2ce0*/  ISETP.GT.AND P4, PT, R30, 0x30, PT ;  /* 0x000000301e00780c */ /* 0x000fc60003f84270 */
[----:B------:R-:W-:Y:S02]  /*2cf0*/  ULEA.HI UR7, UR7, UR6, URZ, 0x7 ;  /* 0x0000000607077291 */ /* 0x000fe4000f8f383f */
[----:B------:R2:W5:Y:S01]  /*2d00*/  MUFU.TANH R32, R51 ;  /* 0x0000003300207308 */ /* 0x0005620000002400 */
[----:B----4-:R-:W-:Y:S01]  /*2d10*/  FMNMX.FTZ R27, R53, R26, !PT ;  /* 0x0000001a351b7209 */ /* 0x010fe20007810000 */
[----:B------:R-:W-:Y:S01]  /*2d20*/  USHF.R.S32.HI UR7, URZ, 0x7, UR7 ;  /* 0x000000073f077899 */ /* 0x000fe20008011407 */
[----:B-1----:R-:W-:Y:S02]  /*2d30*/  FSEL R48, R48, -INF , P4 ;  /* 0xff80000030307808 */ /* 0x002fe40002000000 */
[----:B------:R-:W-:Y:S01]  /*2d40*/  FMNMX.FTZ R26, R52, R27, !PT ;  /* 0x0000001b341a7209 */ /* 0x000fe20007810000 */
[----:B------:R-:W-:Y:S01]  /*2d50*/  UISETP.LT.AND UP1, UPT, UR40, UR7, UPT ;  /* 0x000000072800728c */ /* 0x000fe2000bf21270 */
[C---:B------:R-:W-:Y:S01]  /*2d60*/  ISETP.GT.AND P4, PT, R30.reuse, 0x38, PT ;  /* 0x000000381e00780c */ /* 0x040fe20003f84270 */
[----:B------:R-:W1:Y:S01]  /*2d70*/  MUFU.TANH R54, R54 ;  /* 0x0000003600367308 */ /* 0x000e620000002400 */
[----:B--2---:R-:W-:Y:S01]  /*2d80*/  FSEL R51, R43, -INF , P3 ;  /* 0xff8000002b337808 */ /* 0x004fe20001800000 */
[----:B------:R-:W-:Y:S01]  /*2d90*/  USEL UR57, UR40, UR7, !UP1 ;  /* 0x0000000728397287 */ /* 0x000fe2000c800000 */
[----:B------:R-:W-:-:S02]  /*2da0*/  ISETP.GT.AND P3, PT, R30, 0x29, PT ;  /* 0x000000291e00780c */ /* 0x000fc40003f64270 */
[----:B------:R-:W-:Y:S01]  /*2db0*/  FMNMX.FTZ R27, R51, R26, !PT ;  /* 0x0000001a331b7209 */ /* 0x000fe20007810000 */
[----:B------:R-:W-:Y:S01]  /*2dc0*/  UISETP.GE.AND UP1, UPT, UR59, UR57, UPT ;  /* 0x000000393b00728c */ /* 0x000fe2000bf26270 */
[----:B------:R-:W-:Y:S01]  /*2dd0*/  FSEL R49, R47, -INF , P3 ;  /* 0xff8000002f317808 */ /* 0x000fe20001800000 */
[----:B------:R-:W2:Y:S01]  /*2de0*/  MUFU.TANH R58, R58 ;  /* 0x0000003a003a7308 */ /* 0x000ea20000002400 */
[----:B------:R-:W-:Y:S02]  /*2df0*/  FMNMX.FTZ R26, R50, R27, !PT ;  /* 0x0000001b321a7209 */ /* 0x000fe40007810000 */
[----:B------:R-:W-:Y:S02]  /*2e00*/  ISETP.GT.AND P3, PT, R30, 0x31, PT ;  /* 0x000000311e00780c */ /* 0x000fe40003f64270 */
[----:B------:R-:W-:Y:S02]  /*2e10*/  FMNMX.FTZ R27, R49, R26, !PT ;  /* 0x0000001a311b7209 */ /* 0x000fe40007810000 */
[----:B-----5:R-:W-:Y:S01]  /*2e20*/  FSEL R47, R32, -INF , P3 ;  /* 0xff800000202f7808 */ /* 0x020fe20001800000 */
[----:B------:R-:W4:Y:S01]  /*2e30*/  MUFU.TANH R62, R62 ;  /* 0x0000003e003e7308 */ /* 0x000f220000002400 */
[----:B------:R-:W-:-:S02]  /*2e40*/  FMNMX.FTZ R26, R48, R27, !PT ;  /* 0x0000001b301a7209 */ /* 0x000fc40007810000 */
[----:B------:R-:W-:Y:S02]  /*2e50*/  ISETP.GT.AND P3, PT, R30, 0x39, PT ;  /* 0x000000391e00780c */ /* 0x000fe40003f64270 */
[----:B-1----:R-:W-:Y:S02]  /*2e60*/  FSEL R46, R54, -INF , P4 ;  /* 0xff800000362e7808 */ /* 0x002fe40002000000 */
[----:B------:R-:W-:Y:S01]  /*2e70*/  FMNMX.FTZ R27, R47, R26, !PT ;  /* 0x0000001a2f1b7209 */ /* 0x000fe20007810000 */
[----:B------:R-:W1:Y:S01]  /*2e80*/  MUFU.TANH R66, R66 ;  /* 0x0000004200427308 */ /* 0x000e620000002400 */
[----:B------:R-:W-:Y:S02]  /*2e90*/  ISETP.GT.AND P4, PT, R30, 0x40, PT ;  /* 0x000000401e00780c */ /* 0x000fe40003f84270 */
[----:B------:R-:W-:Y:S02]  /*2ea0*/  FSEL R45, R45, -INF , P3 ;  /* 0xff8000002d2d7808 */ /* 0x000fe40001800000 */
[----:B------:R-:W-:-:S02]  /*2eb0*/  FMNMX.FTZ R26, R46, R27, !PT ;  /* 0x0000001b2e1a7209 */ /* 0x000fc40007810000 */
[----:B------:R-:W-:Y:S01]  /*2ec0*/  ISETP.GT.AND P3, PT, R30, 0x41, PT ;  /* 0x000000411e00780c */ /* 0x000fe20003f64270 */
[----:B------:R-:W5:Y:S01]  /*2ed0*/  MUFU.TANH R31, R67 ;  /* 0x00000043001f7308 */ /* 0x000f620000002400 */
[----:B--2---:R-:W-:Y:S02]  /*2ee0*/  FSEL R39, R58, -INF , P4 ;  /* 0xff8000003a277808 */ /* 0x004fe40002000000 */
[----:B------:R-:W-:Y:S02]  /*2ef0*/  FMNMX.FTZ R26, R45, R26, !PT ;  /* 0x0000001a2d1a7209 */ /* 0x000fe40007810000 */
[----:B------:R-:W-:Y:S02]  /*2f00*/  ISETP.GT.AND P4, PT, R30, 0x48, PT ;  /* 0x000000481e00780c */ /* 0x000fe40003f84270 */
[----:B------:R-:W-:Y:S01]  /*2f10*/  FSEL R33, R33, -INF , P3 ;  /* 0xff80000021217808 */ /* 0x000fe20001800000 */
[----:B------:R-:W2:Y:S01]  /*2f20*/  MUFU.TANH R70, R70 ;  /* 0x0000004600467308 */ /* 0x000ea20000002400 */
[----:B------:R-:W-:-:S02]  /*2f30*/  FMNMX.FTZ R32, R39, R26, !PT ;  /* 0x0000001a27207209 */ /* 0x000fc40007810000 */
[----:B------:R-:W-:Y:S02]  /*2f40*/  ISETP.GT.AND P3, PT, R30, 0x49, PT ;  /* 0x000000491e00780c */ /* 0x000fe40003f64270 */
[----:B----4-:R-:W-:Y:S02]  /*2f50*/  FSEL R26, R62, -INF , P4 ;  /* 0xff8000003e1a7808 */ /* 0x010fe40002000000 */
[----:B------:R-:W-:Y:S01]  /*2f60*/  FMNMX.FTZ R27, R33, R32, !PT ;  /* 0x00000020211b7209 */ /* 0x000fe20007810000 */
[----:B------:R-:W4:Y:S01]  /*2f70*/  MUFU.TANH R37, R71 ;  /* 0x0000004700257308 */ /* 0x000f220000002400 */
[----:B------:R-:W-:Y:S02]  /*2f80*/  ISETP.GT.AND P4, PT, R30, 0x50, PT ;  /* 0x000000501e00780c */ /* 0x000fe40003f84270 */
[----:B------:R-:W-:Y:S02]  /*2f90*/  FSEL R29, R36, -INF , P3 ;  /* 0xff800000241d7808 */ /* 0x000fe40001800000 */
[----:B------:R-:W-:-:S02]  /*2fa0*/  FMNMX.FTZ R32, R26, R27, !PT ;  /* 0x0000001b1a207209 */ /* 0x000fc40007810000 */
[----:B------:R-:W-:Y:S01]  /*2fb0*/  ISETP.GT.AND P3, PT, R30, 0x51, PT ;  /* 0x000000511e00780c */ /* 0x000fe20003f64270 */
[----:B------:R-:W0:Y:S01]  /*2fc0*/  MUFU.TANH R74, R74 ;  /* 0x0000004a004a7308 */ /* 0x000e220000002400 */
[----:B-1----:R-:W-:Y:S02]  /*2fd0*/  FSEL R27, R66, -INF , P4 ;  /* 0xff800000421b7808 */ /* 0x002fe40002000000 */
[----:B------:R-:W-:Y:S02]  /*2fe0*/  FMNMX.FTZ R32, R29, R32, !PT ;  /* 0x000000201d207209 */ /* 0x000fe40007810000 */
[----:B------:R-:W-:Y:S02]  /*2ff0*/  ISETP.GT.AND P4, PT, R30, 0x58, PT ;  /* 0x000000581e00780c */ /* 0x000fe40003f84270 */
[----:B-----5:R-:W-:Y:S01]  /*3000*/  FSEL R31, R31, -INF , P3 ;  /* 0xff8000001f1f7808 */ /* 0x020fe20001800000 */
[----:B------:R-:W1:Y:S01]  /*3010*/  MUFU.TANH R75, R75 ;  /* 0x0000004b004b7308 */ /* 0x000e620000002400 */
[----:B------:R-:W-:-:S02]  /*3020*/  FMNMX.FTZ R36, R27, R32, !PT ;  /* 0x000000201b247209 */ /* 0x000fc40007810000 */
[----:B------:R-:W-:Y:S02]  /*3030*/  ISETP.GT.AND P3, PT, R30, 0x59, PT ;  /* 0x000000591e00780c */ /* 0x000fe40003f64270 */
[----:B--2---:R-:W-:Y:S02]  /*3040*/  FSEL R32, R70, -INF , P4 ;  /* 0xff80000046207808 */ /* 0x004fe40002000000 */
[----:B------:R-:W-:Y:S01]  /*3050*/  FMNMX.FTZ R35, R31, R36, !PT ;  /* 0x000000241f237209 */ /* 0x000fe20007810000 */
[----:B------:R-:W2:Y:S01]  /*3060*/  MUFU.TANH R78, R78 ;  /* 0x0000004e004e7308 */ /* 0x000ea20000002400 */
[----:B------:R-:W-:Y:S02]  /*3070*/  ISETP.GT.AND P4, PT, R30, 0x60, PT ;  /* 0x000000601e00780c */ /* 0x000fe40003f84270 */
[----:B----4-:R-:W-:Y:S02]  /*3080*/  FSEL R37, R37, -INF , P3 ;  /* 0xff80000025257808 */ /* 0x010fe40001800000 */
[----:B------:R-:W-:-:S02]  /*3090*/  FMNMX.FTZ R38, R32, R35, !PT ;  /* 0x0000002320267209 */ /* 0x000fc40007810000 */
[----:B------:R-:W-:Y:S01]  /*30a0*/  ISETP.GT.AND P3, PT, R30, 0x61, PT ;  /* 0x000000611e00780c */ /* 0x000fe20003f64270 */
[----:B------:R-:W4:Y:S01]  /*30b0*/  MUFU.TANH R79, R79 ;  /* 0x0000004f004f7308 */ /* 0x000f220000002400 */
[----:B0-----:R-:W-:Y:S02]  /*30c0*/  FSEL R36, R74, -INF , P4 ;  /* 0xff8000004a247808 */ /* 0x001fe40002000000 */
[----:B------:R-:W-:Y:S02]  /*30d0*/  FMNMX.FTZ R41, R37, R38, !PT ;  /* 0x0000002625297209 */ /* 0x000fe40007810000 */
[----:B------:R-:W-:Y:S02]  /*30e0*/  ISETP.GT.AND P4, PT, R30, 0x68, PT ;  /* 0x000000681e00780c */ /* 0x000fe40003f84270 */
[----:B-1----:R-:W-:Y:S01]  /*30f0*/  FSEL R35, R75, -INF , P3 ;  /* 0xff8000004b237808 */ /* 0x002fe20001800000 */
[----:B------:R-:W0:Y:S01]  /*3100*/  MUFU.TANH R82, R82 ;  /* 0x0000005200527308 */ /* 0x000e220000002400 */
[----:B------:R-:W-:-:S02]  /*3110*/  FMNMX.FTZ R40, R36, R41, !PT ;  /* 0x0000002924287209 */ /* 0x000fc40007810000 */
[----:B------:R-:W-:Y:S02]  /*3120*/  ISETP.GT.AND P3, PT, R30, 0x69, PT ;  /* 0x000000691e00780c */ /* 0x000fe40003f64270 */
[----:B--2---:R-:W-:Y:S02]  /*3130*/  FSEL R38, R78, -INF , P4 ;  /* 0xff8000004e267808 */ /* 0x004fe40002000000 */
[----:B------:R-:W-:Y:S01]  /*3140*/  FMNMX.FTZ R41, R35, R40, !PT ;  /* 0x0000002823297209 */ /* 0x000fe20007810000 */
[----:B------:R-:W1:Y:S01]  /*3150*/  MUFU.TANH R42, R83 ;  /* 0x00000053002a7308 */ /* 0x000e620000002400 */
[----:B------:R-:W-:Y:S02]  /*3160*/  ISETP.GT.AND P4, PT, R30, 0x70, PT ;  /* 0x000000701e00780c */ /* 0x000fe40003f84270 */
[----:B----4-:R-:W-:Y:S02]  /*3170*/  FSEL R40, R79, -INF , P3 ;  /* 0xff8000004f287808 */ /* 0x010fe40001800000 */
[----:B------:R-:W-:-:S02]  /*3180*/  FMNMX.FTZ R43, R38, R41, !PT ;  /* 0x00000029262b7209 */ /* 0x000fc40007810000 */
[----:B------:R-:W-:Y:S01]  /*3190*/  ISETP.GT.AND P3, PT, R30, 0x71, PT ;  /* 0x000000711e00780c */ /* 0x000fe20003f64270 */
[----:B------:R-:W2:Y:S01]  /*31a0*/  MUFU.TANH R86, R86 ;  /* 0x0000005600567308 */ /* 0x000ea20000002400 */
[----:B0-----:R-:W-:Y:S02]  /*31b0*/  FSEL R41, R82, -INF , P4 ;  /* 0xff80000052297808 */ /* 0x001fe40002000000 */
[----:B------:R-:W-:Y:S02]  /*31c0*/  FMNMX.FTZ R44, R40, R43, !PT ;  /* 0x0000002b282c7209 */ /* 0x000fe40007810000 */
[----:B------:R-:W-:Y:S02]  /*31d0*/  ISETP.GT.AND P4, PT, R30, 0x78, PT ;  /* 0x000000781e00780c */ /* 0x000fe40003f84270 */
[----:B------:R-:W-:Y:S01]  /*31e0*/  FMNMX.FTZ R43, R41, R44, !PT ;  /* 0x0000002c292b7209 */ /* 0x000fe20007810000 */
[----:B------:R-:W0:Y:S01]  /*31f0*/  MUFU.TANH R87, R87 ;  /* 0x0000005700577308 */ /* 0x000e220000002400 */
[----:B-1----:R-:W-:-:S02]  /*3200*/  FSEL R42, R42, -INF , P3 ;  /* 0xff8000002a2a7808 */ /* 0x002fc40001800000 */
[----:B------:R-:W-:Y:S02]  /*3210*/  ISETP.GT.AND P3, PT, R30, 0x79, PT ;  /* 0x000000791e00780c */ /* 0x000fe40003f64270 */
[----:B------:R-:W-:-:S03]  /*3220*/  FMNMX.FTZ R67, R42, R43, !PT ;  /* 0x0000002b2a437209 */ /* 0x000fc60007810000 */
[----:B------:R-:W-:Y:S01]  /*3230*/  MUFU.TANH R3, R3 ;  /* 0x0000000300037308 */ /* 0x000fe20000002400 */
[----:B--2---:R-:W-:-:S04]  /*3240*/  FSEL R44, R86, -INF , P4 ;  /* 0xff800000562c7808 */ /* 0x004fc80002000000 */
[----:B------:R-:W-:-:S03]  /*3250*/  FMNMX.FTZ R30, R44, R67, !PT ;  /* 0x000000432c1e7209 */ /* 0x000fc60007810000 */
[----:B------:R-:W-:Y:S01]  /*3260*/  MUFU.TANH R5, R5 ;  /* 0x0000000500057308 */ /* 0x000fe20000002400 */
[----:B0-----:R-:W-:-:S04]  /*3270*/  FSEL R43, R87, -INF , P3 ;  /* 0xff800000572b7808 */ /* 0x001fc80001800000 */
[----:B------:R-:W-:-:S03]  /*3280*/  FMNMX.FTZ R30, R43, R30, !PT ;  /* 0x0000001e2b1e7209 */ /* 0x000fc60007810000 */
[----:B------:R-:W0:Y:S02]  /*3290*/  MUFU.TANH R11, R11 ;  /* 0x0000000b000b7308 */ /* 0x000e240000002400 */
[----:B------:R-:W1:Y:S06]  /*32a0*/  SHFL.BFLY PT, R67, R30, 0x2, 0x1f ;  /* 0x0c401f001e437f89 */ /* 0x000e6c00000e0000 */
[----:B------:R-:W2:Y:S08]  /*32b0*/  MUFU.TANH R8, R8 ;  /* 0x0000000800087308 */ /* 0x000eb00000002400 */
[----:B------:R4:W-:Y:S08]  /*32c0*/  MUFU.TANH R74, R64 ;  /* 0x00000040004a7308 */ /* 0x0009f00000002400 */
[----:B------:R-:W5:Y:S01]  /*32d0*/  MUFU.TANH R4, R4 ;  /* 0x0000000400047308 */ /* 0x000f620000002400 */
[----:B----4-:R-:W-:-:S02]  /*32e0*/  VIADDMNMX R64, R56, R34, R59, PT ;  /* 0x0000002238407246 */ /* 0x010fc4000380013b */
[----:B-1----:R-:W-:Y:S02]  /*32f0*/  FMNMX.FTZ R67, R30, R67, !PT ;  /* 0x000000431e437209 */ /* 0x002fe40007810000 */
[C---:B------:R-:W-:Y:S02]  /*3300*/  ISETP.GT.AND P4, PT, R64.reuse, 0x1, PT ;  /* 0x000000014000780c */ /* 0x040fe40003f84270 */
[----:B------:R-:W-:Y:S01]  /*3310*/  ISETP.GT.AND P5, PT, R64, 0x8, PT ;  /* 0x000000084000780c */ /* 0x000fe20003fa4270 */
[----:B------:R-:W1:Y:S01]  /*3320*/  SHFL.BFLY PT, R30, R67, 0x1, 0x1f ;  /* 0x0c201f00431e7f89 */ /* 0x000e6200000e0000 */
[----:B------:R-:W4:Y:S02]  /*3330*/  MUFU.TANH R7, R7 ;  /* 0x0000000700077308 */ /* 0x000f240000002400 */
[----:B0-----:R-:W-:-:S06]  /*3340*/  FSEL R56, R11, -INF , P5 ;  /* 0xff8000000b387808 */ /* 0x001fcc0002800000 */
[----:B------:R0:W-:Y:S08]  /*3350*/  MUFU.TANH R70, R60 ;  /* 0x0000003c00467308 */ /* 0x0001f00000002400 */
[----:B------:R-:W3:Y:S01]  /*3360*/  MUFU.TANH R6, R6 ;  /* 0x0000000600067308 */ /* 0x000ee20000002400 */
[----:B0-----:R-:W-:Y:S02]  /*3370*/  FSEL R60, R5, -INF , P4 ;  /* 0xff800000053c7808 */ /* 0x001fe40002000000 */
[----:B------:R-:W-:-:S02]  /*3380*/  ISETP.GT.AND P4, PT, R64, 0x10, PT ;  /* 0x000000104000780c */ /* 0x000fc40003f84270 */
[----:B-1----:R-:W-:-:S03]  /*3390*/  FMNMX.FTZ R30, R67, R30, !PT ;  /* 0x0000001e431e7209 */ /* 0x002fc60007810000 */
[----:B------:R-:W0:Y:S01]  /*33a0*/  MUFU.TANH R9, R9 ;  /* 0x0000000900097308 */ /* 0x000e220000002400 */
[C---:B------:R-:W-:Y:S01]  /*33b0*/  FSETP.NEU.FTZ.AND P3, PT, R30.reuse, -INF , PT ;  /* 0xff8000001e00780b */ /* 0x040fe20003f7d000 */
[----:B------:R-:W-:-:S06]  /*33c0*/  FMUL.FTZ R54, R30, UR10 ;  /* 0x0000000a1e367c20 */ /* 0x000fcc0008410000 */
[----:B------:R5:W-:Y:S01]  /*33d0*/  MUFU.TANH R71, R61 ;  /* 0x0000003d00477308 */ /* 0x000be20000002400 */
[----:B------:R-:W-:Y:S02]  /*33e0*/  FSEL R54, R54, RZ, P3 ;  /* 0x000000ff36367208 */ /* 0x000fe40001800000 */
[----:B------:R-:W-:-:S03]  /*33f0*/  ISETP.GT.AND P3, PT, R64, RZ, PT ;  /* 0x000000ff4000720c */ /* 0x000fc60003f64270 */
[--C-:B------:R-:W-:Y:S01]  /*3400*/  FFMA.FTZ R177, R63, UR10, -R54.reuse ;  /* 0x0000000a3fb17c23 */ /* 0x100fe20008010836 */
[----:B------:R-:W-:Y:S01]  /*3410*/  FSEL R59, R3, -INF , P3 ;  /* 0xff800000033b7808 */ /* 0x000fe20001800000 */
[----:B------:R-:W-:Y:S01]  /*3420*/  MUFU.TANH R10, R10 ;  /* 0x0000000a000a7308 */ /* 0x000fe20000002400 */
[----:B------:R-:W-:Y:S01]  /*3430*/  ISETP.GT.AND P3, PT, R64, 0x9, PT ;  /* 0x000000094000780c */ /* 0x000fe20003f64270 */
[--C-:B------:R-:W-:Y:S01]  /*3440*/  FFMA.FTZ R179, R55, UR10, -R54.reuse ;  /* 0x0000000a37b37c23 */ /* 0x100fe20008010836 */
[----:B------:R-:W-:Y:S01]  /*3450*/  FMNMX.FTZ R3, R59, R60, !PT ;  /* 0x0000003c3b037209 */ /* 0x000fe20007810000 */
[--C-:B------:R-:W-:Y:S01]  /*3460*/  FFMA.FTZ R5, R53, UR10, -R54.reuse ;  /* 0x0000000a35057c23 */ /* 0x100fe20008010836 */
[----:B--2---:R-:W-:Y:S01]  /*3470*/  FSEL R58, R8, -INF , P3 ;  /* 0xff800000083a7808 */ /* 0x004fe20001800000 */
[--C-:B------:R-:W-:Y:S01]  /*3480*/  FFMA.FTZ R173, R52, UR10, -R54.reuse ;  /* 0x0000000a34ad7c23 */ /* 0x100fe20008010836 */
[----:B------:R-:W-:Y:S01]  /*3490*/  FMNMX.FTZ R3, R56, R3, !PT ;  /* 0x0000000338037209 */ /* 0x000fe20007810000 */
[----:B------:R-:W1:Y:S01]  /*34a0*/  MUFU.TANH R13, R13 ;  /* 0x0000000d000d7308 */ /* 0x000e620000002400 */
[----:B-----5:R-:W-:Y:S01]  /*34b0*/  FSEL R61, R4, -INF , P4 ;  /* 0xff800000043d7808 */ /* 0x020fe20002000000 */
[--C-:B------:R-:W-:Y:S01]  /*34c0*/  FFMA.FTZ R175, R50, UR10, -R54.reuse ;  /* 0x0000000a32af7c23 */ /* 0x100fe20008010836 */
[----:B------:R-:W-:Y:S01]  /*34d0*/  ISETP.GT.AND P3, PT, R64, 0x11, PT ;  /* 0x000000114000780c */ /* 0x000fe20003f64270 */
[--C-:B------:R-:W-:Y:S01]  /*34e0*/  FFMA.FTZ R169, R48, UR10, -R54.reuse ;  /* 0x0000000a30a97c23 */ /* 0x100fe20008010836 */
[----:B------:R-:W-:Y:S01]  /*34f0*/  FMNMX.FTZ R4, R58, R3, !PT ;  /* 0x000000033a047209 */ /* 0x000fe20007810000 */
[--C-:B------:R-:W-:Y:S01]  /*3500*/  FFMA.FTZ R153, R39, UR10, -R54.reuse ;  /* 0x0000000a27997c23 */ /* 0x100fe20008010836 */
[----:B------:R-:W-:Y:S01]  /*3510*/  ISETP.GT.AND P4, PT, R64, 0x18, PT ;  /* 0x000000184000780c */ /* 0x000fe20003f84270 */
[----:B------:R-:W-:Y:S01]  /*3520*/  MUFU.TANH R12, R12 ;  /* 0x0000000c000c7308 */ /* 0x000fe20000002400 */
[----:B----4-:R-:W-:Y:S01]  /*3530*/  FSEL R62, R7, -INF , P3 ;  /* 0xff800000073e7808 */ /* 0x010fe20001800000 */
[--C-:B------:R-:W-:Y:S01]  /*3540*/  FFMA.FTZ R39, R33, UR10, -R54.reuse ;  /* 0x0000000a21277c23 */ /* 0x100fe20008010836 */
[----:B------:R-:W-:Y:S01]  /*3550*/  FMNMX.FTZ R3, R61, R4, !PT ;  /* 0x000000043d037209 */ /* 0x000fe20007810000 */
[--C-:B------:R-:W-:Y:S01]  /*3560*/  FFMA.FTZ R4, R57, UR10, -R54.reuse ;  /* 0x0000000a39047c23 */ /* 0x100fe20008010836 */
[----:B---3--:R-:W-:Y:S01]  /*3570*/  FSEL R63, R6, -INF , P4 ;  /* 0xff800000063f7808 */ /* 0x008fe20002000000 */
[--C-:B------:R-:W-:Y:S01]  /*3580*/  FFMA.FTZ R171, R46, UR10, -R54.reuse ;  /* 0x0000000a2eab7c23 */ /* 0x100fe20008010836 */
[----:B------:R-:W-:Y:S01]  /*3590*/  ISETP.GT.AND P3, PT, R64, 0x19, PT ;  /* 0x000000194000780c */ /* 0x000fe20003f64270 */
[----:B------:R-:W2:Y:S01]  /*35a0*/  MUFU.TANH R14, R14 ;  /* 0x0000000e000e7308 */ /* 0x000ea20000002400 */
[----:B------:R-:W-:Y:S01]  /*35b0*/  FMNMX.FTZ R6, R62, R3, !PT ;  /* 0x000000033e067209 */ /* 0x000fe20007810000 */
[--C-:B------:R-:W-:Y:S01]  /*35c0*/  FFMA.FTZ R181, R95, UR10, -R54.reuse ;  /* 0x0000000a5fb57c23 */ /* 0x100fe20008010836 */
[C---:B------:R-:W-:Y:S01]  /*35d0*/  ISETP.GT.AND P4, PT, R64.reuse, 0x20, PT ;  /* 0x000000204000780c */ /* 0x040fe20003f84270 */
[--C-:B------:R-:W-:Y:S01]  /*35e0*/  FFMA.FTZ R93, R93, UR10, -R54.reuse ;  /* 0x0000000a5d5d7c23 */ /* 0x100fe20008010836 */
[----:B0-----:R-:W-:Y:S01]  /*35f0*/  FSEL R57, R9, -INF , P3 ;  /* 0xff80000009397808 */ /* 0x001fe20001800000 */
[--C-:B------:R-:W-:Y:S01]  /*3600*/  FFMA.FTZ R183, R91, UR10, -R54.reuse ;  /* 0x0000000a5bb77c23 */ /* 0x100fe20008010836 */
[----:B------:R-:W-:Y:S01]  /*3610*/  FMNMX.FTZ R6, R63, R6, !PT ;  /* 0x000000063f067209 */ /* 0x000fe20007810000 */
[----:B------:R-:W0:Y:S01]  /*3620*/  MUFU.TANH R15, R15 ;  /* 0x0000000f000f7308 */ /* 0x000e220000002400 */
[----:B------:R-:W-:Y:S01]  /*3630*/  ISETP.GT.AND P3, PT, R64, 0x21, PT ;  /* 0x000000214000780c */ /* 0x000fe20003f64270 */
[--C-:B------:R-:W-:Y:S01]  /*3640*/  FFMA.FTZ R89, R89, UR10, -R54.reuse ;  /* 0x0000000a59597c23 */ /* 0x100fe20008010836 */
[----:B------:R-:W-:Y:S01]  /*3650*/  FMNMX.FTZ R6, R57, R6, !PT ;  /* 0x0000000639067209 */ /* 0x000fe20007810000 */
[--C-:B------:R-:W-:Y:S01]  /*3660*/  FFMA.FTZ R157, R27, UR10, -R54.reuse ;  /* 0x0000000a1b9d7c23 */ /* 0x100fe20008010836 */
[----:B-1----:R-:W-:Y:S01]  /*3670*/  FSEL R55, R13, -INF , P3 ;  /* 0xff8000000d377808 */ /* 0x002fe20001800000 */
[--C-:B------:R-:W-:Y:S01]  /*3680*/  FFMA.FTZ R167, R44, UR10, -R54.reuse ;  /* 0x0000000a2ca77c23 */ /* 0x100fe20008010836 */
[----:B------:R-:W-:Y:S01]  /*3690*/  ISETP.GT.AND P3, PT, R64, 0x29, PT ;  /* 0x000000294000780c */ /* 0x000fe20003f64270 */
[----:B------:R1:W-:Y:S01]  /*36a0*/  MUFU.TANH R75, R65 ;  /* 0x00000041004b7308 */ /* 0x0003e20000002400 */
[--C-:B------:R-:W-:Y:S01]  /*36b0*/  FFMA.FTZ R159, R32, UR10, -R54.reuse ;  /* 0x0000000a209f7c23 */ /* 0x100fe20008010836 */
[--C-:B------:R-:W-:Y:S01]  /*36c0*/  FFMA.FTZ R32, R37, UR10, -R54.reuse ;  /* 0x0000000a25207c23 */ /* 0x100fe20008010836 */
[----:B--2---:R-:W-:Y:S01]  /*36d0*/  FSEL R53, R14, -INF , P3 ;  /* 0xff8000000e357808 */ /* 0x004fe20001800000 */
[--C-:B------:R-:W-:Y:S01]  /*36e0*/  FFMA.FTZ R155, R26, UR10, -R54.reuse ;  /* 0x0000000a1a9b7c23 */ /* 0x100fe20008010836 */
[----:B------:R-:W-:Y:S01]  /*36f0*/  ISETP.GT.AND P3, PT, R64, 0x31, PT ;  /* 0x000000314000780c */ /* 0x000fe20003f64270 */
[--C-:B------:R-:W-:Y:S01]  /*3700*/  FFMA.FTZ R26, R29, UR10, -R54.reuse ;  /* 0x0000000a1d1a7c23 */ /* 0x100fe20008010836 */
[--C-:B------:R-:W-:Y:S01]  /*3710*/  FFMA.FTZ R161, R36, UR10, -R54.reuse ;  /* 0x0000000a24a17c23 */ /* 0x100fe20008010836 */
[----:B------:R-:W2:Y:S01]  /*3720*/  MUFU.TANH R21, R21 ;  /* 0x0000001500157308 */ /* 0x000ea20000002400 */
[----:B-1----:R-:W-:Y:S01]  /*3730*/  FSEL R65, R10, -INF , P4 ;  /* 0xff8000000a417808 */ /* 0x002fe20002000000 */
[--C-:B------:R-:W-:Y:S01]  /*3740*/  FFMA.FTZ R163, R38, UR10, -R54.reuse ;  /* 0x0000000a26a37c23 */ /* 0x100fe20008010836 */
[----:B------:R-:W-:Y:S01]  /*3750*/  ISETP.GT.AND P4, PT, R64, 0x28, PT ;  /* 0x000000284000780c */ /* 0x000fe20003f84270 */
[--C-:B------:R-:W-:Y:S01]  /*3760*/  FFMA.FTZ R36, R35, UR10, -R54.reuse ;  /* 0x0000000a23247c23 */ /* 0x100fe20008010836 */
[----:B------:R-:W-:Y:S01]  /*3770*/  FMNMX.FTZ R6, R65, R6, !PT ;  /* 0x0000000641067209 */ /* 0x000fe20007810000 */
[--C-:B------:R-:W-:Y:S01]  /*3780*/  FFMA.FTZ R38, R40, UR10, -R54.reuse ;  /* 0x0000000a28267c23 */ /* 0x100fe20008010836 */
[----:B------:R-:W-:Y:S01]  /*3790*/  FSEL R66, R12, -INF , P4 ;  /* 0xff8000000c427808 */ /* 0x000fe20002000000 */
[----:B------:R-:W-:Y:S01]  /*37a0*/  MUFU.TANH R20, R20 ;  /* 0x0000001400147308 */ /* 0x000fe20000002400 */
[----:B------:R-:W-:Y:S01]  /*37b0*/  FMNMX.FTZ R3, R55, R6, !PT ;  /* 0x0000000637037209 */ /* 0x000fe20007810000 */
[--C-:B------:R-:W-:Y:S01]  /*37c0*/  FFMA.FTZ R40, R42, UR10, -R54.reuse ;  /* 0x0000000a2a287c23 */ /* 0x100fe20008010836 */
[----:B------:R-:W-:Y:S01]  /*37d0*/  ISETP.GT.AND P4, PT, R64, 0x30, PT ;  /* 0x000000304000780c */ /* 0x000fe20003f84270 */
[--C-:B------:R-:W-:Y:S01]  /*37e0*/  FFMA.FTZ R47, R47, UR10, -R54.reuse ;  /* 0x0000000a2f2f7c23 */ /* 0x100fe20008010836 */
[----:B------:R-:W-:Y:S01]  /*37f0*/  FMNMX.FTZ R10, R66, R3, !PT ;  /* 0x00000003420a7209 */ /* 0x000fe20007810000 */
[--C-:B------:R-:W-:Y:S01]  /*3800*/  FFMA.FTZ R45, R45, UR10, -R54.reuse ;  /* 0x0000000a2d2d7c23 */ /* 0x100fe20008010836 */
[----:B0-----:R-:W-:Y:S01]  /*3810*/  FSEL R67, R15, -INF , P4 ;  /* 0xff8000000f437808 */ /* 0x001fe20002000000 */
[----:B------:R-:W0:Y:S01]  /*3820*/  MUFU.TANH R24, R24 ;  /* 0x0000001800187308 */ /* 0x000e220000002400 */
[----:B------:R-:W-:Y:S01]  /*3830*/  FMNMX.FTZ R10, R53, R10, !PT ;  /* 0x0000000a350a7209 */ /* 0x000fe20007810000 */
[--C-:B------:R-:W-:Y:S01]  /*3840*/  FFMA.FTZ R165, R41, UR10, -R54.reuse ;  /* 0x0000000a29a57c23 */ /* 0x100fe20008010836 */
[----:B------:R-:W-:Y:S01]  /*3850*/  ISETP.GT.AND P4, PT, R64, 0x38, PT ;  /* 0x000000384000780c */ /* 0x000fe20003f84270 */
[----:B------:R-:W-:Y:S01]  /*3860*/  FFMA.FTZ R42, R43, UR10, -R54 ;  /* 0x0000000a2b2a7c23 */ /* 0x000fe20008010836 */
[----:B--2---:R-:W-:-:S02]  /*3870*/  FSEL R52, R21, -INF , P3 ;  /* 0xff80000015347808 */ /* 0x004fc40001800000 */
[----:B------:R-:W-:Y:S02]  /*3880*/  CS2R R94, SRZ ;  /* 0x00000000005e7805 */ /* 0x000fe4000001ff00 */
[----:B------:R-:W-:Y:S01]  /*3890*/  FMNMX.FTZ R3, R67, R10, !PT ;  /* 0x0000000a43037209 */ /* 0x000fe20007810000 */
[----:B------:R-:W-:Y:S01]  /*38a0*/  MUFU.TANH R25, R25 ;  /* 0x0000001900197308 */ /* 0x000fe20000002400 */
[----:B------:R-:W-:Y:S01]  /*38b0*/  ISETP.GT.AND P3, PT, R64, 0x39, PT ;  /* 0x000000394000780c */ /* 0x000fe20003f64270 */
[----:B------:R-:W-:Y:S01]  /*38c0*/  FFMA.FTZ R10, R51, UR10, -R54 ;  /* 0x0000000a330a7c23 */ /* 0x000fe20008010836 */
[----:B------:R-:W-:Y:S02]  /*38d0*/  FMNMX.FTZ R3, R52, R3, !PT ;  /* 0x0000000334037209 */ /* 0x000fe40007810000 */
[----:B------:R-:W-:-:S03]  /*38e0*/  CS2R R90, SRZ ;  /* 0x00000000005a7805 */ /* 0x000fc6000001ff00 */
[----:B------:R-:W1:Y:S01]  /*38f0*/  MUFU.TANH R28, R28 ;  /* 0x0000001c001c7308 */ /* 0x000e620000002400 */
[----:B0-----:R-:W-:Y:S02]  /*3900*/  FSEL R51, R24, -INF , P3 ;  /* 0xff80000018337808 */ /* 0x001fe40001800000 */
[----:B------:R-:W-:-:S05]  /*3910*/  ISETP.GT.AND P3, PT, R64, 0x41, PT ;  /* 0x000000414000780c */ /* 0x000fca0003f64270 */
[----:B------:R0:W2:Y:S08]  /*3920*/  MUFU.TANH R78, R68 ;  /* 0x00000044004e7308 */ /* 0x0000b00000002400 */
[----:B------:R3:W4:Y:S01]  /*3930*/  MUFU.TANH R79, R69 ;  /* 0x00000045004f7308 */ /* 0x0007220000002400 */
[----:B0-----:R-:W-:Y:S02]  /*3940*/  FSEL R68, R20, -INF , P4 ;  /* 0xff80000014447808 */ /* 0x001fe40002000000 */
[----:B------:R-:W-:-:S02]  /*3950*/  ISETP.GT.AND P4, PT, R64, 0x40, PT ;  /* 0x000000404000780c */ /* 0x000fc40003f84270 */
[----:B------:R-:W-:Y:S02]  /*3960*/  FMNMX.FTZ R12, R68, R3, !PT ;  /* 0x00000003440c7209 */ /* 0x000fe40007810000 */
[----:B-1----:R-:W-:Y:S01]  /*3970*/  FSEL R50, R28, -INF , P3 ;  /* 0xff8000001c327808 */ /* 0x002fe20001800000 */
[----:B------:R0:W1:Y:S01]  /*3980*/  MUFU.TANH R82, R72 ;  /* 0x0000004800527308 */ /* 0x0000620000002400 */
[----:B---3--:R-:W-:Y:S02]  /*3990*/  FSEL R69, R25, -INF , P4 ;  /* 0xff80000019457808 */ /* 0x008fe40002000000 */
[----:B------:R-:W-:Y:S02]  /*39a0*/  FMNMX.FTZ R12, R51, R12, !PT ;  /* 0x0000000c330c7209 */ /* 0x000fe40007810000 */
[C---:B------:R-:W-:Y:S02]  /*39b0*/  ISETP.GT.AND P4, PT, R64.reuse, 0x48, PT ;  /* 0x000000484000780c */ /* 0x040fe40003f84270 */
[----:B------:R-:W-:Y:S01]  /*39c0*/  FMNMX.FTZ R3, R69, R12, !PT ;  /* 0x0000000c45037209 */ /* 0x000fe20007810000 */
[----:B------:R-:W3:Y:S01]  /*39d0*/  MUFU.TANH R73, R73 ;  /* 0x0000004900497308 */ /* 0x000ee20000002400 */
[----:B------:R-:W-:Y:S01]  /*39e0*/  ISETP.GT.AND P3, PT, R64, 0x49, PT ;  /* 0x000000494000780c */ /* 0x000fe20003f64270 */
[----:B------:R-:W-:Y:S01]  /*39f0*/  FFMA.FTZ R12, R49, UR10, -R54 ;  /* 0x0000000a310c7c23 */ /* 0x000fe20008010836 */
[----:B------:R-:W-:-:S02]  /*3a00*/  FSEL R70, R70, -INF , P4 ;  /* 0xff80000046467808 */ /* 0x000fc40002000000 */
[----:B------:R-:W-:Y:S02]  /*3a10*/  FMNMX.FTZ R3, R50, R3, !PT ;  /* 0x0000000332037209 */ /* 0x000fe40007810000 */
[----:B------:R-:W-:Y:S01]  /*3a20*/  ISETP.GT.AND P4, PT, R64, 0x50, PT ;  /* 0x000000504000780c */ /* 0x000fe20003f84270 */
[----:B------:R-:W5:Y:S01]  /*3a30*/  MUFU.TANH R76, R76 ;  /* 0x0000004c004c7308 */ /* 0x000f620000002400 */
[----:B------:R-:W-:Y:S02]  /*3a40*/  FSEL R71, R71, -INF , P3 ;  /* 0xff80000047477808 */ /* 0x000fe40001800000 */
[----:B------:R-:W-:Y:S02]  /*3a50*/  FMNMX.FTZ R14, R70, R3, !PT ;  /* 0x00000003460e7209 */ /* 0x000fe40007810000 */
[----:B------:R-:W-:Y:S02]  /*3a60*/  ISETP.GT.AND P3, PT, R64, 0x51, PT ;  /* 0x000000514000780c */ /* 0x000fe40003f64270 */
[----:B0-----:R-:W-:Y:S01]  /*3a70*/  FSEL R72, R74, -INF , P4 ;  /* 0xff8000004a487808 */ /* 0x001fe20002000000 */
[----:B------:R0:W-:Y:S01]  /*3a80*/  MUFU.EX2 R6, R5 ;  /* 0x0000000500067308 */ /* 0x0001e20000000800 */
[----:B------:R-:W-:-:S02]  /*3a90*/  FMNMX.FTZ R3, R71, R14, !PT ;  /* 0x0000000e47037209 */ /* 0x000fc40007810000 */
[----:B------:R-:W-:Y:S02]  /*3aa0*/  ISETP.GT.AND P4, PT, R64, 0x58, PT ;  /* 0x000000584000780c */ /* 0x000fe40003f84270 */
[----:B------:R-:W-:Y:S02]  /*3ab0*/  FSEL R49, R75, -INF , P3 ;  /* 0xff8000004b317808 */ /* 0x000fe40001800000 */
[----:B------:R-:W-:Y:S01]  /*3ac0*/  FMNMX.FTZ R14, R72, R3, !PT ;  /* 0x00000003480e7209 */ /* 0x000fe20007810000 */
[----:B------:R-:W5:Y:S01]  /*3ad0*/  MUFU.TANH R77, R77 ;  /* 0x0000004d004d7308 */ /* 0x000f620000002400 */
[----:B------:R-:W-:Y:S02]  /*3ae0*/  ISETP.GT.AND P3, PT, R64, 0x59, PT ;  /* 0x000000594000780c */ /* 0x000fe40003f64270 */
[----:B--2---:R-:W-:Y:S02]  /*3af0*/  FSEL R48, R78, -INF , P4 ;  /* 0xff8000004e307808 */ /* 0x004fe40002000000 */
[----:B0-----:R-:W-:-:S02]  /*3b00*/  FMNMX.FTZ R5, R49, R14, !PT ;  /* 0x0000000e31057209 */ /* 0x001fc40007810000 */
[----:B------:R-:W-:Y:S01]  /*3b10*/  ISETP.GT.AND P4, PT, R64, 0x60, PT ;  /* 0x000000604000780c */ /* 0x000fe20003f84270 */
[----:B------:R-:W0:Y:S01]  /*3b20*/  MUFU.TANH R80, R80 ;  /* 0x0000005000507308 */ /* 0x000e220000002400 */
[----:B----4-:R-:W-:Y:S02]  /*3b30*/  FSEL R3, R79, -INF , P3 ;  /* 0xff8000004f037808 */ /* 0x010fe40001800000 */
[----:B------:R-:W-:Y:S02]  /*3b40*/  FMNMX.FTZ R20, R48, R5, !PT ;  /* 0x0000000530147209 */ /* 0x000fe40007810000 */
[----:B------:R-:W-:Y:S02]  /*3b50*/  ISETP.GT.AND P3, PT, R64, 0x61, PT ;  /* 0x000000614000780c */ /* 0x000fe40003f64270 */
[----:B-1----:R-:W-:Y:S01]  /*3b60*/  FSEL R15, R82, -INF , P4 ;  /* 0xff800000520f7808 */ /* 0x002fe20002000000 */
[----:B------:R-:W1:Y:S01]  /*3b70*/  MUFU.TANH R81, R81 ;  /* 0x0000005100517308 */ /* 0x000e620000002400 */
[----:B------:R-:W-:-:S02]  /*3b80*/  FMNMX.FTZ R20, R3, R20, !PT ;  /* 0x0000001403147209 */ /* 0x000fc40007810000 */
[C---:B------:R-:W-:Y:S02]  /*3b90*/  ISETP.GT.AND P4, PT, R64.reuse, 0x68, PT ;  /* 0x000000684000780c */ /* 0x040fe40003f84270 */
[----:B---3--:R-:W-:Y:S02]  /*3ba0*/  FSEL R11, R73, -INF , P3 ;  /* 0xff800000490b7808 */ /* 0x008fe40001800000 */
[----:B------:R-:W-:Y:S01]  /*3bb0*/  FMNMX.FTZ R20, R15, R20, !PT ;  /* 0x000000140f147209 */ /* 0x000fe20007810000 */
[----:B------:R-:W2:Y:S01]  /*3bc0*/  MUFU.TANH R84, R84 ;  /* 0x0000005400547308 */ /* 0x000ea20000002400 */
[----:B------:R-:W-:Y:S02]  /*3bd0*/  ISETP.GT.AND P3, PT, R64, 0x69, PT ;  /* 0x000000694000780c */ /* 0x000fe40003f64270 */
[----:B-----5:R-:W-:Y:S02]  /*3be0*/  FSEL R7, R76, -INF , P4 ;  /* 0xff8000004c077808 */ /* 0x020fe40002000000 */
[----:B------:R-:W-:-:S02]  /*3bf0*/  FMNMX.FTZ R24, R11, R20, !PT ;  /* 0x000000140b187209 */ /* 0x000fc40007810000 */
[C---:B------:R-:W-:Y:S01]  /*3c00*/  ISETP.GT.AND P4, PT, R64.reuse, 0x70, PT ;  /* 0x000000704000780c */ /* 0x040fe20003f84270 */
[----:B------:R-:W3:Y:S01]  /*3c10*/  MUFU.TANH R85, R85 ;  /* 0x0000005500557308 */ /* 0x000ee20000002400 */
[----:B------:R-:W-:Y:S02]  /*3c20*/  FSEL R9, R77, -INF , P3 ;  /* 0xff8000004d097808 */ /* 0x000fe40001800000 */
[----:B------:R-:W-:Y:S02]  /*3c30*/  FMNMX.FTZ R24, R7, R24, !PT ;  /* 0x0000001807187209 */ /* 0x000fe40007810000 */
[----:B------:R-:W-:Y:S02]  /*3c40*/  ISETP.GT.AND P3, PT, R64, 0x71, PT ;  /* 0x000000714000780c */ /* 0x000fe40003f64270 */
[----:B0-----:R-:W-:Y:S01]  /*3c50*/  FSEL R13, R80, -INF , P4 ;  /* 0xff800000500d7808 */ /* 0x001fe20002000000 */
[----:B------:R-:W-:Y:S01]  /*3c60*/  MUFU.EX2 R181, R181 ;  /* 0x000000b500b57308 */ /* 0x000fe20000000800 */
[----:B------:R-:W-:-:S02]  /*3c70*/  FMNMX.FTZ R24, R9, R24, !PT ;  /* 0x0000001809187209 */ /* 0x000fc40007810000 */
[C---:B------:R-:W-:Y:S02]  /*3c80*/  ISETP.GT.AND P4, PT, R64.reuse, 0x78, PT ;  /* 0x000000784000780c */ /* 0x040fe40003f84270 */
[----:B-1----:R-:W-:Y:S02]  /*3c90*/  FSEL R5, R81, -INF , P3 ;  /* 0xff80000051057808 */ /* 0x002fe40001800000 */
[----:B------:R-:W-:Y:S01]  /*3ca0*/  FMNMX.FTZ R24, R13, R24, !PT ;  /* 0x000000180d187209 */ /* 0x000fe20007810000 */
[----:B------:R0:W1:Y:S01]  /*3cb0*/  MUFU.EX2 R34, R93 ;  /* 0x0000005d00227308 */ /* 0x0000620000000800 */
[----:B------:R-:W-:Y:S02]  /*3cc0*/  ISETP.GT.AND P3, PT, R64, 0x79, PT ;  /* 0x000000794000780c */ /* 0x000fe40003f64270 */
[----:B--2---:R-:W-:Y:S02]  /*3cd0*/  FSEL R21, R84, -INF , P4 ;  /* 0xff80000054157808 */ /* 0x004fe40002000000 */
[----:B------:R-:W-:-:S02]  /*3ce0*/  FMNMX.FTZ R28, R5, R24, !PT ;  /* 0x00000018051c7209 */ /* 0x000fc40007810000 */
[----:B---3--:R-:W-:Y:S01]  /*3cf0*/  FSEL R25, R85, -INF , P3 ;  /* 0xff80000055197808 */ /* 0x008fe20001800000 */
[----:B------:R-:W2:Y:S01]  /*3d00*/  MUFU.EX2 R183, R183 ;  /* 0x000000b700b77308 */ /* 0x000ea20000000800 */
[----:B------:R-:W-:Y:S02]  /*3d10*/  FMNMX.FTZ R28, R21, R28, !PT ;  /* 0x0000001c151c7209 */ /* 0x000fe40007810000 */
[----:B0-----:R-:W-:Y:S02]  /*3d20*/  CS2R R92, SRZ ;  /* 0x00000000005c7805 */ /* 0x001fe4000001ff00 */
[----:B------:R-:W-:Y:S01]  /*3d30*/  FMNMX.FTZ R33, R25, R28, !PT ;  /* 0x0000001c19217209 */ /* 0x000fe20007810000 */
[----:B------:R-:W-:Y:S02]  /*3d40*/  FFMA.FTZ R28, R31, UR10, -R54 ;  /* 0x0000000a1f1c7c23 */ /* 0x000fe40008010836 */
[----:B------:R0:W3:Y:S02]  /*3d50*/  MUFU.EX2 R8, R89 ;  /* 0x0000005900087308 */ /* 0x0000e40000000800 */
[----:B------:R-:W4:Y:S06]  /*3d60*/  SHFL.BFLY PT, R46, R33, 0x2, 0x1f ;  /* 0x0c401f00212e7f89 */ /* 0x000f2c00000e0000 */
[----:B------:R-:W5:Y:S01]  /*3d70*/  MUFU.EX2 R177, R177 ;  /* 0x000000b100b17308 */ /* 0x000f620000000800 */
[----:B0-----:R-:W-:-:S07]  /*3d80*/  CS2R R88, SRZ ;  /* 0x0000000000587805 */ /* 0x001fce000001ff00 */
[----:B------:R-:W0:Y:S08]  /*3d90*/  MUFU.EX2 R4, R4 ;  /* 0x0000000400047308 */ /* 0x000e300000000800 */
[----:B------:R-:W0:Y:S01]  /*3da0*/  MUFU.EX2 R179, R179 ;  /* 0x000000b300b37308 */ /* 0x000e220000000800 */
[----:B----4-:R-:W-:-:S05]  /*3db0*/  FMNMX.FTZ R46, R33, R46, !PT ;  /* 0x0000002e212e7209 */ /* 0x010fca0007810000 */
[----:B------:R-:W4:Y:S02]  /*3dc0*/  SHFL.BFLY PT, R33, R46, 0x1, 0x1f ;  /* 0x0c201f002e217f89 */ /* 0x000f2400000e0000 */
[----:B------:R-:W0:Y:S08]  /*3dd0*/  MUFU.EX2 R173, R173 ;  /* 0x000000ad00ad7308 */ /* 0x000e300000000800 */
[----:B------:R-:W0:Y:S08]  /*3de0*/  MUFU.EX2 R10, R10 ;  /* 0x0000000a000a7308 */ /* 0x000e300000000800 */
[----:B------:R-:W0:Y:S01]  /*3df0*/  MUFU.EX2 R175, R175 ;  /* 0x000000af00af7308 */ /* 0x000e220000000800 */
[----:B----4-:R-:W-:Y:S01]  /*3e00*/  FMNMX.FTZ R33, R46, R33, !PT ;  /* 0x000000212e217209 */ /* 0x010fe20007810000 */
[----:B-1----:R-:W-:-:S06]  /*3e10*/  FADD.FTZ R46, R181, R34 ;  /* 0x00000022b52e7221 */ /* 0x002fcc0000010000 */
[----:B------:R1:W-:Y:S01]  /*3e20*/  MUFU.EX2 R24, R39 ;  /* 0x0000002700187308 */ /* 0x0003e20000000800 */
[----:B------:R-:W-:Y:S01]  /*3e30*/  F2FP.F16.F32.PACK_AB R181, R34, R181 ;  /* 0x000000b522b5723e */ /* 0x000fe200000000ff */
[C---:B------:R-:W-:Y:S01]  /*3e40*/  FMUL.FTZ R27, R33.reuse, UR10 ;  /* 0x0000000a211b7c20 */ /* 0x040fe20008410000 */
[----:B------:R-:W-:Y:S01]  /*3e50*/  FSETP.NEU.FTZ.AND P3, PT, R33, -INF , PT ;  /* 0xff8000002100780b */ /* 0x000fe20003f7d000 */
[----:B--2---:R-:W-:Y:S01]  /*3e60*/  FADD.FTZ R37, R183, R46 ;  /* 0x0000002eb7257221 */ /* 0x004fe20000010000 */
[C---:B---3--:R-:W-:Y:S02]  /*3e70*/  F2FP.F16.F32.PACK_AB R183, R8.reuse, R183 ;  /* 0x000000b708b7723e */ /* 0x048fe400000000ff */
[----:B------:R-:W-:Y:S01]  /*3e80*/  FSEL R44, R27, RZ, P3 ;  /* 0x000000ff1b2c7208 */ /* 0x000fe20001800000 */
[----:B------:R-:W-:Y:S01]  /*3e90*/  FADD.FTZ R46, R8, R37 ;  /* 0x00000025082e7221 */ /* 0x000fe20000010000 */
[----:B------:R-:W-:Y:S01]  /*3ea0*/  MUFU.EX2 R12, R12 ;  /* 0x0000000c000c7308 */ /* 0x000fe20000000800 */
[----:B------:R-:W-:-:S02]  /*3eb0*/  PLOP3.LUT P3, PT, PT, PT, UP1, 0x80, 0x0 ;  /* 0x000000000000781c */ /* 0x000fc40003f6f018 */
[--C-:B------:R-:W-:Y:S01]  /*3ec0*/  FFMA.FTZ R180, R59, UR10, -R44.reuse ;  /* 0x0000000a3bb47c23 */ /* 0x100fe2000801082c */
[--C-:B------:R-:W-:Y:S01]  /*3ed0*/  FFMA.FTZ R27, R60, UR10, -R44.reuse ;  /* 0x0000000a3c1b7c23 */ /* 0x100fe2000801082c */
[--C-:B------:R-:W-:Y:S01]  /*3ee0*/  FFMA.FTZ R182, R56, UR10, -R44.reuse ;  /* 0x0000000a38b67c23 */ /* 0x100fe2000801082c */
[--C-:B------:R-:W-:Y:S01]  /*3ef0*/  FFMA.FTZ R29, R58, UR10, -R44.reuse ;  /* 0x0000000a3a1d7c23 */ /* 0x100fe2000801082c */
[----:B------:R-:W-:Y:S01]  /*3f00*/  FFMA.FTZ R176, R61, UR10, -R44 ;  /* 0x0000000a3db07c23 */ /* 0x000fe2000801082c */
[----:B-----5:R-:W-:Y:S01]  /*3f10*/  FADD.FTZ R37, R177, R46 ;  /* 0x0000002eb1257221 */ /* 0x020fe20000010000 */
[----:B------:R-:W-:Y:S01]  /*3f20*/  MUFU.EX2 R180, R180 ;  /* 0x000000b400b47308 */ /* 0x000fe20000000800 */
[--C-:B------:R-:W-:Y:S01]  /*3f30*/  FFMA.FTZ R31, R62, UR10, -R44.reuse ;  /* 0x0000000a3e1f7c23 */ /* 0x100fe2000801082c */
[--C-:B------:R-:W-:Y:S01]  /*3f40*/  FFMA.FTZ R178, R63, UR10, -R44.reuse ;  /* 0x0000000a3fb27c23 */ /* 0x100fe2000801082c */
[----:B0-----:R-:W-:Y:S01]  /*3f50*/  FADD.FTZ R46, R4, R37 ;  /* 0x00000025042e7221 */ /* 0x001fe20000010000 */
[--C-:B------:R-:W-:Y:S01]  /*3f60*/  FFMA.FTZ R35, R57, UR10, -R44.reuse ;  /* 0x0000000a39237c23 */ /* 0x100fe2000801082c */
[--C-:B------:R-:W-:Y:S01]  /*3f70*/  FFMA.FTZ R172, R65, UR10, -R44.reuse ;  /* 0x0000000a41ac7c23 */ /* 0x100fe2000801082c */
[----:B------:R-:W-:Y:S01]  /*3f80*/  FFMA.FTZ R55, R55, UR10, -R44 ;  /* 0x0000000a37377c23 */ /* 0x000fe2000801082c */
[----:B-1----:R-:W-:Y:S01]  /*3f90*/  FADD.FTZ R39, R179, R46 ;  /* 0x0000002eb3277221 */ /* 0x002fe20000010000 */
        /* <DEDUP_REMOVED lines=8> */
[----:B------:R-:W1:Y:S01]  /*4020*/  MUFU.EX2 R182, R182 ;  /* 0x000000b600b67308 */ /* 0x000e620000000800 */
[--C-:B------:R-:W-:Y:S01]  /*4030*/  FFMA.FTZ R51, R51, UR10, -R44.reuse ;  /* 0x0000000a33337c23 */ /* 0x100fe2000801082c */
[--C-:B------:R-:W-:Y:S01]  /*4040*/  FFMA.FTZ R69, R69, UR10, -R44.reuse ;  /* 0x0000000a45457c23 */ /* 0x100fe2000801082c */
[----:B------:R-:W-:Y:S01]  /*4050*/  FADD.FTZ R54, R10, R39 ;  /* 0x000000270a367221 */ /* 0x000fe20000010000 */
[--C-:B------:R-:W-:Y:S01]  /*4060*/  FFMA.FTZ R50, R50, UR10, -R44.reuse ;  /* 0x0000000a32327c23 */ /* 0x100fe2000801082c */
[--C-:B------:R-:W-:Y:S01]  /*4070*/  FFMA.FTZ R70, R70, UR10, -R44.reuse ;  /* 0x0000000a46467c23 */ /* 0x100fe2000801082c */
[----:B------:R-:W-:Y:S01]  /*4080*/  FFMA.FTZ R71, R71, UR10, -R44 ;  /* 0x0000000a47477c23 */ /* 0x000fe2000801082c */
[----:B------:R-:W-:Y:S01]  /*4090*/  FADD.FTZ R39, R175, R54 ;  /* 0x00000036af277221 */ /* 0x000fe20000010000 */
[----:B------:R-:W2:Y:S01]  /*40a0*/  MUFU.EX2 R29, R29 ;  /* 0x0000001d001d7308 */ /* 0x000ea20000000800 */
[----:B0-----:R-:W-:Y:S01]  /*40b0*/  FADD.FTZ R37, R180, R27 ;  /* 0x0000001bb4257221 */ /* 0x001fe20000010000 */
[--C-:B------:R-:W-:Y:S01]  /*40c0*/  FFMA.FTZ R72, R72, UR10, -R44.reuse ;  /* 0x0000000a48487c23 */ /* 0x100fe2000801082c */
[----:B------:R-:W-:Y:S01]  /*40d0*/  FADD.FTZ R54, R12, R39 ;  /* 0x000000270c367221 */ /* 0x000fe20000010000 */
[--C-:B------:R-:W-:Y:S01]  /*40e0*/  FFMA.FTZ R49, R49, UR10, -R44.reuse ;  /* 0x0000000a31317c23 */ /* 0x100fe2000801082c */
[--C-:B------:R-:W-:Y:S01]  /*40f0*/  FFMA.FTZ R48, R48, UR10, -R44.reuse ;  /* 0x0000000a30307c23 */ /* 0x100fe2000801082c */
[--C-:B------:R-:W-:Y:S01]  /*4100*/  FFMA.FTZ R3, R3, UR10, -R44.reuse ;  /* 0x0000000a03037c23 */ /* 0x100fe2000801082c */
[--C-:B------:R-:W-:Y:S01]  /*4110*/  FFMA.FTZ R15, R15, UR10, -R44.reuse ;  /* 0x0000000a0f0f7c23 */ /* 0x100fe2000801082c */
[----:B------:R-:W0:Y:S01]  /*4120*/  MUFU.EX2 R176, R176 ;  /* 0x000000b000b07308 */ /* 0x000e220000000800 */
[----:B-1----:R-:W-:Y:S01]  /*4130*/  FADD.FTZ R46, R182, R37 ;  /* 0x00000025b62e7221 */ /* 0x002fe20000010000 */
[--C-:B------:R-:W-:Y:S01]  /*4140*/  FFMA.FTZ R11, R11, UR10, -R44.reuse ;  /* 0x0000000a0b0b7c23 */ /* 0x100fe2000801082c */
[--C-:B------:R-:W-:Y:S01]  /*4150*/  FFMA.FTZ R7, R7, UR10, -R44.reuse ;  /* 0x0000000a07077c23 */ /* 0x100fe2000801082c */
[--C-:B------:R-:W-:Y:S01]  /*4160*/  FFMA.FTZ R9, R9, UR10, -R44.reuse ;  /* 0x0000000a09097c23 */ /* 0x100fe2000801082c */
[--C-:B------:R-:W-:Y:S01]  /*4170*/  FFMA.FTZ R13, R13, UR10, -R44.reuse ;  /* 0x0000000a0d0d7c23 */ /* 0x100fe2000801082c */
[--C-:B------:R-:W-:Y:S01]  /*4180*/  FFMA.FTZ R5, R5, UR10, -R44.reuse ;  /* 0x0000000a05057c23 */ /* 0x100fe2000801082c */
[----:B------:R-:W-:Y:S01]  /*4190*/  FFMA.FTZ R21, R21, UR10, -R44 ;  /* 0x0000000a15157c23 */ /* 0x000fe2000801082c */
[----:B------:R-:W1:Y:S01]  /*41a0*/  MUFU.EX2 R31, R31 ;  /* 0x0000001f001f7308 */ /* 0x000e620000000800 */
[----:B--2---:R-:W-:Y:S01]  /*41b0*/  FADD.FTZ R37, R29, R46 ;  /* 0x0000002e1d257221 */ /* 0x004fe20000010000 */
[----:B------:R-:W-:Y:S01]  /*41c0*/  FFMA.FTZ R25, R25, UR10, -R44 ;  /* 0x0000000a19197c23 */ /* 0x000fe2000801082c */
[----:B------:R-:W-:-:S02]  /*41d0*/  F2FP.F16.F32.PACK_AB R177, R4, R177 ;  /* 0x000000b104b1723e */ /* 0x000fc400000000ff */
[----:B------:R-:W-:Y:S02]  /*41e0*/  F2FP.F16.F32.PACK_AB R179, R6, R179 ;  /* 0x000000b306b3723e */ /* 0x000fe400000000ff */
[----:B------:R-:W-:Y:S01]  /*41f0*/  F2FP.F16.F32.PACK_AB R173, R10, R173 ;  /* 0x000000ad0aad723e */ /* 0x000fe200000000ff */
[----:B------:R-:W2:Y:S01]  /*4200*/  MUFU.EX2 R178, R178 ;  /* 0x000000b200b27308 */ /* 0x000ea20000000800 */
[----:B0-----:R-:W-:Y:S01]  /*4210*/  FADD.FTZ R46, R176, R37 ;  /* 0x00000025b02e7221 */ /* 0x001fe20000010000 */
[----:B------:R-:W-:Y:S02]  /*4220*/  F2FP.F16.F32.PACK_AB R175, R12, R175 ;  /* 0x000000af0caf723e */ /* 0x000fe400000000ff */
[----:B------:R-:W-:Y:S02]  /*4230*/  F2FP.F16.F32.PACK_AB R180, R27, R180 ;  /* 0x000000b41bb4723e */ /* 0x000fe400000000ff */
[----:B------:R-:W-:Y:S02]  /*4240*/  F2FP.F16.F32.PACK_AB R182, R29, R182 ;  /* 0x000000b61db6723e */ /* 0x000fe400000000ff */
        /* <DEDUP_REMOVED lines=26> */
[----:B--2---:R-:W-:Y:S01]  /*43f0*/  FADD.FTZ R37, R153, R46 ;  /* 0x0000002e99257221 */ /* 0x004fe20000010000 */
[----:B------:R-:W-:-:S03]  /*4400*/  F2FP.F16.F32.PACK_AB R153, R24, R153 ;  /* 0x000000991899723e */ /* 0x000fc600000000ff */
[----:B------:R-:W-:-:S03]  /*4410*/  FADD.FTZ R46, R24, R37 ;  /* 0x00000025182e7221 */ /* 0x000fc60000010000 */
        /* <DEDUP_REMOVED lines=37> */
[----:B------:R-:W-:Y:S01]  /*4670*/  MUFU.EX2 R72, R72 ;  /* 0x0000004800487308 */ /* 0x000fe20000000800 */
[----:B0-----:R-:W-:-:S07]  /*4680*/  F2FP.F16.F32.PACK_AB R154, R71, R70 ;  /* 0x00000046479a723e */ /* 0x001fce00000000ff */
[----:B------:R-:W0:Y:S01]  /*4690*/  MUFU.EX2 R163, R163 ;  /* 0x000000a300a37308 */ /* 0x000e220000000800 */
[C---:B-1----:R-:W-:Y:S01]  /*46a0*/  FADD.FTZ R4, R36.reuse, R37 ;  /* 0x0000002524047221 */ /* 0x042fe20000010000 */
[----:B------:R-:W-:-:S06]  /*46b0*/  F2FP.F16.F32.PACK_AB R161, R36, R161 ;  /* 0x000000a124a1723e */ /* 0x000fcc00000000ff */
[----:B------:R-:W1:Y:S08]  /*46c0*/  MUFU.EX2 R49, R49 ;  /* 0x0000003100317308 */ /* 0x000e700000000800 */
[----:B------:R-:W2:Y:S01]  /*46d0*/  MUFU.EX2 R38, R38 ;  /* 0x0000002600267308 */ /* 0x000ea20000000800 */
[----:B0-----:R-:W-:-:S07]  /*46e0*/  FADD.FTZ R37, R163, R4 ;  /* 0x00000004a3257221 */ /* 0x001fce0000010000 */
[----:B------:R-:W-:Y:S01]  /*46f0*/  MUFU.EX2 R48, R48 ;  /* 0x0000003000307308 */ /* 0x000fe20000000800 */
[----:B-1----:R-:W-:-:S07]  /*4700*/  F2FP.F16.F32.PACK_AB R156, R49, R72 ;  /* 0x00000048319c723e */ /* 0x002fce00000000ff */
[----:B------:R-:W-:Y:S01]  /*4710*/  MUFU.EX2 R165, R165 ;  /* 0x000000a500a57308 */ /* 0x000fe20000000800 */
[C---:B--2---:R-:W-:Y:S01]  /*4720*/  FADD.FTZ R4, R38.reuse, R37 ;  /* 0x0000002526047221 */ /* 0x044fe20000010000 */
[----:B------:R-:W-:-:S06]  /*4730*/  F2FP.F16.F32.PACK_AB R163, R38, R163 ;  /* 0x000000a326a3723e */ /* 0x000fcc00000000ff */
[----:B------:R-:W0:Y:S08]  /*4740*/  MUFU.EX2 R3, R3 ;  /* 0x0000000300037308 */ /* 0x000e300000000800 */
[----:B------:R1:W-:Y:S08]  /*4750*/  MUFU.EX2 R160, R11 ;  /* 0x0000000b00a07308 */ /* 0x0003f00000000800 */
[----:B------:R-:W2:Y:S01]  /*4760*/  MUFU.EX2 R40, R40 ;  /* 0x0000002800287308 */ /* 0x000ea20000000800 */
[----:B-1----:R-:W-:Y:S01]  /*4770*/  FADD.FTZ R11, R71, R0 ;  /* 0x00000000470b7221 */ /* 0x002fe20000010000 */
[----:B0-----:R-:W-:-:S03]  /*4780*/  F2FP.F16.F32.PACK_AB R158, R3, R48 ;  /* 0x00000030039e723e */ /* 0x001fc600000000ff */
[----:B------:R-:W-:-:S03]  /*4790*/  FADD.FTZ R0, R72, R11 ;  /* 0x0000000b48007221 */ /* 0x000fc60000010000 */
[----:B------:R-:W0:Y:S01]  /*47a0*/  MUFU.EX2 R15, R15 ;  /* 0x0000000f000f7308 */ /* 0x000e220000000800 */
[----:B------:R-:W-:-:S04]  /*47b0*/  FADD.FTZ R11, R49, R0 ;  /* 0x00000000310b7221 */ /* 0x000fc80000010000 */
[----:B------:R-:W-:-:S03]  /*47c0*/  FADD.FTZ R0, R48, R11 ;  /* 0x0000000b30007221 */ /* 0x000fc60000010000 */
[----:B------:R-:W1:Y:S01]  /*47d0*/  MUFU.EX2 R167, R167 ;  /* 0x000000a700a77308 */ /* 0x000e620000000800 */
[----:B------:R-:W-:-:S07]  /*47e0*/  FADD.FTZ R0, R3, R0 ;  /* 0x0000000003007221 */ /* 0x000fce0000010000 */
[----:B------:R-:W3:Y:S08]  /*47f0*/  MUFU.EX2 R7, R7 ;  /* 0x0000000700077308 */ /* 0x000ef00000000800 */
[----:B------:R4:W5:Y:S08]  /*4800*/  MUFU.EX2 R162, R9 ;  /* 0x0000000900a27308 */ /* 0x0009700000000800 */
[----:B------:R-:W5:Y:S01]  /*4810*/  MUFU.EX2 R13, R13 ;  /* 0x0000000d000d7308 */ /* 0x000f620000000800 */
[----:B----4-:R-:W-:Y:S01]  /*4820*/  FADD.FTZ R9, R165, R4 ;  /* 0x00000004a5097221 */ /* 0x010fe20000010000 */
[----:B--2---:R-:W-:-:S03]  /*4830*/  F2FP.F16.F32.PACK_AB R165, R40, R165 ;  /* 0x000000a528a5723e */ /* 0x004fc600000000ff */
[----:B------:R-:W-:Y:S01]  /*4840*/  FADD.FTZ R4, R40, R9 ;  /* 0x0000000928047221 */ /* 0x000fe20000010000 */
[----:B0-----:R-:W-:Y:S02]  /*4850*/  FADD.FTZ R9, R15, R0 ;  /* 0x000000000f097221 */ /* 0x001fe40000010000 */
[----:B------:R3:W0:Y:S01]  /*4860*/  MUFU.EX2 R164, R5 ;  /* 0x0000000500a47308 */ /* 0x0006220000000800 */
[----:B-1----:R-:W-:Y:S01]  /*4870*/  FADD.FTZ R11, R167, R4 ;  /* 0x00000004a70b7221 */ /* 0x002fe20000010000 */
[C---:B------:R-:W-:Y:S01]  /*4880*/  FADD.FTZ R4, R160.reuse, R9 ;  /* 0x00000009a0047221 */ /* 0x040fe20000010000 */
[----:B------:R-:W-:-:S05]  /*4890*/  F2FP.F16.F32.PACK_AB R160, R160, R15 ;  /* 0x0000000fa0a0723e */ /* 0x000fca00000000ff */
[----:B------:R-:W1:Y:S01]  /*48a0*/  MUFU.EX2 R21, R21 ;  /* 0x0000001500157308 */ /* 0x000e620000000800 */
[----:B---3--:R-:W-:-:S04]  /*48b0*/  FADD.FTZ R5, R7, R4 ;  /* 0x0000000407057221 */ /* 0x008fc80000010000 */
[C---:B-----5:R-:W-:Y:S01]  /*48c0*/  FADD.FTZ R4, R162.reuse, R5 ;  /* 0x00000005a2047221 */ /* 0x060fe20000010000 */
[----:B------:R-:W-:Y:S02]  /*48d0*/  F2FP.F16.F32.PACK_AB R162, R162, R7 ;  /* 0x00000007a2a2723e */ /* 0x000fe400000000ff */
[----:B------:R-:W2:Y:S01]  /*48e0*/  MUFU.EX2 R166, R25 ;  /* 0x0000001900a67308 */ /* 0x000ea20000000800 */
[----:B------:R-:W-:-:S04]  /*48f0*/  FADD.FTZ R5, R13, R4 ;  /* 0x000000040d057221 */ /* 0x000fc80000010000 */
[C---:B0-----:R-:W-:Y:S01]  /*4900*/  FADD.FTZ R4, R164.reuse, R5 ;  /* 0x00000005a4047221 */ /* 0x041fe20000010000 */
[----:B------:R-:W-:Y:S02]  /*4910*/  F2FP.F16.F32.PACK_AB R164, R164, R13 ;  /* 0x0000000da4a4723e */ /* 0x000fe400000000ff */
[----:B------:R-:W0:Y:S01]  /*4920*/  MUFU.EX2 R42, R42 ;  /* 0x0000002a002a7308 */ /* 0x000e220000000800 */
[----:B-1----:R-:W-:-:S04]  /*4930*/  FADD.FTZ R3, R21, R4 ;  /* 0x0000000415037221 */ /* 0x002fc80000010000 */
[C---:B--2---:R-:W-:Y:S01]  /*4940*/  FADD.FTZ R3, R166.reuse, R3 ;  /* 0x00000003a6037221 */ /* 0x044fe20000010000 */
[----:B------:R-:W-:Y:S01]  /*4950*/  F2FP.F16.F32.PACK_AB R166, R166, R21 ;  /* 0x00000015a6a6723e */ /* 0x000fe200000000ff */
[C---:B0-----:R-:W-:Y:S01]  /*4960*/  FADD.FTZ R0, R42.reuse, R11 ;  /* 0x0000000b2a007221 */ /* 0x041fe20000010000 */
[----:B------:R-:W-:Y:S01]  /*4970*/  F2FP.F16.F32.PACK_AB R167, R42, R167 ;  /* 0x000000a72aa7723e */ /* 0x000fe200000000ff */
[----:B------:R-:W-:Y:S06]  /*4980*/  @!P3 BRA `(.L_x_2297) ;  /* 0x000000300064b947 */ /* 0x000fec0003800000 */
[----:B------:R-:W-:Y:S01]  /*4990*/  IMAD.MOV.U32 R5, RZ, RZ, R30 ;  /* 0x000000ffff057224 */ /* 0x000fe200078e001e */
[----:B------:R-:W-:Y:S01]  /*49a0*/  UMOV UR60, UR47 ;  /* 0x0000002f003c7c82 */ /* 0x000fe20008000000 */
[----:B------:R-:W-:Y:S01]  /*49b0*/  IMAD.MOV.U32 R4, RZ, RZ, R33 ;  /* 0x000000ffff047224 */ /* 0x000fe200078e0021 */
[----:B------:R-:W-:Y:S01]  /*49c0*/  UMOV UR58, UR46 ;  /* 0x0000002e003a7c82 */ /* 0x000fe20008000000 */
[----:B------:R-:W-:Y:S01]  /*49d0*/  IMAD.MOV.U32 R151, RZ, RZ, RZ ;  /* 0x000000ffff977224 */ /* 0x000fe200078e00ff */
[----:B------:R-:W-:Y:S01]  /*49e0*/  ULDC UR56, c[0x0][0x9d8] ;  /* 0x0002760000387ab9 */ /* 0x000fe20000000800 */
[----:B------:R-:W-:-:S05]  /*49f0*/  ULDC UR55, c[0x0][0x988] ;  /* 0x0002620000377ab9 */ /* 0x000fca0000000800 */
.L_x_2306:
        /* <DEDUP_REMOVED lines=9> */
.L_x_2299:
[----:B------:R-:W-:Y:S01]  /*4a90*/  ULEA UR6, UR46, UR41, 0x3 ;  /* 0x000000292e067291 */ /* 0x000fe2000f8e183f */
[----:B------:R-:W-:-:S05]  /*4aa0*/  IMAD.U32 R6, RZ, RZ, UR47 ;  /* 0x0000002fff067e24 */ /* 0x000fca000f8e00ff */
[----:B------:R-:W-:-:S04]  /*4ab0*/  SHF.L.U32 R6, R6, 0x1f, RZ ;  /* 0x0000001f06067819 */ /* 0x000fc800000006ff */
[----:B------:R0:W1:Y:S01]  /*4ac0*/  SYNCS.PHASECHK.TRANS64.TRYWAIT P3, [UR6+0x28830], R6 ;  /* 0x02883006ff0075a7 */ /* 0x0000620008060146 */
[----:B------:R-:W-:Y:S05]  /*4ad0*/  @!P0 BRA `(.L_x_2300) ;  /* 0x0000000000048947 */ /* 0x000fea0003800000 */
[----:B------:R-:W-:Y:S01]  /*4ae0*/  BPT.TRAP 0x1 ;  /* 0x000000040000795c */ /* 0x000fe20000300000 */
.L_x_2300:
[----:B-1----:R-:W-:Y:S05]  /*4af0*/  @P3 BRA `(.L_x_2298) ;  /* 0x0000000000083947 */ /* 0x002fea0003800000 */
[----:B------:R-:W1:Y:S02]  /*4b00*/  SYNCS.PHASECHK.TRANS64.TRYWAIT P3, [UR6+0x28830], R6 ;  /* 0x02883006ff0075a7 */ /* 0x000e640008060146 */
[----:B-1----:R-:W-:Y:S05]  /*4b10*/  @!P3 BRA `(.L_x_2301) ;  /* 0x000000fc00b8b947 */ /* 0x002fea0003800000 */
.L_x_2298:
[----:B-1----:R-:W1:Y:S01]  /*4b20*/  S2R R7, SR_TID.X ;  /* 0x0000000000077919 */ /* 0x002e620000002100 */
        /* <DEDUP_REMOVED lines=16> */
[----:B-1----:R-:W-:-:S05]  /*4c30*/  SHF.R.U32.HI R7, RZ, 0x7, R7 ;  /* 0x00000007ff077819 */ /* 0x002fca0000011607 */
[----:B0-----:R-:W-:-:S05]  /*4c40*/  VIADD R6, R7, 0x8 ;  /* 0x0000000807067836 */ /* 0x001fca0000000000 */
        /* <DEDUP_REMOVED lines=28> */
.L_x_2303:
[----:B------:R-:W-:Y:S01]  /*4e10*/  ULEA UR6, UR58, UR41, 0x3 ;  /* 0x000000293a067291 */ /* 0x000fe2000f8e183f */
[----:B------:R-:W-:-:S05]  /*4e20*/  IMAD.U32 R6, RZ, RZ, UR60 ;  /* 0x0000003cff067e24 */ /* 0x000fca000f8e00ff */
[----:B------:R-:W-:-:S04]  /*4e30*/  SHF.L.U32 R6, R6, 0x1f, RZ ;  /* 0x0000001f06067819 */ /* 0x000fc800000006ff */
[----:B------:R0:W1:Y:S01]  /*4e40*/  SYNCS.PHASECHK.TRANS64.TRYWAIT P3, [UR6+0x28850], R6 ;  /* 0x02885006ff0075a7 */ /* 0x0000620008060146 */
[----:B------:R-:W-:Y:S05]  /*4e50*/  @!P0 BRA `(.L_x_2304) ;  /* 0x0000000000048947 */ /* 0x000fea0003800000 */
[----:B------:R-:W-:Y:S01]  /*4e60*/  BPT.TRAP 0x1 ;  /* 0x000000040000795c */ /* 0x000fe20000300000 */
.L_x_2304:
[----:B-1----:R-:W-:Y:S05]  /*4e70*/  @P3 BRA `(.L_x_2302) ;  /* 0x0000000000083947 */ /* 0x002fea0003800000 */
[----:B------:R-:W1:Y:S02]  /*4e80*/  SYNCS.PHASECHK.TRANS64.TRYWAIT P3, [UR6+0x28850], R6 ;  /* 0x02885006ff0075a7 */ /* 0x000e640008060146 */
[----:B-1----:R-:W-:Y:S05]  /*4e90*/  @!P3 BRA `(.L_x_2305) ;  /* 0x000000f800f0b947 */ /* 0x002fea0003800000 */
.L_x_2302:
        /* <DEDUP_REMOVED lines=13> */
[----:B------:R-:W-:Y:S01]  /*4f70*/  FMUL.FTZ R11, R33, UR56 ;  /* 0x00000038210b7c20 */ /* 0x000fe20008410000 */
[----:B------:R-:W-:Y:S01]  /*4f80*/  FMUL.FTZ R33, R35, UR56 ;  /* 0x0000003823217c20 */ /* 0x000fe20008410000 */
[----:B------:R-:W-:Y:S01]  /*4f90*/  MUFU.TANH R32, R32 ;  /* 0x0000002000207308 */ /* 0x000fe20000002400 */
[----:B------:R-:W-:Y:S01]  /*4fa0*/  ULEA UR11, UR58, UR6, 0xb ;  /* 0x000000063a0b7291 */ /* 0x000fe2000f8e583f */
[----:B------:R-:W-:Y:S01]  /*4fb0*/  FMUL.FTZ R13, R37, UR56 ;  /* 0x00000038250d7c20 */ /* 0x000fe20008410000 */
[----:B------:R-:W-:Y:S01]  /*4fc0*/  FMUL.FTZ R37, R38, UR56 ;  /* 0x0000003826257c20 */ /* 0x000fe20008410000 */
[----:B-1----:R-:W-:Y:S01]  /*4fd0*/  FMUL.FTZ R7, R25, UR56 ;  /* 0x0000003819077c20 */ /* 0x002fe20008410000 */
[----:B------:R-:W-:Y:S01]  /*4fe0*/  FMUL.FTZ R25, R49, UR56 ;  /* 0x0000003831197c20 */ /* 0x000fe20008410000 */
[----:B------:R-:W-:Y:S01]  /*4ff0*/  FMUL.FTZ R35, R42, UR56 ;  /* 0x000000382a237c20 */ /* 0x000fe20008410000 */
[----:B------:R-:W-:Y:S01]  /*5000*/  FMUL.FTZ R12, R36, UR56 ;  /* 0x00000038240c7c20 */ /* 0x000fe20008410000 */
[----:B------:R-:W-:Y:S01]  /*5010*/  UMOV UR6, UR11 ;  /* 0x0000000b00067c82 */ /* 0x000fe20008000000 */
[----:B------:R-:W-:Y:S01]  /*5020*/  MUFU.TANH R33, R33 ;  /* 0x0000002100217308 */ /* 0x000fe20000002400 */
[----:B------:R-:W-:Y:S01]  /*5030*/  HGMMA.64x128x16.F32 R88, R180, gdesc[UR4].tnspB, R88, gsb0 ;  /* 0x41e00004b4587df0 */ /* 0x000fe20008000858 */
[----:B------:R-:W-:Y:S01]  /*5040*/  UIADD3 UR6, UR11, 0x80, URZ ;  /* 0x000000800b067890 */ /* 0x000fe2000fffe03f */
[----:B------:R-:W-:Y:S01]  /*5050*/  FMUL.FTZ R36, R43, UR56 ;  /* 0x000000382b247c20 */ /* 0x000fe20008410000 */
[----:B------:R-:W-:Y:S01]  /*5060*/  UMOV UR7, 0x40000040 ;  /* 0x4000004000077882 */ /* 0x000fe20000000000 */
        /* <DEDUP_REMOVED lines=14> */
[----:B0-----:R-:W-:Y:S01]  /*5150*/  FMUL.FTZ R6, R24, UR56 ;  /* 0x0000003818067c20 */ /* 0x001fe20008410000 */
        /* <DEDUP_REMOVED lines=15> */
[----:B------:R-:W-:Y:S01]  /*5250*/  UMOV UR10, UR55 ;  /* 0x00000037000a7c82 */ /* 0x000fe20008000000 */
[----:B------:R-:W-:Y:S01]  /*5260*/  FMUL.FTZ R58, R61, UR56 ;  /* 0x000000383d3a7c20 */ /* 0x000fe20008410000 */
[----:B------:R-:W-:Y:S01]  /*5270*/  FMUL.FTZ R61, R68, UR56 ;  /* 0x00000038443d7c20 */ /* 0x000fe20008410000 */
[----:B------:R-:W-:Y:S01]  /*5280*/  FMUL.FTZ R68, R80, UR56 ;  /* 0x0000003850447c20 */ /* 0x000fe20008410000 */
[----:B------:R-:W-:Y:S01]  /*5290*/  FMUL.FTZ R67, R81, UR56 ;  /* 0x0000003851437c20 */ /* 0x000fe20008410000 */
[----:B------:R-:W-:Y:S01]  /*52a0*/  MUFU.TANH R38, R38 ;  /* 0x0000002600267308 */ /* 0x000fe20000002400 */
[----:B------:R-:W0:Y:S01]  /*52b0*/  S2R R220, SR_TID.X ;  /* 0x0000000000dc7919 */ /* 0x000e220000002100 */
[----:B------:R-:W-:Y:S01]  /*52c0*/  UISETP.GT.AND UP1, UPT, UR59, UR57, UPT ;  /* 0x000000393b00728c */ /* 0x000fe2000bf24270 */
[----:B------:R-:W-:-:S05]  /*52d0*/  UMOV UR60, UR47 ;  /* 0x0000002f003c7c82 */ /* 0x000fca0008000000 */
        /* <DEDUP_REMOVED lines=15> */
[----:B------:R-:W-:-:S04]  /*53d0*/  FMUL.FTZ R180, R26, UR56 ;  /* 0x000000381ab47c20 */ /* 0x000fc80008410000 */
[----:B------:R-:W-:Y:S01]  /*53e0*/  MUFU.TANH R75, R75 ;  /* 0x0000004b004b7308 */ /* 0x000fe20000002400 */
[----:B------:R-:W-:Y:S01]  /*53f0*/  FMUL.FTZ R26, R52, UR56 ;  /* 0x00000038341a7c20 */ /* 0x000fe20008410000 */
[----:B------:R-:W-:Y:S01]  /*5400*/  HGMMA.64x128x16.F32 R88, R176, gdesc[UR4].tnspB, R88, gsb0 ;  /* 0x41e00004b0587df0 */ /* 0x000fe20008000858 */
[----:B------:R-:W-:Y:S01]  /*5410*/  UIADD3 UR6, UR11, 0x100, URZ ;  /* 0x000001000b067890 */ /* 0x000fe2000fffe03f */
[----:B------:R-:W-:-:S04]  /*5420*/  UMOV UR7, 0x40000040 ;  /* 0x4000004000077882 */ /* 0x000fc80000000000 */
[----:B------:R-:W0:Y:S08]  /*5430*/  MUFU.TANH R180, R180 ;  /* 0x000000b400b47308 */ /* 0x000e300000002400 */
        /* <DEDUP_REMOVED lines=25> */
[----:B------:R-:W-:Y:S01]  /*55d0*/  @UP0 ULDC UR6, c[0x0][0x44c] ;  /* 0x0001130000060ab9 */ /* 0x000fe20000000800 */
[----:B------:R-:W-:-:S05]  /*55e0*/  UMOV UR7, 0x40000040 ;  /* 0x4000004000077882 */ /* 0x000fca0000000000 */
[----:B------:R-:W1:Y:S08]  /*55f0*/  MUFU.TANH R178, R178 ;  /* 0x000000b200b27308 */ /* 0x000e700000002400 */
[----:B------:R-:W2:Y:S08]  /*5600*/  MUFU.TANH R176, R176 ;  /* 0x000000b000b07308 */ /* 0x000eb00000002400 */
[----:B------:R-:W3:Y:S08]  /*5610*/  MUFU.TANH R30, R30 ;  /* 0x0000001e001e7308 */ /* 0x000ef00000002400 */
        /* <DEDUP_REMOVED lines=11> */
[----:B------:R-:W-:Y:S01]  /*56d0*/  VIADD R173, R17, UR38 ;  /* 0x0000002611ad7c36 */ /* 0x000fe20008000000 */
[----:B------:R-:W-:-:S03]  /*56e0*/  WARPGROUP.ARRIVE ;  /* 0x00000000000079c5 */ /* 0x000fc60000000000 */
[----:B------:R-:W-:Y:S01]  /*56f0*/  @P2 IMAD.HI.U32 R29, R173, UR6, RZ ;  /* 0x00000006ad1d2c27 */ /* 0x000fe2000f8e00ff */
[----:B------:R-:W-:-:S04]  /*5700*/  @UP0 ULDC UR6, c[0x0][0x450] ;  /* 0x0001140000060ab9 */ /* 0x000fc80000000800 */
[----:B------:R-:W-:Y:S01]  /*5710*/  @P2 SHF.R.U32.HI R173, RZ, UR6, R29 ;  /* 0x00000006ffad2c19 */ /* 0x000fe2000801161d */
[----:B------:R-:W-:Y:S01]  /*5720*/  UMOV UR6, 0xffffff80 ;  /* 0xffffff8000067882 */ /* 0x000fe20000000000 */
[----:B------:R-:W-:Y:S01]  /*5730*/  FMUL.FTZ R29, R57, UR56 ;  /* 0x00000038391d7c20 */ /* 0x000fe20008410000 */
[----:B------:R-:W-:Y:S02]  /*5740*/  UIMAD UR6, UR59, UR6, 0x1 ;  /* 0x000000013b0674a4 */ /* 0x000fe4000f8e0206 */
[----:B------:R-:W4:Y:S01]  /*5750*/  SHFL.IDX PT, R47, R173, 0x1, 0x1c1f ;  /* 0x003c1f00ad2f7f89 */ /* 0x000f2200000e0000 */
[----:B------:R-:W-:Y:S02]  /*5760*/  UIADD3 UR59, UR59, -0x1, URZ ;  /* 0xffffffff3b3b7890 */ /* 0x000fe4000fffe03f */
[----:B------:R-:W-:Y:S01]  /*5770*/  MUFU.TANH R29, R29 ;  /* 0x0000001d001d7308 */ /* 0x000fe20000002400 */
[----:B------:R-:W-:Y:S01]  /*5780*/  IMAD.U32 R31, RZ, RZ, UR6 ;  /* 0x00000006ff1f7e24 */ /* 0x000fe2000f8e00ff */
[----:B------:R-:W-:-:S04]  /*5790*/  UIADD3 UR6, UR11, 0x180, URZ ;  /* 0x000001800b067890 */ /* 0x000fc8000fffe03f */
[----:B------:R-:W-:Y:S01]  /*57a0*/  IADD3 R174, R31, UR53, -R16 ;  /* 0x000000351fae7c10 */ /* 0x000fe2000fffe810 */
[----:B------:R-:W-:Y:S01]  /*57b0*/  FMUL.FTZ R31, R60, UR56 ;  /* 0x000000383c1f7c20 */ /* 0x000fe20008410000 */
[----:B------:R-:W-:Y:S01]  /*57c0*/  FMUL.FTZ R60, R64, UR56 ;  /* 0x00000038403c7c20 */ /* 0x000fe20008410000 */
[----:B------:R-:W-:Y:S01]  /*57d0*/  FMUL.FTZ R64, R72, UR56 ;  /* 0x0000003848407c20 */ /* 0x000fe20008410000 */
[----:B------:R-:W-:Y:S01]  /*57e0*/  FMUL.FTZ R72, R85, UR56 ;  /* 0x0000003855487c20 */ /* 0x000fe20008410000 */
[----:B------:R-:W-:Y:S01]  /*57f0*/  HGMMA.64x128x16.F32 R88, R168, gdesc[UR4].tnspB, R88, gsb0 ;  /* 0x41e00004a8587df0 */ /* 0x000fe20008000858 */
[----:B------:R-:W-:Y:S01]  /*5800*/  UIADD3 UR6, UR11, 0x200, URZ ;  /* 0x000002000b067890 */ /* 0x000fe2000fffe03f */
[----:B------:R-:W-:Y:S01]  /*5810*/  VIADD R174, R174, -UR54 ;  /* 0x80000036aeae7c36 */ /* 0x000fe20008000000 */
[----:B------:R-:W-:Y:S01]  /*5820*/  UMOV UR7, 0x40000040 ;  /* 0x4000004000077882 */ /* 0x000fe20000000000 */
[----:B------:R-:W-:Y:S02]  /*5830*/  MUFU.TANH R31, R31 ;  /* 0x0000001f001f7308 */ /* 0x000fe40000002400 */
[----:B----4-:R-:W-:-:S02]  /*5840*/  IMAD.IADD R56, R174, 0x1, R47 ;  /* 0x00000001ae387824 */ /* 0x010fc400078e022f */
[----:B------:R-:W-:Y:S01]  /*5850*/  FMUL.FTZ R47, R63, UR56 ;  /* 0x000000383f2f7c20 */ /* 0x000fe20008410000 */
[----:B------:R-:W-:-:S03]  /*5860*/  FMUL.FTZ R63, R73, UR56 ;  /* 0x00000038493f7c20 */ /* 0x000fc60008410000 */
[----:B------:R-:W-:Y:S01]  /*5870*/  MUFU.TANH R60, R60 ;  /* 0x0000003c003c7308 */ /* 0x000fe20000002400 */
[----:B------:R-:W4:Y:S01]  /*5880*/  SHFL.IDX PT, R73, R173, RZ, 0x1c1f ;  /* 0x001c1fffad497589 */ /* 0x000f2200000e0000 */
[C---:B------:R-:W-:Y:S02]  /*5890*/  ISETP.GT.AND P3, PT, R56.reuse, RZ, PT ;  /* 0x000000ff3800720c */ /* 0x040fe40003f64270 */
[----:B------:R-:W-:Y:S02]  /*58a0*/  ISETP.GT.AND P4, PT, R56, 0x1, PT ;  /* 0x000000013800780c */ /* 0x000fe40003f84270 */
[----:B0-----:R-:W-:Y:S02]  /*58b0*/  FSEL R180, R180, -INF , P3 ;  /* 0xff800000b4b47808 */ /* 0x001fe40001800000 */
[----:B------:R-:W-:Y:S01]  /*58c0*/  ISETP.GT.AND P3, PT, R56, 0x8, PT ;  /* 0x000000083800780c */ /* 0x000fe20003f64270 */
[----:B------:R-:W0:Y:S01]  /*58d0*/  MUFU.TANH R47, R47 ;  /* 0x0000002f002f7308 */ /* 0x000e220000002400 */
[----:B-1----:R-:W-:-:S02]  /*58e0*/  FSEL R178, R178, -INF , P4 ;  /* 0xff800000b2b27808 */ /* 0x002fc40002000000 */
[----:B------:R-:W-:Y:S02]  /*58f0*/  FMNMX.FTZ R49, R180, R5, !PT ;  /* 0x00000005b4317209 */ /* 0x000fe40007810000 */
[----:B------:R-:W-:Y:S02]  /*5900*/  ISETP.GT.AND P4, PT, R56, 0x9, PT ;  /* 0x000000093800780c */ /* 0x000fe40003f84270 */
[----:B--2---:R-:W-:Y:S01]  /*5910*/  FSEL R176, R176, -INF , P3 ;  /* 0xff800000b0b07808 */ /* 0x004fe20001800000 */
[----:B------:R-:W-:Y:S01]  /*5920*/  MUFU.TANH R64, R64 ;  /* 0x0000004000407308 */ /* 0x000fe20000002400 */
[----:B------:R-:W-:Y:S02]  /*5930*/  FMNMX.FTZ R49, R178, R49, !PT ;  /* 0x00000031b2317209 */ /* 0x000fe40007810000 */
[----:B------:R-:W-:Y:S02]  /*5940*/  ISETP.GT.AND P3, PT, R56, 0x10, PT ;  /* 0x000000103800780c */ /* 0x000fe40003f64270 */
[----:B---3--:R-:W-:Y:S01]  /*5950*/  FSEL R172, R30, -INF , P4 ;  /* 0xff8000001eac7808 */ /* 0x008fe20002000000 */
[----:B------:R-:W-:Y:S01]  /*5960*/  FMUL.FTZ R30, R66, UR56 ;  /* 0x00000038421e7c20 */ /* 0x000fe20008410000 */
[----:B------:R-:W-:Y:S01]  /*5970*/  FMNMX.FTZ R49, R176, R49, !PT ;  /* 0x00000031b0317209 */ /* 0x000fe20007810000 */
[----:B----4-:R-:W-:Y:S01]  /*5980*/  IMAD.IADD R73, R174, 0x1, R73 ;  /* 0x00000001ae497824 */ /* 0x010fe200078e0249 */
[----:B------:R-:W-:Y:S01]  /*5990*/  ISETP.GT.AND P4, PT, R56, 0x11, PT ;  /* 0x000000113800780c */ /* 0x000fe20003f84270 */
[----:B------:R-:W-:Y:S01]  /*59a0*/  FMUL.FTZ R66, R77, UR56 ;  /* 0x000000384d427c20 */ /* 0x000fe20008410000 */
[----:B------:R-:W-:Y:S01]  /*59b0*/  FMNMX.FTZ R49, R172, R49, !PT ;  /* 0x00000031ac317209 */ /* 0x000fe20007810000 */
[----:B------:R-:W1:Y:S01]  /*59c0*/  MUFU.TANH R30, R30 ;  /* 0x0000001e001e7308 */ /* 0x000e620000002400 */
[----:B------:R-:W-:-:S02]  /*59d0*/  ISETP.GT.AND P5, PT, R73, RZ, PT ;  /* 0x000000ff4900720c */ /* 0x000fc40003fa4270 */
[----:B------:R-:W-:-:S04]  /*59e0*/  ISETP.GT.AND P6, PT, R73, 0x8, PT ;  /* 0x000000084900780c */ /* 0x000fc80003fc4270 */
[----:B------:R-:W-:Y:S01]  /*59f0*/  FSEL R8, R8, -INF , P6 ;  /* 0xff80000008087808 */ /* 0x000fe20003000000 */
[----:B------:R-:W-:Y:S01]  /*5a00*/  MUFU.TANH R63, R63 ;  /* 0x0000003f003f7308 */ /* 0x000fe20000002400 */
[----:B------:R-:W-:-:S04]  /*5a10*/  ISETP.GT.AND P6, PT, R73, 0x11, PT ;  /* 0x000000114900780c */ /* 0x000fc80003fc4270 */
[----:B------:R-:W-:Y:S02]  /*5a20*/  FSEL R11, R11, -INF , P6 ;  /* 0xff8000000b0b7808 */ /* 0x000fe40003000000 */
[----:B------:R-:W-:Y:S01]  /*5a30*/  ISETP.GT.AND P6, PT, R73, 0x20, PT ;  /* 0x000000204900780c */ /* 0x000fe20003fc4270 */
[----:B------:R-:W-:Y:S08]  /*5a40*/  MUFU.TANH R66, R66 ;  /* 0x0000004200427308 */ /* 0x000ff00000002400 */
[----:B------:R-:W-:Y:S01]  /*5a50*/  MUFU.TANH R72, R72 ;  /* 0x0000004800487308 */ /* 0x000fe20000002400 */
[----:B------:R-:W-:-:S02]  /*5a60*/  WARPGROUP.DEPBAR.LE gsb0, 0x0 ;  /* 0x00008000000079c5 */ /* 0x000fc40000010000 */
[----:B------:R-:W-:Y:S01]  /*5a70*/  WARPGROUP.ARRIVE ;  /* 0x00000000000079c5 */ /* 0x000fe20000000000 */
[----:B------:R-:W-:Y:S02]  /*5a80*/  FSEL R170, R32, -INF , P3 ;  /* 0xff80000020aa7808 */ /* 0x000fe40001800000 */
[----:B------:R-:W-:Y:S02]  /*5a90*/  ISETP.GT.AND P3, PT, R56, 0x18, PT ;  /* 0x000000183800780c */ /* 0x000fe40003f64270 */
[----:B------:R-:W-:Y:S01]  /*5aa0*/  FSEL R168, R33, -INF , P4 ;  /* 0xff80000021a87808 */ /* 0x000fe20002000000 */
[----:B------:R-:W-:Y:S01]  /*5ab0*/  HGMMA.64x128x16.F32 R88, R152, gdesc[UR4].tnspB, R88, gsb0 ;  /* 0x41e0000498587df0 */ /* 0x000fe20008000858 */
[----:B------:R-:W-:Y:S01]  /*5ac0*/  FMNMX.FTZ R49, R170, R49, !PT ;  /* 0x00000031aa317209 */ /* 0x000fe20007810000 */
[----:B------:R-:W-:Y:S01]  /*5ad0*/  UIADD3 UR6, UR11, 0x280, URZ ;  /* 0x000002800b067890 */ /* 0x000fe2000fffe03f */
[----:B------:R-:W-:Y:S01]  /*5ae0*/  ISETP.GT.AND P4, PT, R56, 0x19, PT ;  /* 0x000000193800780c */ /* 0x000fe20003f84270 */
[----:B------:R-:W-:Y:S01]  /*5af0*/  UMOV UR7, 0x40000040 ;  /* 0x4000004000077882 */ /* 0x000fe20000000000 */
[----:B------:R-:W-:-:S02]  /*5b00*/  FSEL R37, R37, -INF , P3 ;  /* 0xff80000025257808 */ /* 0x000fc40001800000 */
[----:B------:R-:W-:Y:S02]  /*5b10*/  FMNMX.FTZ R50, R168, R49, !PT ;  /* 0x00000031a8327209 */ /* 0x000fe40007810000 */
[----:B------:R-:W-:Y:S02]  /*5b20*/  ISETP.GT.AND P3, PT, R56, 0x20, PT ;  /* 0x000000203800780c */ /* 0x000fe40003f64270 */
[----:B------:R-:W-:Y:S02]  /*5b30*/  FSEL R32, R34, -INF , P4 ;  /* 0xff80000022207808 */ /* 0x000fe40002000000 */
[----:B------:R-:W-:Y:S02]  /*5b40*/  FMNMX.FTZ R49, R37, R50, !PT ;  /* 0x0000003225317209 */ /* 0x000fe40007810000 */
[----:B------:R-:W-:Y:S02]  /*5b50*/  ISETP.GT.AND P4, PT, R56, 0x21, PT ;  /* 0x000000213800780c */ /* 0x000fe40003f84270 */
        /* <DEDUP_REMOVED lines=11> */
[----:B------:R-:W-:Y:S02]  /*5c10*/  FSEL R39, R40, -INF , P3 ;  /* 0xff80000028277808 */ /* 0x000fe40001800000 */
[----:B------:R-:W-:-:S02]  /*5c20*/  ISETP.GT.AND P4, PT, R56, 0x31, PT ;  /* 0x000000313800780c */ /* 0x000fc40003f84270 */
[----:B------:R-:W-:Y:S02]  /*5c30*/  FMNMX.FTZ R40, R35, R38, !PT ;  /* 0x0000002623287209 */ /* 0x000fe40007810000 */
[----:B------:R-:W-:Y:S02]  /*5c40*/  ISETP.GT.AND P3, PT, R56, 0x38, PT ;  /* 0x000000383800780c */ /* 0x000fe40003f64270 */
[----:B------:R-:W-:Y:S02]  /*5c50*/  FSEL R38, R41, -INF , P4 ;  /* 0xff80000029267808 */ /* 0x000fe40002000000 */
[----:B------:R-:W-:Y:S02]  /*5c60*/  FMNMX.FTZ R49, R39, R40, !PT ;  /* 0x0000002827317209 */ /* 0x000fe40007810000 */
[----:B------:R-:W-:Y:S02]  /*5c70*/  FSEL R41, R42, -INF , P3 ;  /* 0xff8000002a297808 */ /* 0x000fe40001800000 */
[----:B------:R-:W-:-:S02]  /*5c80*/  ISETP.GT.AND P4, PT, R56, 0x39, PT ;  /* 0x000000393800780c */ /* 0x000fc40003f84270 */
[----:B------:R-:W-:Y:S02]  /*5c90*/  FMNMX.FTZ R42, R38, R49, !PT ;  /* 0x00000031262a7209 */ /* 0x000fe40007810000 */
[C---:B------:R-:W-:Y:S02]  /*5ca0*/  ISETP.GT.AND P3, PT, R56.reuse, 0x40, PT ;  /* 0x000000403800780c */ /* 0x040fe40003f64270 */
[----:B------:R-:W-:Y:S02]  /*5cb0*/  FSEL R40, R43, -INF , P4 ;  /* 0xff8000002b287808 */ /* 0x000fe40002000000 */
[----:B------:R-:W-:Y:S02]  /*5cc0*/  FMNMX.FTZ R49, R41, R42, !PT ;  /* 0x0000002a29317209 */ /* 0x000fe40007810000 */
[----:B------:R-:W-:Y:S02]  /*5cd0*/  ISETP.GT.AND P4, PT, R56, 0x41, PT ;  /* 0x000000413800780c */ /* 0x000fe40003f84270 */
[----:B------:R-:W-:-:S02]  /*5ce0*/  FSEL R43, R44, -INF , P3 ;  /* 0xff8000002c2b7808 */ /* 0x000fc40001800000 */
[----:B------:R-:W-:Y:S02]  /*5cf0*/  FMNMX.FTZ R44, R40, R49, !PT ;  /* 0x00000031282c7209 */ /* 0x000fe40007810000 */
[----:B------:R-:W-:Y:S02]  /*5d00*/  FSEL R42, R45, -INF , P4 ;  /* 0xff8000002d2a7808 */ /* 0x000fe40002000000 */
[C---:B------:R-:W-:Y:S02]  /*5d10*/  ISETP.GT.AND P3, PT, R56.reuse, 0x48, PT ;  /* 0x000000483800780c */ /* 0x040fe40003f64270 */
[----:B------:R-:W-:Y:S02]  /*5d20*/  FMNMX.FTZ R45, R43, R44, !PT ;  /* 0x0000002c2b2d7209 */ /* 0x000fe40007810000 */
[----:B------:R-:W-:Y:S02]  /*5d30*/  ISETP.GT.AND P4, PT, R56, 0x49, PT ;  /* 0x000000493800780c */ /* 0x000fe40003f84270 */
[----:B------:R-:W-:-:S02]  /*5d40*/  FSEL R44, R46, -INF , P3 ;  /* 0xff8000002e2c7808 */ /* 0x000fc40001800000 */
[----:B------:R-:W-:Y:S02]  /*5d50*/  FMNMX.FTZ R49, R42, R45, !PT ;  /* 0x0000002d2a317209 */ /* 0x000fe40007810000 */
[----:B------:R-:W-:Y:S02]  /*5d60*/  ISETP.GT.AND P3, PT, R56, 0x50, PT ;  /* 0x000000503800780c */ /* 0x000fe40003f64270 */
[----:B0-----:R-:W-:Y:S02]  /*5d70*/  FSEL R45, R47, -INF , P4 ;  /* 0xff8000002f2d7808 */ /* 0x001fe40002000000 */
[----:B------:R-:W-:Y:S02]  /*5d80*/  FMNMX.FTZ R50, R44, R49, !PT ;  /* 0x000000312c327209 */ /* 0x000fe40007810000 */
[----:B------:R-:W-:Y:S02]  /*5d90*/  ISETP.GT.AND P4, PT, R56, 0x51, PT ;  /* 0x000000513800780c */ /* 0x000fe40003f84270 */
[----:B-1----:R-:W-:-:S02]  /*5da0*/  FSEL R46, R30, -INF , P3 ;  /* 0xff8000001e2e7808 */ /* 0x002fc40001800000 */
[----:B------:R-:W-:Y:S02]  /*5db0*/  FMNMX.FTZ R49, R45, R50, !PT ;  /* 0x000000322d317209 */ /* 0x000fe40007810000 */
[----:B------:R-:W-:Y:S02]  /*5dc0*/  ISETP.GT.AND P3, PT, R56, 0x58, PT ;  /* 0x000000583800780c */ /* 0x000fe40003f64270 */
[----:B------:R-:W-:Y:S02]  /*5dd0*/  FSEL R47, R48, -INF , P4 ;  /* 0xff800000302f7808 */ /* 0x000fe40002000000 */
[----:B------:R-:W-:Y:S02]  /*5de0*/  FMNMX.FTZ R30, R46, R49, !PT ;  /* 0x000000312e1e7209 */ /* 0x000fe40007810000 */
[----:B------:R-:W-:Y:S02]  /*5df0*/  ISETP.GT.AND P4, PT, R56, 0x59, PT ;  /* 0x000000593800780c */ /* 0x000fe40003f84270 */
[----:B------:R-:W-:Y:S01]  /*5e00*/  FSEL R48, R70, -INF , P3 ;  /* 0xff80000046307808 */ /* 0x000fe20001800000 */
[----:B------:R-:W-:Y:S01]  /*5e10*/  FMUL.FTZ R70, R84, UR56 ;  /* 0x0000003854467c20 */ /* 0x000fe20008410000 */
[----:B------:R-:W-:-:S02]  /*5e20*/  FMNMX.FTZ R51, R47, R30, !PT ;  /* 0x0000001e2f337209 */ /* 0x000fc40007810000 */
[----:B------:R-:W-:Y:S02]  /*5e30*/  ISETP.GT.AND P3, PT, R56, 0x60, PT ;  /* 0x000000603800780c */ /* 0x000fe40003f64270 */
[----:B------:R-:W-:Y:S01]  /*5e40*/  FSEL R49, R71, -INF , P4 ;  /* 0xff80000047317808 */ /* 0x000fe20002000000 */
[----:B------:R-:W-:Y:S01]  /*5e50*/  MUFU.TANH R70, R70 ;  /* 0x0000004600467308 */ /* 0x000fe20000002400 */
[----:B------:R-:W-:Y:S02]  /*5e60*/  FMNMX.FTZ R30, R48, R51, !PT ;  /* 0x00000033301e7209 */ /* 0x000fe40007810000 */
[----:B------:R-:W-:Y:S02]  /*5e70*/  ISETP.GT.AND P4, PT, R56, 0x61, PT ;  /* 0x000000613800780c */ /* 0x000fe40003f84270 */
[----:B------:R-:W-:Y:S02]  /*5e80*/  FSEL R50, R74, -INF , P3 ;  /* 0xff8000004a327808 */ /* 0x000fe40001800000 */
[----:B------:R-:W-:-:S02]  /*5e90*/  FMNMX.FTZ R53, R49, R30, !PT ;  /* 0x0000001e31357209 */ /* 0x000fc40007810000 */
[----:B------:R-:W-:Y:S02]  /*5ea0*/  ISETP.GT.AND P3, PT, R56, 0x68, PT ;  /* 0x000000683800780c */ /* 0x000fe40003f64270 */
[----:B------:R-:W-:Y:S02]  /*5eb0*/  FSEL R51, R75, -INF , P4 ;  /* 0xff8000004b337808 */ /* 0x000fe40002000000 */
[----:B------:R-:W-:Y:S02]  /*5ec0*/  FMNMX.FTZ R30, R50, R53, !PT ;  /* 0x00000035321e7209 */ /* 0x000fe40007810000 */
[----:B------:R-:W-:Y:S02]  /*5ed0*/  ISETP.GT.AND P4, PT, R56, 0x69, PT ;  /* 0x000000693800780c */ /* 0x000fe40003f84270 */
[----:B------:R-:W-:Y:S02]  /*5ee0*/  FSEL R53, R78, -INF , P3 ;  /* 0xff8000004e357808 */ /* 0x000fe40001800000 */
[----:B------:R-:W-:-:S02]  /*5ef0*/  FMNMX.FTZ R30, R51, R30, !PT ;  /* 0x0000001e331e7209 */ /* 0x000fc40007810000 */
[C---:B------:R-:W-:Y:S02]  /*5f00*/  ISETP.GT.AND P3, PT, R56.reuse, 0x70, PT ;  /* 0x000000703800780c */ /* 0x040fe40003f64270 */
[----:B------:R-:W-:Y:S02]  /*5f10*/  FSEL R55, R55, -INF , P4 ;  /* 0xff80000037377808 */ /* 0x000fe40002000000 */
[----:B------:R-:W-:Y:S02]  /*5f20*/  FMNMX.FTZ R30, R53, R30, !PT ;  /* 0x0000001e351e7209 */ /* 0x000fe40007810000 */
[----:B------:R-:W-:Y:S02]  /*5f30*/  ISETP.GT.AND P4, PT, R56, 0x71, PT ;  /* 0x000000713800780c */ /* 0x000fe40003f84270 */
[----:B------:R-:W-:Y:S02]  /*5f40*/  FSEL R52, R52, -INF , P3 ;  /* 0xff80000034347808 */ /* 0x000fe40001800000 */
[----:B------:R-:W-:-:S02]  /*5f50*/  FMNMX.FTZ R57, R55, R30, !PT ;  /* 0x0000001e37397209 */ /* 0x000fc40007810000 */
[----:B------:R-:W-:Y:S01]  /*5f60*/  ISETP.GT.AND P3, PT, R56, 0x78, PT ;  /* 0x000000783800780c */ /* 0x000fe20003f64270 */
[----:B------:R-:W-:Y:S02]  /*5f70*/  WARPGROUP.DEPBAR.LE gsb0, 0x0 ;  /* 0x00008000000079c5 */ /* 0x000fe40000010000 */
[----:B------:R-:W-:Y:S01]  /*5f80*/  WARPGROUP.ARRIVE ;  /* 0x00000000000079c5 */ /* 0x000fe20000000000 */
[----:B------:R-:W-:Y:S02]  /*5f90*/  FSEL R54, R54, -INF , P4 ;  /* 0xff80000036367808 */ /* 0x000fe40002000000 */
[----:B------:R-:W-:Y:S02]  /*5fa0*/  FMNMX.FTZ R57, R52, R57, !PT ;  /* 0x0000003934397209 */ /* 0x000fe40007810000 */
[----:B------:R-:W-:Y:S01]  /*5fb0*/  ISETP.GT.AND P4, PT, R56, 0x79, PT ;  /* 0x000000793800780c */ /* 0x000fe20003f84270 */
[----:B------:R-:W-:Y:S01]  /*5fc0*/  HGMMA.64x128x16.F32 R88, R156, gdesc[UR4].tnspB, R88, gsb0 ;  /* 0x41e000049c587df0 */ /* 0x000fe20008000858 */
[----:B------:R-:W-:Y:S01]  /*5fd0*/  FSEL R56, R86, -INF , P3 ;  /* 0xff80000056387808 */ /* 0x000fe20001800000 */
[----:B------:R-:W-:Y:S01]  /*5fe0*/  UIADD3 UR6, UR11, 0x300, URZ ;  /* 0x000003000b067890 */ /* 0x000fe2000fffe03f */
[----:B------:R-:W-:Y:S01]  /*5ff0*/  FMNMX.FTZ R59, R54, R57, !PT ;  /* 0x00000039363b7209 */ /* 0x000fe20007810000 */
[----:B------:R-:W-:Y:S01]  /*6000*/  UMOV UR7, 0x40000040 ;  /* 0x4000004000077882 */ /* 0x000fe20000000000 */
[----:B------:R-:W-:-:S02]  /*6010*/  FSEL R57, R87, -INF , P4 ;  /* 0xff80000057397808 */ /* 0x000fc40002000000 */
[----:B------:R-:W-:Y:S01]  /*6020*/  FMNMX.FTZ R30, R56, R59, !PT ;  /* 0x0000003b381e7209 */ /* 0x000fe20007810000 */
[----:B------:R-:W-:Y:S01]  /*6030*/  FMUL.FTZ R59, R65, UR56 ;  /* 0x00000038413b7c20 */ /* 0x000fe20008410000 */
[----:B------:R-:W-:Y:S02]  /*6040*/  ISETP.GT.AND P4, PT, R73, 0x1, PT ;  /* 0x000000014900780c */ /* 0x000fe40003f84270 */
[----:B------:R-:W-:Y:S02]  /*6050*/  FMNMX.FTZ R30, R57, R30, !PT ;  /* 0x0000001e391e7209 */ /* 0x000fe40007810000 */
[----:B------:R-:W-:Y:S01]  /*6060*/  FSEL R71, R6, -INF , P5 ;  /* 0xff80000006477808 */ /* 0x000fe20002800000 */
[----:B------:R-:W0:Y:S01]  /*6070*/  MUFU.TANH R59, R59 ;  /* 0x0000003b003b7308 */ /* 0x000e220000002400 */
[----:B------:R-:W-:Y:S01]  /*6080*/  FSEL R7, R7, -INF , P4 ;  /* 0xff80000007077808 */ /* 0x000fe20002000000 */
[----:B------:R-:W1:Y:S01]  /*6090*/  SHFL.BFLY PT, R65, R30, 0x2, 0x1f ;  /* 0x0c401f001e417f89 */ /* 0x000e6200000e0000 */
[----:B------:R-:W-:-:S02]  /*60a0*/  FMNMX.FTZ R74, R71, R4, !PT ;  /* 0x00000004474a7209 */ /* 0x000fc40007810000 */
[----:B------:R-:W-:Y:S02]  /*60b0*/  ISETP.GT.AND P5, PT, R73, 0x9, PT ;  /* 0x000000094900780c */ /* 0x000fe40003fa4270 */
[----:B------:R-:W-:Y:S02]  /*60c0*/  FMNMX.FTZ R75, R7, R74, !PT ;  /* 0x0000004a074b7209 */ /* 0x000fe40007810000 */
[----:B------:R-:W-:Y:S02]  /*60d0*/  ISETP.GT.AND P4, PT, R73, 0x10, PT ;  /* 0x000000104900780c */ /* 0x000fe40003f84270 */
[----:B------:R-:W-:Y:S02]  /*60e0*/  FSEL R9, R9, -INF , P5 ;  /* 0xff80000009097808 */ /* 0x000fe40002800000 */
[----:B------:R-:W-:Y:S02]  /*60f0*/  FMNMX.FTZ R74, R8, R75, !PT ;  /* 0x0000004b084a7209 */ /* 0x000fe40007810000 */
[----:B------:R-:W-:-:S02]  /*6100*/  FSEL R10, R10, -INF , P4 ;  /* 0xff8000000a0a7808 */ /* 0x000fc40002000000 */
[----:B------:R-:W-:Y:S02]  /*6110*/  FMNMX.FTZ R75, R9, R74, !PT ;  /* 0x0000004a094b7209 */ /* 0x000fe40007810000 */
[C---:B------:R-:W-:Y:S02]  /*6120*/  ISETP.GT.AND P5, PT, R73.reuse, 0x18, PT ;  /* 0x000000184900780c */ /* 0x040fe40003fa4270 */
[----:B------:R-:W-:Y:S02]  /*6130*/  ISETP.GT.AND P4, PT, R73, 0x19, PT ;  /* 0x000000194900780c */ /* 0x000fe40003f84270 */
[----:B------:R-:W-:Y:S02]  /*6140*/  FSEL R74, R12, -INF , P5 ;  /* 0xff8000000c4a7808 */ /* 0x000fe40002800000 */
[----:B------:R-:W-:Y:S02]  /*6150*/  FSEL R13, R13, -INF , P4 ;  /* 0xff8000000d0d7808 */ /* 0x000fe40002000000 */
[----:B-1----:R-:W-:Y:S01]  /*6160*/  FMNMX.FTZ R69, R30, R65, !PT ;  /* 0x000000411e457209 */ /* 0x002fe20007810000 */
[----:B------:R-:W-:Y:S01]  /*6170*/  FMUL.FTZ R65, R76, UR56 ;  /* 0x000000384c417c20 */ /* 0x000fe20008410000 */
[----:B------:R-:W-:-:S02]  /*6180*/  FMNMX.FTZ R76, R10, R75, !PT ;  /* 0x0000004b0a4c7209 */ /* 0x000fc40007810000 */
[----:B------:R-:W-:Y:S01]  /*6190*/  ISETP.GT.AND P5, PT, R73, 0x21, PT ;  /* 0x000000214900780c */ /* 0x000fe20003fa4270 */
[----:B------:R-:W1:Y:S01]  /*61a0*/  SHFL.BFLY PT, R30, R69, 0x1, 0x1f ;  /* 0x0c201f00451e7f89 */ /* 0x000e6200000e0000 */
[----:B------:R-:W-:Y:S01]  /*61b0*/  FMNMX.FTZ R75, R11, R76, !PT ;  /* 0x0000004c0b4b7209 */ /* 0x000fe20007810000 */
[----:B------:R-:W2:Y:S01]  /*61c0*/  MUFU.TANH R65, R65 ;  /* 0x0000004100417308 */ /* 0x000ea20000002400 */
[----:B------:R-:W-:Y:S02]  /*61d0*/  ISETP.GT.AND P4, PT, R73, 0x28, PT ;  /* 0x000000284900780c */ /* 0x000fe40003f84270 */
[----:B------:R-:W-:Y:S02]  /*61e0*/  FMNMX.FTZ R76, R74, R75, !PT ;  /* 0x0000004b4a4c7209 */ /* 0x000fe40007810000 */
[----:B------:R-:W-:Y:S02]  /*61f0*/  FSEL R75, R14, -INF , P6 ;  /* 0xff8000000e4b7808 */ /* 0x000fe40003000000 */
[----:B------:R-:W-:-:S02]  /*6200*/  FMNMX.FTZ R76, R13, R76, !PT ;  /* 0x0000004c0d4c7209 */ /* 0x000fc40007810000 */
[----:B------:R-:W-:Y:S02]  /*6210*/  FSEL R15, R15, -INF , P5 ;  /* 0xff8000000f0f7808 */ /* 0x000fe40002800000 */
[----:B------:R-:W-:Y:S02]  /*6220*/  FMNMX.FTZ R78, R75, R76, !PT ;  /* 0x0000004c4b4e7209 */ /* 0x000fe40007810000 */
[----:B------:R-:W-:Y:S02]  /*6230*/  ISETP.GT.AND P6, PT, R73, 0x29, PT ;  /* 0x000000294900780c */ /* 0x000fe40003fc4270 */
[----:B------:R-:W-:Y:S02]  /*6240*/  FSEL R76, R20, -INF , P4 ;  /* 0xff800000144c7808 */ /* 0x000fe40002000000 */
[----:B------:R-:W-:Y:S02]  /*6250*/  FMNMX.FTZ R77, R15, R78, !PT ;  /* 0x0000004e0f4d7209 */ /* 0x000fe40007810000 */
[----:B------:R-:W-:-:S02]  /*6260*/  ISETP.GT.AND P5, PT, R73, 0x30, PT ;  /* 0x000000304900780c */ /* 0x000fc40003fa4270 */
[----:B------:R-:W-:Y:S02]  /*6270*/  FSEL R21, R21, -INF , P6 ;  /* 0xff80000015157808 */ /* 0x000fe40003000000 */
[----:B-1----:R-:W-:Y:S02]  /*6280*/  FMNMX.FTZ R30, R69, R30, !PT ;  /* 0x0000001e451e7209 */ /* 0x002fe40007810000 */
[----:B------:R-:W-:Y:S02]  /*6290*/  FMNMX.FTZ R20, R76, R77, !PT ;  /* 0x0000004d4c147209 */ /* 0x000fe40007810000 */
[C---:B------:R-:W-:Y:S01]  /*62a0*/  FSETP.NEU.FTZ.AND P3, PT, R30.reuse, -INF , PT ;  /* 0xff8000001e00780b */ /* 0x040fe20003f7d000 */
[----:B------:R-:W-:Y:S01]  /*62b0*/  FMUL.FTZ R69, R30, UR10 ;  /* 0x0000000a1e457c20 */ /* 0x000fe20008410000 */
[----:B------:R-:W-:Y:S02]  /*62c0*/  ISETP.GT.AND P4, PT, R73, 0x31, PT ;  /* 0x000000314900780c */ /* 0x000fe40003f84270 */
[----:B------:R-:W-:-:S02]  /*62d0*/  FMNMX.FTZ R20, R21, R20, !PT ;  /* 0x0000001415147209 */ /* 0x000fc40007810000 */
[----:B------:R-:W-:Y:S02]  /*62e0*/  FSEL R69, R69, RZ, P3 ;  /* 0x000000ff45457208 */ /* 0x000fe40001800000 */
[----:B------:R-:W-:Y:S02]  /*62f0*/  ISETP.GT.AND P6, PT, R73, 0x38, PT ;  /* 0x000000384900780c */ /* 0x000fe40003fc4270 */
[----:B------:R-:W-:Y:S01]  /*6300*/  FSEL R25, R25, -INF , P4 ;  /* 0xff80000019197808 */ /* 0x000fe20002000000 */
[--C-:B------:R-:W-:Y:S01]  /*6310*/  FFMA.FTZ R179, R37, UR10, -R69.reuse ;  /* 0x0000000a25b37c23 */ /* 0x100fe20008010845 */
[----:B------:R-:W-:Y:S01]  /*6320*/  FSEL R37, R24, -INF , P5 ;  /* 0xff80000018257808 */ /* 0x000fe20002800000 */
[--C-:B------:R-:W-:Y:S01]  /*6330*/  FFMA.FTZ R78, R32, UR10, -R69.reuse ;  /* 0x0000000a204e7c23 */ /* 0x100fe20008010845 */
[----:B------:R-:W-:Y:S01]  /*6340*/  ISETP.GT.AND P5, PT, R73, 0x39, PT ;  /* 0x000000394900780c */ /* 0x000fe20003fa4270 */
[--C-:B------:R-:W-:Y:S01]  /*6350*/  FFMA.FTZ R173, R33, UR10, -R69.reuse ;  /* 0x0000000a21ad7c23 */ /* 0x100fe20008010845 */
[----:B------:R-:W-:Y:S01]  /*6360*/  FMNMX.FTZ R24, R37, R20, !PT ;  /* 0x0000001425187209 */ /* 0x000fe20007810000 */
[--C-:B------:R-:W-:Y:S01]  /*6370*/  FFMA.FTZ R175, R36, UR10, -R69.reuse ;  /* 0x0000000a24af7c23 */ /* 0x100fe20008010845 */
[----:B------:R-:W-:Y:S01]  /*6380*/  FSEL R26, R26, -INF , P6 ;  /* 0xff8000001a1a7808 */ /* 0x000fe20003000000 */
[--C-:B------:R-:W-:Y:S01]  /*6390*/  FFMA.FTZ R171, R41, UR10, -R69.reuse ;  /* 0x0000000a29ab7c23 */ /* 0x100fe20008010845 */
[----:B------:R-:W-:Y:S01]  /*63a0*/  FMNMX.FTZ R77, R25, R24, !PT ;  /* 0x00000018194d7209 */ /* 0x000fe20007810000 */
[----:B------:R1:W-:Y:S01]  /*63b0*/  MUFU.EX2 R20, R78 ;  /* 0x0000004e00147308 */ /* 0x0003e20000000800 */
[----:B------:R-:W-:Y:S01]  /*63c0*/  ISETP.GT.AND P4, PT, R73, 0x40, PT ;  /* 0x000000404900780c */ /* 0x000fe20003f84270 */
[--C-:B------:R-:W-:Y:S01]  /*63d0*/  FFMA.FTZ R181, R180, UR10, -R69.reuse ;  /* 0x0000000ab4b57c23 */ /* 0x100fe20008010845 */
[----:B------:R-:W-:Y:S01]  /*63e0*/  FSEL R27, R27, -INF , P5 ;  /* 0xff8000001b1b7808 */ /* 0x000fe20002800000 */
[--C-:B------:R-:W-:Y:S01]  /*63f0*/  FFMA.FTZ R183, R176, UR10, -R69.reuse ;  /* 0x0000000ab0b77c23 */ /* 0x100fe20008010845 */
[----:B------:R-:W-:Y:S01]  /*6400*/  FMNMX.FTZ R24, R26, R77, !PT ;  /* 0x0000004d1a187209 */ /* 0x000fe20007810000 */
[--C-:B------:R-:W-:Y:S01]  /*6410*/  FFMA.FTZ R177, R170, UR10, -R69.reuse ;  /* 0x0000000aaab17c23 */ /* 0x100fe20008010845 */
[----:B------:R-:W-:Y:S01]  /*6420*/  ISETP.GT.AND P6, PT, R73, 0x41, PT ;  /* 0x000000414900780c */ /* 0x000fe20003fc4270 */
[--C-:B------:R-:W-:Y:S01]  /*6430*/  FFMA.FTZ R6, R178, UR10, -R69.reuse ;  /* 0x0000000ab2067c23 */ /* 0x100fe20008010845 */
[----:B------:R-:W-:Y:S01]  /*6440*/  FSEL R32, R28, -INF , P4 ;  /* 0xff8000001c207808 */ /* 0x000fe20002000000 */
[----:B------:R-:W-:Y:S01]  /*6450*/  MUFU.EX2 R181, R181 ;  /* 0x000000b500b57308 */ /* 0x000fe20000000800 */
[----:B------:R-:W-:Y:S01]  /*6460*/  FMNMX.FTZ R33, R27, R24, !PT ;  /* 0x000000181b217209 */ /* 0x000fe20007810000 */
[--C-:B------:R-:W-:Y:S01]  /*6470*/  FFMA.FTZ R24, R34, UR10, -R69.reuse ;  /* 0x0000000a22187c23 */ /* 0x100fe20008010845 */
[----:B------:R-:W-:Y:S01]  /*6480*/  ISETP.GT.AND P5, PT, R73, 0x48, PT ;  /* 0x000000484900780c */ /* 0x000fe20003fa4270 */
[--C-:B------:R-:W-:Y:S01]  /*6490*/  FFMA.FTZ R172, R172, UR10, -R69.reuse ;  /* 0x0000000aacac7c23 */ /* 0x100fe20008010845 */
[----:B------:R-:W-:Y:S01]  /*64a0*/  FSEL R29, R29, -INF , P6 ;  /* 0xff8000001d1d7808 */ /* 0x000fe20003000000 */
[--C-:B------:R-:W-:Y:S01]  /*64b0*/  FFMA.FTZ R14, R168, UR10, -R69.reuse ;  /* 0x0000000aa80e7c23 */ /* 0x100fe20008010845 */
[----:B------:R-:W-:Y:S01]  /*64c0*/  FMNMX.FTZ R28, R32, R33, !PT ;  /* 0x00000021201c7209 */ /* 0x000fe20007810000 */
[----:B------:R-:W-:Y:S01]  /*64d0*/  MUFU.EX2 R6, R6 ;  /* 0x0000000600067308 */ /* 0x000fe20000000800 */
[----:B------:R-:W-:Y:S01]  /*64e0*/  ISETP.GT.AND P4, PT, R73, 0x49, PT ;  /* 0x000000494900780c */ /* 0x000fe20003f84270 */
[--C-:B------:R-:W-:Y:S01]  /*64f0*/  FFMA.FTZ R155, R44, UR10, -R69.reuse ;  /* 0x0000000a2c9b7c23 */ /* 0x100fe20008010845 */
[----:B------:R-:W-:Y:S01]  /*6500*/  FSEL R31, R31, -INF , P5 ;  /* 0xff8000001f1f7808 */ /* 0x000fe20002800000 */
[--C-:B------:R-:W-:Y:S01]  /*6510*/  FFMA.FTZ R44, R45, UR10, -R69.reuse ;  /* 0x0000000a2d2c7c23 */ /* 0x100fe20008010845 */
[----:B------:R-:W-:Y:S01]  /*6520*/  FMNMX.FTZ R28, R29, R28, !PT ;  /* 0x0000001c1d1c7209 */ /* 0x000fe20007810000 */
[--C-:B------:R-:W-:Y:S01]  /*6530*/  FFMA.FTZ R169, R39, UR10, -R69.reuse ;  /* 0x0000000a27a97c23 */ /* 0x100fe20008010845 */
[----:B------:R-:W-:Y:S01]  /*6540*/  ISETP.GT.AND P6, PT, R73, 0x50, PT ;  /* 0x000000504900780c */ /* 0x000fe20003fc4270 */
[----:B------:R-:W-:Y:S01]  /*6550*/  MUFU.EX2 R183, R183 ;  /* 0x000000b700b77308 */ /* 0x000fe20000000800 */
[----:B------:R-:W-:Y:S01]  /*6560*/  FSEL R58, R58, -INF , P4 ;  /* 0xff8000003a3a7808 */ /* 0x000fe20002000000 */
[--C-:B------:R-:W-:Y:S01]  /*6570*/  FFMA.FTZ R153, R43, UR10, -R69.reuse ;  /* 0x0000000a2b997c23 */ /* 0x100fe20008010845 */
[----:B------:R-:W-:Y:S01]  /*6580*/  FMNMX.FTZ R33, R31, R28, !PT ;  /* 0x0000001c1f217209 */ /* 0x000fe20007810000 */
[--C-:B------:R-:W-:Y:S01]  /*6590*/  FFMA.FTZ R28, R35, UR10, -R69.reuse ;  /* 0x0000000a231c7c23 */ /* 0x100fe20008010845 */
[----:B------:R-:W-:Y:S01]  /*65a0*/  ISETP.GT.AND P5, PT, R73, 0x51, PT ;  /* 0x000000514900780c */ /* 0x000fe20003fa4270 */
[--C-:B------:R-:W-:Y:S01]  /*65b0*/  FFMA.FTZ R35, R50, UR10, -R69.reuse ;  /* 0x0000000a32237c23 */ /* 0x100fe20008010845 */
[----:B------:R-:W-:Y:S01]  /*65c0*/  FSEL R60, R60, -INF , P6 ;  /* 0xff8000003c3c7808 */ /* 0x000fe20003000000 */
[----:B------:R3:W-:Y:S01]  /*65d0*/  MUFU.EX2 R12, R172 ;  /* 0x000000ac000c7308 */ /* 0x0007e20000000800 */
[----:B------:R-:W-:Y:S01]  /*65e0*/  FMNMX.FTZ R33, R58, R33, !PT ;  /* 0x000000213a217209 */ /* 0x000fe20007810000 */
[--C-:B------:R-:W-:Y:S01]  /*65f0*/  FFMA.FTZ R39, R53, UR10, -R69.reuse ;  /* 0x0000000a35277c23 */ /* 0x100fe20008010845 */
[----:B------:R-:W-:Y:S01]  /*6600*/  ISETP.GT.AND P4, PT, R73, 0x58, PT ;  /* 0x000000584900780c */ /* 0x000fe20003f84270 */
[--C-:B------:R-:W-:Y:S01]  /*6610*/  FFMA.FTZ R50, R54, UR10, -R69.reuse ;  /* 0x0000000a36327c23 */ /* 0x100fe20008010845 */
[----:B0-----:R-:W-:Y:S01]  /*6620*/  FSEL R59, R59, -INF , P5 ;  /* 0xff8000003b3b7808 */ /* 0x001fe20002800000 */
[--C-:B------:R-:W-:Y:S01]  /*6630*/  FFMA.FTZ R43, R56, UR10, -R69.reuse ;  /* 0x0000000a382b7c23 */ /* 0x100fe20008010845 */
[----:B------:R-:W-:Y:S01]  /*6640*/  FMNMX.FTZ R34, R60, R33, !PT ;  /* 0x000000213c227209 */ /* 0x000fe20007810000 */
[----:B------:R-:W-:Y:S01]  /*6650*/  MUFU.EX2 R177, R177 ;  /* 0x000000b100b17308 */ /* 0x000fe20000000800 */
[----:B------:R-:W-:Y:S01]  /*6660*/  ISETP.GT.AND P6, PT, R73, 0x59, PT ;  /* 0x000000594900780c */ /* 0x000fe20003fc4270 */
[----:B------:R-:W-:Y:S01]  /*6670*/  FFMA.FTZ R57, R57, UR10, -R69 ;  /* 0x0000000a39397c23 */ /* 0x000fe20008010845 */
[----:B------:R-:W-:Y:S01]  /*6680*/  FSEL R61, R61, -INF , P4 ;  /* 0xff8000003d3d7808 */ /* 0x000fe20002000000 */
[----:B------:R-:W-:-:S02]  /*6690*/  WARPGROUP.DEPBAR.LE gsb0, 0x0 ;  /* 0x00008000000079c5 */ /* 0x000fc40000010000 */
[----:B------:R-:W-:Y:S01]  /*66a0*/  WARPGROUP.ARRIVE ;  /* 0x00000000000079c5 */ /* 0x000fe20000000000 */
[----:B------:R-:W-:Y:S01]  /*66b0*/  FMNMX.FTZ R34, R59, R34, !PT ;  /* 0x000000223b227209 */ /* 0x000fe20007810000 */
[----:B------:R-:W-:Y:S01]  /*66c0*/  MUFU.EX2 R14, R14 ;  /* 0x0000000e000e7308 */ /* 0x000fe20000000800 */
[----:B------:R-:W-:Y:S01]  /*66d0*/  ISETP.GT.AND P5, PT, R73, 0x60, PT ;  /* 0x000000604900780c */ /* 0x000fe20003fa4270 */
[--C-:B------:R-:W-:Y:S01]  /*66e0*/  FFMA.FTZ R157, R46, UR10, -R69.reuse ;  /* 0x0000000a2e9d7c23 */ /* 0x100fe20008010845 */
[----:B------:R-:W-:Y:S01]  /*66f0*/  FSEL R62, R62, -INF , P6 ;  /* 0xff8000003e3e7808 */ /* 0x000fe20003000000 */
[----:B------:R-:W-:Y:S01]  /*6700*/  HGMMA.64x128x16.F32 R88, R160, gdesc[UR4].tnspB, R88, gsb0 ;  /* 0x41e00004a0587df0 */ /* 0x000fe20008000858 */
[----:B------:R-:W-:Y:S01]  /*6710*/  FMNMX.FTZ R33, R61, R34, !PT ;  /* 0x000000223d217209 */ /* 0x000fe20007810000 */
[--C-:B------:R-:W-:Y:S01]  /*6720*/  FFMA.FTZ R34, R38, UR10, -R69.reuse ;  /* 0x0000000a26227c23 */ /* 0x100fe20008010845 */
[C---:B------:R-:W-:Y:S01]  /*6730*/  ISETP.GT.AND P4, PT, R73.reuse, 0x61, PT ;  /* 0x000000614900780c */ /* 0x040fe20003f84270 */
[----:B------:R-:W-:Y:S01]  /*6740*/  UIADD3 UR6, UR11, 0x380, URZ ;  /* 0x000003800b067890 */ /* 0x000fe2000fffe03f */
[----:B------:R-:W-:Y:S01]  /*6750*/  FSEL R64, R64, -INF , P5 ;  /* 0xff80000040407808 */ /* 0x000fe20002800000 */
[----:B------:R-:W-:Y:S01]  /*6760*/  UMOV UR7, 0x40000040 ;  /* 0x4000004000077882 */ /* 0x000fe20000000000 */
[----:B------:R-:W-:Y:S01]  /*6770*/  FMNMX.FTZ R33, R62, R33, !PT ;  /* 0x000000213e217209 */ /* 0x000fe20007810000 */
[----:B------:R-:W-:Y:S01]  /*6780*/  MUFU.EX2 R179, R179 ;  /* 0x000000b300b37308 */ /* 0x000fe20000000800 */
[----:B------:R-:W-:Y:S01]  /*6790*/  ISETP.GT.AND P6, PT, R73, 0x68, PT ;  /* 0x000000684900780c */ /* 0x000fe20003fc4270 */
[--C-:B------:R-:W-:Y:S01]  /*67a0*/  FFMA.FTZ R159, R48, UR10, -R69.reuse ;  /* 0x0000000a309f7c23 */ /* 0x100fe20008010845 */
[----:B------:R-:W-:Y:S01]  /*67b0*/  FSEL R63, R63, -INF , P4 ;  /* 0xff8000003f3f7808 */ /* 0x000fe20002000000 */
[--C-:B------:R-:W-:Y:S01]  /*67c0*/  FFMA.FTZ R46, R51, UR10, -R69.reuse ;  /* 0x0000000a332e7c23 */ /* 0x100fe20008010845 */
[----:B------:R-:W-:Y:S01]  /*67d0*/  FMNMX.FTZ R36, R64, R33, !PT ;  /* 0x0000002140247209 */ /* 0x000fe20007810000 */
[----:B------:R-:W-:Y:S01]  /*67e0*/  FFMA.FTZ R48, R55, UR10, -R69 ;  /* 0x0000000a37307c23 */ /* 0x000fe20008010845 */
[----:B------:R-:W-:Y:S01]  /*67f0*/  ISETP.GT.AND P5, PT, R73, 0x69, PT ;  /* 0x000000694900780c */ /* 0x000fe20003fa4270 */
[----:B------:R-:W-:Y:S01]  /*6800*/  MUFU.EX2 R173, R173 ;  /* 0x000000ad00ad7308 */ /* 0x000fe20000000800 */
[----:B--2---:R-:W-:-:S02]  /*6810*/  FSEL R65, R65, -INF , P6 ;  /* 0xff80000041417808 */ /* 0x004fc40003000000 */
[----:B------:R-:W-:Y:S02]  /*6820*/  FMNMX.FTZ R36, R63, R36, !PT ;  /* 0x000000243f247209 */ /* 0x000fe40007810000 */
[----:B------:R-:W-:Y:S02]  /*6830*/  ISETP.GT.AND P4, PT, R73, 0x70, PT ;  /* 0x000000704900780c */ /* 0x000fe40003f84270 */
[----:B------:R-:W-:Y:S01]  /*6840*/  FSEL R66, R66, -INF , P5 ;  /* 0xff80000042427808 */ /* 0x000fe20002800000 */
[----:B------:R-:W-:Y:S01]  /*6850*/  MUFU.EX2 R24, R24 ;  /* 0x0000001800187308 */ /* 0x000fe20000000800 */
[----:B------:R-:W-:Y:S01]  /*6860*/  FMNMX.FTZ R33, R65, R36, !PT ;  /* 0x0000002441217209 */ /* 0x000fe20007810000 */
[--C-:B------:R-:W-:Y:S01]  /*6870*/  FFMA.FTZ R36, R40, UR10, -R69.reuse ;  /* 0x0000000a28247c23 */ /* 0x100fe20008010845 */
[----:B------:R-:W-:Y:S01]  /*6880*/  ISETP.GT.AND P6, PT, R73, 0x71, PT ;  /* 0x000000714900780c */ /* 0x000fe20003fc4270 */
[----:B------:R-:W-:Y:S01]  /*6890*/  FFMA.FTZ R40, R47, UR10, -R69 ;  /* 0x0000000a2f287c23 */ /* 0x000fe20008010845 */
        /* <DEDUP_REMOVED lines=9> */
[----:B------:R-:W-:Y:S01]  /*6930*/  FMNMX.FTZ R33, R67, R38, !PT ;  /* 0x0000002643217209 */ /* 0x000fe20007810000 */
[----:B------:R-:W-:Y:S01]  /*6940*/  FFMA.FTZ R38, R42, UR10, -R69 ;  /* 0x0000000a2a267c23 */ /* 0x000fe20008010845 */
[----:B------:R-:W-:Y:S02]  /*6950*/  FSEL R72, R72, -INF , P4 ;  /* 0xff80000048487808 */ /* 0x000fe40002000000 */
[----:B------:R-:W-:Y:S01]  /*6960*/  FMNMX.FTZ R33, R70, R33, !PT ;  /* 0x0000002146217209 */ /* 0x000fe20007810000 */
[----:B------:R-:W-:Y:S03]  /*6970*/  MUFU.EX2 R169, R169 ;  /* 0x000000a900a97308 */ /* 0x000fe60000000800 */
[----:B------:R-:W-:-:S05]  /*6980*/  FMNMX.FTZ R33, R72, R33, !PT ;  /* 0x0000002148217209 */ /* 0x000fca0007810000 */
[----:B------:R-:W0:Y:S01]  /*6990*/  SHFL.BFLY PT, R42, R33, 0x2, 0x1f ;  /* 0x0c401f00212a7f89 */ /* 0x000e2200000e0000 */
[----:B------:R-:W-:Y:S08]  /*69a0*/  MUFU.EX2 R34, R34 ;  /* 0x0000002200227308 */ /* 0x000ff00000000800 */
[----:B------:R-:W-:Y:S08]  /*69b0*/  MUFU.EX2 R171, R171 ;  /* 0x000000ab00ab7308 */ /* 0x000ff00000000800 */
[----:B------:R-:W-:Y:S01]  /*69c0*/  MUFU.EX2 R36, R36 ;  /* 0x0000002400247308 */ /* 0x000fe20000000800 */
[----:B0-----:R-:W-:-:S07]  /*69d0*/  FMNMX.FTZ R41, R33, R42, !PT ;  /* 0x0000002a21297209 */ /* 0x001fce0007810000 */
[----:B------:R-:W-:Y:S01]  /*69e0*/  MUFU.EX2 R153, R153 ;  /* 0x0000009900997308 */ /* 0x000fe20000000800 */
[--C-:B------:R-:W-:Y:S01]  /*69f0*/  FFMA.FTZ R42, R49, UR10, -R69.reuse ;  /* 0x0000000a312a7c23 */ /* 0x100fe20008010845 */
[----:B-1----:R-:W0:Y:S06]  /*6a00*/  SHFL.BFLY PT, R78, R41, 0x1, 0x1f ;  /* 0x0c201f00294e7f89 */ /* 0x002e2c00000e0000 */
[----:B------:R-:W-:Y:S08]  /*6a10*/  MUFU.EX2 R38, R38 ;  /* 0x0000002600267308 */ /* 0x000ff00000000800 */
[----:B------:R-:W-:Y:S08]  /*6a20*/  MUFU.EX2 R155, R155 ;  /* 0x0000009b009b7308 */ /* 0x000ff00000000800 */
[----:B------:R-:W-:Y:S01]  /*6a30*/  MUFU.EX2 R44, R44 ;  /* 0x0000002c002c7308 */ /* 0x000fe20000000800 */
[----:B0-----:R-:W-:Y:S01]  /*6a40*/  FMNMX.FTZ R33, R41, R78, !PT ;  /* 0x0000004e29217209 */ /* 0x001fe20007810000 */
[----:B------:R-:W-:-:S03]  /*6a50*/  FFMA.FTZ R41, R52, UR10, -R69 ;  /* 0x0000000a34297c23 */ /* 0x000fc60008010845 */
[C---:B------:R-:W-:Y:S01]  /*6a60*/  FSETP.NEU.FTZ.AND P4, PT, R33.reuse, -INF , PT ;  /* 0xff8000002100780b */ /* 0x040fe20003f9d000 */
[----:B------:R-:W-:Y:S02]  /*6a70*/  FMUL.FTZ R52, R33, UR10 ;  /* 0x0000000a21347c20 */ /* 0x000fe40008410000 */
[----:B------:R-:W-:Y:S03]  /*6a80*/  MUFU.EX2 R157, R157 ;  /* 0x0000009d009d7308 */ /* 0x000fe60000000800 */
[----:B------:R-:W-:-:S05]  /*6a90*/  FSEL R52, R52, RZ, P4 ;  /* 0x000000ff34347208 */ /* 0x000fca0002000000 */
[----:B------:R-:W-:Y:S01]  /*6aa0*/  MUFU.EX2 R40, R40 ;  /* 0x0000002800287308 */ /* 0x000fe20000000800 */
[--C-:B------:R-:W-:Y:S01]  /*6ab0*/  FFMA.FTZ R182, R8, UR10, -R52.reuse ;  /* 0x0000000a08b67c23 */ /* 0x100fe20008010834 */
[----:B------:R-:W-:Y:S01]  /*6ac0*/  FSEL R8, R30, RZ, P3 ;  /* 0x000000ff1e087208 */ /* 0x000fe20001800000 */
[--C-:B------:R-:W-:Y:S01]  /*6ad0*/  FFMA.FTZ R180, R71, UR10, -R52.reuse ;  /* 0x0000000a47b47c23 */ /* 0x100fe20008010834 */
[--C-:B------:R-:W-:Y:S01]  /*6ae0*/  FFMA.FTZ R176, R10, UR10, -R52.reuse ;  /* 0x0000000a0ab07c23 */ /* 0x100fe20008010834 */
[--C-:B------:R-:W-:Y:S01]  /*6af0*/  FFMA.FTZ R170, R26, UR10, -R52.reuse ;  /* 0x0000000a1aaa7c23 */ /* 0x100fe20008010834 */
[----:B------:R-:W-:Y:S02]  /*6b00*/  IMAD.U32 R10, RZ, RZ, UR46 ;  /* 0x0000002eff0a7e24 */ /* 0x000fe4000f8e00ff */
[----:B------:R-:W-:Y:S01]  /*6b10*/  FADD.FTZ R8, -R8, R5 ;  /* 0x0000000508087221 */ /* 0x000fe20000010100 */
[----:B------:R-:W-:Y:S01]  /*6b20*/  FSEL R5, R33, RZ, P4 ;  /* 0x000000ff21057208 */ /* 0x000fe20002000000 */
[----:B------:R-:W-:Y:S01]  /*6b30*/  FFMA.FTZ R7, R7, UR10, -R52 ;  /* 0x0000000a07077c23 */ /* 0x000fe20008010834 */
[----:B------:R-:W-:Y:S01]  /*6b40*/  MUFU.EX2 R180, R180 ;  /* 0x000000b400b47308 */ /* 0x000fe20000000800 */
[----:B------:R-:W-:Y:S01]  /*6b50*/  FMUL.FTZ R26, R8, UR10 ;  /* 0x0000000a081a7c20 */ /* 0x000fe20008410000 */
[----:B------:R-:W-:Y:S01]  /*6b60*/  @!P1 LEA R10, R10, UR41, 0x3 ;  /* 0x000000290a0a9c11 */ /* 0x000fe2000f8e18ff */
[----:B------:R-:W-:Y:S01]  /*6b70*/  FADD.FTZ R5, -R5, R4 ;  /* 0x0000000405057221 */ /* 0x000fe20000010100 */
[--C-:B------:R-:W-:Y:S01]  /*6b80*/  FFMA.FTZ R9, R9, UR10, -R52.reuse ;  /* 0x0000000a09097c23 */ /* 0x100fe20008010834 */
[----:B------:R-:W-:Y:S01]  /*6b90*/  IADD3 R8, -R220, 0xb, RZ ;  /* 0x0000000bdc087810 */ /* 0x000fe20007ffe1ff */
[----:B------:R-:W-:Y:S01]  /*6ba0*/  FFMA.FTZ R11, R11, UR10, -R52 ;  /* 0x0000000a0b0b7c23 */ /* 0x000fe20008010834 */
[----:B------:R-:W-:Y:S01]  /*6bb0*/  FMUL.FTZ R5, R5, UR10 ;  /* 0x0000000a05057c20 */ /* 0x000fe20008410000 */
[----:B------:R-:W0:Y:S01]  /*6bc0*/  MUFU.EX2 R4, R26 ;  /* 0x0000001a00047308 */ /* 0x000e220000000800 */
[----:B------:R-:W-:-:S02]  /*6bd0*/  WARPGROUP.DEPBAR.LE gsb0, 0x0 ;  /* 0x00008000000079c5 */ /* 0x000fc40000010000 */
[----:B------:R-:W-:Y:S01]  /*6be0*/  WARPGROUP.ARRIVE ;  /* 0x00000000000079c5 */ /* 0x000fe20000000000 */
[----:B------:R-:W-:Y:S02]  /*6bf0*/  @!P1 VIADD R10, R10, 0x28840 ;  /* 0x000288400a0a9836 */ /* 0x000fe40000000000 */
[--C-:B------:R-:W-:Y:S01]  /*6c00*/  FFMA.FTZ R154, R31, UR10, -R52.reuse ;  /* 0x0000000a1f9a7c23 */ /* 0x100fe20008010834 */
[--C-:B------:R-:W-:Y:S01]  /*6c10*/  FFMA.FTZ R178, R74, UR10, -R52.reuse ;  /* 0x0000000a4ab27c23 */ /* 0x100fe20008010834 */
[----:B------:R-:W-:Y:S01]  /*6c20*/  FFMA.FTZ R168, R37, UR10, -R52 ;  /* 0x0000000a25a87c23 */ /* 0x000fe20008010834 */
[----:B------:R-:W1:Y:S01]  /*6c30*/  MUFU.EX2 R5, R5 ;  /* 0x0000000500057308 */ /* 0x000e620000000800 */
[----:B------:R-:W-:Y:S01]  /*6c40*/  HGMMA.64x128x16.F32 R88, R164, gdesc[UR4].tnspB, R88, gsb0 ;  /* 0x41e00004a4587df0 */ /* 0x000fe20008000858 */
[----:B------:R-:W-:Y:S01]  /*6c50*/  @!P1 PRMT R10, RZ, 0x654, R10 ;  /* 0x00000654ff0a9816 */ /* 0x000fe2000000000a */
[--C-:B------:R-:W-:Y:S01]  /*6c60*/  FFMA.FTZ R13, R13, UR10, -R52.reuse ;  /* 0x0000000a0d0d7c23 */ /* 0x100fe20008010834 */
[--C-:B---3--:R-:W-:Y:S01]  /*6c70*/  FFMA.FTZ R172, R75, UR10, -R52.reuse ;  /* 0x0000000a4bac7c23 */ /* 0x108fe20008010834 */
[--C-:B------:R-:W-:Y:S01]  /*6c80*/  FFMA.FTZ R15, R15, UR10, -R52.reuse ;  /* 0x0000000a0f0f7c23 */ /* 0x100fe20008010834 */
[--C-:B------:R-:W-:Y:S01]  /*6c90*/  FFMA.FTZ R174, R76, UR10, -R52.reuse ;  /* 0x0000000a4cae7c23 */ /* 0x100fe20008010834 */
[--C-:B------:R-:W-:Y:S01]  /*6ca0*/  FFMA.FTZ R21, R21, UR10, -R52.reuse ;  /* 0x0000000a15157c23 */ /* 0x100fe20008010834 */
[----:B------:R-:W2:Y:S01]  /*6cb0*/  MUFU.EX2 R7, R7 ;  /* 0x0000000700077308 */ /* 0x000ea20000000800 */
[----:B0-----:R-:W-:Y:S01]  /*6cc0*/  FFMA.FTZ R31, R4, R0, R181 ;  /* 0x00000000041f7223 */ /* 0x001fe200000100b5 */
[--C-:B------:R-:W-:Y:S01]  /*6cd0*/  FFMA.FTZ R25, R25, UR10, -R52.reuse ;  /* 0x0000000a19197c23 */ /* 0x100fe20008010834 */
[--C-:B------:R-:W-:Y:S01]  /*6ce0*/  FFMA.FTZ R27, R27, UR10, -R52.reuse ;  /* 0x0000000a1b1b7c23 */ /* 0x100fe20008010834 */
[--C-:B------:R-:W-:Y:S01]  /*6cf0*/  FFMA.FTZ R152, R32, UR10, -R52.reuse ;  /* 0x0000000a20987c23 */ /* 0x100fe20008010834 */
[C---:B------:R-:W-:Y:S01]  /*6d00*/  FADD.FTZ R0, R6.reuse, R31 ;  /* 0x0000001f06007221 */ /* 0x040fe20000010000 */
[----:B------:R-:W-:Y:S01]  /*6d10*/  FFMA.FTZ R29, R29, UR10, -R52 ;  /* 0x0000000a1d1d7c23 */ /* 0x000fe20008010834 */
[----:B------:R-:W-:Y:S01]  /*6d20*/  F2FP.F16.F32.PACK_AB R181, R6, R181 ;  /* 0x000000b506b5723e */ /* 0x000fe200000000ff */
[----:B------:R-:W0:Y:S01]  /*6d30*/  MUFU.EX2 R182, R182 ;  /* 0x000000b600b67308 */ /* 0x000e220000000800 */
[----:B------:R-:W-:Y:S01]  /*6d40*/  FADD.FTZ R31, R183, R0 ;  /* 0x00000000b71f7221 */ /* 0x000fe20000010000 */
[--C-:B------:R-:W-:Y:S01]  /*6d50*/  FFMA.FTZ R156, R60, UR10, -R52.reuse ;  /* 0x0000000a3c9c7c23 */ /* 0x100fe20008010834 */
[--C-:B------:R-:W-:Y:S01]  /*6d60*/  FFMA.FTZ R158, R61, UR10, -R52.reuse ;  /* 0x0000000a3d9e7c23 */ /* 0x100fe20008010834 */
[--C-:B------:R-:W-:Y:S01]  /*6d70*/  FFMA.FTZ R160, R64, UR10, -R52.reuse ;  /* 0x0000000a40a07c23 */ /* 0x100fe20008010834 */
[----:B------:R-:W-:Y:S01]  /*6d80*/  FADD.FTZ R0, R12, R31 ;  /* 0x0000001f0c007221 */ /* 0x000fe20000010000 */
[--C-:B------:R-:W-:Y:S01]  /*6d90*/  FFMA.FTZ R31, R59, UR10, -R52.reuse ;  /* 0x0000000a3b1f7c23 */ /* 0x100fe20008010834 */
[--C-:B------:R-:W-:Y:S01]  /*6da0*/  FFMA.FTZ R63, R63, UR10, -R52.reuse ;  /* 0x0000000a3f3f7c23 */ /* 0x100fe20008010834 */
[----:B------:R-:W3:Y:S01]  /*6db0*/  MUFU.EX2 R9, R9 ;  /* 0x0000000900097308 */ /* 0x000ee20000000800 */
[--C-:B------:R-:W-:Y:S01]  /*6dc0*/  FFMA.FTZ R65, R65, UR10, -R52.reuse ;  /* 0x0000000a41417c23 */ /* 0x100fe20008010834 */
[--C-:B------:R-:W-:Y:S01]  /*6dd0*/  FFMA.FTZ R66, R66, UR10, -R52.reuse ;  /* 0x0000000a42427c23 */ /* 0x100fe20008010834 */
[--C-:B------:R-:W-:Y:S01]  /*6de0*/  FFMA.FTZ R68, R68, UR10, -R52.reuse ;  /* 0x0000000a44447c23 */ /* 0x100fe20008010834 */
[--C-:B------:R-:W-:Y:S01]  /*6df0*/  FFMA.FTZ R67, R67, UR10, -R52.reuse ;  /* 0x0000000a43437c23 */ /* 0x100fe20008010834 */
[----:B------:R-:W-:Y:S01]  /*6e00*/  FFMA.FTZ R70, R70, UR10, -R52 ;  /* 0x0000000a46467c23 */ /* 0x000fe20008010834 */
[----:B------:R-:W-:Y:S01]  /*6e10*/  IMAD.U32 R26, RZ, RZ, UR58 ;  /* 0x0000003aff1a7e24 */ /* 0x000fe2000f8e00ff */
[----:B------:R-:W-:Y:S01]  /*6e20*/  PLOP3.LUT P3, PT, PT, PT, UP1, 0x80, 0x0 ;  /* 0x000000000000781c */ /* 0x000fe20003f6f018 */
[----:B------:R-:W4:Y:S01]  /*6e30*/  MUFU.EX2 R176, R176 ;  /* 0x000000b000b07308 */ /* 0x000f220000000800 */
[----:B------:R-:W-:Y:S01]  /*6e40*/  UMOV UR58, UR46 ;  /* 0x0000002e003a7c82 */ /* 0x000fe20008000000 */
[----:B------:R-:W-:-:S02]  /*6e50*/  F2FP.F16.F32.PACK_AB R183, R12, R183 ;  /* 0x000000b70cb7723e */ /* 0x000fc400000000ff */
[----:B------:R-:W-:-:S04]  /*6e60*/  @!P1 LEA R26, R26, UR41, 0x3 ;  /* 0x000000291a1a9c11 */ /* 0x000fc8000f8e18ff */
        /* <DEDUP_REMOVED lines=12> */
[----:B------:R-:W5:Y:S01]  /*6f30*/  MUFU.EX2 R29, R29 ;  /* 0x0000001d001d7308 */ /* 0x000f620000000800 */
[----:B------:R-:W-:-:S02]  /*6f40*/  WARPGROUP.DEPBAR.LE gsb0, 0x0 ;  /* 0x00008000000079c5 */ /* 0x000fc40000010000 */
[----:B------:R0:W-:Y:S06]  /*6f50*/  BAR.ARV R8, 0x100 ;  /* 0x000400080000751d */ /* 0x0001ec0000002000 */
[----:B------:R2:W-:Y:S01]  /*6f60*/  @!P1 SYNCS.ARRIVE.TRANS64.RED.A1T0 RZ, [R10+URZ], RZ ;  /* 0x000000ff0aff99a7 */ /* 0x0005e2000810043f */
[----:B------:R-:W5:Y:S01]  /*6f70*/  MUFU.EX2 R154, R154 ;  /* 0x0000009a009a7308 */ /* 0x000f620000000800 */
[-C--:B-1----:R-:W-:Y:S01]  /*6f80*/  FMUL.FTZ R88, R88, R5.reuse ;  /* 0x0000000558587220 */ /* 0x082fe20000410000 */
[-C--:B------:R-:W-:Y:S01]  /*6f90*/  FMUL.FTZ R89, R89, R5.reuse ;  /* 0x0000000559597220 */ /* 0x080fe20000410000 */
[-C--:B------:R-:W-:Y:S01]  /*6fa0*/  FMUL.FTZ R92, R92, R5.reuse ;  /* 0x000000055c5c7220 */ /* 0x080fe20000410000 */
[-C--:B------:R-:W-:Y:S01]  /*6fb0*/  FMUL.FTZ R93, R93, R5.reuse ;  /* 0x000000055d5d7220 */ /* 0x080fe20000410000 */
[-C--:B------:R-:W-:Y:S01]  /*6fc0*/  FMUL.FTZ R96, R96, R5.reuse ;  /* 0x0000000560607220 */ /* 0x080fe20000410000 */
[----:B------:R-:W-:Y:S01]  /*6fd0*/  FMUL.FTZ R97, R97, R5 ;  /* 0x0000000561617220 */ /* 0x000fe20000410000 */
[----:B--2---:R-:W-:Y:S01]  /*6fe0*/  FFMA.FTZ R10, R5, R3, R180 ;  /* 0x00000003050a7223 */ /* 0x004fe200000100b4 */
[----:B------:R-:W-:Y:S01]  /*6ff0*/  FFMA.FTZ R3, R58, UR10, -R52 ;  /* 0x0000000a3a037c23 */ /* 0x000fe20008010834 */
[C---:B------:R-:W-:Y:S01]  /*7000*/  F2FP.F16.F32.PACK_AB R180, R7.reuse, R180 ;  /* 0x000000b407b4723e */ /* 0x040fe200000000ff */
[----:B------:R-:W-:Y:S01]  /*7010*/  MUFU.EX2 R156, R156 ;  /* 0x0000009c009c7308 */ /* 0x000fe20000000800 */
[----:B------:R-:W-:Y:S01]  /*7020*/  FADD.FTZ R37, R7, R10 ;  /* 0x0000000a07257221 */ /* 0x000fe20000010000 */
[----:B------:R-:W-:-:S02]  /*7030*/  @!P1 VIADD R10, R26, 0x28860 ;  /* 0x000288601a0a9836 */ /* 0x000fc40000000000 */
[-C--:B------:R-:W-:Y:S01]  /*7040*/  FMUL.FTZ R100, R100, R5.reuse ;  /* 0x0000000564647220 */ /* 0x080fe20000410000 */
[-C--:B------:R-:W-:Y:S01]  /*7050*/  FMUL.FTZ R101, R101, R5.reuse ;  /* 0x0000000565657220 */ /* 0x080fe20000410000 */
[----:B0-----:R-:W-:Y:S01]  /*7060*/  FADD.FTZ R8, R182, R37 ;  /* 0x00000025b6087221 */ /* 0x001fe20000010000 */
[C---:B---3--:R-:W-:Y:S01]  /*7070*/  F2FP.F16.F32.PACK_AB R182, R9.reuse, R182 ;  /* 0x000000b609b6723e */ /* 0x048fe200000000ff */
[-C--:B------:R-:W-:Y:S01]  /*7080*/  FMUL.FTZ R104, R104, R5.reuse ;  /* 0x0000000568687220 */ /* 0x080fe20000410000 */
[----:B------:R-:W0:Y:S01]  /*7090*/  MUFU.EX2 R3, R3 ;  /* 0x0000000300037308 */ /* 0x000e220000000800 */
[----:B------:R-:W-:Y:S01]  /*70a0*/  FADD.FTZ R37, R9, R8 ;  /* 0x0000000809257221 */ /* 0x000fe20000010000 */
[----:B------:R-:W-:Y:S01]  /*70b0*/  @!P1 PRMT R10, RZ, 0x654, R10 ;  /* 0x00000654ff0a9816 */ /* 0x000fe2000000000a */
[-C--:B------:R-:W-:Y:S01]  /*70c0*/  FMUL.FTZ R105, R105, R5.reuse ;  /* 0x0000000569697220 */ /* 0x080fe20000410000 */
[-C--:B------:R-:W-:Y:S01]  /*70d0*/  FMUL.FTZ R108, R108, R5.reuse ;  /* 0x000000056c6c7220 */ /* 0x080fe20000410000 */
[----:B----4-:R-:W-:Y:S01]  /*70e0*/  FADD.FTZ R8, R176, R37 ;  /* 0x00000025b0087221 */ /* 0x010fe20000010000 */
[----:B------:R-:W-:Y:S01]  /*70f0*/  FADD.FTZ R37, R177, R0 ;  /* 0x00000000b1257221 */ /* 0x000fe20000010000 */
[----:B------:R1:W-:Y:S01]  /*7100*/  @!P1 SYNCS.ARRIVE.TRANS64.RED.A1T0 RZ, [R10+URZ], RZ ;  /* 0x000000ff0aff99a7 */ /* 0x0003e2000810043f */
[----:B------:R-:W2:Y:S01]  /*7110*/  MUFU.EX2 R31, R31 ;  /* 0x0000001f001f7308 */ /* 0x000ea20000000800 */
[----:B-----5:R-:W-:Y:S01]  /*7120*/  FADD.FTZ R45, R11, R8 ;  /* 0x000000080b2d7221 */ /* 0x020fe20000010000 */
[----:B------:R-:W-:Y:S01]  /*7130*/  FADD.FTZ R0, R14, R37 ;  /* 0x000000250e007221 */ /* 0x000fe20000010000 */
[--C-:B------:R-:W-:Y:S01]  /*7140*/  FFMA.FTZ R37, R62, UR10, -R52.reuse ;  /* 0x0000000a3e257c23 */ /* 0x100fe20008010834 */
[----:B------:R-:W-:Y:S01]  /*7150*/  FFMA.FTZ R52, R72, UR10, -R52 ;  /* 0x0000000a48347c23 */ /* 0x000fe20008010834 */
[----:B------:R-:W-:Y:S01]  /*7160*/  FADD.FTZ R8, R178, R45 ;  /* 0x0000002db2087221 */ /* 0x000fe20000010000 */
[----:B------:R-:W-:Y:S01]  /*7170*/  FADD.FTZ R45, R179, R0 ;  /* 0x00000000b32d7221 */ /* 0x000fe20000010000 */
[-C--:B------:R-:W-:Y:S01]  /*7180*/  FMUL.FTZ R109, R109, R5.reuse ;  /* 0x000000056d6d7220 */ /* 0x080fe20000410000 */
[----:B------:R-:W-:Y:S01]  /*7190*/  MUFU.EX2 R159, R159 ;  /* 0x0000009f009f7308 */ /* 0x000fe20000000800 */
[----:B------:R-:W-:Y:S01]  /*71a0*/  FADD.FTZ R47, R13, R8 ;  /* 0x000000080d2f7221 */ /* 0x000fe20000010000 */
[----:B------:R-:W-:Y:S01]  /*71b0*/  FADD.FTZ R0, R20, R45 ;  /* 0x0000002d14007221 */ /* 0x000fe20000010000 */
[-C--:B------:R-:W-:Y:S01]  /*71c0*/  FMUL.FTZ R112, R112, R5.reuse ;  /* 0x0000000570707220 */ /* 0x080fe20000410000 */
[-C--:B------:R-:W-:Y:S01]  /*71d0*/  FMUL.FTZ R113, R113, R5.reuse ;  /* 0x0000000571717220 */ /* 0x080fe20000410000 */
[----:B------:R-:W-:Y:S01]  /*71e0*/  FADD.FTZ R8, R172, R47 ;  /* 0x0000002fac087221 */ /* 0x000fe20000010000 */
[----:B------:R-:W-:Y:S01]  /*71f0*/  FADD.FTZ R45, R173, R0 ;  /* 0x00000000ad2d7221 */ /* 0x000fe20000010000 */
[-C--:B------:R-:W-:Y:S01]  /*7200*/  FMUL.FTZ R116, R116, R5.reuse ;  /* 0x0000000574747220 */ /* 0x080fe20000410000 */
[----:B------:R-:W3:Y:S01]  /*7210*/  MUFU.EX2 R158, R158 ;  /* 0x0000009e009e7308 */ /* 0x000ee20000000800 */
[----:B------:R-:W-:Y:S01]  /*7220*/  FADD.FTZ R47, R15, R8 ;  /* 0x000000080f2f7221 */ /* 0x000fe20000010000 */
[----:B------:R-:W-:Y:S01]  /*7230*/  FADD.FTZ R0, R24, R45 ;  /* 0x0000002d18007221 */ /* 0x000fe20000010000 */
[-C--:B------:R-:W-:Y:S01]  /*7240*/  FMUL.FTZ R117, R117, R5.reuse ;  /* 0x0000000575757220 */ /* 0x080fe20000410000 */
[-C--:B------:R-:W-:Y:S01]  /*7250*/  FMUL.FTZ R120, R120, R5.reuse ;  /* 0x0000000578787220 */ /* 0x080fe20000410000 */
        /* <DEDUP_REMOVED lines=29> */
[----:B------:R-:W-:Y:S01]  /*7430*/  FADD.FTZ R0, R38, R7 ;  /* 0x0000000726007221 */ /* 0x000fe20000010000 */
[-C--:B------:R-:W-:Y:S01]  /*7440*/  FMUL.FTZ R141, R141, R5.reuse ;  /* 0x000000058d8d7220 */ /* 0x080fe20000410000 */
[-C--:B------:R-:W-:Y:S01]  /*7450*/  FMUL.FTZ R144, R144, R5.reuse ;  /* 0x0000000590907220 */ /* 0x080fe20000410000 */
[----:B------:R-:W-:Y:S01]  /*7460*/  FADD.FTZ R6, R154, R9 ;  /* 0x000000099a067221 */ /* 0x000fe20000010000 */
[----:B------:R-:W-:Y:S01]  /*7470*/  FADD.FTZ R7, R155, R0 ;  /* 0x000000009b077221 */ /* 0x000fe20000010000 */
[C---:B0-----:R-:W-:Y:S01]  /*7480*/  F2FP.F16.F32.PACK_AB R154, R3.reuse, R154 ;  /* 0x0000009a039a723e */ /* 0x041fe200000000ff */
[----:B------:R-:W-:Y:S01]  /*7490*/  MUFU.EX2 R46, R46 ;  /* 0x0000002e002e7308 */ /* 0x000fe20000000800 */
[----:B------:R-:W-:Y:S01]  /*74a0*/  FADD.FTZ R9, R3, R6 ;  /* 0x0000000603097221 */ /* 0x000fe20000010000 */
[----:B------:R-:W-:Y:S01]  /*74b0*/  FADD.FTZ R0, R44, R7 ;  /* 0x000000072c007221 */ /* 0x000fe20000010000 */
[-C--:B------:R-:W-:Y:S01]  /*74c0*/  FMUL.FTZ R145, R145, R5.reuse ;  /* 0x0000000591917220 */ /* 0x080fe20000410000 */
[-C--:B------:R-:W-:Y:S01]  /*74d0*/  FMUL.FTZ R148, R148, R5.reuse ;  /* 0x0000000594947220 */ /* 0x080fe20000410000 */
[----:B------:R-:W-:Y:S01]  /*74e0*/  FADD.FTZ R6, R156, R9 ;  /* 0x000000099c067221 */ /* 0x000fe20000010000 */
[----:B------:R-:W-:Y:S01]  /*74f0*/  FADD.FTZ R7, R157, R0 ;  /* 0x000000009d077221 */ /* 0x000fe20000010000 */
[----:B------:R-:W-:Y:S01]  /*7500*/  FMUL.FTZ R149, R149, R5 ;  /* 0x0000000595957220 */ /* 0x000fe20000410000 */
[----:B------:R-:W0:Y:S01]  /*7510*/  MUFU.EX2 R63, R63 ;  /* 0x0000003f003f7308 */ /* 0x000e220000000800 */
[----:B--2---:R-:W-:Y:S01]  /*7520*/  FADD.FTZ R9, R31, R6 ;  /* 0x000000061f097221 */ /* 0x004fe20000010000 */
[----:B------:R-:W-:Y:S01]  /*7530*/  FADD.FTZ R0, R40, R7 ;  /* 0x0000000728007221 */ /* 0x000fe20000010000 */
[-C--:B------:R-:W-:Y:S01]  /*7540*/  FMUL.FTZ R90, R90, R4.reuse ;  /* 0x000000045a5a7220 */ /* 0x080fe20000410000 */
[-C--:B------:R-:W-:Y:S01]  /*7550*/  FMUL.FTZ R91, R91, R4.reuse ;  /* 0x000000045b5b7220 */ /* 0x080fe20000410000 */
[----:B---3--:R-:W-:Y:S01]  /*7560*/  FADD.FTZ R6, R158, R9 ;  /* 0x000000099e067221 */ /* 0x008fe20000010000 */
[----:B------:R-:W-:Y:S01]  /*7570*/  FADD.FTZ R7, R159, R0 ;  /* 0x000000009f077221 */ /* 0x000fe20000010000 */
[-C--:B------:R-:W-:Y:S01]  /*7580*/  FMUL.FTZ R94, R94, R4.reuse ;  /* 0x000000045e5e7220 */ /* 0x080fe20000410000 */
[----:B------:R-:W2:Y:S01]  /*7590*/  MUFU.EX2 R39, R39 ;  /* 0x0000002700277308 */ /* 0x000ea20000000800 */
[----:B----4-:R-:W-:Y:S01]  /*75a0*/  FADD.FTZ R9, R37, R6 ;  /* 0x0000000625097221 */ /* 0x010fe20000010000 */
[----:B------:R-:W-:Y:S01]  /*75b0*/  FADD.FTZ R0, R42, R7 ;  /* 0x000000072a007221 */ /* 0x000fe20000010000 */
[-C--:B------:R-:W-:Y:S01]  /*75c0*/  FMUL.FTZ R95, R95, R4.reuse ;  /* 0x000000045f5f7220 */ /* 0x080fe20000410000 */
[-C--:B------:R-:W-:Y:S01]  /*75d0*/  FMUL.FTZ R98, R98, R4.reuse ;  /* 0x0000000462627220 */ /* 0x080fe20000410000 */
[----:B-----5:R-:W-:Y:S01]  /*75e0*/  FADD.FTZ R9, R160, R9 ;  /* 0x00000009a0097221 */ /* 0x020fe20000010000 */
[----:B------:R-:W-:Y:S01]  /*75f0*/  FADD.FTZ R3, R35, R0 ;  /* 0x0000000023037221 */ /* 0x000fe20000010000 */
[-C--:B------:R-:W-:Y:S01]  /*7600*/  FMUL.FTZ R99, R99, R4.reuse ;  /* 0x0000000463637220 */ /* 0x080fe20000410000 */
[----:B------:R-:W3:Y:S01]  /*7610*/  MUFU.EX2 R162, R65 ;  /* 0x0000004100a27308 */ /* 0x000ee20000000800 */
[----:B0-----:R-:W-:Y:S01]  /*7620*/  FADD.FTZ R9, R63, R9 ;  /* 0x000000093f097221 */ /* 0x001fe20000010000 */
[----:B------:R-:W-:Y:S01]  /*7630*/  FADD.FTZ R0, R46, R3 ;  /* 0x000000032e007221 */ /* 0x000fe20000010000 */
[-C--:B------:R-:W-:Y:S01]  /*7640*/  FMUL.FTZ R102, R102, R4.reuse ;  /* 0x0000000466667220 */ /* 0x080fe20000410000 */
[-C--:B------:R-:W-:Y:S01]  /*7650*/  FMUL.FTZ R103, R103, R4.reuse ;  /* 0x0000000467677220 */ /* 0x080fe20000410000 */
[-C--:B------:R-:W-:Y:S01]  /*7660*/  FMUL.FTZ R106, R106, R4.reuse ;  /* 0x000000046a6a7220 */ /* 0x080fe20000410000 */
[-C--:B------:R-:W-:Y:S01]  /*7670*/  FMUL.FTZ R107, R107, R4.reuse ;  /* 0x000000046b6b7220 */ /* 0x080fe20000410000 */
[-C--:B------:R-:W-:Y:S01]  /*7680*/  FMUL.FTZ R110, R110, R4.reuse ;  /* 0x000000046e6e7220 */ /* 0x080fe20000410000 */
[----:B------:R-:W0:Y:S01]  /*7690*/  MUFU.EX2 R48, R48 ;  /* 0x0000003000307308 */ /* 0x000e220000000800 */
        /* <DEDUP_REMOVED lines=8> */
[----:B---3--:R-:W-:Y:S01]  /*7720*/  FADD.FTZ R9, R162, R9 ;  /* 0x00000009a2097221 */ /* 0x008fe20000010000 */
[-C--:B------:R-:W-:Y:S01]  /*7730*/  FMUL.FTZ R123, R123, R4.reuse ;  /* 0x000000047b7b7220 */ /* 0x080fe20000410000 */
[-C--:B------:R-:W-:Y:S01]  /*7740*/  FMUL.FTZ R126, R126, R4.reuse ;  /* 0x000000047e7e7220 */ /* 0x080fe20000410000 */
[-C--:B------:R-:W-:Y:S01]  /*7750*/  FMUL.FTZ R127, R127, R4.reuse ;  /* 0x000000047f7f7220 */ /* 0x080fe20000410000 */
[-C--:B------:R-:W-:Y:S01]  /*7760*/  FMUL.FTZ R130, R130, R4.reuse ;  /* 0x0000000482827220 */ /* 0x080fe20000410000 */
[-C--:B------:R-:W-:Y:S01]  /*7770*/  FMUL.FTZ R131, R131, R4.reuse ;  /* 0x0000000483837220 */ /* 0x080fe20000410000 */
[-C--:B------:R-:W-:Y:S01]  /*7780*/  FMUL.FTZ R134, R134, R4.reuse ;  /* 0x0000000486867220 */ /* 0x080fe20000410000 */
[----:B------:R-:W3:Y:S01]  /*7790*/  MUFU.EX2 R41, R41 ;  /* 0x0000002900297308 */ /* 0x000ee20000000800 */
        /* <DEDUP_REMOVED lines=11> */
[----:B------:R-:W-:Y:S01]  /*7850*/  FMUL.FTZ R151, R151, R4 ;  /* 0x0000000497977220 */ /* 0x000fe20000410000 */
[----:B------:R-:W-:Y:S01]  /*7860*/  F2FP.F16.F32.PACK_AB R176, R11, R176 ;  /* 0x000000b00bb0723e */ /* 0x000fe200000000ff */
[----:B------:R-:W-:Y:S01]  /*7870*/  IMAD.MOV.U32 R5, RZ, RZ, R30 ;  /* 0x000000ffff057224 */ /* 0x000fe200078e001e */
[----:B------:R-:W-:Y:S01]  /*7880*/  F2FP.F16.F32.PACK_AB R177, R14, R177 ;  /* 0x000000b10eb1723e */ /* 0x000fe200000000ff */
[----:B------:R-:W2:Y:S01]  /*7890*/  MUFU.EX2 R50, R50 ;  /* 0x0000003200327308 */ /* 0x000ea20000000800 */
[----:B---3--:R-:W-:Y:S01]  /*78a0*/  FADD.FTZ R3, R41, R0 ;  /* 0x0000000029037221 */ /* 0x008fe20000010000 */
[----:B------:R-:W-:Y:S01]  /*78b0*/  F2FP.F16.F32.PACK_AB R178, R13, R178 ;  /* 0x000000b20db2723e */ /* 0x000fe200000000ff */
[----:B------:R-:W-:Y:S01]  /*78c0*/  IMAD.MOV.U32 R4, RZ, RZ, R33 ;  /* 0x000000ffff047224 */ /* 0x000fe200078e0021 */
[----:B------:R-:W-:-:S02]  /*78d0*/  F2FP.F16.F32.PACK_AB R179, R20, R179 ;  /* 0x000000b314b3723e */ /* 0x000fc400000000ff */
[----:B------:R-:W-:Y:S02]  /*78e0*/  F2FP.F16.F32.PACK_AB R172, R15, R172 ;  /* 0x000000ac0fac723e */ /* 0x000fe400000000ff */
[----:B------:R-:W3:Y:S01]  /*78f0*/  MUFU.EX2 R67, R67 ;  /* 0x0000004300437308 */ /* 0x000ee20000000800 */
[----:B0-----:R-:W-:Y:S01]  /*7900*/  FADD.FTZ R9, R68, R9 ;  /* 0x0000000944097221 */ /* 0x001fe20000010000 */
[----:B------:R-:W-:Y:S02]  /*7910*/  F2FP.F16.F32.PACK_AB R173, R24, R173 ;  /* 0x000000ad18ad723e */ /* 0x000fe400000000ff */
[----:B------:R-:W-:Y:S02]  /*7920*/  F2FP.F16.F32.PACK_AB R174, R21, R174 ;  /* 0x000000ae15ae723e */ /* 0x000fe400000000ff */
[----:B------:R-:W-:Y:S02]  /*7930*/  F2FP.F16.F32.PACK_AB R175, R28, R175 ;  /* 0x000000af1caf723e */ /* 0x000fe400000000ff */
[----:B------:R-:W0:Y:S01]  /*7940*/  MUFU.EX2 R43, R43 ;  /* 0x0000002b002b7308 */ /* 0x000e220000000800 */
[----:B--2---:R-:W-:Y:S01]  /*7950*/  FADD.FTZ R0, R50, R3 ;  /* 0x0000000332007221 */ /* 0x004fe20000010000 */
[----:B------:R-:W-:-:S02]  /*7960*/  F2FP.F16.F32.PACK_AB R168, R25, R168 ;  /* 0x000000a819a8723e */ /* 0x000fc400000000ff */
[----:B------:R-:W-:Y:S02]  /*7970*/  F2FP.F16.F32.PACK_AB R169, R34, R169 ;  /* 0x000000a922a9723e */ /* 0x000fe400000000ff */
[----:B------:R-:W-:Y:S02]  /*7980*/  F2FP.F16.F32.PACK_AB R170, R27, R170 ;  /* 0x000000aa1baa723e */ /* 0x000fe400000000ff */
[----:B------:R-:W2:Y:S01]  /*7990*/  MUFU.EX2 R70, R70 ;  /* 0x0000004600467308 */ /* 0x000ea20000000800 */
[----:B---3--:R-:W-:Y:S01]  /*79a0*/  FADD.FTZ R9, R67, R9 ;  /* 0x0000000943097221 */ /* 0x008fe20000010000 */
[----:B------:R-:W-:Y:S02]  /*79b0*/  F2FP.F16.F32.PACK_AB R171, R36, R171 ;  /* 0x000000ab24ab723e */ /* 0x000fe400000000ff */
[----:B------:R-:W-:Y:S02]  /*79c0*/  F2FP.F16.F32.PACK_AB R152, R29, R152 ;  /* 0x000000981d98723e */ /* 0x000fe400000000ff */
[----:B------:R-:W-:-:S02]  /*79d0*/  F2FP.F16.F32.PACK_AB R153, R38, R153 ;  /* 0x000000992699723e */ /* 0x000fc400000000ff */
        /* <DEDUP_REMOVED lines=10> */
[----:B------:R-:W-:Y:S01]  /*7a80*/  F2FP.F16.F32.PACK_AB R161, R46, R35 ;  /* 0x000000232ea1723e */ /* 0x000fe200000000ff */
[----:B---3--:R-:W-:Y:S01]  /*7a90*/  FADD.FTZ R3, R52, R9 ;  /* 0x0000000934037221 */ /* 0x008fe20000010000 */
[----:B------:R-:W-:Y:S02]  /*7aa0*/  F2FP.F16.F32.PACK_AB R162, R66, R162 ;  /* 0x000000a242a2723e */ /* 0x000fe400000000ff */
[----:B------:R-:W-:Y:S02]  /*7ab0*/  F2FP.F16.F32.PACK_AB R163, R48, R39 ;  /* 0x0000002730a3723e */ /* 0x000fe400000000ff */
[----:B------:R-:W-:-:S02]  /*7ac0*/  F2FP.F16.F32.PACK_AB R164, R67, R68 ;  /* 0x0000004443a4723e */ /* 0x000fc400000000ff */
[----:B------:R-:W-:Y:S01]  /*7ad0*/  F2FP.F16.F32.PACK_AB R165, R50, R41 ;  /* 0x0000002932a5723e */ /* 0x000fe200000000ff */
[C---:B0-----:R-:W-:Y:S01]  /*7ae0*/  FADD.FTZ R0, R57.reuse, R0 ;  /* 0x0000000039007221 */ /* 0x041fe20000010000 */
[----:B------:R-:W-:Y:S02]  /*7af0*/  F2FP.F16.F32.PACK_AB R166, R52, R70 ;  /* 0x0000004634a6723e */ /* 0x000fe400000000ff */
[----:B------:R-:W-:Y:S01]  /*7b00*/  F2FP.F16.F32.PACK_AB R167, R57, R43 ;  /* 0x0000002b39a7723e */ /* 0x000fe200000000ff */
[----:B-1----:R-:W-:Y:S06]  /*7b10*/  @P3 BRA `(.L_x_2306) ;  /* 0xffffffcc00b83947 */ /* 0x002fec000383ffff */
.L_x_2297:
[----:B------:R-:W-:-:S06]  /*7b20*/  UISETP.GE.AND UP0, UPT, UR59, UR40, UPT ;  /* 0x000000283b00728c */ /* 0x000fcc000bf06270 */
[----:B------:R-:W-:-:S13]  /*7b30*/  PLOP3.LUT P2, PT, PT, PT, UP0, 0x80, 0x0 ;  /* 0x000000000000781c */ /* 0x000fda0003f4f008 */
[----:B------:R-:W-:Y:S05]  /*7b40*/  @!P2 BRA `(.L_x_2307) ;  /* 0x000000280010a947 */ /* 0x000fea0003800000 */
[----:B------:R-:W-:Y:S01]  /*7b50*/  IMAD.MOV.U32 R5, RZ, RZ, R30 ;  /* 0x000000ffff057224 */ /* 0x000fe200078e001e */
[----:B------:R-:W-:Y:S01]  /*7b60*/  UMOV UR56, UR47 ;  /* 0x0000002f00387c82 */ /* 0x000fe20008000000 */
[----:B------:R-:W-:Y:S01]  /*7b70*/  IMAD.MOV.U32 R4, RZ, RZ, R33 ;  /* 0x000000ffff047224 */ /* 0x000fe200078e0021 */
[----:B------:R-:W-:Y:S01]  /*7b80*/  UMOV UR55, UR46 ;  /* 0x0000002e00377c82 */ /* 0x000fe20008000000 */
[----:B------:R-:W-:Y:S01]  /*7b90*/  ULDC UR54, c[0x0][0x9d8] ;  /* 0x0002760000367ab9 */ /* 0x000fe20000000800 */
[----:B------:R-:W-:-:S05]  /*7ba0*/  ULDC UR53, c[0x0][0x988] ;  /* 0x0002620000357ab9 */ /* 0x000fca0000000800 */
.L_x_2316:
        /* <DEDUP_REMOVED lines=9> */
.L_x_2309:
[----:B------:R-:W-:Y:S01]  /*7c40*/  ULEA UR6, UR46, UR41, 0x3 ;  /* 0x000000292e067291 */ /* 0x000fe2000f8e183f */
[----:B------:R-:W-:-:S05]  /*7c50*/  IMAD.U32 R6, RZ, RZ, UR47 ;  /* 0x0000002fff067e24 */ /* 0x000fca000f8e00ff */
[----:B------:R-:W-:-:S04]  /*7c60*/  SHF.L.U32 R6, R6, 0x1f, RZ ;  /* 0x0000001f06067819 */ /* 0x000fc800000006ff */
[----:B------:R0:W1:Y:S01]  /*7c70*/  SYNCS.PHASECHK.TRANS64.TRYWAIT P2, [UR6+0x28830], R6 ;  /* 0x02883006ff0075a7 */ /* 0x0000620008040146 */
[----:B------:R-:W-:Y:S05]  /*7c80*/  @!P0 BRA `(.L_x_2310) ;  /* 0x0000000000048947 */ /* 0x000fea0003800000 */
[----:B------:R-:W-:Y:S01]  /*7c90*/  BPT.TRAP 0x1 ;  /* 0x000000040000795c */ /* 0x000fe20000300000 */
.L_x_2310:
[----:B-1----:R-:W-:Y:S05]  /*7ca0*/  @P2 BRA `(.L_x_2308) ;  /* 0x0000000000082947 */ /* 0x002fea0003800000 */
[----:B------:R-:W1:Y:S02]  /*7cb0*/  SYNCS.PHASECHK.TRANS64.TRYWAIT P2, [UR6+0x28830], R6 ;  /* 0x02883006ff0075a7 */ /* 0x000e640008040146 */
[----:B-1----:R-:W-:Y:S05]  /*7cc0*/  @!P2 BRA `(.L_x_2311) ;  /* 0x000000cc007ca947 */ /* 0x002fea0003800000 */
.L_x_2308:
        /* <DEDUP_REMOVED lines=47> */
.L_x_2313:
[----:B------:R-:W-:Y:S01]  /*7fc0*/  ULEA UR6, UR55, UR41, 0x3 ;  /* 0x0000002937067291 */ /* 0x000fe2000f8e183f */
[----:B------:R-:W-:-:S05]  /*7fd0*/  IMAD.U32 R6, RZ, RZ, UR56 ;  /* 0x00000038ff067e24 */ /* 0x000fca000f8e00ff */
[----:B------:R-:W-:-:S04]  /*7fe0*/  SHF.L.U32 R6, R6, 0x1f, RZ ;  /* 0x0000001f06067819 */ /* 0x000fc800000006ff */
[----:B------:R0:W1:Y:S01]  /*7ff0*/  SYNCS.PHASECHK.TRANS64.TRYWAIT P2, [UR6+0x28850], R6 ;  /* 0x02885006ff0075a7 */ /* 0x0000620008040146 */
[----:B------:R-:W-:Y:S05]  /*8000*/  @!P0 BRA `(.L_x_2314) ;  /* 0x0000000000048947 */ /* 0x000fea0003800000 */
[----:B------:R-:W-:Y:S01]  /*8010*/  BPT.TRAP 0x1 ;  /* 0x000000040000795c */ /* 0x000fe20000300000 */
.L_x_2314:
[----:B-1----:R-:W-:Y:S05]  /*8020*/  @P2 BRA `(.L_x_2312) ;  /* 0x0000000000082947 */ /* 0x002fea0003800000 */
[----:B------:R-:W1:Y:S02]  /*8030*/  SYNCS.PHASECHK.TRANS64.TRYWAIT P2, [UR6+0x28850], R6 ;  /* 0x02885006ff0075a7 */ /* 0x000e640008040146 */
[----:B-1----:R-:W-:Y:S05]  /*8040*/  @!P2 BRA `(.L_x_2315) ;  /* 0x000000c800b4a947 */ /* 0x002fea0003800000 */
.L_x_2312:
[----:B------:R-:W-:Y:S01]  /*8050*/  UIADD3 UR6, UR41, 0x400, URZ ;  /* 0x0000040029067890 */ /* 0x000fe2000fffe03f */
[----:B------:R-:W-:Y:S01]  /*8060*/  WARPGROUP.ARRIVE ;  /* 0x00000000000079c5 */ /* 0x000fe20000000000 */
[----:B------:R-:W-:Y:S01]  /*8070*/  UMOV UR7, 0x40000040 ;  /* 0x4000004000077882 */ /* 0x000fe20000000000 */
[----:B-1----:R-:W-:Y:S01]  /*8080*/  FMUL.FTZ R7, R24, UR54 ;  /* 0x0000003618077c20 */ /* 0x002fe20008410000 */
[----:B------:R-:W-:Y:S01]  /*8090*/  USHF.R.U32.HI UR6, URZ, 0x4, UR6 ;  /* 0x000000043f067899 */ /* 0x000fe20008011606 */
[----:B0-----:R-:W-:Y:S01]  /*80a0*/  FMUL.FTZ R6, R25, UR54 ;  /* 0x0000003619067c20 */ /* 0x001fe20008410000 */
[----:B------:R-:W-:Y:S01]  /*80b0*/  FMUL.FTZ R10, R28, UR54 ;  /* 0x000000361c0a7c20 */ /* 0x000fe20008410000 */
[----:B------:R-:W-:Y:S01]  /*80c0*/  FMUL.FTZ R12, R29, UR54 ;  /* 0x000000361d0c7c20 */ /* 0x000fe20008410000 */
[----:B------:R-:W-:Y:S01]  /*80d0*/  ULOP3.LUT UR6, UR6, 0x3fff, URZ, 0xc0, !UPT ;  /* 0x00003fff06067892 */ /* 0x000fe2000f8ec03f */
[----:B------:R-:W0:Y:S01]  /*80e0*/  MUFU.TANH R7, R7 ;  /* 0x0000000700077308 */ /* 0x000e220000002400 */
[----:B------:R-:W-:Y:S01]  /*80f0*/  FMUL.FTZ R14, R32, UR54 ;  /* 0x00000036200e7c20 */ /* 0x000fe20008410000 */
[----:B------:R-:W-:Y:S01]  /*8100*/  FMUL.FTZ R20, R33, UR54 ;  /* 0x0000003621147c20 */ /* 0x000fe20008410000 */
[----:B------:R-:W-:Y:S01]  /*8110*/  ULOP3.LUT UR6, UR6, 0x4000000, URZ, 0xfc, !UPT ;  /* 0x0400000006067892 */ /* 0x000fe2000f8efc3f */
[----:B------:R-:W-:Y:S01]  /*8120*/  FMUL.FTZ R24, R36, UR54 ;  /* 0x0000003624187c20 */ /* 0x000fe20008410000 */
[----:B------:R-:W-:Y:S01]  /*8130*/  FMUL.FTZ R25, R37, UR54 ;  /* 0x0000003625197c20 */ /* 0x000fe20008410000 */
[----:B------:R-:W-:Y:S01]  /*8140*/  FMUL.FTZ R28, R40, UR54 ;  /* 0x00000036281c7c20 */ /* 0x000fe20008410000 */
[----:B------:R-:W-:Y:S01]  /*8150*/  ULEA UR11, UR55, UR6, 0xb ;  /* 0x00000006370b7291 */ /* 0x000fe2000f8e583f */
[----:B------:R-:W1:Y:S01]  /*8160*/  MUFU.TANH R6, R6 ;  /* 0x0000000600067308 */ /* 0x000e620000002400 */
        /* <DEDUP_REMOVED lines=14> */
[----:B------:R-:W-:Y:S01]  /*8250*/  FMUL.FTZ R26, R38, UR54 ;  /* 0x00000036261a7c20 */ /* 0x000fe20008410000 */
[----:B------:R-:W-:Y:S01]  /*8260*/  FMUL.FTZ R38, R49, UR54 ;  /* 0x0000003631267c20 */ /* 0x000fe20008410000 */
[----:B-1----:R-:W-:Y:S01]  /*8270*/  FMNMX.FTZ R33, R6, R33, !PT ;  /* 0x0000002106217209 */ /* 0x002fe20007810000 */
        /* <DEDUP_REMOVED lines=36> */
[----:B------:R-:W-:Y:S01]  /*84c0*/  UMOV UR10, UR53 ;  /* 0x00000035000a7c82 */ /* 0x000fe20008000000 */
        /* <DEDUP_REMOVED lines=10> */
[----:B------:R-:W0:Y:S01]  /*8570*/  S2R R220, SR_TID.X ;  /* 0x0000000000dc7919 */ /* 0x000e220000002100 */
[----:B------:R-:W3:Y:S01]  /*8580*/  MUFU.TANH R29, R29 ;  /* 0x0000001d001d7308 */ /* 0x000ee20000002400 */
[----:B-1----:R-:W-:Y:S01]  /*8590*/  FMNMX.FTZ R33, R25, R56, !PT ;  /* 0x0000003819217209 */ /* 0x002fe20007810000 */
[----:B------:R-:W-:-:S02]  /*85a0*/  UISETP.GT.AND UP0, UPT, UR59, UR40, UPT ;  /* 0x000000283b00728c */ /* 0x000fc4000bf04270 */
[----:B------:R-:W-:Y:S01]  /*85b0*/  UIADD3 UR59, UR59, -0x1, URZ ;  /* 0xffffffff3b3b7890 */ /* 0x000fe2000fffe03f */
[----:B------:R-:W-:-:S03]  /*85c0*/  UMOV UR56, UR47 ;  /* 0x0000002f00387c82 */ /* 0x000fc60008000000 */
[----:B------:R-:W1:Y:S01]  /*85d0*/  MUFU.TANH R30, R30 ;  /* 0x0000001e001e7308 */ /* 0x000e620000002400 */
[----:B--2---:R-:W-:Y:S02]  /*85e0*/  FMNMX.FTZ R56, R28, R33, !PT ;  /* 0x000000211c387209 */ /* 0x004fe40007810000 */
[----:B------:R-:W-:-:S05]  /*85f0*/  PLOP3.LUT P2, PT, PT, PT, UP0, 0x80, 0x0 ;  /* 0x000000000000781c */ /* 0x000fca0003f4f008 */
[----:B------:R-:W2:Y:S01]  /*8600*/  MUFU.TANH R35, R35 ;  /* 0x0000002300237308 */ /* 0x000ea20000002400 */
[----:B---3--:R-:W-:-:S07]  /*8610*/  FMNMX.FTZ R33, R29, R56, !PT ;  /* 0x000000381d217209 */ /* 0x008fce0007810000 */
[----:B------:R-:W3:Y:S01]  /*8620*/  MUFU.TANH R37, R37 ;  /* 0x0000002500257308 */ /* 0x000ee20000002400 */
[----:B-1----:R-:W-:Y:S02]  /*8630*/  FMNMX.FTZ R56, R30, R33, !PT ;  /* 0x000000211e387209 */ /* 0x002fe40007810000 */
[----:B0-----:R-:W-:-:S05]  /*8640*/  SHF.R.U32.HI R220, RZ, 0x7, R220 ;  /* 0x00000007ffdc7819 */ /* 0x001fca00000116dc */
[----:B------:R-:W0:Y:S01]  /*8650*/  MUFU.TANH R38, R38 ;  /* 0x0000002600267308 */ /* 0x000e220000002400 */
[----:B--2---:R-:W-:-:S07]  /*8660*/  FMNMX.FTZ R56, R35, R56, !PT ;  /* 0x0000003823387209 */ /* 0x004fce0007810000 */
[----:B------:R-:W1:Y:S01]  /*8670*/  MUFU.TANH R41, R41 ;  /* 0x0000002900297308 */ /* 0x000e620000002400 */
[----:B---3--:R-:W-:Y:S01]  /*8680*/  FMNMX.FTZ R33, R37, R56, !PT ;  /* 0x0000003825217209 */ /* 0x008fe20007810000 */
[----:B------:R-:W-:Y:S01]  /*8690*/  FMUL.FTZ R56, R73, UR54 ;  /* 0x0000003649387c20 */ /* 0x000fe20008410000 */
[----:B------:R-:W-:-:S05]  /*86a0*/  FMUL.FTZ R73, R82, UR54 ;  /* 0x0000003652497c20 */ /* 0x000fca0008410000 */
[----:B------:R-:W2:Y:S01]  /*86b0*/  MUFU.TANH R42, R42 ;  /* 0x0000002a002a7308 */ /* 0x000ea20000002400 */
[----:B0-----:R-:W-:-:S07]  /*86c0*/  FMNMX.FTZ R58, R38, R33, !PT ;  /* 0x00000021263a7209 */ /* 0x001fce0007810000 */
[----:B------:R-:W0:Y:S01]  /*86d0*/  MUFU.TANH R45, R45 ;  /* 0x0000002d002d7308 */ /* 0x000e220000002400 */
[----:B-1----:R-:W-:Y:S01]  /*86e0*/  FMNMX.FTZ R33, R41, R58, !PT ;  /* 0x0000003a29217209 */ /* 0x002fe20007810000 */
[----:B------:R-:W-:Y:S01]  /*86f0*/  FMUL.FTZ R58, R76, UR54 ;  /* 0x000000364c3a7c20 */ /* 0x000fe20008410000 */
[----:B------:R-:W-:-:S05]  /*8700*/  FMUL.FTZ R76, R87, UR54 ;  /* 0x00000036574c7c20 */ /* 0x000fca0008410000 */
[----:B------:R-:W1:Y:S01]  /*8710*/  MUFU.TANH R47, R47 ;  /* 0x0000002f002f7308 */ /* 0x000e620000002400 */
[----:B--2---:R-:W-:-:S07]  /*8720*/  FMNMX.FTZ R60, R42, R33, !PT ;  /* 0x000000212a3c7209 */ /* 0x004fce0007810000 */
        /* <DEDUP_REMOVED lines=8> */
[----:B------:R-:W-:Y:S01]  /*87b0*/  FMUL.FTZ R60, R80, UR54 ;  /* 0x00000036503c7c20 */ /* 0x000fe20008410000 */
[----:B------:R-:W-:Y:S01]  /*87c0*/  HGMMA.64x128x16.F32 R88, R176, gdesc[UR4].tnspB, R88, gsb0 ;  /* 0x41e00004b0587df0 */ /* 0x000fe20008000858 */
[----:B------:R-:W-:Y:S01]  /*87d0*/  UIADD3 UR6, UR11, 0x100, URZ ;  /* 0x000001000b067890 */ /* 0x000fe2000fffe03f */
[----:B------:R-:W-:-:S03]  /*87e0*/  UMOV UR7, 0x40000040 ;  /* 0x4000004000077882 */ /* 0x000fc60000000000 */
        /* <DEDUP_REMOVED lines=29> */
[----:B0-----:R-:W-:-:S05]  /*89c0*/  FMNMX.FTZ R33, R64, R33, !PT ;  /* 0x0000002140217209 */ /* 0x001fca0007810000 */
        /* <DEDUP_REMOVED lines=28> */
[----:B------:R-:W-:Y:S01]  /*8b90*/  FMUL.FTZ R4, R4, UR10 ;  /* 0x0000000a04047c20 */ /* 0x000fe20008410000 */
[----:B---3--:R-:W-:Y:S01]  /*8ba0*/  FMNMX.FTZ R6, R11, R6, !PT ;  /* 0x000000060b067209 */ /* 0x008fe20007810000 */
[--C-:B------:R-:W-:Y:S01]  /*8bb0*/  FFMA.FTZ R7, R7, UR10, -R85.reuse ;  /* 0x0000000a07077c23 */ /* 0x100fe20008010855 */
[--C-:B------:R-:W-:Y:S01]  /*8bc0*/  FFMA.FTZ R81, R12, UR10, -R85.reuse ;  /* 0x0000000a0c517c23 */ /* 0x100fe20008010855 */
[--C-:B------:R-:W-:Y:S01]  /*8bd0*/  FFMA.FTZ R178, R24, UR10, -R85.reuse ;  /* 0x0000000a18b27c23 */ /* 0x100fe20008010855 */
        /* <DEDUP_REMOVED lines=10> */
[--C-:B------:R-:W-:Y:S01]  /*8c80*/  FFMA.FTZ R12, R60, UR10, -R85.reuse ;  /* 0x0000000a3c0c7c23 */ /* 0x100fe20008010855 */
[--C-:B------:R-:W-:Y:S01]  /*8c90*/  FFMA.FTZ R14, R62, UR10, -R85.reuse ;  /* 0x0000000a3e0e7c23 */ /* 0x100fe20008010855 */
[----:B------:R-:W-:Y:S01]  /*8ca0*/  FMNMX.FTZ R6, R26, R79, !PT ;  /* 0x0000004f1a067209 */ /* 0x000fe20007810000 */
[----:B------:R-:W-:-:S03]  /*8cb0*/  FFMA.FTZ R64, R64, UR10, -R85 ;  /* 0x0000000a40407c23 */ /* 0x000fc60008010855 */
        /* <DEDUP_REMOVED lines=18> */
[----:B------:R-:W-:Y:S01]  /*8de0*/  MUFU.TANH R65, R65 ;  /* 0x0000004100417308 */ /* 0x000fe20000002400 */
[----:B--2---:R-:W-:Y:S01]  /*8df0*/  FMNMX.FTZ R6, R50, R35, !PT ;  /* 0x0000002332067209 */ /* 0x004fe20007810000 */
[----:B------:R-:W-:-:S06]  /*8e00*/  FFMA.FTZ R35, R38, UR10, -R85 ;  /* 0x0000000a26237c23 */ /* 0x000fcc0008010855 */
[----:B------:R-:W-:Y:S01]  /*8e10*/  MUFU.TANH R66, R66 ;  /* 0x0000004200427308 */ /* 0x000fe20000002400 */
[----:B0-----:R-:W-:-:S07]  /*8e20*/  FMNMX.FTZ R6, R63, R6, !PT ;  /* 0x000000063f067209 */ /* 0x001fce0007810000 */
[----:B------:R-:W-:Y:S08]  /*8e30*/  MUFU.TANH R67, R67 ;  /* 0x0000004300437308 */ /* 0x000ff00000002400 */
[----:B------:R-:W-:Y:S08]  /*8e40*/  MUFU.TANH R68, R68 ;  /* 0x0000004400447308 */ /* 0x000ff00000002400 */
[----:B------:R-:W-:Y:S01]  /*8e50*/  MUFU.TANH R69, R69 ;  /* 0x0000004500457308 */ /* 0x000fe20000002400 */
[----:B------:R-:W-:-:S02]  /*8e60*/  WARPGROUP.DEPBAR.LE gsb0, 0x0 ;  /* 0x00008000000079c5 */ /* 0x000fc40000010000 */
[----:B------:R-:W-:-:S05]  /*8e70*/  WARPGROUP.ARRIVE ;  /* 0x00000000000079c5 */ /* 0x000fca0000000000 */
[----:B------:R-:W-:Y:S01]  /*8e80*/  MUFU.TANH R70, R70 ;  /* 0x0000004600467308 */ /* 0x000fe20000002400 */
[--C-:B------:R-:W-:Y:S01]  /*8e90*/  FFMA.FTZ R174, R30, UR10, -R85.reuse ;  /* 0x0000000a1eae7c23 */ /* 0x100fe20008010855 */
[----:B------:R-:W-:Y:S01]  /*8ea0*/  FFMA.FTZ R172, R28, UR10, -R85 ;  /* 0x0000000a1cac7c23 */ /* 0x000fe20008010855 */
[----:B------:R-:W-:Y:S01]  /*8eb0*/  HGMMA.64x128x16.F32 R88, R168, gdesc[UR4].tnspB, R88, gsb0 ;  /* 0x41e00004a8587df0 */ /* 0x000fe20008000858 */
[----:B------:R-:W-:Y:S01]  /*8ec0*/  UIADD3 UR6, UR11, 0x200, URZ ;  /* 0x000002000b067890 */ /* 0x000fe2000fffe03f */
[----:B------:R-:W-:-:S03]  /*8ed0*/  UMOV UR7, 0x40000040 ;  /* 0x4000004000077882 */ /* 0x000fc60000000000 */
[----:B------:R-:W-:Y:S08]  /*8ee0*/  MUFU.TANH R71, R71 ;  /* 0x0000004700477308 */ /* 0x000ff00000002400 */
[----:B------:R-:W-:Y:S08]  /*8ef0*/  MUFU.TANH R72, R72 ;  /* 0x0000004800487308 */ /* 0x000ff00000002400 */
[----:B------:R-:W-:Y:S08]  /*8f00*/  MUFU.TANH R73, R73 ;  /* 0x0000004900497308 */ /* 0x000ff00000002400 */
[----:B------:R-:W-:Y:S08]  /*8f10*/  MUFU.TANH R74, R74 ;  /* 0x0000004a004a7308 */ /* 0x000ff00000002400 */
[----:B------:R-:W-:Y:S08]  /*8f20*/  MUFU.TANH R75, R75 ;  /* 0x0000004b004b7308 */ /* 0x000ff00000002400 */
[----:B------:R-:W-:Y:S08]  /*8f30*/  MUFU.TANH R76, R76 ;  /* 0x0000004c004c7308 */ /* 0x000ff00000002400 */
[----:B------:R-:W-:Y:S08]  /*8f40*/  MUFU.EX2 R79, R10 ;  /* 0x0000000a004f7308 */ /* 0x000ff00000000800 */
[----:B------:R-:W-:Y:S08]  /*8f50*/  MUFU.EX2 R4, R4 ;  /* 0x0000000400047308 */ /* 0x000ff00000000800 */
[----:B------:R-:W0:Y:S08]  /*8f60*/  MUFU.EX2 R7, R7 ;  /* 0x0000000700077308 */ /* 0x000e300000000800 */
[----:B------:R-:W1:Y:S08]  /*8f70*/  MUFU.EX2 R180, R180 ;  /* 0x000000b400b47308 */ /* 0x000e700000000800 */
[----:B------:R-:W2:Y:S01]  /*8f80*/  MUFU.EX2 R182, R182 ;  /* 0x000000b600b67308 */ /* 0x000ea20000000800 */
[----:B0-----:R-:W-:-:S07]  /*8f90*/  FFMA.FTZ R3, R4, R3, R7 ;  /* 0x0000000304037223 */ /* 0x001fce0000010007 */
[----:B------:R-:W-:Y:S01]  /*8fa0*/  MUFU.EX2 R81, R81 ;  /* 0x0000005100517308 */ /* 0x000fe20000000800 */
[C---:B-1----:R-:W-:Y:S01]  /*8fb0*/  FADD.FTZ R3, R180.reuse, R3 ;  /* 0x00000003b4037221 */ /* 0x042fe20000010000 */
[----:B------:R-:W-:-:S06]  /*8fc0*/  F2FP.F16.F32.PACK_AB R180, R180, R7 ;  /* 0x00000007b4b4723e */ /* 0x000fcc00000000ff */
        /* <DEDUP_REMOVED lines=9> */
[----:B------:R-:W-:Y:S01]  /*9060*/  FMNMX.FTZ R37, R65, R6, !PT ;  /* 0x0000000641257209 */ /* 0x000fe20007810000 */
[----:B------:R-:W-:Y:S02]  /*9070*/  FFMA.FTZ R170, R41, UR10, -R85 ;  /* 0x0000000a29aa7c23 */ /* 0x000fe40008010855 */
[----:B------:R-:W-:Y:S01]  /*9080*/  MUFU.EX2 R174, R174 ;  /* 0x000000ae00ae7308 */ /* 0x000fe20000000800 */
[----:B------:R-:W-:Y:S01]  /*9090*/  HGMMA.64x128x16.F32 R88, R152, gdesc[UR4].tnspB, R88, gsb0 ;  /* 0x41e0000498587df0 */ /* 0x000fe20008000858 */
[----:B------:R-:W-:Y:S01]  /*90a0*/  UIADD3 UR6, UR11, 0x280, URZ ;  /* 0x000002800b067890 */ /* 0x000fe2000fffe03f */
[----:B------:R-:W-:Y:S01]  /*90b0*/  FMNMX.FTZ R6, R66, R37, !PT ;  /* 0x0000002542067209 */ /* 0x000fe20007810000 */
[----:B------:R-:W-:-:S03]  /*90c0*/  UMOV UR7, 0x40000040 ;  /* 0x4000004000077882 */ /* 0x000fc60000000000 */
        /* <DEDUP_REMOVED lines=13> */
[----:B------:R-:W-:Y:S01]  /*91a0*/  MUFU.EX2 R83, R83 ;  /* 0x0000005300537308 */ /* 0x000fe20000000800 */
[----:B------:R-:W-:Y:S02]  /*91b0*/  FFMA.FTZ R6, R57, UR10, -R85 ;  /* 0x0000000a39067c23 */ /* 0x000fe40008010855 */
[----:B------:R-:W-:-:S05]  /*91c0*/  FMNMX.FTZ R10, R76, R41, !PT ;  /* 0x000000294c0a7209 */ /* 0x000fca0007810000 */
[----:B------:R-:W0:Y:S01]  /*91d0*/  SHFL.BFLY PT, R47, R10, 0x2, 0x1f ;  /* 0x0c401f000a2f7f89 */ /* 0x000e2200000e0000 */
[----:B------:R1:W-:Y:S08]  /*91e0*/  MUFU.EX2 R41, R51 ;  /* 0x0000003300297308 */ /* 0x0003f00000000800 */
[----:B------:R-:W-:Y:S01]  /*91f0*/  MUFU.EX2 R6, R6 ;  /* 0x0000000600067308 */ /* 0x000fe20000000800 */
[----:B-1----:R-:W-:-:S07]  /*9200*/  FFMA.FTZ R51, R59, UR10, -R85 ;  /* 0x0000000a3b337c23 */ /* 0x002fce0008010855 */
[----:B------:R-:W-:Y:S01]  /*9210*/  MUFU.EX2 R51, R51 ;  /* 0x0000003300337308 */ /* 0x000fe20000000800 */
[----:B0-----:R-:W-:Y:S01]  /*9220*/  FMNMX.FTZ R30, R10, R47, !PT ;  /* 0x0000002f0a1e7209 */ /* 0x001fe20007810000 */
[--C-:B------:R-:W-:Y:S01]  /*9230*/  FFMA.FTZ R47, R56, UR10, -R85.reuse ;  /* 0x0000000a382f7c23 */ /* 0x100fe20008010855 */
[----:B------:R-:W-:-:S05]  /*9240*/  FFMA.FTZ R10, R58, UR10, -R85 ;  /* 0x0000000a3a0a7c23 */ /* 0x000fca0008010855 */
        /* <DEDUP_REMOVED lines=9> */
[----:B------:R-:W0:Y:S01]  /*92e0*/  SHFL.BFLY PT, R55, R30, 0x1, 0x1f ;  /* 0x0c201f001e377f89 */ /* 0x000e2200000e0000 */
[--C-:B------:R-:W-:Y:S01]  /*92f0*/  FFMA.FTZ R45, R53, UR10, -R85.reuse ;  /* 0x0000000a352d7c23 */ /* 0x100fe20008010855 */
[----:B------:R-:W-:Y:S01]  /*9300*/  HGMMA.64x128x16.F32 R88, R156, gdesc[UR4].tnspB, R88, gsb0 ;  /* 0x41e000049c587df0 */ /* 0x000fe20008000858 */
[----:B------:R-:W-:Y:S01]  /*9310*/  UIADD3 UR6, UR11, 0x300, URZ ;  /* 0x000003000b067890 */ /* 0x000fe2000fffe03f */
[----:B------:R-:W-:Y:S01]  /*9320*/  MUFU.EX2 R154, R154 ;  /* 0x0000009a009a7308 */ /* 0x000fe20000000800 */
[----:B------:R-:W-:Y:S01]  /*9330*/  UMOV UR7, 0x40000040 ;  /* 0x4000004000077882 */ /* 0x000fe20000000000 */
[----:B------:R-:W-:-:S06]  /*9340*/  FFMA.FTZ R53, R61, UR10, -R85 ;  /* 0x0000000a3d357c23 */ /* 0x000fcc0008010855 */
[----:B------:R-:W-:Y:S08]  /*9350*/  MUFU.EX2 R152, R152 ;  /* 0x0000009800987308 */ /* 0x000ff00000000800 */
[----:B------:R-:W-:Y:S01]  /*9360*/  MUFU.EX2 R45, R45 ;  /* 0x0000002d002d7308 */ /* 0x000fe20000000800 */
[----:B0-----:R-:W-:-:S07]  /*9370*/  FMNMX.FTZ R30, R30, R55, !PT ;  /* 0x000000371e1e7209 */ /* 0x001fce0007810000 */
[----:B------:R-:W-:Y:S01]  /*9380*/  MUFU.EX2 R49, R49 ;  /* 0x0000003100317308 */ /* 0x000fe20000000800 */
[----:B------:R-:W-:-:S04]  /*9390*/  FADD.FTZ R20, -R30, R5 ;  /* 0x000000051e147221 */ /* 0x000fc80000010100 */
[----:B------:R-:W-:Y:S01]  /*93a0*/  FMUL.FTZ R55, R20, UR10 ;  /* 0x0000000a14377c20 */ /* 0x000fe20008410000 */
[----:B------:R-:W-:Y:S02]  /*93b0*/  FMUL.FTZ R20, R30, UR10 ;  /* 0x0000000a1e147c20 */ /* 0x000fe40008410000 */
[----:B------:R-:W-:Y:S02]  /*93c0*/  MUFU.EX2 R53, R53 ;  /* 0x0000003500357308 */ /* 0x000fe40000000800 */
[--C-:B------:R-:W-:Y:S01]  /*93d0*/  FFMA.FTZ R181, R9, UR10, -R20.reuse ;  /* 0x0000000a09b57c23 */ /* 0x100fe20008010814 */
[----:B------:R-:W-:Y:S02]  /*93e0*/  IMAD.U32 R9, RZ, RZ, UR46 ;  /* 0x0000002eff097e24 */ /* 0x000fe4000f8e00ff */
[--C-:B------:R-:W-:Y:S01]  /*93f0*/  FFMA.FTZ R8, R8, UR10, -R20.reuse ;  /* 0x0000000a08087c23 */ /* 0x100fe20008010814 */
[--C-:B------:R-:W-:Y:S01]  /*9400*/  FFMA.FTZ R183, R11, UR10, -R20.reuse ;  /* 0x0000000a0bb77c23 */ /* 0x100fe20008010814 */
[--C-:B------:R-:W-:Y:S01]  /*9410*/  FFMA.FTZ R24, R13, UR10, -R20.reuse ;  /* 0x0000000a0d187c23 */ /* 0x100fe20008010814 */
[--C-:B------:R-:W-:Y:S01]  /*9420*/  FFMA.FTZ R177, R15, UR10, -R20.reuse ;  /* 0x0000000a0fb17c23 */ /* 0x100fe20008010814 */
[----:B------:R-:W-:Y:S01]  /*9430*/  @!P1 LEA R9, R9, UR41, 0x3 ;  /* 0x0000002909099c11 */ /* 0x000fe2000f8e18ff */
[----:B------:R-:W-:Y:S01]  /*9440*/  MUFU.EX2 R55, R55 ;  /* 0x0000003700377308 */ /* 0x000fe20000000800 */
[--C-:B------:R-:W-:Y:S01]  /*9450*/  FFMA.FTZ R28, R21, UR10, -R20.reuse ;  /* 0x0000000a151c7c23 */ /* 0x100fe20008010814 */
[--C-:B------:R-:W-:Y:S01]  /*9460*/  FFMA.FTZ R179, R26, UR10, -R20.reuse ;  /* 0x0000000a1ab37c23 */ /* 0x100fe20008010814 */
[--C-:B------:R-:W-:Y:S01]  /*9470*/  FFMA.FTZ R26, R27, UR10, -R20.reuse ;  /* 0x0000000a1b1a7c23 */ /* 0x100fe20008010814 */
[----:B------:R-:W-:Y:S01]  /*9480*/  @!P1 VIADD R11, R9, 0x28840 ;  /* 0x00028840090b9836 */ /* 0x000fe20000000000 */
[----:B------:R-:W-:Y:S01]  /*9490*/  IADD3 R9, -R220, 0xb, RZ ;  /* 0x0000000bdc097810 */ /* 0x000fe20007ffe1ff */
[--C-:B------:R-:W-:Y:S01]  /*94a0*/  FFMA.FTZ R38, R44, UR10, -R20.reuse ;  /* 0x0000000a2c267c23 */ /* 0x100fe20008010814 */
[----:B--2---:R-:W-:Y:S01]  /*94b0*/  FADD.FTZ R44, R182, R3 ;  /* 0x00000003b62c7221 */ /* 0x004fe20000010000 */
[----:B------:R-:W0:Y:S01]  /*94c0*/  MUFU.EX2 R8, R8 ;  /* 0x0000000800087308 */ /* 0x000e220000000800 */
[----:B------:R-:W-:Y:S01]  /*94d0*/  @!P1 PRMT R11, RZ, 0x654, R11 ;  /* 0x00000654ff0b9816 */ /* 0x000fe2000000000b */
[--C-:B------:R-:W-:Y:S01]  /*94e0*/  FFMA.FTZ R173, R31, UR10, -R20.reuse ;  /* 0x0000000a1fad7c23 */ /* 0x100fe20008010814 */
[--C-:B------:R-:W-:Y:S01]  /*94f0*/  FFMA.FTZ R32, R32, UR10, -R20.reuse ;  /* 0x0000000a20207c23 */ /* 0x100fe20008010814 */
[--C-:B------:R-:W-:Y:S01]  /*9500*/  FFMA.FTZ R175, R34, UR10, -R20.reuse ;  /* 0x0000000a22af7c23 */ /* 0x100fe20008010814 */
[--C-:B------:R-:W-:Y:S01]  /*9510*/  FFMA.FTZ R153, R46, UR10, -R20.reuse ;  /* 0x0000000a2e997c23 */ /* 0x100fe20008010814 */
[--C-:B------:R-:W-:Y:S01]  /*9520*/  FFMA.FTZ R34, R36, UR10, -R20.reuse ;  /* 0x0000000a24227c23 */ /* 0x100fe20008010814 */
[--C-:B------:R-:W-:Y:S01]  /*9530*/  FFMA.FTZ R36, R40, UR10, -R20.reuse ;  /* 0x0000000a28247c23 */ /* 0x100fe20008010814 */
[----:B------:R-:W1:Y:S01]  /*9540*/  MUFU.EX2 R181, R181 ;  /* 0x000000b500b57308 */ /* 0x000e620000000800 */
[--C-:B------:R-:W-:Y:S01]  /*9550*/  FFMA.FTZ R40, R48, UR10, -R20.reuse ;  /* 0x0000000a30287c23 */ /* 0x100fe20008010814 */
[--C-:B------:R-:W-:Y:S01]  /*9560*/  FFMA.FTZ R169, R39, UR10, -R20.reuse ;  /* 0x0000000a27a97c23 */ /* 0x100fe20008010814 */
[--C-:B------:R-:W-:Y:S01]  /*9570*/  FFMA.FTZ R171, R43, UR10, -R20.reuse ;  /* 0x0000000a2bab7c23 */ /* 0x100fe20008010814 */
[--C-:B------:R-:W-:Y:S01]  /*9580*/  FFMA.FTZ R155, R50, UR10, -R20.reuse ;  /* 0x0000000a329b7c23 */ /* 0x100fe20008010814 */
[--C-:B------:R-:W-:Y:S01]  /*9590*/  FFMA.FTZ R70, R70, UR10, -R20.reuse ;  /* 0x0000000a46467c23 */ /* 0x100fe20008010814 */
[--C-:B------:R-:W-:Y:S01]  /*95a0*/  FFMA.FTZ R71, R71, UR10, -R20.reuse ;  /* 0x0000000a47477c23 */ /* 0x100fe20008010814 */
[----:B------:R-:W-:Y:S01]  /*95b0*/  FFMA.FTZ R72, R72, UR10, -R20 ;  /* 0x0000000a48487c23 */ /* 0x000fe20008010814 */
[----:B------:R-:W2:Y:S01]  /*95c0*/  MUFU.EX2 R183, R183 ;  /* 0x000000b700b77308 */ /* 0x000ea20000000800 */
[----:B0-----:R-:W-:Y:S01]  /*95d0*/  FFMA.FTZ R0, R55, R0, R8 ;  /* 0x0000000037007223 */ /* 0x001fe20000010008 */
[--C-:B------:R-:W-:Y:S01]  /*95e0*/  FFMA.FTZ R73, R73, UR10, -R20.reuse ;  /* 0x0000000a49497c23 */ /* 0x100fe20008010814 */
[--C-:B------:R-:W-:Y:S01]  /*95f0*/  FFMA.FTZ R74, R74, UR10, -R20.reuse ;  /* 0x0000000a4a4a7c23 */ /* 0x100fe20008010814 */
[----:B------:R-:W-:Y:S01]  /*9600*/  FFMA.FTZ R75, R75, UR10, -R20 ;  /* 0x0000000a4b4b7c23 */ /* 0x000fe20008010814 */
[----:B------:R-:W-:-:S03]  /*9610*/  F2FP.F16.F32.PACK_AB R182, R81, R182 ;  /* 0x000000b651b6723e */ /* 0x000fc600000000ff */
[----:B------:R-:W0:Y:S01]  /*9620*/  MUFU.EX2 R24, R24 ;  /* 0x0000001800187308 */ /* 0x000e220000000800 */
[----:B-1----:R-:W-:Y:S01]  /*9630*/  FADD.FTZ R42, R181, R0 ;  /* 0x00000000b52a7221 */ /* 0x002fe20000010000 */
[----:B------:R-:W-:Y:S01]  /*9640*/  FFMA.FTZ R0, R63, UR10, -R20 ;  /* 0x0000000a3f007c23 */ /* 0x000fe20008010814 */
[----:B------:R-:W-:-:S05]  /*9650*/  F2FP.F16.F32.PACK_AB R181, R181, R8 ;  /* 0x00000008b5b5723e */ /* 0x000fca00000000ff */
[----:B------:R-:W1:Y:S01]  /*9660*/  MUFU.EX2 R177, R177 ;  /* 0x000000b100b17308 */ /* 0x000e620000000800 */
[----:B--2---:R-:W-:-:S07]  /*9670*/  FADD.FTZ R3, R183, R42 ;  /* 0x0000002ab7037221 */ /* 0x004fce0000010000 */
[----:B------:R-:W2:Y:S01]  /*9680*/  MUFU.EX2 R28, R28 ;  /* 0x0000001c001c7308 */ /* 0x000ea20000000800 */
[C---:B0-----:R-:W-:Y:S01]  /*9690*/  FADD.FTZ R42, R24.reuse, R3 ;  /* 0x00000003182a7221 */ /* 0x041fe20000010000 */
[----:B------:R-:W-:-:S06]  /*96a0*/  F2FP.F16.F32.PACK_AB R183, R24, R183 ;  /* 0x000000b718b7723e */ /* 0x000fcc00000000ff */
[----:B------:R-:W0:Y:S01]  /*96b0*/  MUFU.EX2 R179, R179 ;  /* 0x000000b300b37308 */ /* 0x000e220000000800 */
[----:B-1----:R-:W-:Y:S01]  /*96c0*/  FADD.FTZ R3, R177, R42 ;  /* 0x0000002ab1037221 */ /* 0x002fe20000010000 */
[----:B------:R-:W-:-:S06]  /*96d0*/  FFMA.FTZ R42, R66, UR10, -R20 ;  /* 0x0000000a422a7c23 */ /* 0x000fcc0008010814 */
        /* <DEDUP_REMOVED lines=12> */
[----:B------:R-:W-:Y:S01]  /*97a0*/  F2FP.F16.F32.PACK_AB R173, R32, R173 ;  /* 0x000000ad20ad723e */ /* 0x000fe200000000ff */
[----:B------:R-:W-:Y:S02]  /*97b0*/  WARPGROUP.DEPBAR.LE gsb0, 0x0 ;  /* 0x00008000000079c5 */ /* 0x000fe40000010000 */
[----:B------:R-:W-:Y:S01]  /*97c0*/  WARPGROUP.ARRIVE ;  /* 0x00000000000079c5 */ /* 0x000fe20000000000 */
[--C-:B------:R-:W-:Y:S01]  /*97d0*/  FFMA.FTZ R156, R52, UR10, -R85.reuse ;  /* 0x0000000a349c7c23 */ /* 0x100fe20008010855 */
[----:B------:R-:W-:Y:S01]  /*97e0*/  FFMA.FTZ R157, R65, UR10, -R20 ;  /* 0x0000000a419d7c23 */ /* 0x000fe20008010814 */
[----:B------:R-:W0:Y:S01]  /*97f0*/  MUFU.EX2 R169, R169 ;  /* 0x000000a900a97308 */ /* 0x000e220000000800 */
[----:B-1----:R-:W-:Y:S01]  /*9800*/  FADD.FTZ R3, R175, R46 ;  /* 0x0000002eaf037221 */ /* 0x002fe20000010000 */
[----:B------:R-:W-:Y:S01]  /*9810*/  FFMA.FTZ R158, R54, UR10, -R85 ;  /* 0x0000000a369e7c23 */ /* 0x000fe20008010855 */
[----:B------:R-:W-:Y:S01]  /*9820*/  HGMMA.64x128x16.F32 R88, R160, gdesc[UR4].tnspB, R88, gsb0 ;  /* 0x41e00004a0587df0 */ /* 0x000fe20008000858 */
[----:B------:R-:W-:Y:S01]  /*9830*/  UIADD3 UR6, UR11, 0x380, URZ ;  /* 0x000003800b067890 */ /* 0x000fe2000fffe03f */
[----:B------:R-:W-:Y:S01]  /*9840*/  FFMA.FTZ R159, R67, UR10, -R20 ;  /* 0x0000000a439f7c23 */ /* 0x000fe20008010814 */
[----:B------:R-:W-:-:S02]  /*9850*/  UMOV UR7, 0x40000040 ;  /* 0x4000004000077882 */ /* 0x000fc40000000000 */
        /* <DEDUP_REMOVED lines=8> */
[----:B------:R-:W-:Y:S01]  /*98e0*/  MUFU.EX2 R153, R153 ;  /* 0x0000009900997308 */ /* 0x000fe20000000800 */
[----:B--2---:R-:W-:-:S07]  /*98f0*/  FADD.FTZ R3, R171, R46 ;  /* 0x0000002eab037221 */ /* 0x004fce0000010000 */
        /* <DEDUP_REMOVED lines=14> */
[----:B------:R-:W-:Y:S01]  /*99e0*/  MUFU.EX2 R75, R75 ;  /* 0x0000004b004b7308 */ /* 0x000fe20000000800 */
[----:B------:R-:W-:-:S02]  /*99f0*/  WARPGROUP.DEPBAR.LE gsb0, 0x0 ;  /* 0x00008000000079c5 */ /* 0x000fc40000010000 */
[----:B------:R-:W-:Y:S01]  /*9a00*/  WARPGROUP.ARRIVE ;  /* 0x00000000000079c5 */ /* 0x000fe20000000000 */
[----:B------:R-:W-:Y:S01]  /*9a10*/  FFMA.FTZ R161, R69, UR10, -R20 ;  /* 0x0000000a45a17c23 */ /* 0x000fe20008010814 */
[----:B------:R-:W-:Y:S02]  /*9a20*/  F2FP.F16.F32.PACK_AB R160, R47, R6 ;  /* 0x000000062fa0723e */ /* 0x000fe400000000ff */
[----:B------:R-:W-:Y:S01]  /*9a30*/  F2FP.F16.F32.PACK_AB R162, R51, R10 ;  /* 0x0000000a33a2723e */ /* 0x000fe200000000ff */
[----:B------:R-:W1:Y:S01]  /*9a40*/  MUFU.EX2 R5, R64 ;  /* 0x0000004000057308 */ /* 0x000e620000000800 */
[----:B------:R-:W-:Y:S01]  /*9a50*/  HGMMA.64x128x16.F32 R88, R164, gdesc[UR4].tnspB, R88, gsb0 ;  /* 0x41e00004a4587df0 */ /* 0x000fe20008000858 */
[----:B0-----:R-:W-:-:S06]  /*9a60*/  F2FP.F16.F32.PACK_AB R163, R72, R71 ;  /* 0x0000004748a3723e */ /* 0x001fcc00000000ff */
[----:B------:R-:W-:Y:S01]  /*9a70*/  MUFU.EX2 R161, R161 ;  /* 0x000000a100a17308 */ /* 0x000fe20000000800 */
[----:B------:R-:W-:Y:S02]  /*9a80*/  WARPGROUP.DEPBAR.LE gsb0, 0x0 ;  /* 0x00008000000079c5 */ /* 0x000fe40000010000 */
[----:B------:R0:W-:Y:S06]  /*9a90*/  BAR.ARV R9, 0x100 ;  /* 0x000400090000751d */ /* 0x0001ec0000002000 */
[----:B------:R2:W-:Y:S01]  /*9aa0*/  @!P1 SYNCS.ARRIVE.TRANS64.RED.A1T0 RZ, [R11+URZ], RZ ;  /* 0x000000ff0bff99a7 */ /* 0x0005e2000810043f */
[----:B-1----:R-:W-:Y:S01]  /*9ab0*/  F2FP.F16.F32.PACK_AB R166, R5, R14 ;  /* 0x0000000e05a6723e */ /* 0x002fe200000000ff */
[-C--:B------:R-:W-:Y:S01]  /*9ac0*/  FMUL.FTZ R88, R88, R4.reuse ;  /* 0x0000000458587220 */ /* 0x080fe20000410000 */
[-C--:B------:R-:W-:Y:S01]  /*9ad0*/  FMUL.FTZ R89, R89, R4.reuse ;  /* 0x0000000459597220 */ /* 0x080fe20000410000 */
[-C--:B------:R-:W-:Y:S01]  /*9ae0*/  FMUL.FTZ R92, R92, R4.reuse ;  /* 0x000000045c5c7220 */ /* 0x080fe20000410000 */
[-C--:B------:R-:W-:Y:S01]  /*9af0*/  FMUL.FTZ R93, R93, R4.reuse ;  /* 0x000000045d5d7220 */ /* 0x080fe20000410000 */
[-C--:B------:R-:W-:Y:S01]  /*9b00*/  FMUL.FTZ R96, R96, R4.reuse ;  /* 0x0000000460607220 */ /* 0x080fe20000410000 */
[-C--:B------:R-:W-:Y:S01]  /*9b10*/  FMUL.FTZ R97, R97, R4.reuse ;  /* 0x0000000461617220 */ /* 0x080fe20000410000 */
[----:B--2---:R-:W-:Y:S01]  /*9b20*/  IMAD.U32 R11, RZ, RZ, UR55 ;  /* 0x00000037ff0b7e24 */ /* 0x004fe2000f8e00ff */
        /* <DEDUP_REMOVED lines=9> */
[----:B0-----:R-:W-:-:S02]  /*9bc0*/  @!P1 VIADD R9, R11, 0x28860 ;  /* 0x000288600b099836 */ /* 0x001fc40000000000 */
[-C--:B------:R-:W-:Y:S01]  /*9bd0*/  FMUL.FTZ R113, R113, R4.reuse ;  /* 0x0000000471717220 */ /* 0x080fe20000410000 */
[-C--:B------:R-:W-:Y:S01]  /*9be0*/  FMUL.FTZ R116, R116, R4.reuse ;  /* 0x0000000474747220 */ /* 0x080fe20000410000 */
[-C--:B------:R-:W-:Y:S01]  /*9bf0*/  FMUL.FTZ R117, R117, R4.reuse ;  /* 0x0000000475757220 */ /* 0x080fe20000410000 */
[-C--:B------:R-:W-:Y:S01]  /*9c00*/  FMUL.FTZ R120, R120, R4.reuse ;  /* 0x0000000478787220 */ /* 0x080fe20000410000 */
[----:B------:R-:W-:Y:S01]  /*9c10*/  @!P1 PRMT R11, RZ, 0x654, R9 ;  /* 0x00000654ff0b9816 */ /* 0x000fe20000000009 */
[----:B------:R-:W-:Y:S01]  /*9c20*/  FADD.FTZ R9, R81, R44 ;  /* 0x0000002c51097221 */ /* 0x000fe20000010000 */
[-C--:B------:R-:W-:Y:S01]  /*9c30*/  FMUL.FTZ R121, R121, R4.reuse ;  /* 0x0000000479797220 */ /* 0x080fe20000410000 */
[-C--:B------:R-:W-:Y:S01]  /*9c40*/  FMUL.FTZ R124, R124, R4.reuse ;  /* 0x000000047c7c7220 */ /* 0x080fe20000410000 */
[----:B------:R0:W-:Y:S01]  /*9c50*/  @!P1 SYNCS.ARRIVE.TRANS64.RED.A1T0 RZ, [R11+URZ], RZ ;  /* 0x000000ff0bff99a7 */ /* 0x0001e2000810043f */
[----:B------:R-:W-:Y:S01]  /*9c60*/  FADD.FTZ R44, R176, R9 ;  /* 0x00000009b02c7221 */ /* 0x000fe20000010000 */
[-C--:B------:R-:W-:Y:S01]  /*9c70*/  FMUL.FTZ R125, R125, R4.reuse ;  /* 0x000000047d7d7220 */ /* 0x080fe20000410000 */
[-C--:B------:R-:W-:Y:S01]  /*9c80*/  FMUL.FTZ R128, R128, R4.reuse ;  /* 0x0000000480807220 */ /* 0x080fe20000410000 */
[-C--:B------:R-:W-:Y:S01]  /*9c90*/  FMUL.FTZ R129, R129, R4.reuse ;  /* 0x0000000481817220 */ /* 0x080fe20000410000 */
[----:B------:R-:W-:Y:S01]  /*9ca0*/  FADD.FTZ R9, R77, R44 ;  /* 0x0000002c4d097221 */ /* 0x000fe20000010000 */
[--C-:B------:R-:W-:Y:S01]  /*9cb0*/  FFMA.FTZ R44, R68, UR10, -R20.reuse ;  /* 0x0000000a442c7c23 */ /* 0x100fe20008010814 */
[----:B------:R-:W-:Y:S01]  /*9cc0*/  FFMA.FTZ R20, R76, UR10, -R20 ;  /* 0x0000000a4c147c23 */ /* 0x000fe20008010814 */
[-C--:B------:R-:W-:Y:S01]  /*9cd0*/  FMUL.FTZ R132, R132, R4.reuse ;  /* 0x0000000484847220 */ /* 0x080fe20000410000 */
[----:B------:R-:W-:Y:S01]  /*9ce0*/  FADD.FTZ R48, R178, R9 ;  /* 0x00000009b2307221 */ /* 0x000fe20000010000 */
[-C--:B------:R-:W-:Y:S01]  /*9cf0*/  FMUL.FTZ R133, R133, R4.reuse ;  /* 0x0000000485857220 */ /* 0x080fe20000410000 */
        /* <DEDUP_REMOVED lines=12> */
[----:B------:R-:W-:Y:S01]  /*9dc0*/  FMUL.FTZ R149, R149, R4 ;  /* 0x0000000495957220 */ /* 0x000fe20000410000 */
[----:B------:R-:W-:Y:S01]  /*9dd0*/  F2FP.F16.F32.PACK_AB R176, R77, R176 ;  /* 0x000000b04db0723e */ /* 0x000fe200000000ff */
[----:B------:R-:W-:Y:S01]  /*9de0*/  FADD.FTZ R48, R174, R9 ;  /* 0x00000009ae307221 */ /* 0x000fe20000010000 */
[----:B------:R-:W-:Y:S01]  /*9df0*/  F2FP.F16.F32.PACK_AB R178, R25, R178 ;  /* 0x000000b219b2723e */ /* 0x000fe200000000ff */
[-C--:B------:R-:W-:Y:S01]  /*9e00*/  FMUL.FTZ R90, R90, R55.reuse ;  /* 0x000000375a5a7220 */ /* 0x080fe20000410000 */
[----:B------:R-:W-:Y:S01]  /*9e10*/  F2FP.F16.F32.PACK_AB R172, R29, R172 ;  /* 0x000000ac1dac723e */ /* 0x000fe200000000ff */
[C---:B------:R-:W-:Y:S01]  /*9e20*/  FADD.FTZ R9, R79.reuse, R48 ;  /* 0x000000304f097221 */ /* 0x040fe20000010000 */
[----:B------:R-:W-:Y:S01]  /*9e30*/  F2FP.F16.F32.PACK_AB R174, R79, R174 ;  /* 0x000000ae4fae723e */ /* 0x000fe200000000ff */
[-C--:B------:R-:W-:Y:S01]  /*9e40*/  FMUL.FTZ R91, R91, R55.reuse ;  /* 0x000000375b5b7220 */ /* 0x080fe20000410000 */
[----:B------:R-:W-:Y:S01]  /*9e50*/  F2FP.F16.F32.PACK_AB R164, R53, R12 ;  /* 0x0000000c35a4723e */ /* 0x000fe200000000ff */
[----:B------:R-:W-:Y:S01]  /*9e60*/  FADD.FTZ R48, R168, R9 ;  /* 0x00000009a8307221 */ /* 0x000fe20000010000 */
[C---:B------:R-:W-:Y:S01]  /*9e70*/  F2FP.F16.F32.PACK_AB R168, R35.reuse, R168 ;  /* 0x000000a823a8723e */ /* 0x040fe200000000ff */
[----:B------:R-:W-:Y:S01]  /*9e80*/  FMUL.FTZ R94, R94, R55 ;  /* 0x000000375e5e7220 */ /* 0x000fe20000410000 */
[----:B------:R-:W-:Y:S01]  /*9e90*/  F2FP.F16.F32.PACK_AB R165, R74, R73 ;  /* 0x000000494aa5723e */ /* 0x000fe200000000ff */
[----:B------:R-:W-:Y:S01]  /*9ea0*/  FADD.FTZ R7, R35, R48 ;  /* 0x0000003023077221 */ /* 0x000fe20000010000 */
[----:B-1----:R-:W-:Y:S01]  /*9eb0*/  F2FP.F16.F32.PACK_AB R167, R20, R75 ;  /* 0x0000004b14a7723e */ /* 0x002fe200000000ff */
[-C--:B------:R-:W-:Y:S01]  /*9ec0*/  FMUL.FTZ R95, R95, R55.reuse ;  /* 0x000000375f5f7220 */ /* 0x080fe20000410000 */
[-C--:B------:R-:W-:Y:S01]  /*9ed0*/  FMUL.FTZ R98, R98, R55.reuse ;  /* 0x0000003762627220 */ /* 0x080fe20000410000 */
[----:B------:R-:W-:Y:S01]  /*9ee0*/  FADD.FTZ R8, R170, R7 ;  /* 0x00000007aa087221 */ /* 0x000fe20000010000 */
[----:B------:R-:W-:Y:S01]  /*9ef0*/  F2FP.F16.F32.PACK_AB R170, R37, R170 ;  /* 0x000000aa25aa723e */ /* 0x000fe200000000ff */
        /* <DEDUP_REMOVED lines=9> */
[----:B------:R-:W-:Y:S01]  /*9f90*/  FMUL.FTZ R107, R107, R55 ;  /* 0x000000376b6b7220 */ /* 0x000fe20000410000 */
[----:B------:R-:W-:Y:S01]  /*9fa0*/  FADD.FTZ R7, R83, R24 ;  /* 0x0000001853077221 */ /* 0x000fe20000010000 */
[C---:B------:R-:W-:Y:S01]  /*9fb0*/  FADD.FTZ R8, R40.reuse, R3 ;  /* 0x0000000328087221 */ /* 0x040fe20000010000 */
        /* <DEDUP_REMOVED lines=58> */
[----:B------:R-:W-:-:S02]  /*a360*/  IMAD.MOV.U32 R5, RZ, RZ, R30 ;  /* 0x000000ffff057224 */ /* 0x000fc400078e001e */
[----:B------:R-:W-:Y:S01]  /*a370*/  IMAD.MOV.U32 R4, RZ, RZ, R33 ;  /* 0x000000ffff047224 */ /* 0x000fe200078e0021 */
[----:B0-----:R-:W-:Y:S06]  /*a380*/  @P2 BRA `(.L_x_2316) ;  /* 0xffffffd800082947 */ /* 0x001fec000383ffff */
.L_x_2307:
[----:B------:R-:W-:Y:S06]  /*a390*/  BAR.ARV 0x8, 0x180 ;  /* 0x0206000000007b1d */ /* 0x000fec0000002000 */
[----:B------:R-:W-:Y:S05]  /*a3a0*/  @!P0 BRA `(.L_x_2317) ;  /* 0x0000000000048947 */ /* 0x000fea0003800000 */
[----:B------:R-:W-:Y:S01]  /*a3b0*/  BPT.TRAP 0x1 ;  /* 0x000000040000795c */ /* 0x000fe20000300000 */
.L_x_2317:
[----:B------:R-:W-:Y:S01]  /*a3c0*/  ULEA UR5, UR46, UR41, 0x3 ;  /* 0x000000292e057291 */ /* 0x000fe2000f8e183f */
[----:B------:R-:W-:-:S05]  /*a3d0*/  IMAD.U32 R4, RZ, RZ, UR47 ;  /* 0x0000002fff047e24 */ /* 0x000fca000f8e00ff */
[----:B------:R-:W-:-:S04]  /*a3e0*/  SHF.L.U32 R4, R4, 0x1f, RZ ;  /* 0x0000001f04047819 */ /* 0x000fc800000006ff */
[----:B------:R0:W1:Y:S01]  /*a3f0*/  SYNCS.PHASECHK.TRANS64.TRYWAIT P2, [UR5+0x28850], R4 ;  /* 0x02885004ff0075a7 */ /* 0x0000620008040145 */
[----:B------:R-:W-:Y:S05]  /*a400*/  @!P0 BRA `(.L_x_2318) ;  /* 0x0000000000048947 */ /* 0x000fea0003800000 */
[----:B------:R-:W-:Y:S01]  /*a410*/  BPT.TRAP 0x1 ;  /* 0x000000040000795c */ /* 0x000fe20000300000 */
.L_x_2318:
[----:B-1----:R-:W-:Y:S05]  /*a420*/  @P2 BRA `(.L_x_2319) ;  /* 0x0000000000082947 */ /* 0x002fea0003800000 */
[----:B------:R-:W1:Y:S02]  /*a430*/  SYNCS.PHASECHK.TRANS64.TRYWAIT P0, [UR5+0x28850], R4 ;  /* 0x02885004ff0075a7 */ /* 0x000e640008000145 */
[----:B-1----:R-:W-:Y:S05]  /*a440*/  @!P0 BRA `(.L_x_2320) ;  /* 0x000000a400cc8947 */ /* 0x002fea0003800000 */
.L_x_2319:
[----:B------:R-:W-:Y:S01]  /*a450*/  UIADD3 UR41, UR41, 0x400, URZ ;  /* 0x0000040029297890 */ /* 0x000fe2000fffe03f */
[----:B------:R-:W-:Y:S01]  /*a460*/  WARPGROUP.ARRIVE ;  /* 0x00000000000079c5 */ /* 0x000fe20000000000 */
[----:B------:R-:W-:Y:S01]  /*a470*/  UMOV UR7, 0x40000040 ;  /* 0x4000004000077882 */ /* 0x000fe20000000000 */
[----:B01----:R-:W0:Y:S01]  /*a480*/  SHFL.BFLY PT, R4, R3, 0x2, 0x1f ;  /* 0x0c401f0003047f89 */ /* 0x003e2200000e0000 */
[----:B------:R-:W-:Y:S01]  /*a490*/  USHF.R.U32.HI UR41, URZ, 0x4, UR41 ;  /* 0x000000043f297899 */ /* 0x000fe20008011629 */
[----:B------:R-:W-:Y:S01]  /*a4a0*/  IMAD.MOV.U32 R8, RZ, RZ, RZ ;  /* 0x000000ffff087224 */ /* 0x000fe200078e00ff */
[----:B------:R-:W-:Y:S01]  /*a4b0*/  UIADD3 UR48, UR48, 0x1, URZ ;  /* 0x0000000130307890 */ /* 0x000fe2000fffe03f */
[----:B------:R-:W1:Y:S01]  /*a4c0*/  SHFL.BFLY PT, R5, R0, 0x2, 0x1f ;  /* 0x0c401f0000057f89 */ /* 0x000e6200000e0000 */
[----:B------:R-:W-:Y:S01]  /*a4d0*/  ULOP3.LUT UR41, UR41, 0x3fff, URZ, 0xc0, !UPT ;  /* 0x00003fff29297892 */ /* 0x000fe2000f8ec03f */
[----:B------:R-:W-:-:S03]  /*a4e0*/  IMAD.U32 R12, RZ, RZ, UR10 ;  /* 0x0000000aff0c7e24 */ /* 0x000fc6000f8e00ff */
[----:B------:R-:W-:-:S04]  /*a4f0*/  ULOP3.LUT UR4, UR41, 0x4000000, URZ, 0xfc, !UPT ;  /* 0x0400000029047892 */ /* 0x000fc8000f8efc3f */
[----:B------:R-:W-:Y:S02]  /*a500*/  ULEA UR4, UR46, UR4, 0xb ;  /* 0x000000042e047291 */ /* 0x000fe4000f8e583f */
[----:B------:R-:W-:-:S04]  /*a510*/  UIADD3 UR46, UR46, 0x1, URZ ;  /* 0x000000012e2e7890 */ /* 0x000fc8000fffe03f */
[----:B------:R-:W-:Y:S01]  /*a520*/  UISETP.NE.AND UP0, UPT, UR46, 0x2, UPT ;  /* 0x000000022e00788c */ /* 0x000fe2000bf05270 */
[----:B------:R-:W-:Y:S02]  /*a530*/  UMOV UR6, UR4 ;  /* 0x0000000400067c82 */ /* 0x000fe40008000000 */
[----:B------:R-:W-:Y:S01]  /*a540*/  HGMMA.64x128x16.F32 R88, R180, gdesc[UR4].tnspB, R88, gsb0 ;  /* 0x41e00004b4587df0 */ /* 0x000fe20008000858 */
[----:B------:R-:W-:Y:S01]  /*a550*/  UIADD3 UR6, UR4, 0x80, URZ ;  /* 0x0000008004067890 */ /* 0x000fe2000fffe03f */
[----:B0-----:R-:W-:Y:S01]  /*a560*/  FADD.FTZ R4, R4, R3 ;  /* 0x0000000304047221 */ /* 0x001fe20000010000 */
[----:B------:R-:W-:Y:S01]  /*a570*/  UMOV UR7, 0x40000040 ;  /* 0x4000004000077882 */ /* 0x000fe20000000000 */
[----:B------:R-:W-:Y:S02]  /*a580*/  IMAD.MOV.U32 R3, RZ, RZ, -0x800000 ;  /* 0xff800000ff037424 */ /* 0x000fe400078e00ff */
[----:B-1----:R-:W-:Y:S01]  /*a590*/  FADD.FTZ R6, R5, R0 ;  /* 0x0000000005067221 */ /* 0x002fe20000010000 */
[----:B------:R-:W-:Y:S01]  /*a5a0*/  IMAD.MOV.U32 R0, RZ, RZ, -0x800000 ;  /* 0xff800000ff007424 */ /* 0x000fe200078e00ff */
[----:B------:R-:W0:Y:S01]  /*a5b0*/  SHFL.BFLY PT, R5, R4, 0x1, 0x1f ;  /* 0x0c201f0004057f89 */ /* 0x000e2200000e0000 */
[----:B------:R-:W-:-:S03]  /*a5c0*/  USEL UR46, UR46, URZ, UP0 ;  /* 0x0000003f2e2e7287 */ /* 0x000fc60008000000 */
[----:B------:R-:W1:Y:S01]  /*a5d0*/  SHFL.BFLY PT, R7, R6, 0x1, 0x1f ;  /* 0x0c201f0006077f89 */ /* 0x000e6200000e0000 */
[----:B0-----:R-:W-:Y:S01]  /*a5e0*/  FADD.FTZ R10, R4, R5 ;  /* 0x00000005040a7221 */ /* 0x001fe20000010000 */
[----:B------:R-:W-:Y:S02]  /*a5f0*/  IMAD.MOV.U32 R5, RZ, RZ, RZ ;  /* 0x000000ffff057224 */ /* 0x000fe400078e00ff */
[----:B------:R-:W-:Y:S02]  /*a600*/  IMAD.U32 R4, RZ, RZ, UR10 ;  /* 0x0000000aff047e24 */ /* 0x000fe4000f8e00ff */
[----:B-1----:R-:W-:Y:S01]  /*a610*/  FADD.FTZ R11, R6, R7 ;  /* 0x00000007060b7221 */ /* 0x002fe20000010000 */
[----:B------:R-:W-:Y:S01]  /*a620*/  FSETP.NE.FTZ.AND P0, PT, R10, RZ, PT ;  /* 0x000000ff0a00720b */ /* 0x000fe20003f15000 */
[----:B------:R-:W-:-:S03]  /*a630*/  IMAD.U32 R6, RZ, RZ, UR5 ;  /* 0x00000005ff067e24 */ /* 0x000fc6000f8e00ff */
[----:B------:R-:W-:Y:S01]  /*a640*/  FSETP.NE.FTZ.AND P2, PT, R11, RZ, PT ;  /* 0x000000ff0b00720b */ /* 0x000fe20003f55000 */
[----:B------:R-:W-:-:S05]  /*a650*/  @!P1 VIADD R6, R6, 0x28860 ;  /* 0x0002886006069836 */ /* 0x000fca0000000000 */
[----:B------:R-:W-:-:S03]  /*a660*/  @!P1 PRMT R6, RZ, 0x654, R6 ;  /* 0x00000654ff069816 */ /* 0x000fc60000000006 */
[----:B------:R-:W0:Y:S01]  /*a670*/  @P0 MUFU.LG2 R7, R10 ;  /* 0x0000000a00070308 */ /* 0x000e220000000c00 */
[----:B------:R-:W-:-:S07]  /*a680*/  @P0 FMUL.FTZ R4, R4, 0.69314718246459960938 ;  /* 0x3f31721804040820 */ /* 0x000fce0000410000 */
[----:B------:R-:W1:Y:S08]  /*a690*/  @P2 MUFU.LG2 R9, R11 ;  /* 0x0000000b00092308 */ /* 0x000e700000000c00 */
[----:B------:R2:W3:Y:S01]  /*a6a0*/  @P0 MUFU.RCP R5, R10 ;  /* 0x0000000a00050308 */ /* 0x0004e20000001000 */
[----:B0-----:R-:W-:-:S04]  /*a6b0*/  @P0 FMUL.FTZ R7, R7, 0.69314718246459960938 ;  /* 0x3f31721807070820 */ /* 0x001fc80000410000 */
[----:B------:R-:W-:Y:S01]  /*a6c0*/  @P0 FFMA.FTZ R3, R4, R33, R7 ;  /* 0x0000002104030223 */ /* 0x000fe20000010007 */
[----:B------:R-:W-:Y:S02]  /*a6d0*/  PLOP3.LUT P0, PT, PT, PT, PT, 0x8, 0x0 ;  /* 0x000000000000781c */ /* 0x000fe40003f0e170 */
[----:B------:R-:W0:Y:S01]  /*a6e0*/  @P2 MUFU.RCP R8, R11 ;  /* 0x0000000b00082308 */ /* 0x000e220000001000 */
[----:B--2---:R-:W-:Y:S01]  /*a6f0*/  @P2 FMUL.FTZ R10, R12, 0.69314718246459960938 ;  /* 0x3f3172180c0a2820 */ /* 0x004fe20000410000 */
        /* <DEDUP_REMOVED lines=104> */
.L_x_2290:
        /* <DEDUP_REMOVED lines=10> */
[----:B------:R-:W0:Y:S01]  /*ae20*/  S2R R5, SR_SWINHI ;  /* 0x0000000000057919 */ /* 0x000e220000002f00 */
[----:B------:R-:W-:Y:S01]  /*ae30*/  USHF.L.U32 UR4, UR42, 0x2, URZ ;  /* 0x000000022a047899 */ /* 0x000fe2000800063f */
[----:B------:R-:W-:Y:S01]  /*ae40*/  ULDC.64 UR10, c[0x0][0xc00] ;  /* 0x00030000000a7ab9 */ /* 0x000fe20000000a00 */
[----:B------:R-:W-:Y:S02]  /*ae50*/  USHF.L.U64.HI UR12, UR42, 0x2, UR37 ;  /* 0x000000022a0c7899 */ /* 0x000fe40008010225 */
[----:B------:R-:W-:-:S04]  /*ae60*/  UIADD3 UR7, UP0, UR4, UR10, URZ ;  /* 0x0000000a04077290 */ /* 0x000fc8000ff1e03f */
[----:B------:R-:W-:Y:S01]  /*ae70*/  UIADD3.X UR8, UR12, UR11, URZ, UP0, !UPT ;  /* 0x0000000b0c087290 */ /* 0x000fe200087fe43f */
        /* <DEDUP_REMOVED lines=15> */
[----:B------:R-:W-:Y:S01]  /*af70*/  BAR.SYNC.DEFER_BLOCKING 0x1, 0x100 ;  /* 0x0044000000007b1d */ /* 0x000fe20000010000 */
        /* <DEDUP_REMOVED lines=28> */
[----:B------:R-:W-:Y:S02]  /*b140*/  F2FP.F16.F32.PACK_AB R7, R95, R94 ;  /* 0x0000005e5f07723e */ /* 0x000fe400000000ff */
[----:B------:R-:W-:Y:S02]  /*b150*/  MOV R37, R14 ;  /* 0x0000000e00257202 */ /* 0x000fe40000000f00 */
[----:B------:R-:W-:Y:S01]  /*b160*/  MOV R36, R12 ;  /* 0x0000000c00247202 */ /* 0x000fe20000000f00 */
[----:B------:R0:W-:Y:S01]  /*b170*/  STSM.16.M88.4 [R30], R4 ;  /* 0x000000041e007844 */ /* 0x0001e20000000200 */
[----:B------:R-:W-:-:S02]  /*b180*/  LOP3.LUT R10, R10, R41, RZ, 0x3c, !PT ;  /* 0x000000290a0a7212 */ /* 0x000fc400078e3cff */
        /* <DEDUP_REMOVED lines=9> */
[----:B------:R-:W-:Y:S01]  /*b220*/  F2FP.F16.F32.PACK_AB R25, R107, R106 ;  /* 0x0000006a6b19723e */ /* 0x000fe200000000ff */
[----:B------:R-:W-:Y:S01]  /*b230*/  STSM.16.M88.4 [R40], R12 ;  /* 0x0000000c28007844 */ /* 0x000fe20000000200 */
[----:B------:R-:W-:Y:S02]  /*b240*/  F2FP.F16.F32.PACK_AB R26, R109, R108 ;  /* 0x0000006c6d1a723e */ /* 0x000fe400000000ff */
[----:B------:R-:W-:-:S02]  /*b250*/  F2FP.F16.F32.PACK_AB R27, R111, R110 ;  /* 0x0000006e6f1b723e */ /* 0x000fc400000000ff */
[----:B------:R-:W-:Y:S02]  /*b260*/  F2FP.F16.F32.PACK_AB R28, R113, R112 ;  /* 0x00000070711c723e */ /* 0x000fe400000000ff */
[----:B------:R-:W-:Y:S01]  /*b270*/  F2FP.F16.F32.PACK_AB R29, R115, R114 ;  /* 0x00000072731d723e */ /* 0x000fe200000000ff */
[----:B------:R-:W-:Y:S01]  /*b280*/  STSM.16.M88.4 [R39], R24 ;  /* 0x0000001827007844 */ /* 0x000fe20000000200 */
[----:B0-----:R-:W-:Y:S02]  /*b290*/  F2FP.F16.F32.PACK_AB R30, R117, R116 ;  /* 0x00000074751e723e */ /* 0x001fe400000000ff */
[----:B------:R-:W-:Y:S02]  /*b2a0*/  F2FP.F16.F32.PACK_AB R31, R119, R118 ;  /* 0x00000076771f723e */ /* 0x000fe400000000ff */
[----:B------:R-:W-:Y:S02]  /*b2b0*/  MOV R21, R10 ;  /* 0x0000000a00157202 */ /* 0x000fe40000000f00 */
[----:B------:R-:W-:Y:S01]  /*b2c0*/  MOV R34, R8 ;  /* 0x0000000800227202 */ /* 0x000fe20000000f00 */
[----:B------:R0:W-:Y:S01]  /*b2d0*/  STSM.16.M88.4 [R38], R28 ;  /* 0x0000001c26007844 */ /* 0x0001e20000000200 */
[----:B------:R-:W-:-:S02]  /*b2e0*/  F2FP.F16.F32.PACK_AB R4, R121, R120 ;  /* 0x000000787904723e */ /* 0x000fc400000000ff */
[----:B------:R-:W-:Y:S02]  /*b2f0*/  F2FP.F16.F32.PACK_AB R5, R123, R122 ;  /* 0x0000007a7b05723e */ /* 0x000fe400000000ff */
[----:B------:R-:W-:Y:S02]  /*b300*/  F2FP.F16.F32.PACK_AB R6, R125, R124 ;  /* 0x0000007c7d06723e */ /* 0x000fe400000000ff */
[----:B------:R-:W-:Y:S02]  /*b310*/  F2FP.F16.F32.PACK_AB R7, R127, R126 ;  /* 0x0000007e7f07723e */ /* 0x000fe400000000ff */
[----:B------:R-:W-:Y:S02]  /*b320*/  F2FP.F16.F32.PACK_AB R8, R129, R128 ;  /* 0x000000808108723e */ /* 0x000fe400000000ff */
[----:B------:R-:W-:Y:S01]  /*b330*/  F2FP.F16.F32.PACK_AB R9, R131, R130 ;  /* 0x000000828309723e */ /* 0x000fe200000000ff */
[----:B------:R-:W-:Y:S01]  /*b340*/  STSM.16.M88.4 [R37], R4 ;  /* 0x0000000425007844 */ /* 0x000fe20000000200 */
[----:B------:R-:W-:-:S02]  /*b350*/  F2FP.F16.F32.PACK_AB R10, R133, R132 ;  /* 0x00000084850a723e */ /* 0x000fc400000000ff */
[----:B------:R-:W-:Y:S01]  /*b360*/  F2FP.F16.F32.PACK_AB R11, R135, R134 ;  /* 0x00000086870b723e */ /* 0x000fe200000000ff */
[----:B0-----:R-:W-:Y:S01]  /*b370*/  IMAD.U32 R28, RZ, RZ, UR7 ;  /* 0x00000007ff1c7e24 */ /* 0x001fe2000f8e00ff */
[----:B------:R-:W-:Y:S01]  /*b380*/  F2FP.F16.F32.PACK_AB R12, R137, R136 ;  /* 0x00000088890c723e */ /* 0x000fe200000000ff */
[----:B------:R-:W-:Y:S01]  /*b390*/  IMAD.U32 R29, RZ, RZ, UR8 ;  /* 0x00000008ff1d7e24 */ /* 0x000fe2000f8e00ff */
[----:B------:R-:W-:Y:S01]  /*b3a0*/  F2FP.F16.F32.PACK_AB R13, R139, R138 ;  /* 0x0000008a8b0d723e */ /* 0x000fe200000000ff */
[----:B------:R-:W-:Y:S01]  /*b3b0*/  STSM.16.M88.4 [R36], R8 ;  /* 0x0000000824007844 */ /* 0x000fe20000000200 */
[----:B------:R-:W-:Y:S01]  /*b3c0*/  F2FP.F16.F32.PACK_AB R14, R141, R140 ;  /* 0x0000008c8d0e723e */ /* 0x000fe200000000ff */
[----:B------:R-:W-:Y:S01]  /*b3d0*/  ULDC.64 UR8, c[0x0][0xc08] ;  /* 0x0003020000087ab9 */ /* 0x000fe20000000a00 */
[----:B------:R-:W-:Y:S02]  /*b3e0*/  F2FP.F16.F32.PACK_AB R15, R143, R142 ;  /* 0x0000008e8f0f723e */ /* 0x000fe400000000ff */
[----:B------:R-:W-:-:S02]  /*b3f0*/  F2FP.F16.F32.PACK_AB R24, R145, R144 ;  /* 0x000000909118723e */ /* 0x000fc400000000ff */
[----:B------:R-:W-:Y:S01]  /*b400*/  F2FP.F16.F32.PACK_AB R25, R147, R146 ;  /* 0x000000929319723e */ /* 0x000fe200000000ff */
[----:B------:R-:W-:Y:S01]  /*b410*/  STSM.16.M88.4 [R21], R12 ;  /* 0x0000000c15007844 */ /* 0x000fe20000000200 */
[----:B------:R-:W-:Y:S02]  /*b420*/  F2FP.F16.F32.PACK_AB R26, R149, R148 ;  /* 0x00000094951a723e */ /* 0x000fe400000000ff */
[----:B------:R-:W-:Y:S02]  /*b430*/  F2FP.F16.F32.PACK_AB R27, R151, R150 ;  /* 0x00000096971b723e */ /* 0x000fe400000000ff */
[----:B------:R-:W-:-:S03]  /*b440*/  ISETP.NE.U32.AND P0, PT, RZ, UR10, PT ;  /* 0x0000000aff007c0c */ /* 0x000fc6000bf05070 */
[----:B------:R0:W-:Y:S01]  /*b450*/  STSM.16.M88.4 [R34], R24 ;  /* 0x0000001822007844 */ /* 0x0001e20000000200 */
[----:B------:R-:W-:Y:S01]  /*b460*/  BAR.SYNC.DEFER_BLOCKING 0x1, 0x100 ;  /* 0x0044000000007b1d */ /* 0x000fe20000010000 */
[----:B------:R-:W-:-:S07]  /*b470*/  ISETP.NE.AND.EX P0, PT, RZ, UR11, PT, P0 ;  /* 0x0000000bff007c0c */ /* 0x000fce000bf05300 */
[----:B0-----:R-:W0:Y:S06]  /*b480*/  LDC R34, c[0x0][0xbe8] ;  /* 0x0002fa00ff227b82 */ /* 0x001e2c0000000800 */
[----:B------:R-:W2:Y:S01]  /*b490*/  @P0 LDG.E R30, desc[UR50][R28.64] ;  /* 0x000000321c1e0981 */ /* 0x000ea2000c1e1900 */
[----:B------:R-:W-:-:S04]  /*b4a0*/  UISETP.NE.U32.AND UP0, UPT, UR8, URZ, UPT ;  /* 0x0000003f0800728c */ /* 0x000fc8000bf05070 */
[----:B------:R-:W-:-:S06]  /*b4b0*/  UISETP.NE.AND.EX UP0, UPT, UR9, URZ, UPT, UP0 ;  /* 0x0000003f0900728c */ /* 0x000fcc000bf05300 */
[----:B------:R-:W-:Y:S02]  /*b4c0*/  PLOP3.LUT P4, PT, PT, PT, UP0, 0x80, 0x0 ;  /* 0x000000000000781c */ /* 0x000fe40003f8f008 */
[----:B0-----:R-:W-:-:S03]  /*b4d0*/  ISETP.NE.AND P1, PT, R34, 0x1, PT ;  /* 0x000000012200780c */ /* 0x001fc60003f25270 */
[----:B------:R-:W-:-:S03]  /*b4e0*/  @UP0 UIADD3 UR8, UP1, UR4, UR8, URZ ;  /* 0x0000000804080290 */ /* 0x000fc6000ff3e03f */
[----:B------:R-:W-:Y:S01]  /*b4f0*/  ULDC UR4, c[0x0][0xa88] ;  /* 0x0002a20000047ab9 */ /* 0x000fe20000000800 */
[----:B------:R-:W-:Y:S01]  /*b500*/  @UP0 UIADD3.X UR9, UR12, UR9, URZ, UP1, !UPT ;  /* 0x000000090c090290 */ /* 0x000fe20008ffe43f */
[----:B------:R-:W-:Y:S01]  /*b510*/  IMAD.U32 R21, RZ, RZ, UR4 ;  /* 0x00000004ff157e24 */ /* 0x000fe2000f8e00ff */
[----:B------:R-:W-:Y:S01]  /*b520*/  UISETP.NE.AND UP0, UPT, UR45, URZ, UPT ;  /* 0x0000003f2d00728c */ /* 0x000fe2000bf05270 */
[----:B------:R-:W-:Y:S01]  /*b530*/  IMAD.U32 R4, RZ, RZ, UR8 ;  /* 0x00000008ff047e24 */ /* 0x000fe2000f8e00ff */
[----:B------:R-:W-:Y:S02]  /*b540*/  ULDC UR4, c[0x0][0xad4] ;  /* 0x0002b50000047ab9 */ /* 0x000fe40000000800 */
[----:B------:R-:W0:Y:S01]  /*b550*/  @P1 LDC R6, c[0x0][0xbec] ;  /* 0x0002fb00ff061b82 */ /* 0x000e220000000800 */
[----:B------:R-:W-:Y:S01]  /*b560*/  USEL UR4, UR45, UR4, UP0 ;  /* 0x000000042d047287 */ /* 0x000fe20008000000 */
[----:B------:R-:W-:Y:S01]  /*b570*/  IMAD.U32 R5, RZ, RZ, UR9 ;  /* 0x00000009ff057e24 */ /* 0x000fe2000f8e00ff */
[----:B------:R-:W-:-:S02]  /*b580*/  UMOV UR16, 0x9b8 ;  /* 0x000009b800107882 */ /* 0x000fc40000000000 */
[----:B------:R-:W-:-:S03]  /*b590*/  UISETP.GT.AND UP1, UPT, UR4, 0x1, UPT ;  /* 0x000000010400788c */ /* 0x000fc6000bf24270 */
[----:B------:R-:W1:Y:S01]  /*b5a0*/  @P1 LDC R9, c[0x0][0xbf0] ;  /* 0x0002fc00ff091b82 */ /* 0x000e620000000800 */
[----:B------:R-:W-:Y:S01]  /*b5b0*/  USEL UR16, UR16, 0x978, UP1 ;  /* 0x0000097810107887 */ /* 0x000fe20008800000 */
[----:B------:R-:W-:Y:S01]  /*b5c0*/  VIADD R11, R17, UR38 ;  /* 0x00000026110b7c36 */ /* 0x000fe20008000000 */
[----:B------:R-:W-:Y:S01]  /*b5d0*/  UISETP.NE.U32.AND UP0, UPT, UR10, URZ, UPT ;  /* 0x0000003f0a00728c */ /* 0x000fe2000bf05070 */
[----:B------:R0:W5:Y:S01]  /*b5e0*/  @P4 LDG.E R21, desc[UR50][R4.64] ;  /* 0x0000003204154981 */ /* 0x000162000c1e1900 */
[----:B------:R-:W-:Y:S01]  /*b5f0*/  UMOV UR4, URZ ;  /* 0x0000003f00047c82 */ /* 0x000fe20008000000 */
[----:B------:R-:W-:Y:S01]  /*b600*/  USEL UR7, UR39, URZ, UP1 ;  /* 0x0000003f27077287 */ /* 0x000fe20008800000 */
[----:B------:R-:W-:Y:S01]  /*b610*/  IMAD.MOV.U32 R7, RZ, RZ, R11 ;  /* 0x000000ffff077224 */ /* 0x000fe200078e000b */
[----:B------:R-:W-:-:S04]  /*b620*/  UISETP.NE.AND.EX UP0, UPT, UR11, URZ, UPT, UP0 ;  /* 0x0000003f0b00728c */ /* 0x000fc8000bf05300 */
[----:B------:R-:W-:Y:S01]  /*b630*/  USEL UR42, UR42, URZ, !UP0 ;  /* 0x0000003f2a2a7287 */ /* 0x000fe2000c000000 */
[----:B------:R-:W-:Y:S01]  /*b640*/  ULDC.64 UR10, c[0x0][UR16+0x220] ;  /* 0x00008800100a7abb */ /* 0x000fe20008000a00 */
[----:B------:R-:W-:Y:S01]  /*b650*/  ULDC.64 UR8, c[0x0][UR16+0x218] ;  /* 0x0000860010087abb */ /* 0x000fe20008000a00 */
[----:B0-----:R-:W-:Y:S01]  /*b660*/  @P1 IMAD.HI.U32 R4, R11, R6, RZ ;  /* 0x000000060b041227 */ /* 0x001fe200078e00ff */
[----:B------:R-:W-:Y:S01]  /*b670*/  USEL UR37, UR37, URZ, !UP0 ;  /* 0x0000003f25257287 */ /* 0x000fe2000c000000 */
[----:B------:R-:W-:Y:S01]  /*b680*/  ULDC.64 UR12, c[0x0][UR16+0x228] ;  /* 0x00008a00100c7abb */ /* 0x000fe20008000a00 */
[----:B------:R-:W-:Y:S02]  /*b690*/  UIMAD UR11, UR11, UR42, URZ ;  /* 0x0000002a0b0b72a4 */ /* 0x000fe4000f8e023f */
[----:B------:R-:W-:Y:S02]  /*b6a0*/  UIMAD.WIDE.U32 UR14, UR8, UR43, URZ ;  /* 0x0000002b080e72a5 */ /* 0x000fe4000f8e003f */
[----:B------:R-:W-:Y:S01]  /*b6b0*/  UIMAD UR17, UR9, UR43, URZ ;  /* 0x0000002b091172a4 */ /* 0x000fe2000f8e023f */
[----:B-1----:R-:W-:Y:S01]  /*b6c0*/  @P1 SHF.R.U32.HI R7, RZ, R9, R4 ;  /* 0x00000009ff071219 */ /* 0x002fe20000011604 */
[----:B------:R-:W-:-:S02]  /*b6d0*/  UIMAD.WIDE.U32 UR8, UR10, UR42, URZ ;  /* 0x0000002a0a0872a5 */ /* 0x000fc4000f8e003f */
[----:B------:R-:W-:Y:S02]  /*b6e0*/  UIMAD.WIDE.U32 UR18, UR12, UR7, URZ ;  /* 0x000000070c1272a5 */ /* 0x000fe4000f8e003f */
[----:B------:R-:W-:Y:S01]  /*b6f0*/  UIMAD UR7, UR13, UR7, URZ ;  /* 0x000000070d0772a4 */ /* 0x000fe2000f8e023f */
[--C-:B------:R-:W-:Y:S01]  /*b700*/  IMAD.MOV R9, RZ, RZ, -R7.reuse ;  /* 0x000000ffff097224 */ /* 0x100fe200078e0a07 */
[----:B------:R-:W-:Y:S02]  /*b710*/  UIMAD UR11, UR10, UR37, UR11 ;  /* 0x000000250a0b72a4 */ /* 0x000fe4000f8e020b */
[----:B------:R-:W-:Y:S01]  /*b720*/  UIADD3 UR17, UR15, UR17, URZ ;  /* 0x000000110f117290 */ /* 0x000fe2000fffe03f */
[----:B------:R-:W-:Y:S02]  /*b730*/  IMAD.U32 R4, RZ, RZ, UR18 ;  /* 0x00000012ff047e24 */ /* 0x000fe4000f8e00ff */
[----:B------:R-:W-:Y:S01]  /*b740*/  IMAD.U32 R5, RZ, RZ, UR19 ;  /* 0x00000013ff057e24 */ /* 0x000fe2000f8e00ff */
[----:B------:R-:W-:Y:S01]  /*b750*/  SHF.R.S32.HI R5, RZ, 0x1f, R7 ;  /* 0x0000001fff057819 */ /* 0x000fe20000011407 */
[----:B------:R-:W-:-:S05]  /*b760*/  IMAD R9, R34, R9, R11 ;  /* 0x0000000922097224 */ /* 0x000fca00078e020b */
[----:B------:R-:W-:Y:S02]  /*b770*/  SHF.R.S32.HI R6, RZ, 0x1f, R9 ;  /* 0x0000001fff067819 */ /* 0x000fe40000011409 */
[----:B--2---:R-:W-:-:S13]  /*b780*/  @P0 R2UR UR4, R30 ;  /* 0x000000001e0402ca */ /* 0x004fda00000e0000 */
        /* <DEDUP_REMOVED lines=23> */
.L_x_2323:
        /* <DEDUP_REMOVED lines=18> */
[C---:B------:R-:W-:Y:S02]  /*ba20*/  IADD3 R9, P6, R32.reuse, 0x1000, RZ ;  /* 0x0000100020097810 */ /* 0x040fe40007fde0ff */
[C---:B------:R-:W-:Y:S02]  /*ba30*/  IADD3 R13, P5, R32.reuse, 0x2000, RZ ;  /* 0x00002000200d7810 */ /* 0x040fe40007fbe0ff */
[----:B------:R-:W-:Y:S02]  /*ba40*/  LOP3.LUT R8, R9, 0x380, RZ, 0xc0, !PT ;  /* 0x0000038009087812 */ /* 0x000fe400078ec0ff */
[C---:B------:R-:W-:Y:S02]  /*ba50*/  IADD3 R25, P4, R32.reuse, 0x3000, RZ ;  /* 0x0000300020197810 */ /* 0x040fe40007f9e0ff */
[C---:B------:R-:W-:Y:S02]  /*ba60*/  IADD3 R29, P3, R32.reuse, 0x4000, RZ ;  /* 0x00004000201d7810 */ /* 0x040fe40007f7e0ff */
[----:B------:R-:W-:-:S02]  /*ba70*/  IADD3 R37, P2, R32, 0x5000, RZ ;  /* 0x0000500020257810 */ /* 0x000fc40007f5e0ff */
[C---:B------:R-:W-:Y:S02]  /*ba80*/  IADD3 R41, P0, R32.reuse, 0x6000, RZ ;  /* 0x0000600020297810 */ /* 0x040fe40007f1e0ff */
[----:B------:R-:W-:Y:S02]  /*ba90*/  LOP3.LUT R5, R32, 0x380, RZ, 0xc0, !PT ;  /* 0x0000038020057812 */ /* 0x000fe400078ec0ff */
[----:B------:R-:W-:Y:S02]  /*baa0*/  SHF.R.U64 R8, R8, 0x3, RZ ;  /* 0x0000000308087819 */ /* 0x000fe400000012ff */
[----:B------:R-:W-:Y:S02]  /*bab0*/  LOP3.LUT R12, R13, 0x380, RZ, 0xc0, !PT ;  /* 0x000003800d0c7812 */ /* 0x000fe400078ec0ff */
[----:B------:R-:W-:Y:S02]  /*bac0*/  LOP3.LUT R24, R25, 0x380, RZ, 0xc0, !PT ;  /* 0x0000038019187812 */ /* 0x000fe400078ec0ff */
[----:B------:R-:W-:-:S02]  /*bad0*/  LOP3.LUT R28, R29, 0x380, RZ, 0xc0, !PT ;  /* 0x000003801d1c7812 */ /* 0x000fc400078ec0ff */
[----:B------:R-:W-:Y:S02]  /*bae0*/  LOP3.LUT R36, R37, 0x380, RZ, 0xc0, !PT ;  /* 0x0000038025247812 */ /* 0x000fe400078ec0ff */
[----:B------:R-:W-:Y:S02]  /*baf0*/  LOP3.LUT R40, R41, 0x380, RZ, 0xc0, !PT ;  /* 0x0000038029287812 */ /* 0x000fe400078ec0ff */
[----:B------:R-:W-:Y:S02]  /*bb00*/  SHF.R.U64 R5, R5, 0x3, RZ ;  /* 0x0000000305057819 */ /* 0x000fe400000012ff */
[----:B------:R-:W-:Y:S01]  /*bb10*/  LOP3.LUT R8, R8, R9, RZ, 0x3c, !PT ;  /* 0x0000000908087212 */ /* 0x000fe200078e3cff */
[----:B------:R-:W-:Y:S01]  /*bb20*/  IMAD.X R9, RZ, RZ, R33, P6 ;  /* 0x000000ffff097224 */ /* 0x000fe200030e0621 */
[----:B------:R-:W-:Y:S02]  /*bb30*/  IADD3 R3, P6, R32, 0x7000, RZ ;  /* 0x0000700020037810 */ /* 0x000fe40007fde0ff */
[----:B------:R-:W-:-:S02]  /*bb40*/  SHF.R.U64 R12, R12, 0x3, RZ ;  /* 0x000000030c0c7819 */ /* 0x000fc400000012ff */
[----:B------:R-:W-:Y:S01]  /*bb50*/  SHF.R.U64 R24, R24, 0x3, RZ ;  /* 0x0000000318187819 */ /* 0x000fe200000012ff */
[--C-:B------:R-:W-:Y:S01]  /*bb60*/  IMAD.X R45, RZ, RZ, R33.reuse, P6 ;  /* 0x000000ffff2d7224 */ /* 0x100fe200030e0621 */
[----:B------:R-:W-:Y:S01]  /*bb70*/  SHF.R.U64 R28, R28, 0x3, RZ ;  /* 0x000000031c1c7819 */ /* 0x000fe200000012ff */
[----:B------:R-:W-:Y:S01]  /*bb80*/  UIMAD UR7, UR12, UR10, URZ ;  /* 0x0000000a0c0772a4 */ /* 0x000fe2000f8e023f */
[----:B------:R-:W-:Y:S01]  /*bb90*/  SHF.R.U64 R36, R36, 0x3, RZ ;  /* 0x0000000324247819 */ /* 0x000fe200000012ff */
[----:B------:R-:W-:Y:S01]  /*bba0*/  UIMAD.WIDE.U32 UR8, UR4, UR10, URZ ;  /* 0x0000000a040872a5 */ /* 0x000fe2000f8e003f */
[----:B------:R-:W-:Y:S01]  /*bbb0*/  SHF.R.U64 R40, R40, 0x3, RZ ;  /* 0x0000000328287819 */ /* 0x000fe200000012ff */
[----:B------:R-:W5:Y:S01]  /*bbc0*/  LD.E.128 R8, desc[UR50][R8.64] ;  /* 0x0000003208087980 */ /* 0x000f62000c101d00 */
        /* <DEDUP_REMOVED lines=11> */
[----:B------:R1:W5:Y:S01]  /*bc80*/  LD.E.128 R4, desc[UR50][R32.64] ;  /* 0x0000003220047980 */ /* 0x000362000c101d00 */
[----:B------:R-:W-:Y:S01]  /*bc90*/  LOP3.LUT R0, R3, 0x380, RZ, 0xc0, !PT ;  /* 0x0000038003007812 */ /* 0x000fe200078ec0ff */
[----:B------:R-:W-:-:S02]  /*bca0*/  UIMAD UR7, UR4, UR11, UR7 ;  /* 0x0000000b040772a4 */ /* 0x000fc4000f8e0207 */
[----:B------:R-:W5:Y:S01]  /*bcb0*/  LD.E.128 R12, desc[UR50][R12.64] ;  /* 0x000000320c0c7980 */ /* 0x000f62000c101d00 */
[----:B------:R-:W-:-:S03]  /*bcc0*/  SHF.R.U64 R0, R0, 0x3, RZ ;  /* 0x0000000300007819 */ /* 0x000fc600000012ff */
[----:B------:R-:W5:Y:S01]  /*bcd0*/  LD.E.128 R24, desc[UR50][R24.64] ;  /* 0x0000003218187980 */ /* 0x000f62000c101d00 */
[----:B-1----:R-:W1:Y:S01]  /*bce0*/  @P1 LDC R33, c[0x0][0xbec] ;  /* 0x0002fb00ff211b82 */ /* 0x002e620000000800 */
[----:B------:R-:W-:Y:S01]  /*bcf0*/  UIADD3 UR9, UR9, UR7, URZ ;  /* 0x0000000709097290 */ /* 0x000fe2000fffe03f */
[----:B------:R-:W-:Y:S01]  /*bd00*/  LOP3.LUT R44, R0, R3, RZ, 0x3c, !PT ;  /* 0x00000003002c7212 */ /* 0x000fe200078e3cff */
[----:B------:R-:W-:Y:S01]  /*bd10*/  ULDC.64 UR10, c[0x0][0xae8] ;  /* 0x0002ba00000a7ab9 */ /* 0x000fe20000000a00 */
[----:B------:R-:W-:Y:S01]  /*bd20*/  IMAD R0, R19, 0x20, R197 ;  /* 0x0000002013007824 */ /* 0x000fe200078e02c5 */
[----:B------:R-:W-:Y:S01]  /*bd30*/  UIMAD.WIDE.U32 UR8, UR43, UR10, UR8 ;  /* 0x0000000a2b0872a5 */ /* 0x000fe2000f8e0008 */
[----:B------:R-:W5:Y:S01]  /*bd40*/  LD.E.128 R28, desc[UR50][R28.64] ;  /* 0x000000321c1c7980 */ /* 0x000f62000c101d00 */
[----:B------:R-:W-:Y:S01]  /*bd50*/  USHF.R.S32.HI UR4, URZ, 0x1f, UR42 ;  /* 0x0000001f3f047899 */ /* 0x000fe2000801142a */
[----:B------:R-:W-:Y:S01]  /*bd60*/  VIADD R48, R0, UR38 ;  /* 0x0000002600307c36 */ /* 0x000fe20008000000 */
[----:B------:R-:W-:Y:S01]  /*bd70*/  UIMAD UR9, UR43, UR11, UR9 ;  /* 0x0000000b2b0972a4 */ /* 0x000fe2000f8e0209 */
[----:B------:R-:W5:Y:S02]  /*bd80*/  LD.E.128 R36, desc[UR50][R36.64] ;  /* 0x0000003224247980 */ /* 0x000f64000c101d00 */
[----:B------:R-:W-:-:S02]  /*bd90*/  ULDC.64 UR10, c[0x0][0xaf0] ;  /* 0x0002bc00000a7ab9 */ /* 0x000fc40000000a00 */
[----:B------:R-:W-:Y:S01]  /*bda0*/  UIMAD UR4, UR4, UR10, URZ ;  /* 0x0000000a040472a4 */ /* 0x000fe2000f8e023f */
[----:B------:R-:W-:Y:S01]  /*bdb0*/  IMAD.MOV.U32 R3, RZ, RZ, R48 ;  /* 0x000000ffff037224 */ /* 0x000fe200078e0030 */
[----:B------:R-:W5:Y:S02]  /*bdc0*/  LD.E.128 R40, desc[UR50][R40.64] ;  /* 0x0000003228287980 */ /* 0x000f64000c101d00 */
[----:B------:R-:W-:Y:S02]  /*bdd0*/  UIMAD UR4, UR42, UR11, UR4 ;  /* 0x0000000b2a0472a4 */ /* 0x000fe4000f8e0204 */
[----:B------:R-:W5:Y:S01]  /*bde0*/  LD.E.128 R44, desc[UR50][R44.64] ;  /* 0x000000322c2c7980 */ /* 0x000f62000c101d00 */
[----:B-1----:R-:W-:Y:S01]  /*bdf0*/  @P1 IMAD.HI.U32 R0, R48, R33, RZ ;  /* 0x0000002130001227 */ /* 0x002fe200078e00ff */
[----:B------:R-:W-:Y:S01]  /*be00*/  UIMAD.WIDE.U32 UR42, UR42, UR10, UR8 ;  /* 0x0000000a2a2a72a5 */ /* 0x000fe2000f8e0008 */
[----:B------:R-:W-:Y:S01]  /*be10*/  @!PT LDS RZ, [RZ] ;  /* 0x00000000fffff984 */ /* 0x000fe20000000800 */
[----:B------:R-:W-:Y:S01]  /*be20*/  @!PT LDS RZ, [RZ] ;  /* 0x00000000fffff984 */ /* 0x000fe20000000800 */
[----:B------:R-:W-:Y:S01]  /*be30*/  @!PT LDS RZ, [RZ] ;  /* 0x00000000fffff984 */ /* 0x000fe20000000800 */
[----:B------:R-:W-:Y:S01]  /*be40*/  @!PT LDS RZ, [RZ] ;  /* 0x00000000fffff984 */ /* 0x000fe20000000800 */
[----:B------:R1:W-:Y:S06]  /*be50*/  MEMBAR.ALL.CTA ;  /* 0x0000000000007992 */ /* 0x0003ec0000008000 */
[----:B-1----:R-:W1:Y:S01]  /*be60*/  FENCE.VIEW.ASYNC.S ;  /* 0x00000000000073c6 */ /* 0x002e620000000000 */
[----:B------:R-:W-:Y:S01]  /*be70*/  ULDC.64 UR8, c[0x0][0xae0] ;  /* 0x0002b80000087ab9 */ /* 0x000fe20000000a00 */
[----:B0-----:R-:W-:Y:S01]  /*be80*/  @P1 SHF.R.U32.HI R3, RZ, R49, R0 ;  /* 0x00000031ff031219 */ /* 0x001fe20000011600 */
[----:B------:R-:W-:-:S03]  /*be90*/  UIADD3 UR4, UR43, UR4, URZ ;  /* 0x000000042b047290 */ /* 0x000fc6000fffe03f */
[--C-:B------:R-:W-:Y:S01]  /*bea0*/  SHF.R.S32.HI R0, RZ, 0x1f, R3.reuse ;  /* 0x0000001fff007819 */ /* 0x100fe20000011403 */
[----:B------:R-:W-:Y:S02]  /*beb0*/  IMAD.MOV R49, RZ, RZ, -R3 ;  /* 0x000000ffff317224 */ /* 0x000fe400078e0a03 */
[----:B------:R-:W-:Y:S02]  /*bec0*/  IMAD.U32 R33, RZ, RZ, UR43 ;  /* 0x0000002bff217e24 */ /* 0x000fe4000f8e00ff */
[----:B------:R-:W-:Y:S02]  /*bed0*/  IMAD R0, R0, UR8, RZ ;  /* 0x0000000800007c24 */ /* 0x000fe4000f8e02ff */
[----:B------:R-:W-:Y:S02]  /*bee0*/  IMAD R49, R34, R49, R48 ;  /* 0x0000003122317224 */ /* 0x000fe400078e0230 */
[----:B------:R-:W-:Y:S02]  /*bef0*/  IMAD.U32 R32, RZ, RZ, UR42 ;  /* 0x0000002aff207e24 */ /* 0x000fe4000f8e00ff */
[----:B------:R-:W-:-:S02]  /*bf00*/  IMAD.U32 R33, RZ, RZ, UR4 ;  /* 0x00000004ff217e24 */ /* 0x000fc4000f8e00ff */
[C---:B------:R-:W-:Y:S01]  /*bf10*/  IMAD R51, R3.reuse, UR9, R0 ;  /* 0x0000000903337c24 */ /* 0x040fe2000f8e0200 */
[----:B------:R-:W-:Y:S01]  /*bf20*/  SHF.R.S32.HI R0, RZ, 0x1f, R49 ;  /* 0x0000001fff007819 */ /* 0x000fe20000011431 */
[----:B------:R-:W-:Y:S01]  /*bf30*/  IMAD.WIDE.U32 R32, R3, UR8, R32 ;  /* 0x0000000803207c25 */ /* 0x000fe2000f8e0020 */
[----:B------:R-:W-:-:S03]  /*bf40*/  ULDC.64 UR8, c[0x0][0xad8] ;  /* 0x0002b60000087ab9 */ /* 0x000fc60000000a00 */
[----:B------:R-:W-:Y:S02]  /*bf50*/  IMAD.IADD R33, R33, 0x1, R51 ;  /* 0x0000000121217824 */ /* 0x000fe400078e0233 */
[----:B------:R-:W-:Y:S02]  /*bf60*/  IMAD R34, R0, UR8, RZ ;  /* 0x0000000800227c24 */ /* 0x000fe4000f8e02ff */
[----:B------:R-:W-:Y:S02]  /*bf70*/  VIADD R50, R197, UR38 ;  /* 0x00000026c5327c36 */ /* 0x000fe40008000000 */
[C---:B------:R-:W-:Y:S02]  /*bf80*/  IMAD R3, R49.reuse, UR9, R34 ;  /* 0x0000000931037c24 */ /* 0x040fe4000f8e0222 */
[----:B------:R-:W-:Y:S01]  /*bf90*/  IMAD.WIDE.U32 R32, R49, UR8, R32 ;  /* 0x0000000831207c25 */ /* 0x000fe2000f8e0020 */
[----:B------:R-:W-:Y:S01]  /*bfa0*/  ISETP.GE.AND P2, PT, R50, R21, PT ;  /* 0x000000153200720c */ /* 0x000fe20003f46270 */
[----:B------:R-:W-:-:S02]  /*bfb0*/  ULDC.64 UR8, c[0x0][0xa80] ;  /* 0x0002a00000087ab9 */ /* 0x000fc40000000a00 */
[----:B------:R-:W-:Y:S01]  /*bfc0*/  IMAD.IADD R3, R33, 0x1, R3 ;  /* 0x0000000121037824 */ /* 0x000fe200078e0203 */
[----:B------:R-:W-:Y:S01]  /*bfd0*/  LEA R34, P3, R32, UR8, 0x1 ;  /* 0x0000000820227c11 */ /* 0x000fe2000f8608ff */
[----:B------:R-:W-:Y:S02]  /*bfe0*/  VIADD R20, R20, 0x28820 ;  /* 0x0002882014147836 */ /* 0x000fe40000000000 */
[----:B------:R-:W-:Y:S01]  /*bff0*/  VIADD R0, R50, 0x20 ;  /* 0x0000002032007836 */ /* 0x000fe20000000000 */
[----:B------:R-:W-:Y:S02]  /*c000*/  LEA.HI.X R3, R32, UR9, R3, 0x1, P3 ;  /* 0x0000000920037c11 */ /* 0x000fe400098f0c03 */
[----:B------:R-:W-:Y:S02]  /*c010*/  PRMT R20, RZ, 0x654, R20 ;  /* 0x00000654ff147816 */ /* 0x000fe40000000014 */
[-C--:B------:R-:W-:Y:S01]  /*c020*/  ISETP.GE.AND P0, PT, R0, R21.reuse, PT ;  /* 0x000000150000720c */ /* 0x080fe20003f06270 */
[----:B------:R-:W-:Y:S01]  /*c030*/  VIADD R0, R50, 0x40 ;  /* 0x0000004032007836 */ /* 0x000fe20000000000 */
[----:B-1----:R0:W-:Y:S01]  /*c040*/  SYNCS.ARRIVE.TRANS64.RED.A1T0 RZ, [R20+URZ], RZ ;  /* 0x000000ff14ff79a7 */ /* 0x0021e2000810043f */
[----:B------:R0:W1:Y:S01]  /*c050*/  SHFL.IDX PT, R33, R34, RZ, 0x181f ;  /* 0x00181fff22217589 */ /* 0x00006200000e0000 */
[----:B------:R-:W-:Y:S03]  /*c060*/  BSSY B1, `(.L_x_2325) ;  /* 0x000000d000017945 */ /* 0x000fe60003800000 */
[----:B------:R0:W2:Y:S01]  /*c070*/  SHFL.IDX PT, R49, R3, RZ, 0x181f ;  /* 0x00181fff03317589 */ /* 0x0000a200000e0000 */
[----:B------:R-:W-:Y:S01]  /*c080*/  ISETP.GE.AND P1, PT, R0, R21, PT ;  /* 0x000000150000720c */ /* 0x000fe20003f26270 */
[----:B------:R-:W-:-:S12]  /*c090*/  @P2 BRA `(.L_x_2326) ;  /* 0x0000000000242947 */ /* 0x000fd80003800000 */
[----:B------:R-:W-:Y:S02]  /*c0a0*/  ULDC UR4, c[0x0][0xac8] ;  /* 0x0002b20000047ab9 */ /* 0x000fe40000000800 */
[----:B------:R-:W-:Y:S02]  /*c0b0*/  ISETP.GE.AND P2, PT, R2, UR4, PT ;  /* 0x0000000402007c0c */ /* 0x000fe4000bf46270 */
[----:B------:R-:W-:-:S11]  /*c0c0*/  ISETP.GE.AND P3, PT, R18, UR4, PT ;  /* 0x0000000412007c0c */ /* 0x000fd6000bf66270 */
[-C--:B-1----:R-:W-:Y:S02]  /*c0d0*/  @!P2 LEA R32, P4, R2, R33.reuse, 0x1 ;  /* 0x000000210220a211 */ /* 0x082fe400078808ff */
[----:B------:R-:W-:Y:S02]  /*c0e0*/  @!P3 LEA R48, P5, R18, R33, 0x1 ;  /* 0x000000211230b211 */ /* 0x000fe400078a08ff */
[-C--:B--2---:R-:W-:Y:S02]  /*c0f0*/  @!P2 LEA.HI.X R33, R2, R49.reuse, R218, 0x1, P4 ;  /* 0x000000310221a211 */ /* 0x084fe400020f0cda */
[----:B------:R-:W-:-:S03]  /*c100*/  @!P3 LEA.HI.X R49, R18, R49, R217, 0x1, P5 ;  /* 0x000000311231b211 */ /* 0x000fc600028f0cd9 */
[----:B-----5:R3:W-:Y:S04]  /*c110*/  @!P2 ST.E.128 desc[UR50][R32.64], R4 ;  /* 0x000000042000a985 */ /* 0x0207e8000c101d32 */
[----:B------:R3:W-:Y:S02]  /*c120*/  @!P3 ST.E.128 desc[UR50][R48.64], R28 ;  /* 0x0000001c3000b985 */ /* 0x0007e4000c101d32 */
.L_x_2326:
[----:B------:R-:W-:Y:S05]  /*c130*/  BSYNC B1 ;  /* 0x0000000000017941 */ /* 0x000fea0003800000 */
.L_x_2325:
[----:B---3-5:R3:W4:Y:S01]  /*c140*/  SHFL.IDX PT, R7, R3, 0x1, 0x181f ;  /* 0x00381f0003077f89 */ /* 0x02872200000e0000 */
[----:B------:R-:W-:Y:S03]  /*c150*/  BSSY B1, `(.L_x_2327) ;  /* 0x000000c000017945 */ /* 0x000fe60003800000 */
[----:B------:R3:W0:Y:S01]  /*c160*/  SHFL.IDX PT, R5, R34, 0x1, 0x181f ;  /* 0x00381f0022057f89 */ /* 0x00062200000e0000 */
[----:B------:R-:W-:Y:S05]  /*c170*/  @P0 BRA `(.L_x_2328) ;  /* 0x0000000000240947 */ /* 0x000fea0003800000 */
[----:B------:R-:W-:Y:S02]  /*c180*/  ULDC UR4, c[0x0][0xac8] ;  /* 0x0002b20000047ab9 */ /* 0x000fe40000000800 */
[----:B------:R-:W-:Y:S02]  /*c190*/  ISETP.GE.AND P3, PT, R2, UR4, PT ;  /* 0x0000000402007c0c */ /* 0x000fe4000bf66270 */
[----:B------:R-:W-:-:S11]  /*c1a0*/  ISETP.GE.AND P4, PT, R18, UR4, PT ;  /* 0x0000000412007c0c */ /* 0x000fd6000bf86270 */
[-C--:B0-----:R-:W-:Y:S02]  /*c1b0*/  @!P3 LEA R4, P0, R2, R5.reuse, 0x1 ;  /* 0x000000050204b211 */ /* 0x081fe400078008ff */
[----:B------:R-:W-:Y:S02]  /*c1c0*/  @!P4 LEA R6, P2, R18, R5, 0x1 ;  /* 0x000000051206c211 */ /* 0x000fe400078408ff */
[-C--:B----4-:R-:W-:Y:S02]  /*c1d0*/  @!P3 LEA.HI.X R5, R2, R7.reuse, R218, 0x1, P0 ;  /* 0x000000070205b211 */ /* 0x090fe400000f0cda */
[----:B------:R-:W-:-:S03]  /*c1e0*/  @!P4 LEA.HI.X R7, R18, R7, R217, 0x1, P2 ;  /* 0x000000071207c211 */ /* 0x000fc600010f0cd9 */
[----:B------:R0:W-:Y:S04]  /*c1f0*/  @!P3 ST.E.128 desc[UR50][R4.64], R8 ;  /* 0x000000080400b985 */ /* 0x0001e8000c101d32 */
[----:B------:R0:W-:Y:S02]  /*c200*/  @!P4 ST.E.128 desc[UR50][R6.64], R36 ;  /* 0x000000240600c985 */ /* 0x0001e4000c101d32 */
.L_x_2328:
[----:B------:R-:W-:Y:S05]  /*c210*/  BSYNC B1 ;  /* 0x0000000000017941 */ /* 0x000fea0003800000 */
.L_x_2327:
[----:B0---4-:R0:W4:Y:S01]  /*c220*/  SHFL.IDX PT, R7, R3, 0x2, 0x181f ;  /* 0x00581f0003077f89 */ /* 0x01112200000e0000 */
        /* <DEDUP_REMOVED lines=12> */
.L_x_2330:
[----:B------:R-:W-:Y:S05]  /*c2f0*/  BSYNC B1 ;  /* 0x0000000000017941 */ /* 0x000fea0003800000 */
.L_x_2329:
[----:B------:R-:W-:Y:S01]  /*c300*/  VIADD R0, R50, 0x60 ;  /* 0x0000006032007836 */ /* 0x000fe20000000000 */
[----:B0--3--:R-:W0:Y:S04]  /*c310*/  SHFL.IDX PT, R3, R3, 0x3, 0x181f ;  /* 0x00781f0003037f89 */ /* 0x009e2800000e0000 */
[----:B------:R-:W-:Y:S01]  /*c320*/  ISETP.GE.AND P0, PT, R0, R21, PT ;  /* 0x000000150000720c */ /* 0x000fe20003f06270 */
[----:B----4-:R3:W4:-:S12]  /*c330*/  SHFL.IDX PT, R7, R34, 0x3, 0x181f ;  /* 0x00781f0022077f89 */ /* 0x01071800000e0000 */
[----:B---3--:R-:W-:Y:S05]  /*c340*/  @P0 BRA `(.L_x_2331) ;  /* 0x0000001800280947 */ /* 0x008fea0003800000 */
[----:B------:R-:W-:Y:S02]  /*c350*/  ULDC UR4, c[0x0][0xac8] ;  /* 0x0002b20000047ab9 */ /* 0x000fe40000000800 */
[----:B------:R-:W-:-:S13]  /*c360*/  ISETP.GE.AND P1, PT, R2, UR4, PT ;  /* 0x0000000402007c0c */ /* 0x000fda000bf26270 */
[----:B----4-:R-:W-:-:S04]  /*c370*/  @!P1 LEA R4, P0, R2, R7, 0x1 ;  /* 0x0000000702049211 */ /* 0x010fc800078008ff */
        /* <DEDUP_REMOVED lines=8> */
.L_x_2324:
        /* <DEDUP_REMOVED lines=24> */
[----:B-1----:R-:W-:Y:S02]  /*c580*/  @P1 SHF.R.U32.HI R3, RZ, R5, R0 ;  /* 0x00000005ff031219 */ /* 0x002fe40000011600 */
[----:B------:R-:W-:Y:S02]  /*c590*/  UMOV UR8, UR42 ;  /* 0x0000002a00087c82 */ /* 0x000fe40008000000 */
[----:B------:R-:W-:Y:S01]  /*c5a0*/  UIMAD.WIDE.U32 UR8, UR39, UR10, UR8 ;  /* 0x0000000a270872a5 */ /* 0x000fe2000f8e0008 */
[--C-:B------:R-:W-:Y:S01]  /*c5b0*/  SHF.R.S32.HI R0, RZ, 0x1f, R3.reuse ;  /* 0x0000001fff007819 */ /* 0x100fe20000011403 */
[----:B------:R-:W-:Y:S02]  /*c5c0*/  IMAD.MOV R7, RZ, RZ, -R3 ;  /* 0x000000ffff077224 */ /* 0x000fe400078e0a03 */
[----:B------:R-:W-:-:S02]  /*c5d0*/  UIMAD UR39, UR39, UR11, UR9 ;  /* 0x0000000b272772a4 */ /* 0x000fc4000f8e0209 */
[----:B------:R-:W-:Y:S01]  /*c5e0*/  IMAD R7, R34, R7, R11 ;  /* 0x0000000722077224 */ /* 0x000fe200078e020b */
[----:B------:R-:W-:Y:S01]  /*c5f0*/  ULDC.64 UR10, c[0x0][0xb30] ;  /* 0x0002cc00000a7ab9 */ /* 0x000fe20000000a00 */
[----:B------:R-:W-:Y:S02]  /*c600*/  IMAD.U32 R5, RZ, RZ, UR9 ;  /* 0x00000009ff057e24 */ /* 0x000fe4000f8e00ff */
[----:B------:R-:W-:Y:S02]  /*c610*/  IMAD R0, R0, UR10, RZ ;  /* 0x0000000a00007c24 */ /* 0x000fe4000f8e02ff */
        /* <DEDUP_REMOVED lines=14> */
[----:B------:R2:W0:Y:S04]  /*c700*/  SHFL.IDX PT, R6, R0, RZ, 0x1c1f ;  /* 0x001c1fff00067589 */ /* 0x00042800000e0000 */
[----:B------:R2:W1:Y:S01]  /*c710*/  SHFL.IDX PT, R7, R3, RZ, 0x1c1f ;  /* 0x001c1fff03077589 */ /* 0x00046200000e0000 */
[----:B------:R-:W-:Y:S05]  /*c720*/  @P0 BRA `(.L_x_2333) ;  /* 0x0000000400000947 */ /* 0x000fea0003800000 */
[----:B------:R-:W-:Y:S02]  /*c730*/  ULDC UR4, c[0x0][0xac8] ;  /* 0x0002b20000047ab9 */ /* 0x000fe40000000800 */
[----:B------:R-:W-:Y:S02]  /*c740*/  ISETP.GE.AND P3, PT, R16, UR4, PT ;  /* 0x0000000410007c0c */ /* 0x000fe4000bf66270 */
[----:B------:R-:W-:Y:S02]  /*c750*/  ISETP.GE.AND P2, PT, R196, UR4, PT ;  /* 0x00000004c4007c0c */ /* 0x000fe4000bf46270 */
[----:B------:R-:W-:Y:S02]  /*c760*/  ISETP.GE.AND P1, PT, R195, UR4, PT ;  /* 0x00000004c3007c0c */ /* 0x000fe4000bf26270 */
[----:B------:R-:W-:Y:S02]  /*c770*/  ISETP.GE.AND P0, PT, R194, UR4, PT ;  /* 0x00000004c2007c0c */ /* 0x000fe4000bf06270 */
[----:B------:R-:W-:-:S05]  /*c780*/  ISETP.GE.AND P4, PT, R192, UR4, PT ;  /* 0x00000004c0007c0c */ /* 0x000fca000bf86270 */
[----:B01----:R-:W-:Y:S02]  /*c790*/  @!P3 IMAD.WIDE R4, R16, 0x4, R6 ;  /* 0x000000041004b825 */ /* 0x003fe400078e0206 */
        /* <DEDUP_REMOVED lines=12> */
[-C--:B0-----:R-:W-:Y:S01]  /*c860*/  @!P3 LEA R4, P6, R193, R6.reuse, 0x2 ;  /* 0x00000006c104b211 */ /* 0x081fe200078c10ff */
[----:B------:R0:W-:Y:S01]  /*c870*/  @!P0 ST.E.64 desc[UR50][R12.64], R100 ;  /* 0x000000640c008985 */ /* 0x0001e2000c101b32 */
[----:B------:R-:W-:-:S02]  /*c880*/  @!P4 LEA R14, P0, R192, R6, 0x2 ;  /* 0x00000006c00ec211 */ /* 0x000fc400078010ff */
        /* <DEDUP_REMOVED lines=9> */
[----:B-1----:R-:W-:-:S03]  /*c920*/  @!P2 LEA R8, P4, R190, R6, 0x2 ;  /* 0x00000006be08a211 */ /* 0x002fc600078810ff */
[----:B------:R-:W-:Y:S01]  /*c930*/  @!P5 ST.E.64 desc[UR50][R24.64], R112 ;  /* 0x000000701800d985 */ /* 0x000fe2000c101b32 */
[CC--:B---3--:R-:W-:Y:S02]  /*c940*/  @!P1 LEA R10, P5, R189.reuse, R6.reuse, 0x2 ;  /* 0x00000006bd0a9211 */ /* 0x0c8fe400078a10ff */
[-C--:B------:R-:W-:Y:S02]  /*c950*/  @!P2 LEA.HI.X R9, R190, R7.reuse, R207, 0x2, P4 ;  /* 0x00000007be09a211 */ /* 0x080fe400020f14cf */
[----:B0-----:R-:W-:Y:S02]  /*c960*/  @!P0 LEA R12, P6, R188, R6, 0x2 ;  /* 0x00000006bc0c8211 */ /* 0x001fe400078c10ff */
        /* <DEDUP_REMOVED lines=14> */
[CC--:B0-----:R-:W-:Y:S02]  /*ca50*/  @!P2 LEA R8, P3, R185.reuse, R6.reuse, 0x2 ;  /* 0x00000006b908a211 */ /* 0x0c1fe400078610ff */
[-C--:B------:R-:W-:Y:S02]  /*ca60*/  @!P4 LEA.HI.X R15, R186, R7.reuse, R203, 0x2, P6 ;  /* 0x00000007ba0fc211 */ /* 0x080fe400030f14cb */
[-C--:B-1----:R-:W-:Y:S02]  /*ca70*/  @!P1 LEA R10, P6, R184, R6.reuse, 0x2 ;  /* 0x00000006b80a9211 */ /* 0x082fe400078c10ff */
        /* <DEDUP_REMOVED lines=11> */
.L_x_2333:
[----:B------:R-:W-:Y:S05]  /*cb30*/  BSYNC B1 ;  /* 0x0000000000017941 */ /* 0x000fea0003800000 */
.L_x_2332:
[----:B------:R-:W-:Y:S01]  /*cb40*/  ISETP.GE.AND P0, PT, R26, R21, PT ;  /* 0x000000151a00720c */ /* 0x000fe20003f06270 */
[----:B-1--4-:R1:W3:Y:S04]  /*cb50*/  SHFL.IDX PT, R7, R3, 0x1, 0x1c1f ;  /* 0x003c1f0003077f89 */ /* 0x0122e800000e0000 */
[----:B0-----:R1:W0:Y:S08]  /*cb60*/  SHFL.IDX PT, R6, R0, 0x1, 0x1c1f ;  /* 0x003c1f0000067f89 */ /* 0x00123000000e0000 */
[----:B-1----:R-:W-:Y:S05]  /*cb70*/  @P0 BRA `(.L_x_2331) ;  /* 0x00000010001c0947 */ /* 0x002fea0003800000 */
[----:B------:R-:W-:Y:S02]  /*cb80*/  ULDC UR4, c[0x0][0xac8] ;  /* 0x0002b20000047ab9 */ /* 0x000fe40000000800 */
[----:B------:R-:W-:Y:S02]  /*cb90*/  ISETP.GE.AND P1, PT, R196, UR4, PT ;  /* 0x00000004c4007c0c */ /* 0x000fe4000bf26270 */
[----:B------:R-:W-:Y:S02]  /*cba0*/  ISETP.GE.AND P0, PT, R195, UR4, PT ;  /* 0x00000004c3007c0c */ /* 0x000fe4000bf06270 */
[----:B------:R-:W-:Y:S02]  /*cbb0*/  ISETP.GE.AND P2, PT, R16, UR4, PT ;  /* 0x0000000410007c0c */ /* 0x000fe4000bf46270 */
[----:B------:R-:W-:Y:S02]  /*cbc0*/  ISETP.GE.AND P4, PT, R193, UR4, PT ;  /* 0x00000004c1007c0c */ /* 0x000fe4000bf86270 */
[----:B------:R-:W-:-:S05]  /*cbd0*/  ISETP.GE.AND P3, PT, R194, UR4, PT ;  /* 0x00000004c2007c0c */ /* 0x000fca000bf66270 */
[CC--:B0-----:R-:W-:Y:S02]  /*cbe0*/  @!P1 LEA R8, P5, R196.reuse, R6.reuse, 0x2 ;  /* 0x00000006c4089211 */ /* 0x0c1fe400078a10ff */
[CC--:B------:R-:W-:Y:S02]  /*cbf0*/  @!P0 LEA R10, P6, R195.reuse, R6.reuse, 0x2 ;  /* 0x00000006c30a8211 */ /* 0x0c0fe400078c10ff */
[-C--:B---3--:R-:W-:Y:S01]  /*cc00*/  @!P1 LEA.HI.X R9, R196, R7.reuse, R213, 0x2, P5 ;  /* 0x00000007c4099211 */ /* 0x088fe200028f14d5 */
[----:B------:R-:W-:Y:S01]  /*cc10*/  @!P2 IMAD.WIDE R4, R16, 0x4, R6 ;  /* 0x000000041004a825 */ /* 0x000fe200078e0206 */
[----:B------:R-:W-:Y:S02]  /*cc20*/  ISETP.GE.AND P5, PT, R192, UR4, PT ;  /* 0x00000004c0007c0c */ /* 0x000fe4000bfa6270 */
[----:B------:R-:W-:Y:S02]  /*cc30*/  @!P0 LEA.HI.X R11, R195, R7, R212, 0x2, P6 ;  /* 0x00000007c30b8211 */ /* 0x000fe400030f14d4 */
[----:B------:R0:W-:Y:S01]  /*cc40*/  @!P2 ST.E.64 desc[UR50][R4.64], R90 ;  /* 0x0000005a0400a985 */ /* 0x0001e2000c101b32 */
[----:B------:R-:W-:-:S02]  /*cc50*/  @!P4 LEA R14, P2, R193, R6, 0x2 ;  /* 0x00000006c10ec211 */ /* 0x000fc400078410ff */
        /* <DEDUP_REMOVED lines=8> */
[----:B--2---:R-:W-:-:S03]  /*cce0*/  @!P5 LEA R20, P6, R192, R6, 0x2 ;  /* 0x00000006c014d211 */ /* 0x004fc600078c10ff */
[----:B------:R2:W-:Y:S01]  /*ccf0*/  @!P3 ST.E.64 desc[UR50][R12.64], R102 ;  /* 0x000000660c00b985 */ /* 0x0005e2000c101b32 */
[-C--:B------:R-:W-:Y:S02]  /*cd00*/  @!P5 LEA.HI.X R21, R192, R7.reuse, R209, 0x2, P6 ;  /* 0x00000007c015d211 */ /* 0x080fe400030f14d1 */
[----:B------:R-:W-:Y:S01]  /*cd10*/  ISETP.GE.AND P3, PT, R188, UR4, PT ;  /* 0x00000004bc007c0c */ /* 0x000fe2000bf66270 */
[----:B------:R3:W-:Y:S01]  /*cd20*/  @!P4 ST.E.64 desc[UR50][R14.64], R106 ;  /* 0x0000006a0e00c985 */ /* 0x0007e2000c101b32 */
[-C--:B0-----:R-:W-:Y:S02]  /*cd30*/  @!P0 LEA R4, P4, R191, R6.reuse, 0x2 ;  /* 0x00000006bf048211 */ /* 0x081fe400078810ff */
[-C--:B-1----:R-:W-:Y:S01]  /*cd40*/  @!P2 LEA R10, P6, R189, R6.reuse, 0x2 ;  /* 0x00000006bd0aa211 */ /* 0x082fe200078c10ff */
[----:B------:R-:W-:Y:S01]  /*cd50*/  @!P5 ST.E.64 desc[UR50][R20.64], R110 ;  /* 0x0000006e1400d985 */ /* 0x000fe2000c101b32 */
[----:B------:R-:W-:Y:S02]  /*cd60*/  @!P1 LEA R8, P5, R190, R6, 0x2 ;  /* 0x00000006be089211 */ /* 0x000fe400078a10ff */
[----:B------:R-:W-:-:S02]  /*cd70*/  @!P0 LEA.HI.X R5, R191, R7, R208, 0x2, P4 ;  /* 0x00000007bf058211 */ /* 0x000fc400020f14d0 */
[-C--:B------:R-:W-:Y:S02]  /*cd80*/  @!P1 LEA.HI.X R9, R190, R7.reuse, R207, 0x2, P5 ;  /* 0x00000007be099211 */ /* 0x080fe400028f14cf */
[----:B------:R-:W-:Y:S01]  /*cd90*/  ISETP.GE.AND P4, PT, R187, UR4, PT ;  /* 0x00000004bb007c0c */ /* 0x000fe2000bf86270 */
[----:B------:R-:W-:Y:S01]  /*cda0*/  @!P0 ST.E.64 desc[UR50][R4.64], R114 ;  /* 0x0000007204008985 */ /* 0x000fe2000c101b32 */
[----:B------:R-:W-:Y:S02]  /*cdb0*/  @!P2 LEA.HI.X R11, R189, R7, R206, 0x2, P6 ;  /* 0x00000007bd0ba211 */ /* 0x000fe400030f14ce */
[----:B--2---:R-:W-:Y:S01]  /*cdc0*/  @!P3 LEA R12, P5, R188, R6, 0x2 ;  /* 0x00000006bc0cb211 */ /* 0x004fe200078a10ff */
[----:B------:R0:W-:Y:S01]  /*cdd0*/  @!P1 ST.E.64 desc[UR50][R8.64], R118 ;  /* 0x0000007608009985 */ /* 0x0001e2000c101b32 */
[----:B------:R-:W-:Y:S02]  /*cde0*/  ISETP.GE.AND P1, PT, R185, UR4, PT ;  /* 0x00000004b9007c0c */ /* 0x000fe4000bf26270 */
[----:B------:R-:W-:Y:S01]  /*cdf0*/  ISETP.GE.AND P0, PT, R184, UR4, PT ;  /* 0x00000004b8007c0c */ /* 0x000fe2000bf06270 */
[----:B------:R1:W-:Y:S01]  /*ce00*/  @!P2 ST.E.64 desc[UR50][R10.64], R122 ;  /* 0x0000007a0a00a985 */ /* 0x0003e2000c101b32 */
[----:B------:R-:W-:-:S02]  /*ce10*/  ISETP.GE.AND P2, PT, R186, UR4, PT ;  /* 0x00000004ba007c0c */ /* 0x000fc4000bf46270 */
[-C--:B------:R-:W-:Y:S02]  /*ce20*/  @!P3 LEA.HI.X R13, R188, R7.reuse, R205, 0x2, P5 ;  /* 0x00000007bc0db211 */ /* 0x080fe400028f14cd */
[----:B------:R-:W-:Y:S02]  /*ce30*/  ISETP.GE.AND P5, PT, R23, UR4, PT ;  /* 0x0000000417007c0c */ /* 0x000fe4000bfa6270 */
[CC--:B---3--:R-:W-:Y:S01]  /*ce40*/  @!P4 LEA R14, P6, R187.reuse, R6.reuse, 0x2 ;  /* 0x00000006bb0ec211 */ /* 0x0c8fe200078c10ff */
[----:B------:R4:W-:Y:S03]  /*ce50*/  @!P3 ST.E.64 desc[UR50][R12.64], R126 ;  /* 0x0000007e0c00b985 */ /* 0x0009e6000c101b32 */
[----:B------:R-:W-:Y:S02]  /*ce60*/  @!P4 LEA.HI.X R15, R187, R7, R204, 0x2, P6 ;  /* 0x00000007bb0fc211 */ /* 0x000fe400030f14cc */
[----:B0-----:R-:W-:-:S02]  /*ce70*/  @!P1 LEA R8, P6, R185, R6, 0x2 ;  /* 0x00000006b9089211 */ /* 0x001fc400078c10ff */
[-C--:B------:R-:W-:Y:S01]  /*ce80*/  @!P2 LEA R4, P3, R186, R6.reuse, 0x2 ;  /* 0x00000006ba04a211 */ /* 0x080fe200078610ff */
[----:B------:R4:W-:Y:S01]  /*ce90*/  @!P4 ST.E.64 desc[UR50][R14.64], R130 ;  /* 0x000000820e00c985 */ /* 0x0009e2000c101b32 */
[-C--:B-1----:R-:W-:Y:S02]  /*cea0*/  @!P0 LEA R10, P4, R184, R6.reuse, 0x2 ;  /* 0x00000006b80a8211 */ /* 0x082fe400078810ff */
[-C--:B------:R-:W-:Y:S02]  /*ceb0*/  @!P2 LEA.HI.X R5, R186, R7.reuse, R203, 0x2, P3 ;  /* 0x00000007ba05a211 */ /* 0x080fe400018f14cb */
[----:B------:R-:W-:Y:S02]  /*cec0*/  @!P5 LEA R20, P3, R23, R6, 0x2 ;  /* 0x000000061714d211 */ /* 0x000fe400078610ff */
[-C--:B------:R-:W-:Y:S01]  /*ced0*/  @!P1 LEA.HI.X R9, R185, R7.reuse, R202, 0x2, P6 ;  /* 0x00000007b9099211 */ /* 0x080fe200030f14ca */
[----:B------:R4:W-:Y:S01]  /*cee0*/  @!P2 ST.E.64 desc[UR50][R4.64], R134 ;  /* 0x000000860400a985 */ /* 0x0009e2000c101b32 */
[----:B------:R-:W-:-:S02]  /*cef0*/  @!P0 LEA.HI.X R11, R184, R7, R201, 0x2, P4 ;  /* 0x00000007b80b8211 */ /* 0x000fc400020f14c9 */
[----:B------:R-:W-:Y:S01]  /*cf00*/  @!P5 LEA.HI.X R21, R23, R7, R200, 0x2, P3 ;  /* 0x000000071715d211 */ /* 0x000fe200018f14c8 */
[----:B------:R4:W-:Y:S04]  /*cf10*/  @!P1 ST.E.64 desc[UR50][R8.64], R138 ;  /* 0x0000008a08009985 */ /* 0x0009e8000c101b32 */
[----:B------:R4:W-:Y:S01]  /*cf20*/  @!P0 ST.E.64 desc[UR50][R10.64], R142 ;  /* 0x0000008e0a008985 */ /* 0x0009e2000c101b32 */
[----:B------:R-:W-:-:S03]  /*cf30*/  ISETP.GE.AND P0, PT, R22, UR4, PT ;  /* 0x0000000416007c0c */ /* 0x000fc6000bf06270 */
[----:B------:R4:W-:Y:S10]  /*cf40*/  @!P5 ST.E.64 desc[UR50][R20.64], R146 ;  /* 0x000000921400d985 */ /* 0x0009f4000c101b32 */
[----:B------:R-:W-:Y:S05]  /*cf50*/  @P0 BRA `(.L_x_2331) ;  /* 0x0000000c00240947 */ /* 0x000fea0003800000 */
[----:B----4-:R-:W-:-:S04]  /*cf60*/  LEA R4, P0, R22, R6, 0x2 ;  /* 0x0000000616047211 */ /* 0x010fc800078010ff */
[----:B------:R-:W-:-:S05]  /*cf70*/  LEA.HI.X R5, R22, R7, R199, 0x2, P0 ;  /* 0x0000000716057211 */ /* 0x000fca00000f14c7 */
[----:B------:R1:W-:Y:S01]  /*cf80*/  ST.E.64 desc[UR50][R4.64], R150 ;  /* 0x0000009604007985 */ /* 0x0003e2000c101b32 */
[----:B------:R-:W-:Y:S05]  /*cf90*/  BRA `(.L_x_2331) ;  /* 0x0000000c00147947 */ /* 0x000fea0003800000 */
.L_x_2322:
        /* <DEDUP_REMOVED lines=9> */
[----:B------:R-:W-:-:S03]  /*d030*/  UISETP.NE.U32.AND UP1, UPT, UR8, URZ, UPT ;  /* 0x0000003f0800728c */ /* 0x000fc6000bf25070 */
[----:B------:R-:W2:Y:S01]  /*d040*/  @P1 LDG.E R3, desc[UR50][R4.64] ;  /* 0x0000003204031981 */ /* 0x000ea2000c1e1900 */
[----:B------:R-:W-:Y:S01]  /*d050*/  UISETP.NE.AND.EX UP1, UPT, UR9, URZ, UPT, UP1 ;  /* 0x0000003f0900728c */ /* 0x000fe2000bf25310 */
[----:B------:R-:W-:Y:S02]  /*d060*/  ULDC UR4, c[0x0][0xa88] ;  /* 0x0002a20000047ab9 */ /* 0x000fe40000000800 */
[----:B------:R-:W-:-:S03]  /*d070*/  IMAD.U32 R0, RZ, RZ, UR4 ;  /* 0x00000004ff007e24 */ /* 0x000fc6000f8e00ff */
[----:B------:R-:W-:-:S05]  /*d080*/  PLOP3.LUT P2, PT, PT, PT, UP1, 0x80, 0x0 ;  /* 0x000000000000781c */ /* 0x000fca0003f4f018 */
[----:B------:R-:W-:Y:S02]  /*d090*/  @UP1 ULDC.64 UR8, c[0x0][0xc08] ;  /* 0x0003020000081ab9 */ /* 0x000fe40000000a00 */
[----:B------:R-:W-:-:S06]  /*d0a0*/  @UP1 UIMAD.WIDE UR8, UR42, 0x4, UR8 ;  /* 0x000000042a0818a5 */ /* 0x000fcc000f8e0208 */
[----:B------:R-:W-:Y:S02]  /*d0b0*/  IMAD.U32 R6, RZ, RZ, UR8 ;  /* 0x00000008ff067e24 */ /* 0x000fe4000f8e00ff */
[----:B------:R-:W-:-:S05]  /*d0c0*/  IMAD.U32 R7, RZ, RZ, UR9 ;  /* 0x00000009ff077e24 */ /* 0x000fca000f8e00ff */
[----:B------:R0:W5:Y:S01]  /*d0d0*/  @P2 LDG.E R0, desc[UR50][R6.64] ;  /* 0x0000003206002981 */ /* 0x000162000c1e1900 */
[----:B------:R-:W-:Y:S01]  /*d0e0*/  UMOV UR4, URZ ;  /* 0x0000003f00047c82 */ /* 0x000fe20008000000 */
[----:B------:R-:W-:Y:S01]  /*d0f0*/  UISETP.NE.AND UP1, UPT, UR45, URZ, UPT ;  /* 0x0000003f2d00728c */ /* 0x000fe2000bf25270 */
[----:B------:R-:W-:-:S10]  /*d100*/  ISETP.GT.AND P0, PT, R219, 0x7f, PT ;  /* 0x0000007fdb00780c */ /* 0x000fd40003f04270 */
[----:B------:R-:W-:Y:S01]  /*d110*/  @!UP1 ULDC UR45, c[0x0][0xad4] ;  /* 0x0002b500002d9ab9 */ /* 0x000fe20000000800 */
[----:B--2---:R-:W-:-:S13]  /*d120*/  @P1 R2UR UR4, R3 ;  /* 0x00000000030412ca */ /* 0x004fda00000e0000 */
[----:B------:R-:W-:Y:S01]  /*d130*/  USHF.R.S32.HI UR18, URZ, 0x1f, UR4 ;  /* 0x0000001f3f127899 */ /* 0x000fe20008011404 */
[----:B0-----:R-:W-:Y:S11]  /*d140*/  @P2 BRA `(.L_x_2334) ;  /* 0x0000000000102947 */ /* 0x001ff60003800000 */
[----:B------:R-:W-:Y:S05]  /*d150*/  @!P1 BRA `(.L_x_2334) ;  /* 0x00000000000c9947 */ /* 0x000fea0003800000 */
[----:B------:R-:W2:Y:S04]  /*d160*/  LDG.E R3, desc[UR50][R4.64] ;  /* 0x0000003204037981 */ /* 0x000ea8000c1e1900 */
[----:B-----5:R-:W2:Y:S02]  /*d170*/  LDG.E R0, desc[UR50][R4.64+0x4] ;  /* 0x0000043204007981 */ /* 0x020ea4000c1e1900 */
[----:B--2---:R-:W-:-:S07]  /*d180*/  IMAD.IADD R0, R0, 0x1, -R3 ;  /* 0x0000000100007824 */ /* 0x004fce00078e0a03 */
.L_x_2334:
[----:B------:R-:W-:Y:S01]  /*d190*/  USEL UR42, UR42, URZ, !UP0 ;  /* 0x0000003f2a2a7287 */ /* 0x000fe2000c000000 */
[----:B------:R-:W-:Y:S01]  /*d1a0*/  BSSY B1, `(.L_x_2335) ;  /* 0x0000038000017945 */ /* 0x000fe20003800000 */
[----:B------:R-:W-:-:S03]  /*d1b0*/  USEL UR37, UR37, URZ, !UP0 ;  /* 0x0000003f25257287 */ /* 0x000fc6000c000000 */
[----:B------:R-:W-:Y:S09]  /*d1c0*/  @P0 BRA `(.L_x_2336) ;  /* 0x0000000000d40947 */ /* 0x000ff20003800000 */
        /* <DEDUP_REMOVED lines=9> */
[----:B------:R-:W-:-:S03]  /*d260*/  UMOV UR16, 0x9b8 ;  /* 0x000009b800107882 */ /* 0x000fc60000000000 */
[----:B------:R-:W-:Y:S02]  /*d270*/  USEL UR16, UR16, 0x978, UP0 ;  /* 0x0000097810107887 */ /* 0x000fe40008000000 */
[----:B------:R-:W-:-:S06]  /*d280*/  USEL UR7, UR39, URZ, UP0 ;  /* 0x0000003f27077287 */ /* 0x000fcc0008000000 */
[----:B------:R-:W0:Y:S04]  /*d290*/  @P0 LDC R3, c[0x0][0xbec] ;  /* 0x0002fb00ff030b82 */ /* 0x000e280000000800 */
[----:B------:R-:W-:Y:S01]  /*d2a0*/  ULDC.64 UR10, c[0x0][UR16+0x220] ;  /* 0x00008800100a7abb */ /* 0x000fe20008000a00 */
[----:B------:R-:W-:Y:S01]  /*d2b0*/  ULDC.64 UR8, c[0x0][UR16+0x218] ;  /* 0x0000860010087abb */ /* 0x000fe20008000a00 */
[----:B------:R-:W-:Y:S01]  /*d2c0*/  ULDC.64 UR12, c[0x0][UR16+0x228] ;  /* 0x00008a00100c7abb */ /* 0x000fe20008000a00 */
[----:B------:R-:W-:Y:S01]  /*d2d0*/  UIMAD UR11, UR11, UR42, URZ ;  /* 0x0000002a0b0b72a4 */ /* 0x000fe2000f8e023f */
[----:B------:R-:W1:Y:S01]  /*d2e0*/  @P0 LDC R5, c[0x0][0xbf0] ;  /* 0x0002fc00ff050b82 */ /* 0x000e620000000800 */
[----:B------:R-:W-:Y:S02]  /*d2f0*/  UIMAD.WIDE.U32 UR14, UR8, UR43, URZ ;  /* 0x0000002b080e72a5 */ /* 0x000fe4000f8e003f */
        /* <DEDUP_REMOVED lines=10> */
[----:B------:R-:W-:Y:S02]  /*d3a0*/  IMAD.MOV.U32 R3, RZ, RZ, R6 ;  /* 0x000000ffff037224 */ /* 0x000fe400078e0006 */
[----:B------:R-:W-:Y:S01]  /*d3b0*/  IMAD.U32 R8, RZ, RZ, UR8 ;  /* 0x00000008ff087e24 */ /* 0x000fe2000f8e00ff */
[----:B------:R-:W-:Y:S01]  /*d3c0*/  UIADD3.X UR7, UR7, UR17, UR18, UP1, UP2 ;  /* 0x0000001107077290 */ /* 0x000fe20008fe4412 */
[----:B-1----:R-:W-:Y:S01]  /*d3d0*/  @P0 SHF.R.U32.HI R3, RZ, R5, R4 ;  /* 0x00000005ff030219 */ /* 0x002fe20000011604 */
[----:B------:R-:W-:Y:S01]  /*d3e0*/  IMAD.U32 R4, RZ, RZ, UR20 ;  /* 0x00000014ff047e24 */ /* 0x000fe2000f8e00ff */
[----:B------:R-:W-:Y:S01]  /*d3f0*/  ULDC.64 UR8, c[0x0][UR16+0x210] ;  /* 0x0000840010087abb */ /* 0x000fe20008000a00 */
[----:B------:R-:W-:Y:S01]  /*d400*/  IMAD.U32 R5, RZ, RZ, UR21 ;  /* 0x00000015ff057e24 */ /* 0x000fe2000f8e00ff */
[--C-:B------:R-:W-:Y:S01]  /*d410*/  SHF.R.S32.HI R5, RZ, 0x1f, R3.reuse ;  /* 0x0000001fff057819 */ /* 0x100fe20000011403 */
[----:B------:R-:W-:Y:S01]  /*d420*/  IMAD.MOV R7, RZ, RZ, -R3 ;  /* 0x000000ffff077224 */ /* 0x000fe200078e0a03 */
[----:B------:R-:W-:Y:S01]  /*d430*/  IADD3 R4, P0, P1, R3, UR14, R4 ;  /* 0x0000000e03047c10 */ /* 0x000fe2000f91e004 */
[----:B------:R-:W-:Y:S01]  /*d440*/  ULDC.64 UR10, c[0x0][0xba8] ;  /* 0x0002ea00000a7ab9 */ /* 0x000fe20000000a00 */
[----:B------:R-:W-:Y:S01]  /*d450*/  @!UP0 ULDC UR10, c[0x0][0xb50] ;  /* 0x0002d400000a8ab9 */ /* 0x000fe20000000800 */
[----:B------:R-:W-:Y:S01]  /*d460*/  IMAD R7, R9, R7, R6 ;  /* 0x0000000709077224 */ /* 0x000fe200078e0206 */
[----:B------:R-:W-:Y:S01]  /*d470*/  IADD3.X R5, R5, UR7, R8, P0, P1 ;  /* 0x0000000705057c10 */ /* 0x000fe200087e2408 */
[----:B------:R-:W-:-:S02]  /*d480*/  @!UP0 ULDC UR11, c[0x0][0xb54] ;  /* 0x0002d500000b8ab9 */ /* 0x000fc40000000800 */
[C---:B------:R-:W-:Y:S01]  /*d490*/  IMAD R6, R7.reuse, UR9, RZ ;  /* 0x0000000907067c24 */ /* 0x040fe2000f8e02ff */
[----:B------:R-:W-:Y:S01]  /*d4a0*/  SHF.R.S32.HI R3, RZ, 0x1f, R7 ;  /* 0x0000001fff037819 */ /* 0x000fe20000011407 */
[----:B------:R-:W-:-:S04]  /*d4b0*/  IMAD.WIDE.U32 R4, R7, UR8, R4 ;  /* 0x0000000807047c25 */ /* 0x000fc8000f8e0004 */
[----:B------:R-:W-:Y:S01]  /*d4c0*/  IMAD R3, R3, UR8, R6 ;  /* 0x0000000803037c24 */ /* 0x000fe2000f8e0206 */
[----:B------:R-:W-:-:S03]  /*d4d0*/  LEA R6, P0, R4, UR10, 0x2 ;  /* 0x0000000a04067c11 */ /* 0x000fc6000f8010ff */
[----:B------:R-:W-:-:S05]  /*d4e0*/  IMAD.IADD R3, R5, 0x1, R3 ;  /* 0x0000000105037824 */ /* 0x000fca00078e0203 */
[----:B------:R-:W-:Y:S01]  /*d4f0*/  LEA.HI.X R7, R4, UR11, R3, 0x2, P0 ;  /* 0x0000000b04077c11 */ /* 0x000fe200080f1403 */
[----:B------:R-:W-:-:S05]  /*d500*/  IMAD.MOV.U32 R3, RZ, RZ, -0x800000 ;  /* 0xff800000ff037424 */ /* 0x000fca00078e00ff */
[----:B------:R0:W-:Y:S02]  /*d510*/  STG.E desc[UR50][R6.64], R3 ;  /* 0x0000000306007986 */ /* 0x0001e4000c101932 */
.L_x_2336:
[----:B------:R-:W-:Y:S05]  /*d520*/  BSYNC B1 ;  /* 0x0000000000017941 */ /* 0x000fea0003800000 */
.L_x_2335:
[----:B------:R-:W-:-:S06]  /*d530*/  UISETP.GT.AND UP0, UPT, UR45, 0x1, UPT ;  /* 0x000000012d00788c */ /* 0x000fcc000bf04270 */
[----:B------:R-:W-:-:S13]  /*d540*/  PLOP3.LUT P0, PT, PT, PT, UP0, 0x80, 0x0 ;  /* 0x000000000000781c */ /* 0x000fda0003f0f008 */
[----:B------:R-:W-:Y:S05]  /*d550*/  @P0 BRA `(.L_x_2331) ;  /* 0x0000000400a40947 */ /* 0x000fea0003800000 */
[----:B------:R-:W1:Y:S01]  /*d560*/  LDC R11, c[0x0][0xbe8] ;  /* 0x0002fa00ff0b7b82 */ /* 0x000e620000000800 */
[----:B------:R-:W-:Y:S01]  /*d570*/  ULDC.64 UR10, c[0x0][0xaa0] ;  /* 0x0002a800000a7ab9 */ /* 0x000fe20000000a00 */
[----:B0-----:R-:W-:Y:S01]  /*d580*/  IMAD R3, R19, 0x20, R197 ;  /* 0x0000002013037824 */ /* 0x001fe200078e02c5 */
[----:B------:R-:W-:Y:S01]  /*d590*/  UIMAD UR7, UR18, UR10, URZ ;  /* 0x0000000a120772a4 */ /* 0x000fe2000f8e023f */
[----:B------:R-:W-:Y:S01]  /*d5a0*/  BSSY B1, `(.L_x_2337) ;  /* 0x000003a000017945 */ /* 0x000fe20003800000 */
[----:B------:R-:W-:Y:S01]  /*d5b0*/  UIMAD.WIDE.U32 UR8, UR4, UR10, URZ ;  /* 0x0000000a040872a5 */ /* 0x000fe2000f8e003f */
[----:B------:R-:W-:Y:S01]  /*d5c0*/  VIADD R8, R3, UR38 ;  /* 0x0000002603087c36 */ /* 0x000fe20008000000 */
[----:B------:R-:W-:-:S03]  /*d5d0*/  UIMAD UR7, UR4, UR11, UR7 ;  /* 0x0000000b040772a4 */ /* 0x000fc6000f8e0207 */
[----:B------:R-:W-:Y:S01]  /*d5e0*/  ULDC.64 UR10, c[0x0][0xae8] ;  /* 0x0002ba00000a7ab9 */ /* 0x000fe20000000a00 */
[----:B------:R-:W-:Y:S01]  /*d5f0*/  UIADD3 UR9, UR9, UR7, URZ ;  /* 0x0000000709097290 */ /* 0x000fe2000fffe03f */
[----:B------:R-:W-:-:S03]  /*d600*/  IMAD.MOV.U32 R3, RZ, RZ, R8 ;  /* 0x000000ffff037224 */ /* 0x000fc600078e0008 */
        /* <DEDUP_REMOVED lines=18> */
[----:B------:R-:W-:Y:S02]  /*d730*/  IMAD.U32 R4, RZ, RZ, UR42 ;  /* 0x0000002aff047e24 */ /* 0x000fe4000f8e00ff */
[----:B------:R-:W-:Y:S02]  /*d740*/  IMAD R7, R11, R7, R8 ;  /* 0x000000070b077224 */ /* 0x000fe400078e0208 */
[C---:B------:R-:W-:Y:S02]  /*d750*/  IMAD R9, R3.reuse, UR9, R6 ;  /* 0x0000000903097c24 */ /* 0x040fe4000f8e0206 */
[----:B------:R-:W-:Y:S01]  /*d760*/  IMAD.WIDE.U32 R4, R3, UR8, R4 ;  /* 0x0000000803047c25 */ /* 0x000fe2000f8e0004 */
[----:B------:R-:W-:Y:S01]  /*d770*/  SHF.R.S32.HI R3, RZ, 0x1f, R7 ;  /* 0x0000001fff037819 */ /* 0x000fe20000011407 */
[----:B------:R-:W-:-:S02]  /*d780*/  ULDC.64 UR8, c[0x0][0xad8] ;  /* 0x0002b60000087ab9 */ /* 0x000fc40000000a00 */
        /* <DEDUP_REMOVED lines=8> */
[----:B------:R-:W-:Y:S01]  /*d810*/  IMAD.IADD R3, R5, 0x1, R3 ;  /* 0x0000000105037824 */ /* 0x000fe200078e0203 */
[----:B------:R-:W-:Y:S01]  /*d820*/  LEA R6, P3, R4, UR8, 0x1 ;  /* 0x0000000804067c11 */ /* 0x000fe2000f8608ff */
[----:B------:R-:W-:-:S03]  /*d830*/  VIADD R0, R8, 0x20 ;  /* 0x0000002008007836 */ /* 0x000fc60000000000 */
[----:B------:R-:W-:Y:S01]  /*d840*/  LEA.HI.X R3, R4, UR9, R3, 0x1, P3 ;  /* 0x0000000904037c11 */ /* 0x000fe200098f0c03 */
[----:B------:R0:W1:Y:S01]  /*d850*/  SHFL.IDX PT, R7, R6, RZ, 0x181f ;  /* 0x00181fff06077589 */ /* 0x00006200000e0000 */
[-C--:B------:R-:W-:Y:S01]  /*d860*/  ISETP.GE.AND P1, PT, R0, R11.reuse, PT ;  /* 0x0000000b0000720c */ /* 0x080fe20003f26270 */
[----:B------:R-:W-:Y:S02]  /*d870*/  VIADD R0, R8, 0x40 ;  /* 0x0000004008007836 */ /* 0x000fe40000000000 */
[----:B------:R0:W2:Y:S03]  /*d880*/  SHFL.IDX PT, R5, R3, RZ, 0x181f ;  /* 0x00181fff03057589 */ /* 0x0000a600000e0000 */
        /* <DEDUP_REMOVED lines=9> */
[----:B------:R3:W-:Y:S04]  /*d920*/  @!P4 ST.E.128 desc[UR50][R12.64], RZ ;  /* 0x000000ff0c00c985 */ /* 0x0007e8000c101d32 */
[----:B------:R3:W-:Y:S02]  /*d930*/  @!P5 ST.E.128 desc[UR50][R4.64], RZ ;  /* 0x000000ff0400d985 */ /* 0x0007e4000c101d32 */
.L_x_2338:
[----:B------:R-:W-:Y:S05]  /*d940*/  BSYNC B1 ;  /* 0x0000000000017941 */ /* 0x000fea0003800000 */
.L_x_2337:
[----:B--23--:R2:W3:Y:S01]  /*d950*/  SHFL.IDX PT, R5, R3, 0x1, 0x181f ;  /* 0x00381f0003057f89 */ /* 0x00c4e200000e0000 */
[----:B------:R-:W-:Y:S03]  /*d960*/  BSSY B1, `(.L_x_2339) ;  /* 0x000000c000017945 */ /* 0x000fe60003800000 */
[----:B-1----:R2:W1:Y:S01]  /*d970*/  SHFL.IDX PT, R7, R6, 0x1, 0x181f ;  /* 0x00381f0006077f89 */ /* 0x00246200000e0000 */
[----:B------:R-:W-:Y:S05]  /*d980*/  @P1 BRA `(.L_x_2340) ;  /* 0x0000000000241947 */ /* 0x000fea0003800000 */
[----:B------:R-:W-:Y:S02]  /*d990*/  ULDC UR4, c[0x0][0xac8] ;  /* 0x0002b20000047ab9 */ /* 0x000fe40000000800 */
[----:B------:R-:W-:Y:S02]  /*d9a0*/  ISETP.GE.AND P3, PT, R2, UR4, PT ;  /* 0x0000000402007c0c */ /* 0x000fe4000bf66270 */
[----:B------:R-:W-:-:S11]  /*d9b0*/  ISETP.GE.AND P4, PT, R18, UR4, PT ;  /* 0x0000000412007c0c */ /* 0x000fd6000bf86270 */
[-C--:B-1----:R-:W-:Y:S02]  /*d9c0*/  @!P3 LEA R12, P1, R2, R7.reuse, 0x1 ;  /* 0x00000007020cb211 */ /* 0x082fe400078208ff */
[----:B------:R-:W-:Y:S02]  /*d9d0*/  @!P4 LEA R4, P2, R18, R7, 0x1 ;  /* 0x000000071204c211 */ /* 0x000fe400078408ff */
[-C--:B---3--:R-:W-:Y:S02]  /*d9e0*/  @!P3 LEA.HI.X R13, R2, R5.reuse, R218, 0x1, P1 ;  /* 0x00000005020db211 */ /* 0x088fe400008f0cda */
[----:B------:R-:W-:-:S03]  /*d9f0*/  @!P4 LEA.HI.X R5, R18, R5, R217, 0x1, P2 ;  /* 0x000000051205c211 */ /* 0x000fc600010f0cd9 */
[----:B------:R4:W-:Y:S04]  /*da00*/  @!P3 ST.E.128 desc[UR50][R12.64], RZ ;  /* 0x000000ff0c00b985 */ /* 0x0009e8000c101d32 */
[----:B------:R4:W-:Y:S02]  /*da10*/  @!P4 ST.E.128 desc[UR50][R4.64], RZ ;  /* 0x000000ff0400c985 */ /* 0x0009e4000c101d32 */
.L_x_2340:
[----:B------:R-:W-:Y:S05]  /*da20*/  BSYNC B1 ;  /* 0x0000000000017941 */ /* 0x000fea0003800000 */
.L_x_2339:
[----:B---34-:R3:W4:Y:S01]  /*da30*/  SHFL.IDX PT, R5, R3, 0x2, 0x181f ;  /* 0x00581f0003057f89 */ /* 0x01872200000e0000 */
        /* <DEDUP_REMOVED lines=8> */
[-C--:B----4-:R-:W-:Y:S02]  /*dac0*/  @!P2 LEA.HI.X R13, R2, R5.reuse, R218, 0x1, P0 ;  /* 0x00000005020da211 */ /* 0x090fe400000f0cda */
[----:B------:R-:W-:-:S03]  /*dad0*/  @!P3 LEA.HI.X R5, R18, R5, R217, 0x1, P1 ;  /* 0x000000051205b211 */ /* 0x000fc600008f0cd9 */
[----:B------:R1:W-:Y:S04]  /*dae0*/  @!P2 ST.E.128 desc[UR50][R12.64], RZ ;  /* 0x000000ff0c00a985 */ /* 0x0003e8000c101d32 */
[----:B------:R1:W-:Y:S02]  /*daf0*/  @!P3 ST.E.128 desc[UR50][R4.64], RZ ;  /* 0x000000ff0400b985 */ /* 0x0003e4000c101d32 */
.L_x_2342:
[----:B------:R-:W-:Y:S05]  /*db00*/  BSYNC B1 ;  /* 0x0000000000017941 */ /* 0x000fea0003800000 */
.L_x_2341:
[----:B------:R-:W-:Y:S01]  /*db10*/  VIADD R0, R8, 0x60 ;  /* 0x0000006008007836 */ /* 0x000fe20000000000 */
[----:B0-23--:R-:W0:Y:S04]  /*db20*/  SHFL.IDX PT, R3, R3, 0x3, 0x181f ;  /* 0x00781f0003037f89 */ /* 0x00de2800000e0000 */
[----:B------:R-:W-:Y:S01]  /*db30*/  ISETP.GE.AND P0, PT, R0, R11, PT ;  /* 0x0000000b0000720c */ /* 0x000fe20003f06270 */
[----:B-1--4-:R1:W2:-:S12]  /*db40*/  SHFL.IDX PT, R5, R6, 0x3, 0x181f ;  /* 0x00781f0006057f89 */ /* 0x01229800000e0000 */
[----:B-1----:R-:W-:Y:S05]  /*db50*/  @P0 BRA `(.L_x_2331) ;  /* 0x0000000000240947 */ /* 0x002fea0003800000 */
[----:B------:R-:W-:Y:S02]  /*db60*/  ULDC UR4, c[0x0][0xac8] ;  /* 0x0002b20000047ab9 */ /* 0x000fe40000000800 */
[----:B------:R-:W-:Y:S02]  /*db70*/  ISETP.GE.AND P2, PT, R2, UR4, PT ;  /* 0x0000000402007c0c */ /* 0x000fe4000bf46270 */
[----:B------:R-:W-:-:S11]  /*db80*/  ISETP.GE.AND P3, PT, R18, UR4, PT ;  /* 0x0000000412007c0c */ /* 0x000fd6000bf66270 */
[-C--:B--2---:R-:W-:Y:S02]  /*db90*/  @!P2 LEA R6, P0, R2, R5.reuse, 0x1 ;  /* 0x000000050206a211 */ /* 0x084fe400078008ff */
[----:B------:R-:W-:Y:S02]  /*dba0*/  @!P3 LEA R4, P1, R18, R5, 0x1 ;  /* 0x000000051204b211 */ /* 0x000fe400078208ff */
[-C--:B0-----:R-:W-:Y:S02]  /*dbb0*/  @!P2 LEA.HI.X R7, R2, R3.reuse, R218, 0x1, P0 ;  /* 0x000000030207a211 */ /* 0x081fe400000f0cda */
[----:B------:R-:W-:-:S03]  /*dbc0*/  @!P3 LEA.HI.X R5, R18, R3, R217, 0x1, P1 ;  /* 0x000000031205b211 */ /* 0x000fc600008f0cd9 */
[----:B------:R0:W-:Y:S04]  /*dbd0*/  @!P2 ST.E.128 desc[UR50][R6.64], RZ ;  /* 0x000000ff0600a985 */ /* 0x0001e8000c101d32 */
[----:B------:R0:W-:Y:S02]  /*dbe0*/  @!P3 ST.E.128 desc[UR50][R4.64], RZ ;  /* 0x000000ff0400b985 */ /* 0x0001e4000c101d32 */
.L_x_2331:
[----:B------:R-:W-:Y:S05]  /*dbf0*/  BSYNC B0 ;  /* 0x0000000000007941 */ /* 0x000fea0003800000 */
.L_x_2321:
[----:B------:R-:W-:Y:S02]  /*dc00*/  ULDC UR4, c[0x0][0xc3c] ;  /* 0x00030f0000047ab9 */ /* 0x000fe40000000800 */
[----:B------:R-:W-:-:S13]  /*dc10*/  ISETP.GE.AND P0, PT, R35, UR4, PT ;  /* 0x0000000423007c0c */ /* 0x000fda000bf06270 */
[----:B------:R-:W-:Y:S05]  /*dc20*/  @!P0 BRA `(.L_x_2343) ;  /* 0xffffff3000f08947 */ /* 0x000fea000383ffff */
[----:B------:R-:W-:Y:S05]  /*dc30*/  EXIT ;  /* 0x000000000000794d */ /* 0x000fea0003800000 */
.L_x_2284:
[----:B------:R-:W-:-:S08]  /*dc40*/  NOP ;  /* 0x0000000000007918 */ /* 0x000fd00000000000 */
[----:B------:R-:W0:-:S00]  /*dc50*/  USETMAXREG.DEALLOC.CTAPOOL 0x18 ;  /* 0x00000018000079c8 */ /* 0x000e0000080e0500 */
        /* <DEDUP_REMOVED lines=16> */
.L_x_2344:
[----:B0-----:R-:W0:Y:S01]  /*dd60*/  S2R R0, SR_TID.X ;  /* 0x0000000000007919 */ /* 0x001e220000002100 */
[----:B------:R-:W-:Y:S01]  /*dd70*/  ULDC UR4, c[0x0][0xc3c] ;  /* 0x00030f0000047ab9 */ /* 0x000fe20000000800 */
[----:B------:R-:W1:Y:S01]  /*dd80*/  S2UR UR6, SR_CTAID.X ;  /* 0x00000000000679c3 */ /* 0x000e620000002500 */
[----:B------:R-:W-:Y:S01]  /*dd90*/  ULDC UR5, c[0x0][0xc38] ;  /* 0x00030e0000057ab9 */ /* 0x000fe20000000800 */
[----:B0-----:R-:W-:-:S04]  /*dda0*/  LOP3.LUT R0, R0, 0x1f, RZ, 0xc0, !PT ;  /* 0x0000001f00007812 */ /* 0x001fc800078ec0ff */
[----:B------:R-:W-:-:S04]  /*ddb0*/  ISETP.NE.AND P0, PT, R0, 0x1f, PT ;  /* 0x0000001f0000780c */ /* 0x000fc80003f05270 */
[----:B------:R-:W-:-:S13]  /*ddc0*/  ISETP.GE.OR P1, PT, R0, UR4, !P0 ;  /* 0x0000000400007c0c */ /* 0x000fda000c726670 */
[----:B------:R-:W0:Y:S08]  /*ddd0*/  @!P1 LDC.64 R2, c[0x0][0xc80] ;  /* 0x00032000ff029b82 */ /* 0x000e300000000a00 */
[----:B------:R-:W2:Y:S01]  /*dde0*/  @!P1 LDC.64 R4, c[0x0][0xc78] ;  /* 0x00031e00ff049b82 */ /* 0x000ea20000000a00 */
[----:B0-----:R-:W-:-:S05]  /*ddf0*/  @!P1 IMAD.WIDE.U32 R2, R0, 0x4, R2 ;  /* 0x0000000400029825 */ /* 0x001fca00078e0002 */
[----:B------:R2:W3:Y:S02]  /*de00*/  @!P1 LDG.E R6, desc[UR50][R2.64] ;  /* 0x0000003202069981 */ /* 0x0004e4000c1e1900 */
[----:B--2---:R-:W-:-:S04]  /*de10*/  @!P1 IMAD.WIDE.U32 R2, R0, 0x4, R4 ;  /* 0x0000000400029825 */ /* 0x004fc800078e0004 */
[----:B------:R-:W-:-:S06]  /*de20*/  IMAD.MOV.U32 R5, RZ, RZ, RZ ;  /* 0x000000ffff057224 */ /* 0x000fcc00078e00ff */
        /* <DEDUP_REMOVED lines=31> */
.L_x_2348:
        /* <DEDUP_REMOVED lines=39> */
.L_x_2346:
        /* <DEDUP_REMOVED lines=10> */
[----:B------:R-:W-:-:S06]  /*e330*/  VIADD R8, R10, 0xffffffff ;  /* 0xffffffff0a087836 */ /* 0x000fcc0000000000 */
[----:B------:R3:W4:Y:S02]  /*e340*/  SHFL.IDX PT, R8, R3, R8, 0x1f ;  /* 0x00001f0803087589 */ /* 0x00072400000e0000 */
.L_x_2349:
[----:B----4-:R-:W-:Y:S01]  /*e350*/  IMAD R2, R8, UR5, R9 ;  /* 0x0000000508027c24 */ /* 0x010fe2000f8e0209 */
[----:B-1----:R-:W-:Y:S01]  /*e360*/  ISETP.NE.AND P0, PT, R7, 0x1, PT ;  /* 0x000000010700780c */ /* 0x002fe20003f05270 */
[----:B------:R-:W-:-:S03]  /*e370*/  VIADD R12, R10, UR4 ;  /* 0x000000040a0c7c36 */ /* 0x000fc60008000000 */
[----:B------:R1:W-:Y:S01]  /*e380*/  STL [R1], R2 ;  /* 0x0000000201007387 */ /* 0x0003e20000100800 */
[----:B0-----:R-:W-:-:S03]  /*e390*/  IADD3 R5, -R2, UR6, RZ ;  /* 0x0000000602057c10 */ /* 0x001fc6000fffe1ff */
[----:B------:R1:W-:Y:S05]  /*e3a0*/  STL [R1+0xc], R12 ;  /* 0x00000c0c01007387 */ /* 0x0003ea0000100800 */
[----:B------:R-:W-:Y:S05]  /*e3b0*/  @!P0 BRA `(.L_x_2350) ;  /* 0x0000000000e08947 */ /* 0x000fea0003800000 */
[-C--:B--2---:R-:W-:Y:S02]  /*e3c0*/  IABS R6, R4.reuse ;  /* 0x0000000400067213 */ /* 0x084fe40000000000 */
[----:B------:R-:W-:Y:S02]  /*e3d0*/  IABS R8, R7 ;  /* 0x0000000700087213 */ /* 0x000fe40000000000 */
[----:B------:R-:W0:Y:S08]  /*e3e0*/  I2F.RP R9, R6 ;  /* 0x0000000600097306 */ /* 0x000e300000209400 */
[----:B------:R-:W2:Y:S08]  /*e3f0*/  I2F.RP R10, R8 ;  /* 0x00000008000a7306 */ /* 0x000eb00000209400 */
[----:B0-----:R-:W1:Y:S08]  /*e400*/  MUFU.RCP R9, R9 ;  /* 0x0000000900097308 */ /* 0x001e700000001000 */
[----:B--2---:R-:W-:Y:S01]  /*e410*/  MUFU.RCP R10, R10 ;  /* 0x0000000a000a7308 */ /* 0x004fe20000001000 */
[----:B-1----:R-:W-:Y:S01]  /*e420*/  VIADD R2, R9, 0xffffffe ;  /* 0x0ffffffe09027836 */ /* 0x002fe20000000000 */
[----:B------:R-:W-:-:S06]  /*e430*/  IABS R9, R4 ;  /* 0x0000000400097213 */ /* 0x000fcc0000000000 */
[----:B---3--:R0:W1:Y:S02]  /*e440*/  F2I.FTZ.U32.TRUNC.NTZ R3, R2 ;  /* 0x0000000200037305 */ /* 0x008064000021f000 */
        /* <DEDUP_REMOVED lines=8> */
[----:B------:R-:W-:Y:S02]  /*e4d0*/  VIADD R3, R10, 0xffffffe ;  /* 0x0ffffffe0a037836 */ /* 0x000fe40000000000 */
[----:B------:R-:W-:Y:S01]  /*e4e0*/  IMAD.MOV.U32 R2, RZ, RZ, RZ ;  /* 0x000000ffff027224 */ /* 0x000fe200078e00ff */
[----:B------:R-:W-:-:S03]  /*e4f0*/  ISETP.GT.U32.AND P1, PT, R6, R11, PT ;  /* 0x0000000b0600720c */ /* 0x000fc60003f24070 */
[----:B------:R-:W0:Y:S10]  /*e500*/  F2I.FTZ.U32.TRUNC.NTZ R3, R3 ;  /* 0x0000000300037305 */ /* 0x000e34000021f000 */
[----:B------:R-:W-:-:S02]  /*e510*/  @!P1 IMAD.IADD R11, R11, 0x1, -R6 ;  /* 0x000000010b0b9824 */ /* 0x000fc400078e0a06 */
[----:B------:R-:W-:Y:S01]  /*e520*/  @!P1 VIADD R9, R9, 0x1 ;  /* 0x0000000109099836 */ /* 0x000fe20000000000 */
[----:B------:R-:W-:Y:S02]  /*e530*/  ISETP.NE.AND P1, PT, R4, RZ, PT ;  /* 0x000000ff0400720c */ /* 0x000fe40003f25270 */
[----:B------:R-:W-:Y:S01]  /*e540*/  ISETP.GE.U32.AND P0, PT, R11, R6, PT ;  /* 0x000000060b00720c */ /* 0x000fe20003f06070 */
[----:B0-----:R-:W-:-:S04]  /*e550*/  IMAD.MOV R11, RZ, RZ, -R3 ;  /* 0x000000ffff0b7224 */ /* 0x001fc800078e0a03 */
[----:B------:R-:W-:-:S04]  /*e560*/  IMAD R11, R11, R8, RZ ;  /* 0x000000080b0b7224 */ /* 0x000fc800078e02ff */
[----:B------:R-:W-:Y:S01]  /*e570*/  IMAD.HI.U32 R6, R3, R11, R2 ;  /* 0x0000000b03067227 */ /* 0x000fe200078e0002 */
[----:B------:R-:W-:-:S03]  /*e580*/  LOP3.LUT R2, R5, R4, RZ, 0x3c, !PT ;  /* 0x0000000405027212 */ /* 0x000fc600078e3cff */
[----:B------:R-:W-:Y:S01]  /*e590*/  @P0 VIADD R9, R9, 0x1 ;  /* 0x0000000109090836 */ /* 0x000fe20000000000 */
[----:B------:R-:W-:Y:S02]  /*e5a0*/  ISETP.GE.AND P2, PT, R2, RZ, PT ;  /* 0x000000ff0200720c */ /* 0x000fe40003f46270 */
[----:B------:R-:W-:-:S05]  /*e5b0*/  IABS R2, R7 ;  /* 0x0000000700027213 */ /* 0x000fca0000000000 */
[----:B------:R-:W-:-:S06]  /*e5c0*/  IMAD.MOV R2, RZ, RZ, -R2 ;  /* 0x000000ffff027224 */ /* 0x000fcc00078e0a02 */
[----:B------:R-:W-:Y:S01]  /*e5d0*/  @!P2 IMAD.MOV R9, RZ, RZ, -R9 ;  /* 0x000000ffff09a224 */ /* 0x000fe200078e0a09 */
[----:B------:R-:W-:-:S04]  /*e5e0*/  @!P1 LOP3.LUT R9, RZ, R4, RZ, 0x33, !PT ;  /* 0x00000004ff099212 */ /* 0x000fc800078e33ff */
[----:B------:R-:W-:-:S05]  /*e5f0*/  IABS R3, R9 ;  /* 0x0000000900037213 */ /* 0x000fca0000000000 */
        /* <DEDUP_REMOVED lines=12> */
[--C-:B------:R-:W-:Y:S02]  /*e6c0*/  IMAD.MOV R2, RZ, RZ, -R6.reuse ;  /* 0x000000ffff027224 */ /* 0x100fe400078e0a06 */
[C---:B------:R-:W-:Y:S02]  /*e6d0*/  IMAD R6, R7.reuse, 0x1000000, R6 ;  /* 0x0100000007067824 */ /* 0x040fe400078e0206 */
[--C-:B------:R-:W-:Y:S02]  /*e6e0*/  IMAD R7, R7, R2, R9.reuse ;  /* 0x0000000207077224 */ /* 0x100fe400078e0209 */
[----:B------:R-:W-:Y:S02]  /*e6f0*/  IMAD.MOV R2, RZ, RZ, -R9 ;  /* 0x000000ffff027224 */ /* 0x000fe400078e0a09 */
[----:B------:R-:W-:Y:S02]  /*e700*/  IMAD R3, R7, 0x10000, R6 ;  /* 0x0001000007037824 */ /* 0x000fe400078e0206 */
[----:B------:R-:W-:-:S03]  /*e710*/  IMAD R2, R4, R2, R5 ;  /* 0x0000000204027224 */ /* 0x000fc600078e0205 */
[----:B------:R0:W-:Y:S01]  /*e720*/  STL [R1+0x8], R3 ;  /* 0x0000080301007387 */ /* 0x0001e20000100800 */
[----:B------:R-:W-:Y:S05]  /*e730*/  BRA `(.L_x_2351) ;  /* 0x0000000000f47947 */ /* 0x000fea0003800000 */
.L_x_2350:
[----:B-1-3--:R-:W0:Y:S02]  /*e740*/  LDC.64 R2, c[0x0][0xc90] ;  /* 0x00032400ff027b82 */ /* 0x00ae240000000a00 */
[----:B0-----:R-:W-:-:S05]  /*e750*/  IMAD.WIDE R2, R12, 0x4, R2 ;  /* 0x000000040c027825 */ /* 0x001fca00078e0202 */
[----:B------:R0:W2:Y:S02]  /*e760*/  LDG.E R7, desc[UR50][R2.64] ;  /* 0x0000003202077981 */ /* 0x0000a4000c1e1900 */
        /* <DEDUP_REMOVED lines=29> */
[----:B------:R-:W-:-:S04]  /*e940*/  VIADDMNMX R7, R10, UR5, R7, PT ;  /* 0x000000050a077c46 */ /* 0x000fc8000b800107 */
[-C--:B------:R-:W-:Y:S02]  /*e950*/  IABS R9, R7.reuse ;  /* 0x0000000700097213 */ /* 0x080fe40000000000 */
        /* <DEDUP_REMOVED lines=11> */
[----:B------:R-:W-:Y:S02]  /*ea10*/  LOP3.LUT R3, R5, R7, RZ, 0x3c, !PT ;  /* 0x0000000705037212 */ /* 0x000fe400078e3cff */
[----:B------:R-:W-:Y:S01]  /*ea20*/  IADD3 R5, R8, 0x1000000, R5 ;  /* 0x0100000008057810 */ /* 0x000fe20007ffe005 */
        /* <DEDUP_REMOVED lines=10> */
[----:B------:R-:W-:Y:S01]  /*ead0*/  @!P1 LOP3.LUT R2, RZ, R7, RZ, 0x33, !PT ;  /* 0x00000007ff029212 */ /* 0x000fe200078e33ff */
[----:B------:R-:W-:-:S04]  /*eae0*/  IMAD.MOV R7, RZ, RZ, -R7 ;  /* 0x000000ffff077224 */ /* 0x000fc800078e0a07 */
[----:B------:R-:W-:-:S05]  /*eaf0*/  IMAD R3, R2, R7, R5 ;  /* 0x0000000702037224 */ /* 0x000fca00078e0205 */
[----:B------:R1:W-:Y:S02]  /*eb00*/  STL [R1+0x8], R3 ;  /* 0x0000080301007387 */ /* 0x0003e40000100800 */
.L_x_2351:
[----:B01----:R-:W-:-:S05]  /*eb10*/  LOP3.LUT R3, RZ, R2, RZ, 0x33, !PT ;  /* 0x00000002ff037212 */ /* 0x003fca00078e33ff */
[----:B------:R-:W-:-:S05]  /*eb20*/  IMAD.IADD R2, R4, 0x1, R3 ;  /* 0x0000000104027824 */ /* 0x000fca00078e0203 */
[----:B------:R1:W-:Y:S01]  /*eb30*/  STL [R1+0x4], R2 ;  /* 0x0000040201007387 */ /* 0x0003e20000100800 */
[----:B------:R-:W-:Y:S05]  /*eb40*/  BRA `(.L_x_2352) ;  /* 0x0000000000107947 */ /* 0x000fea0003800000 */
.L_x_2347:
[----:B------:R-:W-:Y:S01]  /*eb50*/  IMAD.U32 R2, RZ, RZ, UR6 ;  /* 0x00000006ff027e24 */ /* 0x000fe2000f8e00ff */
[----:B------:R0:W-:Y:S04]  /*eb60*/  STL [R1+0x4], RZ ;  /* 0x000004ff01007387 */ /* 0x0001e80000100800 */
[----:B------:R0:W-:Y:S04]  /*eb70*/  STL [R1+0x8], RZ ;  /* 0x000008ff01007387 */ /* 0x0001e80000100800 */
[----:B------:R0:W-:Y:S02]  /*eb80*/  STL [R1], R2 ;  /* 0x0000000201007387 */ /* 0x0001e40000100800 */
.L_x_2352:
        /* <DEDUP_REMOVED lines=10> */
.L_x_2345:
[----:B0-2---:R-:W2:Y:S01]  /*ec30*/  LDL R0, [R1+0xc] ;  /* 0x00000c0001007983 */ /* 0x005ea20000100800 */
[----:B------:R-:W-:Y:S01]  /*ec40*/  ULDC UR4, c[0x0][0xc3c] ;  /* 0x00030f0000047ab9 */ /* 0x000fe20000000800 */
[----:B------:R-:W-:Y:S02]  /*ec50*/  IMAD.MOV.U32 R19, RZ, RZ, RZ ;  /* 0x000000ffff137224 */ /* 0x000fe400078e00ff */
[----:B------:R0:W-:Y:S01]  /*ec60*/  STL [R1+0x48], RZ ;  /* 0x000048ff01007387 */ /* 0x0001e20000100800 */
[----:B--2---:R-:W-:Y:S01]  /*ec70*/  ISETP.GE.AND P0, PT, R0, UR4, PT ;  /* 0x0000000400007c0c */ /* 0x004fe2000bf06270 */
[----:B------:R-:W-:-:S05]  /*ec80*/  IMAD.MOV.U32 R0, RZ, RZ, 0x1 ;  /* 0x00000001ff007424 */ /* 0x000fca00078e00ff */
[----:B------:R0:W-:Y:S07]  /*ec90*/  STL [R1+0x14], R0 ;  /* 0x0000140001007387 */ /* 0x0001ee0000100800 */
[----:B------:R-:W-:Y:S05]  /*eca0*/  @P0 BRA `(.L_x_2353) ;  /* 0x00000058003c0947 */ /* 0x000fea0003800000 */
[----:B---3--:R-:W2:Y:S01]  /*ecb0*/  S2R R5, SR_TID.X ;  /* 0x0000000000057919 */ /* 0x008ea20000002100 */
[----:B------:R-:W3:Y:S01]  /*ecc0*/  S2UR UR5, SR_CgaCtaId ;  /* 0x00000000000579c3 */ /* 0x000ee20000008800 */
[----:B------:R-:W-:Y:S01]  /*ecd0*/  UMOV UR4, 0x400 ;  /* 0x0000040000047882 */ /* 0x000fe20000000000 */
[----:B------:R-:W-:Y:S01]  /*ece0*/  BSSY B8, `(.L_x_2353) ;  /* 0x000058b000087945 */ /* 0x000fe20003800000 */
[----:B------:R-:W-:Y:S01]  /*ecf0*/  IMAD.MOV.U32 R19, RZ, RZ, RZ ;  /* 0x000000ffff137224 */ /* 0x000fe200078e00ff */
[----:B------:R-:W-:Y:S01]  /*ed00*/  ULDC UR37, c[0x0][0xc] ;  /* 0x0000030000257ab9 */ /* 0x000fe20000000800 */
[----:B------:R-:W-:Y:S01]  /*ed10*/  ULDC.64 UR38, c[0x0][0x198] ;  /* 0x0000660000267ab9 */ /* 0x000fe20000000a00 */
[----:B---3--:R-:W-:-:S06]  /*ed20*/  ULEA UR4, UR5, UR4, 0x18 ;  /* 0x0000000405047291 */ /* 0x008fcc000f8ec03f */
[----:B------:R-:W-:Y:S01]  /*ed30*/  IMAD.U32 R18, RZ, RZ, UR4 ;  /* 0x00000004ff127e24 */ /* 0x000fe2000f8e00ff */
[C---:B--2---:R-:W-:Y:S01]  /*ed40*/  LOP3.LUT R4, R5.reuse, 0x7f, RZ, 0xc0, !PT ;  /* 0x0000007f05047812 */ /* 0x044fe200078ec0ff */
[----:B0-----:R-:W-:-:S05]  /*ed50*/  IMAD.SHL.U32 R0, R5, 0x8, RZ ;  /* 0x0000000805007824 */ /* 0x001fca00078e00ff */
[C---:B-1----:R-:W-:Y:S02]  /*ed60*/  LOP3.LUT R2, R0.reuse, 0x1f8, RZ, 0xc0, !PT ;  /* 0x000001f800027812 */ /* 0x042fe400078ec0ff */
        /* <DEDUP_REMOVED lines=13> */
.L_x_2454:
[----:B------:R-:W2:Y:S01]  /*ee40*/  LDL R0, [R1+0xc] ;  /* 0x00000c0001007983 */ /* 0x000ea20000100800 */
[----:B0-----:R-:W2:Y:S01]  /*ee50*/  LDC.64 R2, c[0x0][0xc88] ;  /* 0x00032200ff027b82 */ /* 0x001ea20000000a00 */
[----:B------:R-:W-:Y:S05]  /*ee60*/  YIELD ;  /* 0x0000000000007946 */ /* 0x000fea0003800000 */
[----:B------:R-:W-:Y:S01]  /*ee70*/  ULDC.64 UR4, c[0x0][0xa28] ;  /* 0x00028a0000047ab9 */ /* 0x000fe20000000a00 */
[----:B-1----:R-:W-:Y:S01]  /*ee80*/  IMAD.MOV.U32 R6, RZ, RZ, RZ ;  /* 0x000000ffff067224 */ /* 0x002fe200078e00ff */
[----:B------:R-:W-:Y:S01]  /*ee90*/  ISETP.NE.U32.AND P0, PT, RZ, UR4, PT ;  /* 0x00000004ff007c0c */ /* 0x000fe2000bf05070 */
[----:B------:R-:W-:Y:S01]  /*eea0*/  ULDC.64 UR8, c[0x0][0xa18] ;  /* 0x0002860000087ab9 */ /* 0x000fe20000000a00 */
[----:B------:R-:W-:Y:S01]  /*eeb0*/  ULDC.64 UR6, c[0x0][0xa08] ;  /* 0x0002820000067ab9 */ /* 0x000fe20000000a00 */
[----:B--2---:R-:W-:-:S05]  /*eec0*/  IMAD.WIDE R2, R0, 0x4, R2 ;  /* 0x0000000400027825 */ /* 0x004fca00078e0202 */
[----:B------:R-:W2:Y:S01]  /*eed0*/  LDG.E R11, desc[UR50][R2.64] ;  /* 0x00000032020b7981 */ /* 0x000ea2000c1e1900 */
[----:B------:R-:W-:Y:S01]  /*eee0*/  ISETP.NE.AND.EX P0, PT, RZ, UR5, PT, P0 ;  /* 0x00000005ff007c0c */ /* 0x000fe2000bf05300 */
[----:B------:R-:W-:Y:S01]  /*eef0*/  IMAD.MOV.U32 R0, RZ, RZ, RZ ;  /* 0x000000ffff007224 */ /* 0x000fe200078e00ff */
        /* <DEDUP_REMOVED lines=44> */
.L_x_2354:
[----:B------:R-:W2:Y:S01]  /*f1c0*/  LDL.LU R7, [R1+0x8] ;  /* 0x0000080001077983 */ /* 0x000ea20000300800 */
[----:B------:R-:W-:Y:S02]  /*f1d0*/  ULDC.64 UR4, c[0x0][0xa20] ;  /* 0x0002880000047ab9 */ /* 0x000fe40000000a00 */
[----:B------:R-:W-:-:S04]  /*f1e0*/  ISETP.NE.U32.AND P1, PT, RZ, UR4, PT ;  /* 0x00000004ff007c0c */ /* 0x000fc8000bf25070 */
[----:B------:R-:W-:Y:S02]  /*f1f0*/  ISETP.NE.AND.EX P1, PT, RZ, UR5, PT, P1 ;  /* 0x00000005ff007c0c */ /* 0x000fe4000bf25310 */
[C---:B--2---:R-:W-:Y:S02]  /*f200*/  LOP3.LUT R2, R7.reuse, 0xff000000, RZ, 0xc0, !PT ;  /* 0xff00000007027812 */ /* 0x044fe400078ec0ff */
        /* <DEDUP_REMOVED lines=9> */
[----:B------:R-:W-:-:S04]  /*f2a0*/  IADD3 R6, P0, R17, UR4, RZ ;  /* 0x0000000411067c10 */ /* 0x000fc8000ff1e0ff */
[----:B--2---:R-:W-:-:S05]  /*f2b0*/  IADD3.X R7, R10, UR5, RZ, P0, !PT ;  /* 0x000000050a077c10 */ /* 0x004fca00087fe4ff */
[----:B------:R3:W5:Y:S01]  /*f2c0*/  LDG.E R6, desc[UR50][R6.64] ;  /* 0x0000003206067981 */ /* 0x000762000c1e1900 */
[----:B------:R-:W-:Y:S05]  /*f2d0*/  BRA `(.L_x_2356) ;  /* 0x0000000000107947 */ /* 0x000fea0003800000 */
.L_x_2355:
[----:B------:R-:W-:Y:S05]  /*f2e0*/  @!P0 BRA `(.L_x_2356) ;  /* 0x00000000000c8947 */ /* 0x000fea0003800000 */
[----:B------:R-:W3:Y:S04]  /*f2f0*/  LDG.E R6, desc[UR50][R4.64] ;  /* 0x0000003204067981 */ /* 0x000ee8000c1e1900 */
[----:B------:R-:W3:Y:S02]  /*f300*/  LDG.E R4, desc[UR50][R4.64+0x4] ;  /* 0x0000043204047981 */ /* 0x000ee4000c1e1900 */
[----:B---3--:R-:W-:-:S07]  /*f310*/  IMAD.IADD R6, R4, 0x1, -R6 ;  /* 0x0000000104067824 */ /* 0x008fce00078e0a06 */
.L_x_2356:
[----:B------:R-:W4:Y:S01]  /*f320*/  LDL R5, [R1+0x4] ;  /* 0x0000040001057983 */ /* 0x000f220000100800 */
[----:B-----5:R-:W-:Y:S01]  /*f330*/  IMAD.IADD R6, R6, 0x1, -R0 ;  /* 0x0000000106067824 */ /* 0x020fe200078e0a00 */
[----:B------:R-:W-:Y:S01]  /*f340*/  BSSY B0, `(.L_x_2357) ;  /* 0x000003a000007945 */ /* 0x000fe20003800000 */
[----:B------:R-:W0:Y:S02]  /*f350*/  LDC R0, c[0x0][0x448] ;  /* 0x00011200ff007b82 */ /* 0x000e240000000800 */
[----:B0-----:R-:W-:-:S13]  /*f360*/  ISETP.NE.AND P0, PT, R0, 0x1, PT ;  /* 0x000000010000780c */ /* 0x001fda0003f05270 */
[----:B--2---:R-:W0:Y:S08]  /*f370*/  @P0 LDC R3, c[0x0][0x44c] ;  /* 0x00011300ff030b82 */ /* 0x004e300000000800 */
[----:B------:R-:W2:Y:S01]  /*f380*/  @P0 LDC R4, c[0x0][0x450] ;  /* 0x00011400ff040b82 */ /* 0x000ea20000000800 */
[----:B----4-:R-:W-:Y:S02]  /*f390*/  IMAD.SHL.U32 R0, R5, 0x80, RZ ;  /* 0x0000008005007824 */ /* 0x010fe400078e00ff */
[----:B------:R-:W-:-:S02]  /*f3a0*/  IMAD.MOV.U32 R5, RZ, RZ, RZ ;  /* 0x000000ffff057224 */ /* 0x000fc400078e00ff */
[----:B------:R-:W-:Y:S02]  /*f3b0*/  VIADD R0, R0, 0x7f ;  /* 0x0000007f00007836 */ /* 0x000fe40000000000 */
[----:B------:R-:W-:Y:S02]  /*f3c0*/  IMAD.MOV.U32 R10, RZ, RZ, R5 ;  /* 0x000000ffff0a7224 */ /* 0x000fe400078e0005 */
[----:B0-----:R-:W-:-:S05]  /*f3d0*/  @P0 IMAD.HI.U32 R3, R0, R3, RZ ;  /* 0x0000000300030227 */ /* 0x001fca00078e00ff */
[----:B--2---:R-:W-:Y:S02]  /*f3e0*/  @P0 SHF.R.U32.HI R0, RZ, R4, R3 ;  /* 0x00000004ff000219 */ /* 0x004fe40000011603 */
[C---:B------:R-:W-:Y:S01]  /*f3f0*/  IADD3 R3, R6.reuse, 0x80, -R9 ;  /* 0x0000008006037810 */ /* 0x040fe20007ffe809 */
[----:B------:R-:W-:Y:S01]  /*f400*/  VIADD R6, R6, 0x7f ;  /* 0x0000007f06067836 */ /* 0x000fe20000000000 */
[----:B-1----:R-:W-:-:S03]  /*f410*/  LOP3.LUT R9, R2, 0xff, RZ, 0xc0, !PT ;  /* 0x000000ff02097812 */ /* 0x002fc600078ec0ff */
[----:B------:R-:W-:Y:S01]  /*f420*/  IMAD.IADD R0, R3, 0x1, R0 ;  /* 0x0000000103007824 */ /* 0x000fe200078e0200 */
[----:B------:R-:W-:-:S04]  /*f430*/  SHF.R.S32.HI R3, RZ, 0x1f, R6 ;  /* 0x0000001fff037819 */ /* 0x000fc80000011406 */
[----:B------:R-:W-:Y:S02]  /*f440*/  SHF.R.S32.HI R4, RZ, 0x1f, R0 ;  /* 0x0000001fff047819 */ /* 0x000fe40000011400 */
[----:B------:R-:W-:Y:S02]  /*f450*/  LEA.HI R3, R3, R6, RZ, 0x7 ;  /* 0x0000000603037211 */ /* 0x000fe400078f38ff */
[----:B------:R-:W-:Y:S02]  /*f460*/  LEA.HI R4, R4, R0, RZ, 0x7 ;  /* 0x0000000004047211 */ /* 0x000fe400078f38ff */
[----:B------:R-:W-:Y:S02]  /*f470*/  SHF.R.U32.HI R0, RZ, 0x10, R2 ;  /* 0x00000010ff007819 */ /* 0x000fe40000011602 */
[----:B------:R-:W-:Y:S02]  /*f480*/  SHF.R.S32.HI R3, RZ, 0x7, R3 ;  /* 0x00000007ff037819 */ /* 0x000fe40000011403 */
[----:B------:R-:W-:-:S02]  /*f490*/  ISETP.NE.AND P0, PT, R0, RZ, PT ;  /* 0x000000ff0000720c */ /* 0x000fc40003f05270 */
[----:B------:R-:W-:-:S04]  /*f4a0*/  SHF.R.S32.HI R4, RZ, 0x7, R4 ;  /* 0x00000007ff047819 */ /* 0x000fc80000011404 */
[----:B------:R-:W-:-:S04]  /*f4b0*/  VIMNMX R8, R3, R4, PT ;  /* 0x0000000403087248 */ /* 0x000fc80003fe0100 */
[----:B------:R-:W-:Y:S01]  /*f4c0*/  ISETP.GE.AND P1, PT, R8, 0x1, PT ;  /* 0x000000010800780c */ /* 0x000fe20003f26270 */
[----:B------:R0:W-:Y:S02]  /*f4d0*/  STL [R1+0x30], R8 ;  /* 0x0000300801007387 */ /* 0x0001e40000100800 */
[----:B------:R-:W1:Y:S02]  /*f4e0*/  @!P0 LDC R0, c[0x0][0x9f0] ;  /* 0x00027c00ff008b82 */ /* 0x000e640000000800 */
[----:B------:R0:W-:Y:S04]  /*f4f0*/  STL [R1+0x3c], R5 ;  /* 0x00003c0501007387 */ /* 0x0001e80000100800 */
[----:B------:R0:W-:Y:S04]  /*f500*/  STL [R1+0x58], R9 ;  /* 0x0000580901007387 */ /* 0x0001e80000100800 */
[----:B------:R-:W-:Y:S05]  /*f510*/  @!P1 BRA `(.L_x_2358) ;  /* 0x0000000000709947 */ /* 0x000fea0003800000 */
[----:B-1----:R-:W-:-:S04]  /*f520*/  IABS R4, R0 ;  /* 0x0000000000047213 */ /* 0x002fc80000000000 */
[----:B------:R-:W1:Y:S08]  /*f530*/  I2F.RP R2, R4 ;  /* 0x0000000400027306 */ /* 0x000e700000209400 */
[----:B-1----:R-:W1:Y:S02]  /*f540*/  MUFU.RCP R2, R2 ;  /* 0x0000000200027308 */ /* 0x002e640000001000 */
[----:B-1----:R-:W-:-:S06]  /*f550*/  VIADD R2, R2, 0xffffffe ;  /* 0x0ffffffe02027836 */ /* 0x002fcc0000000000 */
[----:B------:R-:W1:Y:S02]  /*f560*/  F2I.FTZ.U32.TRUNC.NTZ R3, R2 ;  /* 0x0000000200037305 */ /* 0x000e64000021f000 */
[----:B-1----:R-:W-:-:S04]  /*f570*/  IMAD.MOV R2, RZ, RZ, -R3 ;  /* 0x000000ffff027224 */ /* 0x002fc800078e0a03 */
[----:B0-----:R-:W-:Y:S02]  /*f580*/  IMAD R5, R2, R4, RZ ;  /* 0x0000000402057224 */ /* 0x001fe400078e02ff */
[----:B------:R-:W-:-:S04]  /*f590*/  IMAD.MOV.U32 R2, RZ, RZ, RZ ;  /* 0x000000ffff027224 */ /* 0x000fc800078e00ff */
[----:B---3--:R-:W-:Y:S01]  /*f5a0*/  IMAD.HI.U32 R7, R3, R5, R2 ;  /* 0x0000000503077227 */ /* 0x008fe200078e0002 */
[----:B------:R-:W-:Y:S02]  /*f5b0*/  IABS R2, R0 ;  /* 0x0000000000027213 */ /* 0x000fe40000000000 */
[----:B------:R-:W-:-:S03]  /*f5c0*/  IADD3 R5, R0, -0x1, R8 ;  /* 0xffffffff00057810 */ /* 0x000fc60007ffe008 */
        /* <DEDUP_REMOVED lines=17> */
.L_x_2358:
[----:B------:R-:W-:Y:S05]  /*f6e0*/  BSYNC B0 ;  /* 0x0000000000007941 */ /* 0x000fea0003800000 */
.L_x_2357:
[----:B-1----:R-:W-:Y:S01]  /*f6f0*/  IMAD.MOV.U32 R0, RZ, RZ, R10 ;  /* 0x000000ffff007224 */ /* 0x002fe200078e000a */
[----:B------:R-:W-:Y:S03]  /*f700*/  BSSY B7, `(.L_x_2359) ;  /* 0x00003cb000077945 */ /* 0x000fe60003800000 */
[----:B------:R-:W-:-:S05]  /*f710*/  IMAD R2, R9, R0, RZ ;  /* 0x0000000009027224 */ /* 0x000fca00078e02ff */
[----:B------:R-:W-:Y:S01]  /*f720*/  VIADDMNMX R0, R2, R0, R8, PT ;  /* 0x0000000002007246 */ /* 0x000fe20003800108 */
[----:B------:R1:W-:Y:S03]  /*f730*/  STL [R1+0x24], R2 ;  /* 0x0000240201007387 */ /* 0x0003e60000100800 */
[----:B------:R-:W-:Y:S01]  /*f740*/  ISETP.GT.AND P0, PT, R0, R2, PT ;  /* 0x000000020000720c */ /* 0x000fe20003f04270 */
[----:B------:R1:W-:-:S12]  /*f750*/  STL [R1+0x34], R0 ;  /* 0x0000340001007387 */ /* 0x0003d80000100800 */
[----:B------:R-:W-:Y:S05]  /*f760*/  @P0 BRA `(.L_x_2360) ;  /* 0x0000000000480947 */ /* 0x000fea0003800000 */
[----:B-1----:R-:W1:Y:S02]  /*f770*/  S2R R0, SR_TID.X ;  /* 0x0000000000007919 */ /* 0x002e640000002100 */
[----:B-1----:R-:W-:-:S04]  /*f780*/  LOP3.LUT R0, R0, 0x7f, RZ, 0xc0, !PT ;  /* 0x0000007f00007812 */ /* 0x002fc800078ec0ff */
[----:B------:R-:W-:-:S13]  /*f790*/  ISETP.NE.AND P0, PT, R0, RZ, PT ;  /* 0x000000ff0000720c */ /* 0x000fda0003f05270 */
[----:B------:R-:W-:Y:S05]  /*f7a0*/  @P0 BRA `(.L_x_2361) ;  /* 0x0000003c00000947 */ /* 0x000fea0003800000 */
[----:B0-----:R-:W0:Y:S01]  /*f7b0*/  S2R R5, SR_LANEID ;  /* 0x0000000000057919 */ /* 0x001e220000000000 */
[----:B------:R-:W-:Y:S01]  /*f7c0*/  VOTEU.ANY UR4, UPT, PT ;  /* 0x0000000000047886 */ /* 0x000fe200038e0100 */
[----:B------:R-:W1:Y:S01]  /*f7d0*/  LDC.64 R2, c[0x0][0xc60] ;  /* 0x00031800ff027b82 */ /* 0x000e620000000a00 */
[----:B------:R-:W0:Y:S02]  /*f7e0*/  FLO.U32 R0, UR4 ;  /* 0x0000000400007d00 */ /* 0x000e2400080e0000 */
[----:B0-----:R-:W-:-:S06]  /*f7f0*/  ISETP.EQ.U32.AND P0, PT, R0, R5, PT ;  /* 0x000000050000720c */ /* 0x001fcc0003f02070 */
[----:B------:R-:W1:Y:S07]  /*f800*/  POPC R5, UR4 ;  /* 0x0000000400057d09 */ /* 0x000e6e0008000000 */
[----:B-1----:R-:W4:Y:S01]  /*f810*/  @P0 ATOMG.E.ADD.STRONG.GPU PT, R3, desc[UR50][R2.64], R5 ;  /* 0x00000005020309a8 */ /* 0x002f2200081ee1f2 */
[----:B------:R-:W0:Y:S02]  /*f820*/  S2R R4, SR_LTMASK ;  /* 0x0000000000047919 */ /* 0x000e240000003900 */
[----:B0-----:R-:W-:-:S04]  /*f830*/  LOP3.LUT R4, R4, UR4, RZ, 0xc0, !PT ;  /* 0x0000000404047c12 */ /* 0x001fc8000f8ec0ff */
[----:B---3--:R-:W0:Y:S01]  /*f840*/  POPC R7, R4 ;  /* 0x0000000400077309 */ /* 0x008e220000000000 */
[----:B----4-:R-:W0:Y:S02]  /*f850*/  SHFL.IDX PT, R0, R3, R0, 0x1f ;  /* 0x00001f0003007589 */ /* 0x010e2400000e0000 */
[----:B0-----:R-:W-:-:S05]  /*f860*/  IADD3 R0, R0, UR37, R7 ;  /* 0x0000002500007c10 */ /* 0x001fca000fffe007 */
[----:B------:R4:W-:Y:S01]  /*f870*/  STL [R1], R0 ;  /* 0x0000000001007387 */ /* 0x0009e20000100800 */
[----:B------:R-:W-:Y:S05]  /*f880*/  BRA `(.L_x_2361) ;  /* 0x0000003800c87947 */ /* 0x000fea0003800000 */
.L_x_2360:
[----:B-1----:R-:W-:Y:S01]  /*f890*/  VIADD R0, R18, 0x18400 ;  /* 0x0001840012007836 */ /* 0x002fe20000000000 */
[----:B------:R-:W-:Y:S04]  /*f8a0*/  BSSY B6, `(.L_x_2362) ;  /* 0x0000013000067945 */ /* 0x000fe80003800000 */
[----:B------:R-:W-:-:S13]  /*f8b0*/  LOP3.LUT P0, RZ, R0, 0x3ff, RZ, 0xc0, !PT ;  /* 0x000003ff00ff7812 */ /* 0x000fda000780c0ff */
        /* <DEDUP_REMOVED lines=9> */
[----:B---3--:R-:W-:-:S02]  /*f950*/  IMAD.U32 R7, RZ, RZ, UR9 ;  /* 0x00000009ff077e24 */ /* 0x008fc4000f8e00ff */
[----:B--2---:R-:W-:Y:S02]  /*f960*/  IMAD.U32 R10, RZ, RZ, UR4 ;  /* 0x00000004ff0a7e24 */ /* 0x004fe4000f8e00ff */
[----:B------:R-:W-:Y:S02]  /*f970*/  IMAD.U32 R11, RZ, RZ, UR5 ;  /* 0x00000005ff0b7e24 */ /* 0x000fe4000f8e00ff */
[----:B------:R-:W-:Y:S02]  /*f980*/  IMAD.MOV.U32 R8, RZ, RZ, 0x70 ;  /* 0x00000070ff087424 */ /* 0x000fe400078e00ff */
[----:B------:R-:W-:Y:S02]  /*f990*/  IMAD.MOV.U32 R12, RZ, RZ, 0x1 ;  /* 0x00000001ff0c7424 */ /* 0x000fe400078e00ff */
[----:B------:R-:W-:-:S07]  /*f9a0*/  IMAD.MOV.U32 R13, RZ, RZ, RZ ;  /* 0x000000ffff0d7224 */ /* 0x000fce00078e00ff */
[----:B------:R-:W-:-:S07]  /*f9b0*/  LEPC R20, `(.L_x_2363) ;  /* 0x000000001014794e */ /* 0x000fce0000000000 */
[----:B-1----:R-:W-:Y:S05]  /*f9c0*/  CALL.ABS.NOINC R2 ;  /* 0x0000000002007343 */ /* 0x002fea0003c00000 */
.L_x_2363:
[----:B------:R-:W-:Y:S05]  /*f9d0*/  BSYNC B6 ;  /* 0x0000000000067941 */ /* 0x000fea0003800000 */
.L_x_2362:
        /* <DEDUP_REMOVED lines=9> */
[----:B------:R-:W-:Y:S02]  /*fa70*/  IMAD.U32 R4, RZ, RZ, UR6 ;  /* 0x00000006ff047e24 */ /* 0x000fe4000f8e00ff */
[----:B0-----:R-:W-:Y:S02]  /*fa80*/  IMAD.U32 R5, RZ, RZ, UR7 ;  /* 0x00000007ff057e24 */ /* 0x001fe4000f8e00ff */
[----:B------:R-:W-:Y:S02]  /*fa90*/  IMAD.U32 R6, RZ, RZ, UR8 ;  /* 0x00000008ff067e24 */ /* 0x000fe4000f8e00ff */
[----:B---3--:R-:W-:-:S02]  /*faa0*/  IMAD.U32 R7, RZ, RZ, UR9 ;  /* 0x00000009ff077e24 */ /* 0x008fc4000f8e00ff */
[----:B--2---:R-:W-:Y:S02]  /*fab0*/  IMAD.U32 R10, RZ, RZ, UR4 ;  /* 0x00000004ff0a7e24 */ /* 0x004fe4000f8e00ff */
[----:B------:R-:W-:Y:S02]  /*fac0*/  IMAD.U32 R11, RZ, RZ, UR5 ;  /* 0x00000005ff0b7e24 */ /* 0x000fe4000f8e00ff */
[----:B------:R-:W-:Y:S02]  /*fad0*/  IMAD.MOV.U32 R8, RZ, RZ, 0x70 ;  /* 0x00000070ff087424 */ /* 0x000fe400078e00ff */
[----:B------:R-:W-:Y:S02]  /*fae0*/  IMAD.MOV.U32 R12, RZ, RZ, 0x1 ;  /* 0x00000001ff0c7424 */ /* 0x000fe400078e00ff */
[----:B-1----:R-:W-:-:S07]  /*faf0*/  IMAD.MOV.U32 R13, RZ, RZ, RZ ;  /* 0x000000ffff0d7224 */ /* 0x002fce00078e00ff */
[----:B------:R-:W-:-:S07]  /*fb00*/  LEPC R20, `(.L_x_2366) ;  /* 0x000000001014794e */ /* 0x000fce0000000000 */
[----:B----4-:R-:W-:Y:S05]  /*fb10*/  CALL.ABS.NOINC R2 ;  /* 0x0000000002007343 */ /* 0x010fea0003c00000 */
.L_x_2366:
        /* <DEDUP_REMOVED lines=16> */
.L_x_2365:
[----:B------:R-:W-:Y:S05]  /*fc20*/  BSYNC B6 ;  /* 0x0000000000067941 */ /* 0x000fea0003800000 */
.L_x_2364:
[----:B------:R-:W4:Y:S01]  /*fc30*/  LDL.LU R4, [R1+0x1c] ;  /* 0x00001c0001047983 */ /* 0x000f220000300800 */
[----:B------:R-:W-:-:S03]  /*fc40*/  ULDC.64 UR4, c[0x0][0x9f8] ;  /* 0x00027e0000047ab9 */ /* 0x000fc60000000a00 */
[----:B---3--:R-:W3:Y:S01]  /*fc50*/  LDL R7, [R1+0x10] ;  /* 0x0000100001077983 */ /* 0x008ee20000100800 */
[----:B------:R-:W-:-:S03]  /*fc60*/  ISETP.NE.U32.AND P0, PT, RZ, UR4, PT ;  /* 0x00000004ff007c0c */ /* 0x000fc6000bf05070 */
[----:B------:R-:W5:Y:S01]  /*fc70*/  LDL R0, [R1+0x34] ;  /* 0x0000340001007983 */ /* 0x000f620000100800 */
[----:B------:R-:W-:-:S13]  /*fc80*/  ISETP.NE.AND.EX P0, PT, RZ, UR5, PT, P0 ;  /* 0x00000005ff007c0c */ /* 0x000fda000bf05300 */
[----:B------:R-:W-:-:S04]  /*fc90*/  @P0 IADD3 R2, P1, R17, UR4, RZ ;  /* 0x0000000411020c10 */ /* 0x000fc8000ff3e0ff */
[----:B----4-:R-:W-:Y:S01]  /*fca0*/  @P0 IADD3.X R3, R4, UR5, RZ, P1, !PT ;  /* 0x0000000504030c10 */ /* 0x010fe20008ffe4ff */
[----:B------:R-:W-:-:S04]  /*fcb0*/  ULDC.64 UR4, c[0x0][0xa08] ;  /* 0x0002820000047ab9 */ /* 0x000fc80000000a00 */
[----:B---3--:R1:W0:Y:S02]  /*fcc0*/  @P0 LDG.E R7, desc[UR50][R2.64] ;  /* 0x0000003202070981 */ /* 0x008224000c1e1900 */
[----:B-1----:R-:W1:Y:S01]  /*fcd0*/  LDC.64 R2, c[0x0][0x418] ;  /* 0x00010600ff027b82 */ /* 0x002e620000000a00 */
[----:B-----5:R-:W-:Y:S01]  /*fce0*/  VIADD R0, R0, 0xffffffff ;  /* 0xffffffff00007836 */ /* 0x020fe20000000000 */
[----:B0-----:R-:W-:Y:S01]  /*fcf0*/  SHF.R.S32.HI R8, RZ, 0x1f, R7 ;  /* 0x0000001fff087819 */ /* 0x001fe20000011407 */
[----:B------:R0:W-:Y:S04]  /*fd00*/  @P0 STL [R1+0x10], R7 ;  /* 0x0000100701000387 */ /* 0x0001e80000100800 */
[----:B------:R0:W-:Y:S01]  /*fd10*/  STL [R1+0x1c], R8 ;  /* 0x00001c0801007387 */ /* 0x0001e20000100800 */
[----:B-1----:R-:W-:Y:S01]  /*fd20*/  LOP3.LUT P0, RZ, R2, UR4, RZ, 0xfc, !PT ;  /* 0x0000000402ff7c12 */ /* 0x002fe2000f80fcff */
[----:B------:R-:W-:-:S03]  /*fd30*/  UMOV UR4, 0xffffffff ;  /* 0xffffffff00047882 */ /* 0x000fc60000000000 */
[----:B------:R-:W-:-:S04]  /*fd40*/  LOP3.LUT P0, RZ, R3, UR5, RZ, 0xfc, P0 ;  /* 0x0000000503ff7c12 */ /* 0x000fc8000800fcff */
[----:B------:R-:W-:Y:S01]  /*fd50*/  SEL R17, R7, RZ, !P0 ;  /* 0x000000ff07117207 */ /* 0x000fe20004000000 */
[----:B0-----:R-:W-:Y:S08]  /*fd60*/  BRA.DIV UR4, `(.L_x_2367) ;  /* 0x0000004e049c7947 */ /* 0x001ff0000b800000 */
[----:B------:R-:W0:Y:S02]  /*fd70*/  S2R R4, SR_TID.X ;  /* 0x0000000000047919 */ /* 0x000e240000002100 */
[----:B0-----:R-:W-:-:S04]  /*fd80*/  SHF.R.U32.HI R4, RZ, 0x5, R4 ;  /* 0x00000005ff047819 */ /* 0x001fc80000011604 */
[----:B------:R-:W-:-:S05]  /*fd90*/  LOP3.LUT R4, R4, 0x3, RZ, 0xc0, !PT ;  /* 0x0000000304047812 */ /* 0x000fca00078ec0ff */
[----:B------:R0:W1:Y:S02]  /*fda0*/  SHFL.IDX PT, R14, R4, RZ, 0x1f ;  /* 0x00001fff040e7589 */ /* 0x00006400000e0000 */
.L_x_2470:
[----:B------:R-:W-:Y:S01]  /*fdb0*/  PLOP3.LUT P1, PT, PT, PT, PT, 0x8, 0x0 ;  /* 0x000000000000781c */ /* 0x000fe20003f2e170 */
[----:B------:R3:W-:Y:S01]  /*fdc0*/  STL [R1+0x8], R0 ;  /* 0x0000080001007387 */ /* 0x0007e20000100800 */
[----:B-1----:R-:W-:Y:S02]  /*fdd0*/  ISETP.NE.AND P0, PT, R14, RZ, PT ;  /* 0x000000ff0e00720c */ /* 0x002fe40003f05270 */
[----:B0-----:R-:W-:-:S05]  /*fde0*/  P2R R4, PR, RZ, 0x2 ;  /* 0x00000002ff047803 */ /* 0x001fca0000000000 */
[----:B------:R3:W-:Y:S06]  /*fdf0*/  STL [R1+0x20], R4 ;  /* 0x0000200401007387 */ /* 0x0007ec0000100800 */
[----:B------:R-:W-:Y:S05]  /*fe00*/  @P0 BRA `(.L_x_2368) ;  /* 0x0000000400180947 */ /* 0x000fea0003800000 */
[----:B------:R-:W-:-:S03]  /*fe10*/  UMOV UR4, 0xffffffff ;  /* 0xffffffff00047882 */ /* 0x000fc60000000000 */
[----:B------:R-:W-:Y:S05]  /*fe20*/  BRA.DIV UR4, `(.L_x_2369) ;  /* 0x0000004e04a07947 */ /* 0x000fea000b800000 */
[----:B------:R-:W-:-:S13]  /*fe30*/  ELECT P6, URZ, PT ;  /* 0x00000000003f782f */ /* 0x000fda00038c0000 */
.L_x_2473:
[----:B------:R-:W-:Y:S05]  /*fe40*/  @!P6 BRA `(.L_x_2368) ;  /* 0x000000040008e947 */ /* 0x000fea0003800000 */
[----:B------:R-:W-:-:S04]  /*fe50*/  ISETP.NE.U32.AND P0, PT, R2, RZ, PT ;  /* 0x000000ff0200720c */ /* 0x000fc80003f05070 */
[----:B------:R-:W-:-:S13]  /*fe60*/  ISETP.NE.AND.EX P0, PT, R3, RZ, PT, P0 ;  /* 0x000000ff0300720c */ /* 0x000fda0003f05300 */
[----:B------:R-:W-:Y:S05]  /*fe70*/  @!P0 BRA `(.L_x_2370) ;  /* 0x0000000000508947 */ /* 0x000fea0003800000 */
[----:B------:R-:W0:Y:S01]  /*fe80*/  LDC R6, c[0x0][0x43c] ;  /* 0x00010f00ff067b82 */ /* 0x000e220000000800 */
[----:B------:R-:W-:Y:S01]  /*fe90*/  IMAD.MOV.U32 R9, RZ, RZ, R0 ;  /* 0x000000ffff097224 */ /* 0x000fe200078e0000 */
[----:B------:R-:W-:-:S03]  /*fea0*/  ULDC.64 UR4, c[0x0][0x428] ;  /* 0x00010a0000047ab9 */ /* 0x000fc60000000a00 */
[----:B---3--:R-:W-:Y:S01]  /*feb0*/  IMAD.MOV.U32 R0, RZ, RZ, R9 ;  /* 0x000000ffff007224 */ /* 0x008fe200078e0009 */
[----:B0-----:R-:W-:-:S13]  /*fec0*/  ISETP.NE.AND P0, PT, R6, 0x1, PT ;  /* 0x000000010600780c */ /* 0x001fda0003f05270 */
[----:B------:R-:W0:Y:S02]  /*fed0*/  @P0 LDC.64 R4, c[0x0][0x440] ;  /* 0x00011000ff040b82 */ /* 0x000e240000000a00 */
[----:B0-----:R-:W-:-:S05]  /*fee0*/  @P0 IMAD.HI.U32 R4, R9, R4, RZ ;  /* 0x0000000409040227 */ /* 0x001fca00078e00ff */
        /* <DEDUP_REMOVED lines=13> */
.L_x_2370:
[----:B0-----:R-:W4:Y:S01]  /*ffc0*/  LDL R2, [R1+0x14] ;  /* 0x0000140001027983 */ /* 0x001f220000100800 */
[----:B---3--:R-:W-:Y:S01]  /*ffd0*/  IMAD R0, R19, 0x8, R18 ;  /* 0x0000000813007824 */ /* 0x008fe200078e0212 */
[----:B----4-:R-:W-:-:S04]  /*ffe0*/  SHF.L.U32 R2, R2, 0x1f, RZ ;  /* 0x0000001f02027819 */ /* 0x010fc800000006ff */
[----:B------:R-:W0:Y:S02]  /*fff0*/  SYNCS.PHASECHK.TRANS64.TRYWAIT P0, [R0+URZ+0x28840], R2 ;  /* 0x02884002000075a7 */ /* 0x000e24000800017f */
[----:B0-----:R-:W-:Y:S05]  /*10000*/  @!P0 BRA `(.L_x_2371) ;  /* 0x0000004c00488947 */ /* 0x001fea0003800000 */
.L_x_2474:
[----:B------:R-:W1:Y:S02]  /*10010*/  S2R R3, SR_TID.X ;  /* 0x0000000000037919 */ /* 0x000e640000002100 */
[----:B-1----:R-:W-:-:S04]  /*10020*/  LOP3.LUT R3, R3, 0x7f, RZ, 0xc0, !PT ;  /* 0x0000007f03037812 */ /* 0x002fc800078ec0ff */
[----:B------:R-:W-:-:S13]  /*10030*/  ISETP.NE.AND P0, PT, R3, RZ, PT ;  /* 0x000000ff0300720c */ /* 0x000fda0003f05270 */
[----:B------:R-:W-:Y:S05]  /*10040*/  @P0 BRA `(.L_x_2372) ;  /* 0x00000000001c0947 */ /* 0x000fea0003800000 */
[----:B------:R-:W1:Y:S01]  /*10050*/  S2R R3, SR_TID.X ;  /* 0x0000000000037919 */ /* 0x000e620000002100 */
[----:B0-----:R-:W-:-:S04]  /*10060*/  IMAD.MOV.U32 R2, RZ, RZ, 0x8000 ;  /* 0x00008000ff027424 */ /* 0x001fc800078e00ff */
[----:B------:R3:W-:Y:S01]  /*10070*/  SYNCS.ARRIVE.TRANS64 RZ, [R0+URZ+0x28830], R2 ;  /* 0x0288300200ff79a7 */ /* 0x0007e2000800003f */
[----:B-1----:R-:W-:-:S04]  /*10080*/  LOP3.LUT R3, R3, 0x1f, RZ, 0xc0, !PT ;  /* 0x0000001f03037812 */ /* 0x002fc800078ec0ff */
[----:B------:R-:W-:-:S13]  /*10090*/  ISETP.NE.AND P0, PT, R3, RZ, PT ;  /* 0x000000ff0300720c */ /* 0x000fda0003f05270 */
[----:B---3--:R-:W-:Y:S05]  /*100a0*/  @!P0 BRA `(.L_x_2372) ;  /* 0x0000000000048947 */ /* 0x008fea0003800000 */
[----:B------:R-:W-:Y:S01]  /*100b0*/  BPT.TRAP 0x1 ;  /* 0x000000040000795c */ /* 0x000fe20000300000 */
.L_x_2372:
[----:B------:R-:W3:Y:S04]  /*100c0*/  LDL R3, [R1+0x8] ;  /* 0x0000080001037983 */ /* 0x000ee80000100800 */
[----:B0-----:R-:W4:Y:S01]  /*100d0*/  LDL R2, [R1+0x18] ;  /* 0x0000180001027983 */ /* 0x001f220000100800 */
        /* <DEDUP_REMOVED lines=17> */
[----:B----4-:R-:W-:-:S13]  /*101f0*/  R2UR UR5, R2 ;  /* 0x00000000020572ca */ /* 0x010fda00000e0000 */
[----:B------:R-:W-:Y:S02]  /*10200*/  ULEA UR11, UR11, UR5, 0x7 ;  /* 0x000000050b0b7291 */ /* 0x000fe4000f8e383f */
[----:B------:R-:W-:-:S09]  /*10210*/  UIADD3.X UR5, URZ, UR39, URZ, UP0, !UPT ;  /* 0x000000273f057290 */ /* 0x000fd200087fe43f */
[----:B------:R1:W-:Y:S02]  /*10220*/  UTMALDG.4D [UR8], [UR4], desc[UR6] ;  /* 0x00000608040075b4 */ /* 0x0003e40008019000 */
[----:B-1----:R-:W-:Y:S01]  /*10230*/  UMOV UR8, UR14 ;  /* 0x0000000e00087c82 */ /* 0x002fe20008000000 */
[----:B------:R-:W-:Y:S02]  /*10240*/  UMOV UR10, UR15 ;  /* 0x0000000f000a7c82 */ /* 0x000fe40008000000 */
[----:B------:R0:W-:Y:S02]  /*10250*/  UTMALDG.4D [UR8], [UR4], desc[UR6] ;  /* 0x00000608040075b4 */ /* 0x0001e40008019000 */
[----:B0-----:R-:W-:Y:S01]  /*10260*/  NOP ;  /* 0x0000000000007918 */ /* 0x001fe20000000000 */
.L_x_2368:
[----:B------:R-:W4:Y:S04]  /*10270*/  LDL.LU R3, [R1+0x38] ;  /* 0x0000380001037983 */ /* 0x000f280000300800 */
[----:B------:R-:W5:Y:S04]  /*10280*/  LDL.LU R5, [R1+0x2c] ;  /* 0x00002c0001057983 */ /* 0x000f680000300800 */
[----:B---3--:R-:W3:Y:S01]  /*10290*/  LDL.LU R4, [R1+0x44] ;  /* 0x0000440001047983 */ /* 0x008ee20000300800 */
        /* <DEDUP_REMOVED lines=9> */
[----:B----4-:R-:W-:Y:S02]  /*10330*/  SHF.R.S32.HI R0, RZ, 0x1f, R3 ;  /* 0x0000001fff007819 */ /* 0x010fe40000011403 */
[----:B-----5:R-:W-:-:S03]  /*10340*/  SEL R5, R5, RZ, !P0 ;  /* 0x000000ff05057207 */ /* 0x020fc60004000000 */
[----:B------:R-:W-:Y:S01]  /*10350*/  IMAD R0, R0, UR4, RZ ;  /* 0x0000000400007c24 */ /* 0x000fe2000f8e02ff */
[----:B---3--:R-:W-:-:S03]  /*10360*/  SEL R4, R4, RZ, !P0 ;  /* 0x000000ff04047207 */ /* 0x008fc60004000000 */
        /* <DEDUP_REMOVED lines=8> */
[----:B0-----:R-:W-:Y:S01]  /*103f0*/  MOV R2, 0x0 ;  /* 0x0000000000027802 */ /* 0x001fe20000000f00 */
        /* <DEDUP_REMOVED lines=14> */
[----:B0-----:R-:W-:Y:S05]  /*104e0*/  CALL.ABS.NOINC R2 ;  /* 0x0000000002007343 */ /* 0x001fea0003c00000 */
.L_x_2374:
[----:B------:R-:W-:Y:S05]  /*104f0*/  BSYNC B6 ;  /* 0x0000000000067941 */ /* 0x000fea0003800000 */
.L_x_2373:
[----:B0-----:R-:W3:Y:S01]  /*10500*/  LDL.LU R0, [R1+0x44] ;  /* 0x0000440001007983 */ /* 0x001ee20000300800 */
[----:B------:R-:W-:Y:S01]  /*10510*/  ULDC.64 UR4, c[0x0][0x2d8] ;  /* 0x0000b60000047ab9 */ /* 0x000fe20000000a00 */
[----:B------:R-:W0:Y:S01]  /*10520*/  LDC R7, c[0x0][0x448] ;  /* 0x00011200ff077b82 */ /* 0x000e220000000800 */
[----:B------:R-:W-:Y:S01]  /*10530*/  ULDC.64 UR6, c[0x0][0x280] ;  /* 0x0000a00000067ab9 */ /* 0x000fe20000000a00 */
[----:B------:R-:W4:Y:S04]  /*10540*/  LDL.LU R5, [R1+0x38] ;  /* 0x0000380001057983 */ /* 0x000f280000300800 */
[----:B------:R-:W4:Y:S04]  /*10550*/  LDL.LU.64 R2, [R1+0x50] ;  /* 0x0000500001027983 */ /* 0x000f280000300a00 */
[----:B------:R-:W2:Y:S04]  /*10560*/  LDL.LU R4, [R1+0x2c] ;  /* 0x00002c0001047983 */ /* 0x000ea80000300800 */
[----:B------:R-:W2:Y:S01]  /*10570*/  LDL R8, [R1+0x4] ;  /* 0x0000040001087983 */ /* 0x000ea20000100800 */
[----:B------:R-:W1:Y:S01]  /*10580*/  S2R R9, SR_TID.X ;  /* 0x0000000000097919 */ /* 0x000e620000002100 */
[----:B0-----:R-:W-:-:S13]  /*10590*/  ISETP.NE.AND P0, PT, R7, 0x1, PT ;  /* 0x000000010700780c */ /* 0x001fda0003f05270 */
[----:B------:R-:W0:Y:S01]  /*105a0*/  @P0 LDC R6, c[0x0][0x450] ;  /* 0x00011400ff060b82 */ /* 0x000e220000000800 */
[----:B-1----:R-:W-:-:S05]  /*105b0*/  IMAD.SHL.U32 R9, R9, 0x8, RZ ;  /* 0x0000000809097824 */ /* 0x002fca00078e00ff */
[----:B------:R-:W-:-:S04]  /*105c0*/  LOP3.LUT R9, R9, 0x38, RZ, 0xc0, !PT ;  /* 0x0000003809097812 */ /* 0x000fc800078ec0ff */
[----:B------:R-:W-:Y:S01]  /*105d0*/  LOP3.LUT R9, R9, 0x40, RZ, 0xfc, !PT ;  /* 0x0000004009097812 */ /* 0x000fe200078efcff */
[----:B----4-:R-:W-:Y:S02]  /*105e0*/  IMAD.MOV.U32 R3, RZ, RZ, R5 ;  /* 0x000000ffff037224 */ /* 0x010fe400078e0005 */
[----:B------:R-:W1:Y:S01]  /*105f0*/  S2R R5, SR_TID.X ;  /* 0x0000000000057919 */ /* 0x000e620000002100 */
[----:B------:R-:W-:-:S04]  /*10600*/  IMAD.WIDE.U32 R2, R16, UR4, R2 ;  /* 0x0000000410027c25 */ /* 0x000fc8000f8e0002 */
[----:B------:R-:W-:Y:S01]  /*10610*/  IMAD R3, R16, UR5, R3 ;  /* 0x0000000510037c24 */ /* 0x000fe2000f8e0203 */
[----:B------:R-:W-:Y:S02]  /*10620*/  ULDC.64 UR4, c[0x0][0x2e0] ;  /* 0x0000b80000047ab9 */ /* 0x000fe40000000a00 */
[----:B---3--:R-:W-:Y:S02]  /*10630*/  IMAD R0, R0, UR4, RZ ;  /* 0x0000000400007c24 */ /* 0x008fe4000f8e02ff */
[----:B--2---:R-:W-:-:S04]  /*10640*/  IMAD.WIDE.U32 R2, R4, UR4, R2 ;  /* 0x0000000404027c25 */ /* 0x004fc8000f8e0002 */
[----:B------:R-:W-:Y:S01]  /*10650*/  IMAD R0, R4, UR5, R0 ;  /* 0x0000000504007c24 */ /* 0x000fe2000f8e0200 */
[----:B------:R-:W-:Y:S01]  /*10660*/  ULDC.64 UR4, c[0x0][0x2d0] ;  /* 0x0000b40000047ab9 */ /* 0x000fe20000000a00 */
[----:B------:R-:W2:Y:S02]  /*10670*/  S2R R4, SR_TID.X ;  /* 0x0000000000047919 */ /* 0x000ea40000002100 */
[----:B------:R-:W-:Y:S01]  /*10680*/  IMAD.IADD R3, R3, 0x1, R0 ;  /* 0x0000000103037824 */ /* 0x000fe200078e0200 */
[----:B-1----:R-:W-:-:S04]  /*10690*/  LOP3.LUT R5, R5, 0x7f, RZ, 0xc0, !PT ;  /* 0x0000007f05057812 */ /* 0x002fc800078ec0ff */
[----:B------:R-:W-:Y:S01]  /*106a0*/  SHF.R.U32.HI R5, RZ, 0x3, R5 ;  /* 0x00000003ff057819 */ /* 0x000fe20000011605 */
[----:B--2---:R-:W-:-:S05]  /*106b0*/  IMAD.SHL.U32 R4, R4, 0x10, RZ ;  /* 0x0000001004047824 */ /* 0x004fca00078e00ff */
[----:B------:R-:W-:Y:S02]  /*106c0*/  LOP3.LUT R4, R5, 0x70, R4, 0xf8, !PT ;  /* 0x0000007005047812 */ /* 0x000fe400078ef804 */
[----:B------:R-:W1:Y:S03]  /*106d0*/  @P0 LDC R5, c[0x0][0x44c] ;  /* 0x00011300ff050b82 */ /* 0x000e660000000800 */
[----:B------:R-:W-:-:S04]  /*106e0*/  IMAD R4, R8, 0x80, R4 ;  /* 0x0000008008047824 */ /* 0x000fc800078e0204 */
[----:B------:R-:W-:Y:S02]  /*106f0*/  IMAD.MOV.U32 R0, RZ, RZ, R4 ;  /* 0x000000ffff007224 */ /* 0x000fe400078e0004 */
        /* <DEDUP_REMOVED lines=8> */
[----:B------:R-:W-:Y:S01]  /*10780*/  ULDC.64 UR4, c[0x0][0x2c8] ;  /* 0x0000b20000047ab9 */ /* 0x000fe20000000a00 */
[----:B------:R-:W0:Y:S02]  /*10790*/  S2R R5, SR_TID.X ;  /* 0x0000000000057919 */ /* 0x000e240000002100 */
        /* <DEDUP_REMOVED lines=9> */
[----:B------:R-:W-:Y:S02]  /*10830*/  IMAD.IADD R0, R3, 0x1, R0 ;  /* 0x0000000103007824 */ /* 0x000fe400078e0200 */
[----:B0-----:R-:W-:-:S05]  /*10840*/  IMAD.SHL.U32 R10, R5, 0x8, RZ ;  /* 0x00000008050a7824 */ /* 0x001fca00078e00ff */
[----:B------:R-:W-:-:S04]  /*10850*/  LOP3.LUT R10, R10, 0x38, RZ, 0xc0, !PT ;  /* 0x000000380a0a7812 */ /* 0x000fc800078ec0ff */
[----:B------:R-:W-:Y:S01]  /*10860*/  ISETP.GE.AND P0, PT, R10, UR4, PT ;  /* 0x000000040a007c0c */ /* 0x000fe2000bf06270 */
[----:B------:R-:W-:Y:S01]  /*10870*/  UMOV UR4, 0xffffffff ;  /* 0xffffffff00047882 */ /* 0x000fe20000000000 */
[----:B------:R-:W-:Y:S02]  /*10880*/  LEA.HI.X R3, R2, UR7, R0, 0x1, P2 ;  /* 0x0000000702037c11 */ /* 0x000fe400090f0c00 */
[----:B-1----:R-:W-:Y:S09]  /*10890*/  BRA.DIV UR4, `(.L_x_2375) ;  /* 0x0000004604387947 */ /* 0x002ff2000b800000 */
[----:B------:R-:W0:Y:S01]  /*108a0*/  S2R R6, SR_TID.X ;  /* 0x0000000000067919 */ /* 0x000e220000002100 */
[----:B------:R-:W2:Y:S01]  /*108b0*/  LDL.LU R8, [R1+0x4] ;  /* 0x0000040001087983 */ /* 0x000ea20000300800 */
[----:B0-----:R-:W-:-:S04]  /*108c0*/  LOP3.LUT R6, R6, 0x7f, RZ, 0xc0, !PT ;  /* 0x0000007f06067812 */ /* 0x001fc800078ec0ff */
[----:B------:R-:W-:Y:S02]  /*108d0*/  SHF.R.U32.HI R11, RZ, 0x3, R6 ;  /* 0x00000003ff0b7819 */ /* 0x000fe40000011606 */
[----:B------:R-:W3:Y:S03]  /*108e0*/  LDL.LU R6, [R1+0x40] ;  /* 0x0000400001067983 */ /* 0x000ee60000300800 */
[----:B--2---:R-:W-:-:S04]  /*108f0*/  IMAD R2, R8, 0x80, R11 ;  /* 0x0000008008027824 */ /* 0x004fc800078e020b */
        /* <DEDUP_REMOVED lines=74> */
.L_x_2491:
        /* <DEDUP_REMOVED lines=11> */
.L_x_2377:
[----:B------:R-:W-:Y:S05]  /*10e50*/  BSYNC B0 ;  /* 0x0000000000007941 */ /* 0x000fea0003800000 */
.L_x_2376:
[----:B------:R-:W-:Y:S01]  /*10e60*/  NOP ;  /* 0x0000000000007918 */ /* 0x000fe20000000000 */
[----:B------:R-:W-:Y:S01]  /*10e70*/  PLOP3.LUT P0, PT, PT, PT, PT, 0x80, 0x0 ;  /* 0x000000000000781c */ /* 0x000fe20003f0f070 */
[----:B0-----:R-:W-:-:S12]  /*10e80*/  VIADD R6, R18, 0x28800 ;  /* 0x0002880012067836 */ /* 0x001fd80000000000 */
.L_x_2378:
        /* <DEDUP_REMOVED lines=18> */
.L_x_2492:
[----:B------:R-:W-:Y:S05]  /*10fb0*/  BSYNC B0 ;  /* 0x0000000000007941 */ /* 0x000fea0003800000 */
.L_x_2379:
        /* <DEDUP_REMOVED lines=54> */
.L_x_2387:
[----:B------:R-:W-:Y:S01]  /*11320*/  IMAD R3, R8, 0x8, R18 ;  /* 0x0000000808037824 */ /* 0x000fe200078e0212 */
[----:B------:R-:W-:Y:S01]  /*11330*/  SHF.L.U32 R2, R11, 0x1f, RZ ;  /* 0x0000001f0b027819 */ /* 0x000fe200000006ff */
[----:B------:R-:W-:Y:S03]  /*11340*/  BSSY B3, `(.L_x_2388) ;  /* 0x0000003000037945 */ /* 0x000fe60003800000 */
[----:B------:R-:W1:Y:S02]  /*11350*/  SYNCS.PHASECHK.TRANS64.TRYWAIT P0, [R3+URZ+0x28840], R2 ;  /* 0x02884002030075a7 */ /* 0x000e64000800017f */
[----:B-1----:R-:W-:Y:S05]  /*11360*/  @!P0 BRA `(.L_x_2389) ;  /* 0x0000004400508947 */ /* 0x002fea0003800000 */
.L_x_2493:
[----:B------:R-:W-:Y:S05]  /*11370*/  BSYNC B3 ;  /* 0x0000000000037941 */ /* 0x000fea0003800000 */
.L_x_2388:
        /* <DEDUP_REMOVED lines=12> */
.L_x_2391:
[----:B------:R-:W-:Y:S05]  /*11440*/  BSYNC B3 ;  /* 0x0000000000037941 */ /* 0x000fea0003800000 */
.L_x_2390:
        /* <DEDUP_REMOVED lines=12> */
.L_x_2392:
        /* <DEDUP_REMOVED lines=16> */
.L_x_2393:
        /* <DEDUP_REMOVED lines=16> */
.L_x_2494:
[----:B------:R-:W-:Y:S05]  /*11710*/  BSYNC B3 ;  /* 0x0000000000037941 */ /* 0x000fea0003800000 */
.L_x_2394:
        /* <DEDUP_REMOVED lines=12> */
.L_x_2397:
[----:B------:R-:W-:Y:S05]  /*117e0*/  BSYNC B3 ;  /* 0x0000000000037941 */ /* 0x000fea0003800000 */
.L_x_2396:
        /* <DEDUP_REMOVED lines=13> */
.L_x_2398:
        /* <DEDUP_REMOVED lines=15> */
.L_x_2399:
        /* <DEDUP_REMOVED lines=12> */
.L_x_2386:
[----:B------:R-:W-:Y:S05]  /*11a70*/  BSYNC B1 ;  /* 0x0000000000017941 */ /* 0x000fea0003800000 */
.L_x_2385:
[----:B0-----:R-:W2:Y:S01]  /*11a80*/  LDL.LU R0, [R1+0x34] ;  /* 0x0000340001007983 */ /* 0x001ea20000300800 */
[----:B------:R-:W-:-:S03]  /*11a90*/  IMAD.MOV.U32 R19, RZ, RZ, R8 ;  /* 0x000000ffff137224 */ /* 0x000fc600078e0008 */
[----:B------:R0:W-:Y:S02]  /*11aa0*/  STL [R1+0x14], R11 ;  /* 0x0000140b01007387 */ /* 0x0001e40000100800 */
[----:B0-2---:R-:W-:-:S07]  /*11ab0*/  VIADD R0, R0, 0xfffffffd ;  /* 0xfffffffd00007836 */ /* 0x005fce0000000000 */
.L_x_2384:
[----:B------:R-:W-:Y:S05]  /*11ac0*/  BSYNC B2 ;  /* 0x0000000000027941 */ /* 0x000fea0003800000 */
.L_x_2383:
[----:B------:R-:W-:Y:S01]  /*11ad0*/  VIADD R10, R10, 0xfffffffe ;  /* 0xfffffffe0a0a7836 */ /* 0x000fe20000000000 */
[----:B------:R-:W-:-:S04]  /*11ae0*/  LOP3.LUT R7, RZ, R7, RZ, 0x33, !PT ;  /* 0x00000007ff077212 */ /* 0x000fc800078e33ff */
[----:B------:R-:W-:-:S13]  /*11af0*/  ISETP.NE.AND P0, PT, R10, R7, PT ;  /* 0x000000070a00720c */ /* 0x000fda0003f05270 */
[----:B------:R-:W-:Y:S05]  /*11b00*/  @!P0 BRA `(.L_x_2382) ;  /* 0x0000001000cc8947 */ /* 0x000fea0003800000 */
[----:B------:R-:W-:-:S07]  /*11b10*/  IMAD.MOV.U32 R9, RZ, RZ, R17 ;  /* 0x000000ffff097224 */ /* 0x000fce00078e0011 */
.L_x_2430:
        /* <DEDUP_REMOVED lines=35> */
.L_x_2402:
[----:B------:R-:W-:Y:S01]  /*11d50*/  IMAD R3, R4, 0x8, R18 ;  /* 0x0000000804037824 */ /* 0x000fe200078e0212 */
[----:B------:R-:W-:Y:S01]  /*11d60*/  SHF.L.U32 R2, R5, 0x1f, RZ ;  /* 0x0000001f05027819 */ /* 0x000fe200000006ff */
[----:B------:R-:W-:Y:S03]  /*11d70*/  BSSY B2, `(.L_x_2403) ;  /* 0x0000003000027945 */ /* 0x000fe60003800000 */
[----:B------:R-:W1:Y:S02]  /*11d80*/  SYNCS.PHASECHK.TRANS64.TRYWAIT P0, [R3+URZ+0x28840], R2 ;  /* 0x02884002030075a7 */ /* 0x000e64000800017f */
[----:B-1----:R-:W-:Y:S05]  /*11d90*/  @!P0 BRA `(.L_x_2404) ;  /* 0x0000003800ec8947 */ /* 0x002fea0003800000 */
.L_x_2495:
[----:B------:R-:W-:Y:S05]  /*11da0*/  BSYNC B2 ;  /* 0x0000000000027941 */ /* 0x000fea0003800000 */
.L_x_2403:
        /* <DEDUP_REMOVED lines=12> */
.L_x_2406:
[----:B------:R-:W-:Y:S05]  /*11e70*/  BSYNC B2 ;  /* 0x0000000000027941 */ /* 0x000fea0003800000 */
.L_x_2405:
        /* <DEDUP_REMOVED lines=12> */
.L_x_2407:
        /* <DEDUP_REMOVED lines=16> */
.L_x_2408:
        /* <DEDUP_REMOVED lines=16> */
.L_x_2496:
[----:B------:R-:W-:Y:S05]  /*12140*/  BSYNC B2 ;  /* 0x0000000000027941 */ /* 0x000fea0003800000 */
.L_x_2409:
        /* <DEDUP_REMOVED lines=11> */
.L_x_2412:
[----:B------:R-:W-:Y:S05]  /*12200*/  BSYNC B2 ;  /* 0x0000000000027941 */ /* 0x000fea0003800000 */
.L_x_2411:
        /* <DEDUP_REMOVED lines=12> */
.L_x_2413:
        /* <DEDUP_REMOVED lines=15> */
.L_x_2414:
        /* <DEDUP_REMOVED lines=12> */
.L_x_2401:
[----:B------:R-:W-:Y:S05]  /*12480*/  BSYNC B1 ;  /* 0x0000000000017941 */ /* 0x000fea0003800000 */
.L_x_2400:
        /* <DEDUP_REMOVED lines=35> */
.L_x_2417:
[----:B------:R-:W-:Y:S01]  /*126c0*/  IMAD R2, R19, 0x8, R18 ;  /* 0x0000000813027824 */ /* 0x000fe200078e0212 */
[----:B------:R-:W-:Y:S01]  /*126d0*/  SHF.L.U32 R3, R12, 0x1f, RZ ;  /* 0x0000001f0c037819 */ /* 0x000fe200000006ff */
[----:B------:R-:W-:Y:S03]  /*126e0*/  BSSY B2, `(.L_x_2418) ;  /* 0x0000003000027945 */ /* 0x000fe60003800000 */
[----:B------:R-:W2:Y:S02]  /*126f0*/  SYNCS.PHASECHK.TRANS64.TRYWAIT P0, [R2+URZ+0x28840], R3 ;  /* 0x02884003020075a7 */ /* 0x000ea4000800017f */
[----:B--2---:R-:W-:Y:S05]  /*12700*/  @!P0 BRA `(.L_x_2419) ;  /* 0x0000003000b88947 */ /* 0x004fea0003800000 */
.L_x_2497:
[----:B------:R-:W-:Y:S05]  /*12710*/  BSYNC B2 ;  /* 0x0000000000027941 */ /* 0x000fea0003800000 */
.L_x_2418:
        /* <DEDUP_REMOVED lines=12> */
.L_x_2421:
[----:B------:R-:W-:Y:S05]  /*127e0*/  BSYNC B2 ;  /* 0x0000000000027941 */ /* 0x000fea0003800000 */
.L_x_2420:
        /* <DEDUP_REMOVED lines=13> */
.L_x_2422:
        /* <DEDUP_REMOVED lines=16> */
.L_x_2423:
        /* <DEDUP_REMOVED lines=15> */
.L_x_2498:
[----:B------:R-:W-:Y:S05]  /*12ab0*/  BSYNC B2 ;  /* 0x0000000000027941 */ /* 0x000fea0003800000 */
.L_x_2424:
        /* <DEDUP_REMOVED lines=11> */
.L_x_2427:
[----:B------:R-:W-:Y:S05]  /*12b70*/  BSYNC B2 ;  /* 0x0000000000027941 */ /* 0x000fea0003800000 */
.L_x_2426:
        /* <DEDUP_REMOVED lines=12> */
.L_x_2428:
        /* <DEDUP_REMOVED lines=15> */
.L_x_2429:
        /* <DEDUP_REMOVED lines=12> */
.L_x_2416:
[----:B------:R-:W-:Y:S05]  /*12df0*/  BSYNC B1 ;  /* 0x0000000000017941 */ /* 0x000fea0003800000 */
.L_x_2415:
[----:B------:R-:W2:Y:S01]  /*12e00*/  LDL R2, [R1+0x24] ;  /* 0x0000240001027983 */ /* 0x000ea20000100800 */
[----:B------:R-:W-:Y:S01]  /*12e10*/  VIADD R0, R0, 0xfffffffe ;  /* 0xfffffffe00007836 */ /* 0x000fe20000000000 */
[----:B--2---:R-:W-:-:S13]  /*12e20*/  ISETP.GT.AND P0, PT, R7, R2, PT ;  /* 0x000000020700720c */ /* 0x004fda0003f04270 */
[----:B------:R-:W-:Y:S05]  /*12e30*/  @P0 BRA `(.L_x_2430) ;  /* 0xffffffec00380947 */ /* 0x000fea000383ffff */
.L_x_2382:
[----:B------:R-:W-:Y:S05]  /*12e40*/  BSYNC B0 ;  /* 0x0000000000007941 */ /* 0x000fea0003800000 */
.L_x_2381:
        /* <DEDUP_REMOVED lines=8> */
[----:B------:R-:W2:Y:S08]  /*12ed0*/  FLO.U32 R0, UR4 ;  /* 0x0000000400007d00 */ /* 0x000eb000080e0000 */
[----:B------:R-:W1:Y:S01]  /*12ee0*/  POPC R2, UR4 ;  /* 0x0000000400027d09 */ /* 0x000e620008000000 */
[----:B--2---:R-:W-:-:S13]  /*12ef0*/  ISETP.EQ.U32.AND P0, PT, R0, R3, PT ;  /* 0x000000030000720c */ /* 0x004fda0003f02070 */
[----:B-1----:R-:W2:Y:S01]  /*12f00*/  @P0 ATOMG.E.ADD.STRONG.GPU PT, R5, desc[UR50][R4.64], R2 ;  /* 0x00000002040509a8 */ /* 0x002ea200081ee1f2 */
[----:B------:R-:W1:Y:S02]  /*12f10*/  S2R R3, SR_LTMASK ;  /* 0x0000000000037919 */ /* 0x000e640000003900 */
[----:B-1----:R-:W-:-:S06]  /*12f20*/  LOP3.LUT R3, R3, UR4, RZ, 0xc0, !PT ;  /* 0x0000000403037c12 */ /* 0x002fcc000f8ec0ff */
[----:B------:R-:W1:Y:S01]  /*12f30*/  POPC R3, R3 ;  /* 0x0000000300037309 */ /* 0x000e620000000000 */
[----:B--2---:R-:W1:Y:S02]  /*12f40*/  SHFL.IDX PT, R0, R5, R0, 0x1f ;  /* 0x00001f0005007589 */ /* 0x004e6400000e0000 */
[----:B-1----:R-:W-:-:S05]  /*12f50*/  IADD3 R0, R0, UR37, R3 ;  /* 0x0000002500007c10 */ /* 0x002fca000fffe003 */
[----:B------:R2:W-:Y:S02]  /*12f60*/  STL [R1], R0 ;  /* 0x0000000001007387 */ /* 0x0005e40000100800 */
.L_x_2432:
[----:B------:R-:W-:Y:S05]  /*12f70*/  BSYNC B0 ;  /* 0x0000000000007941 */ /* 0x000fea0003800000 */
.L_x_2431:
        /* <DEDUP_REMOVED lines=11> */
.L_x_2499:
[----:B------:R-:W-:Y:S05]  /*13030*/  BSYNC B1 ;  /* 0x0000000000017941 */ /* 0x000fea0003800000 */
.L_x_2435:
        /* <DEDUP_REMOVED lines=9> */
.L_x_2438:
[----:B------:R-:W-:Y:S05]  /*130d0*/  BSYNC B1 ;  /* 0x0000000000017941 */ /* 0x000fea0003800000 */
.L_x_2437:
        /* <DEDUP_REMOVED lines=12> */
.L_x_2439:
        /* <DEDUP_REMOVED lines=15> */
.L_x_2440:
        /* <DEDUP_REMOVED lines=10> */
.L_x_2434:
[----:B------:R-:W-:Y:S05]  /*13330*/  BSYNC B0 ;  /* 0x0000000000007941 */ /* 0x000fea0003800000 */
.L_x_2433:
[----:B------:R-:W2:Y:S01]  /*13340*/  LDL.LU R4, [R1+0x14] ;  /* 0x0000140001047983 */ /* 0x000ea20000300800 */
[----:B------:R-:W-:-:S05]  /*13350*/  VIADD R19, R19, 0x1 ;  /* 0x0000000113137836 */ /* 0x000fca0000000000 */
[----:B------:R-:W-:-:S04]  /*13360*/  ISETP.NE.AND P0, PT, R19, 0x2, PT ;  /* 0x000000021300780c */ /* 0x000fc80003f05270 */
[----:B------:R-:W-:Y:S02]  /*13370*/  SEL R0, RZ, 0x1, P0 ;  /* 0x00000001ff007807 */ /* 0x000fe40000000000 */
[----:B------:R-:W-:Y:S02]  /*13380*/  SEL R19, R19, RZ, P0 ;  /* 0x000000ff13137207 */ /* 0x000fe40000000000 */
[----:B--2---:R-:W-:-:S05]  /*13390*/  LOP3.LUT R4, R4, R0, RZ, 0x3c, !PT ;  /* 0x0000000004047212 */ /* 0x004fca00078e3cff */
[----:B------:R2:W-:Y:S02]  /*133a0*/  STL [R1+0x14], R4 ;  /* 0x0000140401007387 */ /* 0x0005e40000100800 */
.L_x_2361:
[----:B------:R-:W-:Y:S05]  /*133b0*/  BSYNC B7 ;  /* 0x0000000000077941 */ /* 0x000fea0003800000 */
.L_x_2359:
        /* <DEDUP_REMOVED lines=9> */
[----:B0123--:R-:W0:Y:S04]  /*13450*/  LDS.128 R4, [R18+0x288d0] ;  /* 0x0288d00012047984 */ /* 0x00fe280000000c00 */
[----:B0-----:R0:W-:Y:S04]  /*13460*/  STL.64 [R1], R4 ;  /* 0x0000000401007387 */ /* 0x0011e80000100a00 */
[----:B------:R0:W-:Y:S01]  /*13470*/  STL.64 [R1+0x8], R6 ;  /* 0x0000080601007387 */ /* 0x0001e20000100a00 */
[----:B------:R-:W-:Y:S06]  /*13480*/  BAR.ARV 0x4, 0x180 ;  /* 0x0106000000007b1d */ /* 0x000fec0000002000 */
[----:B------:R-:W-:Y:S05]  /*13490*/  BRA `(.L_x_2442) ;  /* 0x00000010002c7947 */ /* 0x000fea0003800000 */
.L_x_2441:
[----:B------:R-:W4:Y:S01]  /*134a0*/  S2R R0, SR_TID.X ;  /* 0x0000000000007919 */ /* 0x000f220000002100 */
[----:B------:R-:W-:Y:S01]  /*134b0*/  UMOV UR4, 0xffffffff ;  /* 0xffffffff00047882 */ /* 0x000fe20000000000 */
[----:B----4-:R-:W-:-:S04]  /*134c0*/  LOP3.LUT R16, R0, 0x1f, RZ, 0xc0, !PT ;  /* 0x0000001f00107812 */ /* 0x010fc800078ec0ff */
[----:B------:R-:W-:Y:S01]  /*134d0*/  ISETP.NE.AND P0, PT, R16, 0x1f, PT ;  /* 0x0000001f1000780c */ /* 0x000fe20003f05270 */
[----:B------:R-:W-:-:S12]  /*134e0*/  BRA.DIV UR4, `(.L_x_2443) ;  /* 0x00000026047c7947 */ /* 0x000fd8000b800000 */
[----:B------:R-:W2:Y:S01]  /*134f0*/  LDL.LU R3, [R1] ;  /* 0x0000000001037983 */ /* 0x000ea20000300800 */
[----:B------:R-:W-:-:S03]  /*13500*/  ULDC UR4, c[0x0][0xc3c] ;  /* 0x00030f0000047ab9 */ /* 0x000fc60000000800 */
[----:B01----:R-:W4:Y:S01]  /*13510*/  LDL R8, [R1+0xc] ;  /* 0x00000c0001087983 */ /* 0x003f220000100800 */
[----:B--2---:R-:W-:Y:S02]  /*13520*/  IMAD.MOV.U32 R10, RZ, RZ, R3 ;  /* 0x000000ffff0a7224 */ /* 0x004fe400078e0003 */
[----:B----4-:R-:W-:-:S05]  /*13530*/  IMAD.IADD R0, R8, 0x1, R16 ;  /* 0x0000000108007824 */ /* 0x010fca00078e0210 */
[----:B------:R-:W-:-:S13]  /*13540*/  ISETP.GE.OR P1, PT, R0, UR4, !P0 ;  /* 0x0000000400007c0c */ /* 0x000fda000c726670 */
[----:B------:R-:W0:Y:S08]  /*13550*/  @!P1 LDC.64 R2, c[0x0][0xc80] ;  /* 0x00032000ff029b82 */ /* 0x000e300000000a00 */
[----:B---3--:R-:W1:Y:S01]  /*13560*/  @!P1 LDC.64 R6, c[0x0][0xc78] ;  /* 0x00031e00ff069b82 */ /* 0x008e620000000a00 */
[----:B0-----:R-:W-:-:S05]  /*13570*/  @!P1 IMAD.WIDE R2, R0, 0x4, R2 ;  /* 0x0000000400029825 */ /* 0x001fca00078e0202 */
[----:B------:R1:W2:Y:S02]  /*13580*/  @!P1 LDG.E R5, desc[UR50][R2.64] ;  /* 0x0000003202059981 */ /* 0x0002a4000c1e1900 */
[----:B-1----:R-:W-:-:S05]  /*13590*/  @!P1 IMAD.WIDE R2, R0, 0x4, R6 ;  /* 0x0000000400029825 */ /* 0x002fca00078e0206 */
[----:B------:R-:W3:Y:S01]  /*135a0*/  @!P1 LDG.E R8, desc[UR50][R2.64] ;  /* 0x0000003202089981 */ /* 0x000ee2000c1e1900 */
[----:B------:R-:W-:Y:S02]  /*135b0*/  CS2R R6, SRZ ;  /* 0x0000000000067805 */ /* 0x000fe4000001ff00 */
[C---:B------:R-:W-:Y:S02]  /*135c0*/  ISETP.GE.U32.AND P2, PT, R16.reuse, 0x2, PT ;  /* 0x000000021000780c */ /* 0x040fe40003f46070 */
[C---:B------:R-:W-:Y:S01]  /*135d0*/  ISETP.GE.U32.AND P3, PT, R16.reuse, 0x4, PT ;  /* 0x000000041000780c */ /* 0x040fe20003f66070 */
[----:B------:R-:W-:Y:S01]  /*135e0*/  SHFL.IDX PT, R4, R10, RZ, 0x1f ;  /* 0x00001fff0a047589 */ /* 0x000fe200000e0000 */
[C---:B------:R-:W-:Y:S02]  /*135f0*/  ISETP.GE.U32.AND P4, PT, R16.reuse, 0x8, PT ;  /* 0x000000081000780c */ /* 0x040fe40003f86070 */
[----:B------:R-:W-:Y:S01]  /*13600*/  ISETP.GE.U32.AND P5, PT, R16, 0x10, PT ;  /* 0x000000101000780c */ /* 0x000fe20003fa6070 */
[----:B------:R-:W-:Y:S01]  /*13610*/  SHFL.IDX PT, R0, R10, 0x1, 0x1f ;  /* 0x00201f000a007f89 */ /* 0x000fe200000e0000 */
[----:B--2---:R-:W-:-:S02]  /*13620*/  @!P1 IMAD.MOV.U32 R6, RZ, RZ, R5 ;  /* 0x000000ffff069224 */ /* 0x004fc400078e0005 */
[----:B---3--:R-:W-:Y:S01]  /*13630*/  @!P1 IMAD.MOV.U32 R7, RZ, RZ, R8 ;  /* 0x000000ffff079224 */ /* 0x008fe200078e0008 */
[----:B------:R-:W-:-:S03]  /*13640*/  ISETP.NE.AND P1, PT, R16, RZ, PT ;  /* 0x000000ff1000720c */ /* 0x000fc60003f25270 */
[----:B------:R-:W-:-:S05]  /*13650*/  IMAD R2, R7, R6, RZ ;  /* 0x0000000607027224 */ /* 0x000fca00078e02ff */
[----:B------:R-:W0:Y:S02]  /*13660*/  SHFL.UP PT, R14, R2, 0x1, RZ ;  /* 0x04200000020e7989 */ /* 0x000e2400000e00ff */
[----:B0-----:R-:W-:-:S05]  /*13670*/  SEL R5, R14, RZ, P1 ;  /* 0x000000ff0e057207 */ /* 0x001fca0000800000 */
[----:B------:R-:W-:Y:S02]  /*13680*/  IMAD.IADD R2, R2, 0x1, R5 ;  /* 0x0000000102027824 */ /* 0x000fe400078e0205 */
[----:B------:R-:W-:-:S03]  /*13690*/  IMAD.MOV.U32 R5, RZ, RZ, RZ ;  /* 0x000000ffff057224 */ /* 0x000fc600078e00ff */
        /* <DEDUP_REMOVED lines=13> */
.L_x_2509:
[----:B------:R-:W-:Y:S02]  /*13770*/  ULDC UR4, c[0x0][0xc38] ;  /* 0x00030e0000047ab9 */ /* 0x000fe40000000800 */
[----:B------:R-:W-:-:S04]  /*13780*/  IMAD.U32 R8, RZ, RZ, UR4 ;  /* 0x00000004ff087e24 */ /* 0x000fc8000f8e00ff */
[----:B-1----:R-:W-:-:S04]  /*13790*/  IMAD R9, R9, R8, RZ ;  /* 0x0000000809097224 */ /* 0x002fc800078e02ff */
[----:B------:R-:W-:-:S05]  /*137a0*/  IMAD.IADD R0, R0, 0x1, R9 ;  /* 0x0000000100007824 */ /* 0x000fca00078e0209 */
[----:B------:R-:W-:-:S13]  /*137b0*/  ISETP.GT.AND P6, PT, R0, R4, PT ;  /* 0x000000040000720c */ /* 0x000fda0003fc4270 */
[----:B------:R-:W-:Y:S05]  /*137c0*/  @P6 BRA `(.L_x_2444) ;  /* 0x0000000000ac6947 */ /* 0x000fea0003800000 */
.L_x_2447:
        /* <DEDUP_REMOVED lines=37> */
.L_x_2517:
[----:B------:R-:W-:Y:S02]  /*13a20*/  ULDC UR4, c[0x0][0xc38] ;  /* 0x00030e0000047ab9 */ /* 0x000fe40000000800 */
[----:B------:R-:W-:-:S04]  /*13a30*/  IMAD.U32 R8, RZ, RZ, UR4 ;  /* 0x00000004ff087e24 */ /* 0x000fc8000f8e00ff */
[----:B-1----:R-:W-:-:S04]  /*13a40*/  IMAD R9, R9, R8, RZ ;  /* 0x0000000809097224 */ /* 0x002fc800078e02ff */
[----:B------:R-:W-:-:S05]  /*13a50*/  IMAD.IADD R0, R9, 0x1, R0 ;  /* 0x0000000109007824 */ /* 0x000fca00078e0200 */
[----:B------:R-:W-:-:S13]  /*13a60*/  ISETP.GT.AND P6, PT, R0, R4, PT ;  /* 0x000000040000720c */ /* 0x000fda0003fc4270 */
[----:B------:R-:W-:Y:S05]  /*13a70*/  @!P6 BRA `(.L_x_2447) ;  /* 0xfffffffc0054e947 */ /* 0x000fea000383ffff */
.L_x_2444:
        /* <DEDUP_REMOVED lines=12> */
.L_x_2522:
[----:B------:R-:W-:-:S13]  /*13b40*/  ISETP.NE.AND P0, PT, R3, RZ, PT ;  /* 0x000000ff0300720c */ /* 0x000fda0003f05270 */
[----:B------:R-:W-:Y:S05]  /*13b50*/  @!P0 BRA `(.L_x_2449) ;  /* 0x0000000000108947 */ /* 0x000fea0003800000 */
[----:B------:R-:W-:Y:S01]  /*13b60*/  UMOV UR4, 0xffffffff ;  /* 0xffffffff00047882 */ /* 0x000fe20000000000 */
[----:B---3--:R-:W-:Y:S02]  /*13b70*/  VIADD R10, R10, 0xffffffff ;  /* 0xffffffff0a0a7836 */ /* 0x008fe40000000000 */
[----:B------:R-:W-:Y:S05]  /*13b80*/  BRA.DIV UR4, `(.L_x_2450) ;  /* 0x0000002a04487947 */ /* 0x000fea000b800000 */
[----:B------:R1:W2:Y:S02]  /*13b90*/  SHFL.IDX PT, R5, R2, R10, 0x1f ;  /* 0x00001f0a02057589 */ /* 0x0002a400000e0000 */
.L_x_2449:
[----:B--2---:R-:W-:Y:S01]  /*13ba0*/  IMAD R3, R5, R8, R9 ;  /* 0x0000000805037224 */ /* 0x004fe200078e0209 */
[----:B------:R-:W-:-:S03]  /*13bb0*/  ISETP.NE.AND P0, PT, R7, 0x1, PT ;  /* 0x000000010700780c */ /* 0x000fc60003f05270 */
[----:B------:R-:W-:Y:S01]  /*13bc0*/  IMAD.IADD R4, R4, 0x1, -R3 ;  /* 0x0000000104047824 */ /* 0x000fe200078e0a03 */
[----:B------:R2:W-:Y:S09]  /*13bd0*/  STL [R1], R3 ;  /* 0x0000000301007387 */ /* 0x0005f20000100800 */
[----:B------:R-:W-:Y:S05]  /*13be0*/  @!P0 BRA `(.L_x_2451) ;  /* 0x0000000000e48947 */ /* 0x000fea0003800000 */
[----:B------:R-:W-:-:S04]  /*13bf0*/  IABS R5, R0 ;  /* 0x0000000000057213 */ /* 0x000fc80000000000 */
[----:B0--3--:R-:W0:Y:S08]  /*13c00*/  I2F.RP R6, R5 ;  /* 0x0000000500067306 */ /* 0x009e300000209400 */
[----:B0-----:R-:W0:Y:S02]  /*13c10*/  MUFU.RCP R6, R6 ;  /* 0x0000000600067308 */ /* 0x001e240000001000 */
[----:B0-----:R-:W-:-:S06]  /*13c20*/  VIADD R9, R6, 0xffffffe ;  /* 0x0ffffffe06097836 */ /* 0x001fcc0000000000 */
[----:B--2---:R-:W1:Y:S02]  /*13c30*/  F2I.FTZ.U32.TRUNC.NTZ R3, R9 ;  /* 0x0000000900037305 */ /* 0x004e64000021f000 */
        /* <DEDUP_REMOVED lines=52> */
.L_x_2451:
[----:B------:R-:W4:Y:S01]  /*13f80*/  LDL R5, [R1+0xc] ;  /* 0x00000c0001057983 */ /* 0x000f220000100800 */
[----:B012---:R-:W4:Y:S02]  /*13f90*/  LDC.64 R2, c[0x0][0xc90] ;  /* 0x00032400ff027b82 */ /* 0x007f240000000a00 */
[----:B----4-:R-:W-:-:S05]  /*13fa0*/  IMAD.WIDE R2, R5, 0x4, R2 ;  /* 0x0000000405027825 */ /* 0x010fca00078e0202 */
[----:B---3--:R-:W2:Y:S02]  /*13fb0*/  LDG.E R6, desc[UR50][R2.64] ;  /* 0x0000003202067981 */ /* 0x008ea4000c1e1900 */
        /* <DEDUP_REMOVED lines=59> */
.L_x_2452:
[----:B-1----:R-:W-:-:S05]  /*14370*/  LOP3.LUT R3, RZ, R4, RZ, 0x33, !PT ;  /* 0x00000004ff037212 */ /* 0x002fca00078e33ff */
[----:B------:R-:W-:-:S05]  /*14380*/  IMAD.IADD R0, R0, 0x1, R3 ;  /* 0x0000000100007824 */ /* 0x000fca00078e0203 */
[----:B------:R1:W-:Y:S01]  /*14390*/  STL [R1+0x4], R0 ;  /* 0x0000040001007387 */ /* 0x0003e20000100800 */
[----:B------:R-:W-:Y:S05]  /*143a0*/  BRA `(.L_x_2453) ;  /* 0x0000000000287947 */ /* 0x000fea0003800000 */
.L_x_2445:
[----:B------:R-:W-:Y:S01]  /*143b0*/  UMOV UR4, URZ ;  /* 0x0000003f00047c82 */ /* 0x000fe20008000000 */
[----:B------:R-:W-:Y:S01]  /*143c0*/  ULDC UR6, c[0x0][0xc3c] ;  /* 0x00030f0000067ab9 */ /* 0x000fe20000000800 */
[----:B------:R-:W-:Y:S01]  /*143d0*/  UMOV UR5, URZ ;  /* 0x0000003f00057c82 */ /* 0x000fe20008000000 */
[----:B------:R-:W-:Y:S01]  /*143e0*/  IMAD.U32 R3, RZ, RZ, UR4 ;  /* 0x00000004ff037e24 */ /* 0x000fe2000f8e00ff */
[----:B------:R2:W-:Y:S01]  /*143f0*/  STL [R1], R4 ;  /* 0x0000000401007387 */ /* 0x0005e20000100800 */
[----:B------:R-:W-:Y:S02]  /*14400*/  IMAD.U32 R0, RZ, RZ, UR6 ;  /* 0x00000006ff007e24 */ /* 0x000fe4000f8e00ff */
[----:B------:R-:W-:Y:S01]  /*14410*/  IMAD.U32 R2, RZ, RZ, UR5 ;  /* 0x00000005ff027e24 */ /* 0x000fe2000f8e00ff */
[----:B------:R2:W-:Y:S04]  /*14420*/  STL [R1+0x4], R3 ;  /* 0x0000040301007387 */ /* 0x0005e80000100800 */
[----:B------:R2:W-:Y:S04]  /*14430*/  STL [R1+0xc], R0 ;  /* 0x00000c0001007387 */ /* 0x0005e80000100800 */
[----:B------:R2:W-:Y:S02]  /*14440*/  STL [R1+0x8], R2 ;  /* 0x0000080201007387 */ /* 0x0005e40000100800 */
.L_x_2453:
[----:B--2---:R-:W2:Y:S04]  /*14450*/  LDL R3, [R1+0x8] ;  /* 0x0000080001037983 */ /* 0x004ea80000100800 */
[----:B0-----:R-:W3:Y:S04]  /*14460*/  LDL R2, [R1+0xc] ;  /* 0x00000c0001027983 */ /* 0x001ee80000100800 */
[----:B------:R-:W4:Y:S04]  /*14470*/  LDL R4, [R1] ;  /* 0x0000000001047983 */ /* 0x000f280000100800 */
[----:B------:R-:W4:Y:S01]  /*14480*/  LDL R5, [R1+0x4] ;  /* 0x0000040001057983 */ /* 0x000f220000100800 */
[----:B------:R-:W-:Y:S05]  /*14490*/  WARPSYNC.ALL ;  /* 0x0000000000007948 */ /* 0x000fea0003800000 */
[----:B-1----:R-:W0:Y:S02]  /*144a0*/  S2R R0, SR_TID.X ;  /* 0x0000000000007919 */ /* 0x002e240000002100 */
        /* <DEDUP_REMOVED lines=10> */
.L_x_2442:
[----:B------:R-:W2:Y:S01]  /*14550*/  LDL R0, [R1+0xc] ;  /* 0x00000c0001007983 */ /* 0x000ea20000100800 */
[----:B------:R-:W-:Y:S02]  /*14560*/  ULDC UR4, c[0x0][0xc3c] ;  /* 0x00030f0000047ab9 */ /* 0x000fe40000000800 */
[----:B--2---:R-:W-:-:S13]  /*14570*/  ISETP.GE.AND P0, PT, R0, UR4, PT ;  /* 0x0000000400007c0c */ /* 0x004fda000bf06270 */
[----:B------:R-:W-:Y:S05]  /*14580*/  @!P0 BRA `(.L_x_2454) ;  /* 0xffffffa8002c8947 */ /* 0x000fea000383ffff */
[----:B------:R-:W-:Y:S05]  /*14590*/  BSYNC B8 ;  /* 0x0000000000087941 */ /* 0x000fea0003800000 */
.L_x_2353:
[----:B0-----:R-:W2:Y:S01]  /*145a0*/  LDL.LU R0, [R1+0x48] ;  /* 0x0000480001007983 */ /* 0x001ea20000300800 */
[----:B------:R-:W-:Y:S01]  /*145b0*/  BSSY B0, `(.L_x_2455) ;  /* 0x000000b000007945 */ /* 0x000fe20003800000 */
[----:B-1-3--:R-:W0:Y:S01]  /*145c0*/  S2R R5, SR_CgaCtaId ;  /* 0x0000000000057919 */ /* 0x00ae220000008800 */
        /* <DEDUP_REMOVED lines=9> */
.L_x_2525:
[----:B------:R-:W-:Y:S05]  /*14660*/  BSYNC B0 ;  /* 0x0000000000007941 */ /* 0x000fea0003800000 */
.L_x_2455:
[----:B------:R-:W-:-:S03]  /*14670*/  UMOV UR4, 0xffffffff ;  /* 0xffffffff00047882 */ /* 0x000fc60000000000 */
[----:B------:R-:W-:Y:S05]  /*14680*/  BRA.DIV UR4, `(.L_x_2457) ;  /* 0x0000001e04c87947 */ /* 0x000fea000b800000 */
[----:B------:R-:W1:Y:S02]  /*14690*/  S2R R2, SR_TID.X ;  /* 0x0000000000027919 */ /* 0x000e640000002100 */
[----:B-1----:R-:W-:-:S04]  /*146a0*/  SHF.R.U32.HI R2, RZ, 0x5, R2 ;  /* 0x00000005ff027819 */ /* 0x002fc80000011602 */
[----:B------:R-:W-:-:S05]  /*146b0*/  LOP3.LUT R2, R2, 0x3, RZ, 0xc0, !PT ;  /* 0x0000000302027812 */ /* 0x000fca00078ec0ff */
[----:B------:R1:W2:Y:S02]  /*146c0*/  SHFL.IDX PT, R14, R2, RZ, 0x1f ;  /* 0x00001fff020e7589 */ /* 0x0002a400000e0000 */
.L_x_2528:
[----:B--2---:R-:W-:Y:S01]  /*146d0*/  ISETP.NE.AND P0, PT, R14, RZ, PT ;  /* 0x000000ff0e00720c */ /* 0x004fe20003f05270 */
[----:B------:R-:W-:-:S12]  /*146e0*/  BSSY B0, `(.L_x_2458) ;  /* 0x0000025000007945 */ /* 0x000fd80003800000 */
[----:B------:R-:W-:Y:S05]  /*146f0*/  @P0 BRA `(.L_x_2459) ;  /* 0x00000000008c0947 */ /* 0x000fea0003800000 */
[----:B------:R-:W-:-:S03]  /*14700*/  UMOV UR4, 0xffffffff ;  /* 0xffffffff00047882 */ /* 0x000fc60000000000 */
[----:B------:R-:W-:Y:S05]  /*14710*/  BRA.DIV UR4, `(.L_x_2460) ;  /* 0x0000001e04d87947 */ /* 0x000fea000b800000 */
[----:B------:R-:W-:-:S13]  /*14720*/  ELECT P6, URZ, PT ;  /* 0x00000000003f782f */ /* 0x000fda00038c0000 */
.L_x_2531:
[----:B------:R-:W-:Y:S05]  /*14730*/  @!P6 BRA `(.L_x_2459) ;  /* 0x00000000007ce947 */ /* 0x000fea0003800000 */
[----:B------:R-:W-:-:S06]  /*14740*/  ULOP3.LUT UR4, UR36, 0x2, URZ, 0xfc, !UPT ;  /* 0x0000000224047892 */ /* 0x000fcc000f8efc3f */
[----:B-1----:R-:W-:-:S05]  /*14750*/  IMAD.U32 R2, RZ, RZ, UR4 ;  /* 0x00000004ff027e24 */ /* 0x002fca000f8e00ff */
[----:B------:R-:W-:-:S13]  /*14760*/  ISETP.NE.AND P2, PT, R2, 0x3, PT ;  /* 0x000000030200780c */ /* 0x000fda0003f45270 */
[----:B------:R-:W-:Y:S05]  /*14770*/  @!P2 BRA `(.L_x_2461) ;  /* 0x000000000004a947 */ /* 0x000fea0003800000 */
[----:B------:R-:W-:Y:S01]  /*14780*/  BPT.TRAP 0x1 ;  /* 0x000000040000795c */ /* 0x000fe20000300000 */
.L_x_2461:
        /* <DEDUP_REMOVED lines=13> */
.L_x_2532:
[----:B------:R-:W1:Y:S02]  /*14860*/  SYNCS.PHASECHK.TRANS64.TRYWAIT P0, [R7+URZ], R2 ;  /* 0x00000002070075a7 */ /* 0x000e64000800017f */
[----:B-1----:R-:W-:Y:S05]  /*14870*/  @!P0 BRA `(.L_x_2463) ;  /* 0x0000001c00b48947 */ /* 0x002fea0003800000 */
.L_x_2533:
[----:B------:R-:W-:Y:S05]  /*14880*/  @!P2 BRA `(.L_x_2464) ;  /* 0x000000000004a947 */ /* 0x000fea0003800000 */
[----:B------:R-:W-:Y:S01]  /*14890*/  BPT.TRAP 0x1 ;  /* 0x000000040000795c */ /* 0x000fe20000300000 */
.L_x_2464:
[----:B------:R-:W-:-:S04]  /*148a0*/  VIADD R0, R0, 0x28860 ;  /* 0x0002886000007836 */ /* 0x000fc80000000000 */
[----:B------:R-:W-:-:S04]  /*148b0*/  IMAD R4, R19, 0x8, R0 ;  /* 0x0000000813047824 */ /* 0x000fc800078e0200 */
[----:B------:R-:W2:Y:S02]  /*148c0*/  SYNCS.PHASECHK.TRANS64.TRYWAIT P0, [R4+URZ], R5 ;  /* 0x00000005040075a7 */ /* 0x000ea4000800017f */
[----:B--2---:R-:W-:Y:S05]  /*148d0*/  @!P0 BRA `(.L_x_2465) ;  /* 0x0000001c00b08947 */ /* 0x004fea0003800000 */
.L_x_2534:
[----:B------:R-:W-:-:S07]  /*148e0*/  IMAD R3, R3, 0x8, R0 ;  /* 0x0000000803037824 */ /* 0x000fce00078e0200 */
.L_x_2466:
[----:B---3--:R3:W4:Y:S02]  /*148f0*/  SYNCS.PHASECHK.TRANS64.TRYWAIT P0, [R3+URZ], R2 ;  /* 0x00000002030075a7 */ /* 0x008724000800017f */
[----:B----4-:R-:W-:Y:S05]  /*14900*/  @!P0 NANOSLEEP.SYNCS 0x989680 ;  /* 0x009896800000895d */ /* 0x010fea0003900000 */
[----:B------:R-:W4:Y:S02]  /*14910*/  @!P0 SYNCS.PHASECHK.TRANS64 P0, [R3+URZ], R2 ;  /* 0x00000002030085a7 */ /* 0x000f24000800007f */
[----:B----4-:R-:W-:Y:S05]  /*14920*/  @!P0 BRA `(.L_x_2466) ;  /* 0xfffffffc00f08947 */ /* 0x010fea000383ffff */
.L_x_2459:
[----:B------:R-:W-:Y:S05]  /*14930*/  BSYNC B0 ;  /* 0x0000000000007941 */ /* 0x000fea0003800000 */
.L_x_2458:
[----:B------:R-:W-:Y:S05]  /*14940*/  EXIT ;  /* 0x000000000000794d */ /* 0x000fea0003800000 */
.L_x_2292:
[----:B0-----:R-:W-:-:S04]  /*14950*/  IMAD.U32 R3, RZ, RZ, UR41 ;  /* 0x00000029ff037e24 */ /* 0x001fc8000f8e00ff */
[----:B------:R0:W1:Y:S03]  /*14960*/  SYNCS.PHASECHK.TRANS64.TRYWAIT P1, [R3+URZ+0x28800], R0 ;  /* 0x02880000030075a7 */ /* 0x000066000802017f */
[----:B-1----:R-:W-:Y:S05]  /*14970*/  @!P1 NANOSLEEP.SYNCS 0x989680 ;  /* 0x009896800000995d */ /* 0x002fea0003900000 */
[----:B------:R-:W1:Y:S02]  /*14980*/  @!P1 SYNCS.PHASECHK.TRANS64 P1, [R3+URZ+0x28800], R0 ;  /* 0x02880000030095a7 */ /* 0x000e64000802007f */
[----:B-1----:R-:W-:Y:S05]  /*14990*/  @!P1 BRA `(.L_x_2292) ;  /* 0xfffffffc00ec9947 */ /* 0x002fea000383ffff */
[----:B------:R-:W-:Y:S05]  /*149a0*/  BRA `(.L_x_2467) ;  /* 0xfffffed400087947 */ /* 0x000fea000383ffff */
.L_x_2296:
[----:B-1----:R1:W2:Y:S02]  /*149b0*/  SYNCS.PHASECHK.TRANS64.TRYWAIT P2, [R0+URZ+0x28830], R3 ;  /* 0x02883003000075a7 */ /* 0x0022a4000804017f */
[----:B--2---:R-:W-:Y:S05]  /*149c0*/  @!P2 NANOSLEEP.SYNCS 0x989680 ;  /* 0x009896800000a95d */ /* 0x004fea0003900000 */
[----:B------:R-:W2:Y:S02]  /*149d0*/  @!P2 SYNCS.PHASECHK.TRANS64 P2, [R0+URZ+0x28830], R3 ;  /* 0x028830030000a5a7 */ /* 0x000ea4000804007f */
[----:B--2---:R-:W-:Y:S05]  /*149e0*/  @!P2 BRA `(.L_x_2296) ;  /* 0xfffffffc00f0a947 */ /* 0x004fea000383ffff */
[----:B------:R-:W-:Y:S05]  /*149f0*/  BRA `(.L_x_2295) ;  /* 0xfffffed4002c7947 */ /* 0x000fea000383ffff */
.L_x_2301:
[----:B-1----:R-:W-:-:S04]  /*14a00*/  IMAD.U32 R7, RZ, RZ, UR6 ;  /* 0x00000006ff077e24 */ /* 0x002fc8000f8e00ff */
[----:B------:R1:W2:Y:S03]  /*14a10*/  SYNCS.PHASECHK.TRANS64.TRYWAIT P3, [R7+URZ+0x28830], R6 ;  /* 0x02883006070075a7 */ /* 0x0002a6000806017f */
[----:B--2---:R-:W-:Y:S05]  /*14a20*/  @!P3 NANOSLEEP.SYNCS 0x989680 ;  /* 0x009896800000b95d */ /* 0x004fea0003900000 */
[----:B------:R-:W2:Y:S02]  /*14a30*/  @!P3 SYNCS.PHASECHK.TRANS64 P3, [R7+URZ+0x28830], R6 ;  /* 0x028830060700b5a7 */ /* 0x000ea4000806007f */
[----:B--2---:R-:W-:Y:S05]  /*14a40*/  @!P3 BRA `(.L_x_2301) ;  /* 0xfffffffc00ecb947 */ /* 0x004fea000383ffff */
[----:B------:R-:W-:Y:S05]  /*14a50*/  BRA `(.L_x_2298) ;  /* 0xffffff0000307947 */ /* 0x000fea000383ffff */
.L_x_2305:
[----:B-1----:R-:W-:-:S04]  /*14a60*/  IMAD.U32 R7, RZ, RZ, UR6 ;  /* 0x00000006ff077e24 */ /* 0x002fc8000f8e00ff */
[----:B------:R1:W2:Y:S03]  /*14a70*/  SYNCS.PHASECHK.TRANS64.TRYWAIT P3, [R7+URZ+0x28850], R6 ;  /* 0x02885006070075a7 */ /* 0x0002a6000806017f */
[----:B--2---:R-:W-:Y:S05]  /*14a80*/  @!P3 NANOSLEEP.SYNCS 0x989680 ;  /* 0x009896800000b95d */ /* 0x004fea0003900000 */
[----:B------:R-:W2:Y:S02]  /*14a90*/  @!P3 SYNCS.PHASECHK.TRANS64 P3, [R7+URZ+0x28850], R6 ;  /* 0x028850060700b5a7 */ /* 0x000ea4000806007f */
[----:B--2---:R-:W-:Y:S05]  /*14aa0*/  @!P3 BRA `(.L_x_2305) ;  /* 0xfffffffc00ecb947 */ /* 0x004fea000383ffff */
[----:B------:R-:W-:Y:S05]  /*14ab0*/  BRA `(.L_x_2302) ;  /* 0xffffff0000f87947 */ /* 0x000fea000383ffff */
.L_x_2311:
[----:B-1----:R-:W-:-:S04]  /*14ac0*/  IMAD.U32 R7, RZ, RZ, UR6 ;  /* 0x00000006ff077e24 */ /* 0x002fc8000f8e00ff */
[----:B------:R1:W2:Y:S03]  /*14ad0*/  SYNCS.PHASECHK.TRANS64.TRYWAIT P2, [R7+URZ+0x28830], R6 ;  /* 0x02883006070075a7 */ /* 0x0002a6000804017f */
[----:B--2---:R-:W-:Y:S05]  /*14ae0*/  @!P2 NANOSLEEP.SYNCS 0x989680 ;  /* 0x009896800000a95d */ /* 0x004fea0003900000 */
[----:B------:R-:W2:Y:S02]  /*14af0*/  @!P2 SYNCS.PHASECHK.TRANS64 P2, [R7+URZ+0x28830], R6 ;  /* 0x028830060700a5a7 */ /* 0x000ea4000804007f */
[----:B--2---:R-:W-:Y:S05]  /*14b00*/  @!P2 BRA `(.L_x_2311) ;  /* 0xfffffffc00eca947 */ /* 0x004fea000383ffff */
[----:B------:R-:W-:Y:S05]  /*14b10*/  BRA `(.L_x_2308) ;  /* 0xffffff30006c7947 */ /* 0x000fea000383ffff */
.L_x_2315:
[----:B-1----:R-:W-:-:S04]  /*14b20*/  IMAD.U32 R7, RZ, RZ, UR6 ;  /* 0x00000006ff077e24 */ /* 0x002fc8000f8e00ff */
[----:B------:R1:W2:Y:S03]  /*14b30*/  SYNCS.PHASECHK.TRANS64.TRYWAIT P2, [R7+URZ+0x28850], R6 ;  /* 0x02885006070075a7 */ /* 0x0002a6000804017f */
[----:B--2---:R-:W-:Y:S05]  /*14b40*/  @!P2 NANOSLEEP.SYNCS 0x989680 ;  /* 0x009896800000a95d */ /* 0x004fea0003900000 */
[----:B------:R-:W2:Y:S02]  /*14b50*/  @!P2 SYNCS.PHASECHK.TRANS64 P2, [R7+URZ+0x28850], R6 ;  /* 0x028850060700a5a7 */ /* 0x000ea4000804007f */
[----:B--2---:R-:W-:Y:S05]  /*14b60*/  @!P2 BRA `(.L_x_2315) ;  /* 0xfffffffc00eca947 */ /* 0x004fea000383ffff */
[----:B------:R-:W-:Y:S05]  /*14b70*/  BRA `(.L_x_2312) ;  /* 0xffffff3400347947 */ /* 0x000fea000383ffff */
.L_x_2320:
[----:B-1----:R-:W-:-:S04]  /*14b80*/  IMAD.U32 R5, RZ, RZ, UR5 ;  /* 0x00000005ff057e24 */ /* 0x002fc8000f8e00ff */
[----:B------:R1:W2:Y:S03]  /*14b90*/  SYNCS.PHASECHK.TRANS64.TRYWAIT P0, [R5+URZ+0x28850], R4 ;  /* 0x02885004050075a7 */ /* 0x0002a6000800017f */
[----:B--2---:R-:W-:Y:S05]  /*14ba0*/  @!P0 NANOSLEEP.SYNCS 0x989680 ;  /* 0x009896800000895d */ /* 0x004fea0003900000 */
[----:B------:R-:W2:Y:S02]  /*14bb0*/  @!P0 SYNCS.PHASECHK.TRANS64 P0, [R5+URZ+0x28850], R4 ;  /* 0x02885004050085a7 */ /* 0x000ea4000800007f */
[----:B--2---:R-:W-:Y:S05]  /*14bc0*/  @!P0 BRA `(.L_x_2320) ;  /* 0xfffffffc00ec8947 */ /* 0x004fea000383ffff */
[----:B------:R-:W-:Y:S05]  /*14bd0*/  BRA `(.L_x_2319) ;  /* 0xffffff58001c7947 */ /* 0x000fea000383ffff */
.L_x_2367:
[----:B------:R-:W0:Y:S01]  /*14be0*/  S2R R4, SR_TID.X ;  /* 0x0000000000047919 */ /* 0x000e220000002100 */
[----:B------:R-:W-:Y:S01]  /*14bf0*/  BSSY B0, `(.L_x_2468) ;  /* 0x000000a000007945 */ /* 0x000fe20003800000 */
[----:B------:R-:W-:Y:S02]  /*14c00*/  IMAD.MOV.U32 R12, RZ, RZ, RZ ;  /* 0x000000ffff0c7224 */ /* 0x000fe400078e00ff */
[----:B------:R-:W-:Y:S02]  /*14c10*/  IMAD.MOV.U32 R11, RZ, RZ, 0x1f ;  /* 0x0000001fff0b7424 */ /* 0x000fe400078e00ff */
[----:B------:R-:W-:Y:S01]  /*14c20*/  IMAD.MOV.U32 R15, RZ, RZ, -0x1 ;  /* 0xffffffffff0f7424 */ /* 0x000fe200078e00ff */
[----:B0-----:R-:W-:-:S04]  /*14c30*/  SHF.R.U32.HI R4, RZ, 0x5, R4 ;  /* 0x00000005ff047819 */ /* 0x001fc80000011604 */
[----:B------:R-:W-:-:S05]  /*14c40*/  LOP3.LUT R4, R4, 0x3, RZ, 0xc0, !PT ;  /* 0x0000000304047812 */ /* 0x000fca00078ec0ff */
[----:B------:R-:W-:-:S07]  /*14c50*/  IMAD.MOV.U32 R13, RZ, RZ, R4 ;  /* 0x000000ffff0d7224 */ /* 0x000fce00078e0004 */
[----:B--2---:R-:W-:Y:S05]  /*14c60*/  WARPSYNC.COLLECTIVE R15, `(.L_x_2469) ;  /* 0x000000000f087348 */ /* 0x004fea0003c00000 */
[----:B------:R0:W1:Y:S02]  /*14c70*/  SHFL.IDX P6, R14, R13, R12, R11 ;  /* 0x0000000c0d0e7389 */ /* 0x00006400000c000b */
[----:B012---:R-:W-:Y:S01]  /*14c80*/  ENDCOLLECTIVE ;  /* 0x000000000000791b */ /* 0x007fe20003800000 */
.L_x_2469:
[----:B------:R-:W-:Y:S05]  /*14c90*/  BSYNC B0 ;  /* 0x0000000000007941 */ /* 0x000fea0003800000 */
.L_x_2468:
[----:B------:R-:W-:Y:S05]  /*14ca0*/  BRA `(.L_x_2470) ;  /* 0xffffffb000407947 */ /* 0x000fea000383ffff */
.L_x_2369:
[----:B------:R-:W-:Y:S01]  /*14cb0*/  BSSY B0, `(.L_x_2471) ;  /* 0x0000006000007945 */ /* 0x000fe20003800000 */
[----:B------:R-:W-:-:S07]  /*14cc0*/  IMAD.MOV.U32 R15, RZ, RZ, -0x1 ;  /* 0xffffffffff0f7424 */ /* 0x000fce00078e00ff */
[----:B--23--:R-:W-:Y:S05]  /*14cd0*/  WARPSYNC.COLLECTIVE R15, `(.L_x_2472) ;  /* 0x000000000f0c7348 */ /* 0x00cfea0003c00000 */
[----:B------:R-:W-:Y:S02]  /*14ce0*/  ELECT P6, UR62, PT ;  /* 0x00000000003e782f */ /* 0x000fe400038c0000 */
[----:B------:R-:W-:Y:S01]  /*14cf0*/  MOV R14, UR62 ;  /* 0x0000003e000e7c02 */ /* 0x000fe20008000f00 */
[----:B--23--:R-:W-:Y:S10]  /*14d00*/  ENDCOLLECTIVE ;  /* 0x000000000000791b */ /* 0x00cff40003800000 */
.L_x_2472:
[----:B------:R-:W-:Y:S05]  /*14d10*/  BSYNC B0 ;  /* 0x0000000000007941 */ /* 0x000fea0003800000 */
.L_x_2471:
[----:B------:R-:W-:Y:S05]  /*14d20*/  BRA `(.L_x_2473) ;  /* 0xffffffb000447947 */ /* 0x000fea000383ffff */
.L_x_2371:
[----:B0-----:R0:W1:Y:S02]  /*14d30*/  SYNCS.PHASECHK.TRANS64.TRYWAIT P0, [R0+URZ+0x28840], R2 ;  /* 0x02884002000075a7 */ /* 0x001064000800017f */
[----:B-1----:R-:W-:Y:S05]  /*14d40*/  @!P0 NANOSLEEP.SYNCS 0x989680 ;  /* 0x009896800000895d */ /* 0x002fea0003900000 */
[----:B------:R-:W1:Y:S02]  /*14d50*/  @!P0 SYNCS.PHASECHK.TRANS64 P0, [R0+URZ+0x28840], R2 ;  /* 0x02884002000085a7 */ /* 0x000e64000800007f */
[----:B-1----:R-:W-:Y:S05]  /*14d60*/  @!P0 BRA `(.L_x_2371) ;  /* 0xfffffffc00f08947 */ /* 0x002fea000383ffff */
[----:B------:R-:W-:Y:S05]  /*14d70*/  BRA `(.L_x_2474) ;  /* 0xffffffb000a47947 */ /* 0x000fea000383ffff */
.L_x_2375:
[----:B------:R-:W2:Y:S01]  /*14d80*/  LDL.LU R11, [R1+0x40] ;  /* 0x00004000010b7983 */ /* 0x000ea20000300800 */
[----:B------:R-:W-:Y:S01]  /*14d90*/  IMAD.MOV.U32 R13, RZ, RZ, R3 ;  /* 0x000000ffff0d7224 */ /* 0x000fe200078e0003 */
[----:B------:R-:W-:Y:S01]  /*14da0*/  LOP3.LUT R5, R5, 0x7f, RZ, 0xc0, !PT ;  /* 0x0000007f05057812 */ /* 0x000fe200078ec0ff */
[----:B------:R-:W-:Y:S02]  /*14db0*/  IMAD.MOV.U32 R12, RZ, RZ, RZ ;  /* 0x000000ffff0c7224 */ /* 0x000fe400078e00ff */
[----:B------:R-:W-:Y:S01]  /*14dc0*/  IMAD.MOV.U32 R15, RZ, RZ, -0x1 ;  /* 0xffffffffff0f7424 */ /* 0x000fe200078e00ff */
[----:B------:R-:W-:-:S05]  /*14dd0*/  SHF.R.U32.HI R5, RZ, 0x3, R5 ;  /* 0x00000003ff057819 */ /* 0x000fca0000011605 */
[----:B------:R-:W-:-:S04]  /*14de0*/  IMAD R2, R8, 0x80, R5 ;  /* 0x0000008008027824 */ /* 0x000fc800078e0205 */
[----:B------:R-:W-:Y:S02]  /*14df0*/  VIADD R5, R2, 0x10 ;  /* 0x0000001002057836 */ /* 0x000fe40000000000 */
[----:B--2---:R-:W-:Y:S02]  /*14e00*/  IMAD R0, R11, R7, RZ ;  /* 0x000000070b007224 */ /* 0x004fe400078e02ff */
[----:B------:R-:W-:-:S03]  /*14e10*/  IMAD.MOV.U32 R11, RZ, RZ, 0x181f ;  /* 0x0000181fff0b7424 */ /* 0x000fc600078e00ff */
[----:B------:R-:W-:-:S13]  /*14e20*/  ISETP.GE.AND P2, PT, R2, R0, PT ;  /* 0x000000000200720c */ /* 0x000fda0003f46270 */
[----:B-----5:R-:W-:Y:S05]  /*14e30*/  WARPSYNC.COLLECTIVE R15, `(.L_x_2475) ;  /* 0x000000000f087348 */ /* 0x020fea0003c00000 */
[----:B------:R0:W1:Y:S02]  /*14e40*/  SHFL.IDX P6, R14, R13, R12, R11 ;  /* 0x0000000c0d0e7389 */ /* 0x00006400000c000b */
[----:B01---5:R-:W-:Y:S01]  /*14e50*/  ENDCOLLECTIVE ;  /* 0x000000000000791b */ /* 0x023fe20003800000 */
.L_x_2475:
[----:B------:R-:W-:Y:S02]  /*14e60*/  IMAD.MOV.U32 R13, RZ, RZ, R4 ;  /* 0x000000ffff0d7224 */ /* 0x000fe400078e0004 */
[----:B------:R-:W-:-:S07]  /*14e70*/  IMAD.MOV.U32 R6, RZ, RZ, R14 ;  /* 0x000000ffff067224 */ /* 0x000fce00078e000e */
[----:B------:R-:W-:Y:S05]  /*14e80*/  WARPSYNC.COLLECTIVE R15, `(.L_x_2476) ;  /* 0x000000000f087348 */ /* 0x000fea0003c00000 */
[----:B------:R0:W1:Y:S02]  /*14e90*/  SHFL.IDX P6, R14, R13, R12, R11 ;  /* 0x0000000c0d0e7389 */ /* 0x00006400000c000b */
[----:B01----:R-:W-:Y:S01]  /*14ea0*/  ENDCOLLECTIVE ;  /* 0x000000000000791b */ /* 0x003fe20003800000 */
.L_x_2476:
[----:B------:R-:W-:Y:S02]  /*14eb0*/  IMAD.MOV.U32 R13, RZ, RZ, R3 ;  /* 0x000000ffff0d7224 */ /* 0x000fe400078e0003 */
[----:B------:R-:W-:Y:S02]  /*14ec0*/  IMAD.MOV.U32 R12, RZ, RZ, 0x1 ;  /* 0x00000001ff0c7424 */ /* 0x000fe400078e00ff */
[----:B------:R-:W-:-:S07]  /*14ed0*/  IMAD.MOV.U32 R7, RZ, RZ, R14 ;  /* 0x000000ffff077224 */ /* 0x000fce00078e000e */
[----:B------:R-:W-:Y:S05]  /*14ee0*/  WARPSYNC.COLLECTIVE R15, `(.L_x_2477) ;  /* 0x000000000f087348 */ /* 0x000fea0003c00000 */
[----:B------:R0:W1:Y:S02]  /*14ef0*/  SHFL.IDX P6, R14, R13, R12, R11 ;  /* 0x0000000c0d0e7389 */ /* 0x00006400000c000b */
[----:B01----:R-:W-:Y:S01]  /*14f00*/  ENDCOLLECTIVE ;  /* 0x000000000000791b */ /* 0x003fe20003800000 */
.L_x_2477:
        /* <DEDUP_REMOVED lines=10> */
.L_x_2478:
        /* <DEDUP_REMOVED lines=12> */
.L_x_2479:
        /* <DEDUP_REMOVED lines=17> */
.L_x_2480:
[----:B------:R-:W-:Y:S02]  /*15180*/  IMAD.MOV.U32 R13, RZ, RZ, R3 ;  /* 0x000000ffff0d7224 */ /* 0x000fe400078e0003 */
[----:B------:R-:W-:Y:S02]  /*15190*/  IMAD.MOV.U32 R12, RZ, RZ, 0x3 ;  /* 0x00000003ff0c7424 */ /* 0x000fe400078e00ff */
[----:B------:R-:W-:-:S07]  /*151a0*/  IMAD.MOV.U32 R5, RZ, RZ, R14 ;  /* 0x000000ffff057224 */ /* 0x000fce00078e000e */
[----:B------:R-:W-:Y:S05]  /*151b0*/  WARPSYNC.COLLECTIVE R15, `(.L_x_2481) ;  /* 0x000000000f087348 */ /* 0x000fea0003c00000 */
[----:B------:R0:W1:Y:S02]  /*151c0*/  SHFL.IDX P6, R14, R13, R12, R11 ;  /* 0x0000000c0d0e7389 */ /* 0x00006400000c000b */
[----:B01----:R-:W-:Y:S01]  /*151d0*/  ENDCOLLECTIVE ;  /* 0x000000000000791b */ /* 0x003fe20003800000 */
.L_x_2481:
        /* <DEDUP_REMOVED lines=16> */
.L_x_2482:
[----:B------:R-:W-:Y:S02]  /*152e0*/  IMAD.MOV.U32 R13, RZ, RZ, R3 ;  /* 0x000000ffff0d7224 */ /* 0x000fe400078e0003 */
[----:B------:R-:W-:Y:S02]  /*152f0*/  IMAD.MOV.U32 R12, RZ, RZ, 0x4 ;  /* 0x00000004ff0c7424 */ /* 0x000fe400078e00ff */
[----:B------:R-:W-:-:S07]  /*15300*/  IMAD.MOV.U32 R5, RZ, RZ, R14 ;  /* 0x000000ffff057224 */ /* 0x000fce00078e000e */
[----:B------:R-:W-:Y:S05]  /*15310*/  WARPSYNC.COLLECTIVE R15, `(.L_x_2483) ;  /* 0x000000000f087348 */ /* 0x000fea0003c00000 */
[----:B------:R0:W1:Y:S02]  /*15320*/  SHFL.IDX P6, R14, R13, R12, R11 ;  /* 0x0000000c0d0e7389 */ /* 0x00006400000c000b */
[----:B01----:R-:W-:Y:S01]  /*15330*/  ENDCOLLECTIVE ;  /* 0x000000000000791b */ /* 0x003fe20003800000 */
.L_x_2483:
        /* <DEDUP_REMOVED lines=16> */
.L_x_2484:
[----:B------:R-:W-:Y:S02]  /*15440*/  IMAD.MOV.U32 R13, RZ, RZ, R3 ;  /* 0x000000ffff0d7224 */ /* 0x000fe400078e0003 */
[----:B------:R-:W-:Y:S02]  /*15450*/  IMAD.MOV.U32 R12, RZ, RZ, 0x5 ;  /* 0x00000005ff0c7424 */ /* 0x000fe400078e00ff */
[----:B------:R-:W-:-:S07]  /*15460*/  IMAD.MOV.U32 R5, RZ, RZ, R14 ;  /* 0x000000ffff057224 */ /* 0x000fce00078e000e */
[----:B------:R-:W-:Y:S05]  /*15470*/  WARPSYNC.COLLECTIVE R15, `(.L_x_2485) ;  /* 0x000000000f087348 */ /* 0x000fea0003c00000 */
[----:B------:R0:W1:Y:S02]  /*15480*/  SHFL.IDX P6, R14, R13, R12, R11 ;  /* 0x0000000c0d0e7389 */ /* 0x00006400000c000b */
[----:B01----:R-:W-:Y:S01]  /*15490*/  ENDCOLLECTIVE ;  /* 0x000000000000791b */ /* 0x003fe20003800000 */
.L_x_2485:
        /* <DEDUP_REMOVED lines=16> */
.L_x_2486:
[----:B------:R-:W-:Y:S02]  /*155a0*/  IMAD.MOV.U32 R13, RZ, RZ, R3 ;  /* 0x000000ffff0d7224 */ /* 0x000fe400078e0003 */
[----:B------:R-:W-:Y:S02]  /*155b0*/  IMAD.MOV.U32 R12, RZ, RZ, 0x6 ;  /* 0x00000006ff0c7424 */ /* 0x000fe400078e00ff */
[----:B------:R-:W-:-:S07]  /*155c0*/  IMAD.MOV.U32 R5, RZ, RZ, R14 ;  /* 0x000000ffff057224 */ /* 0x000fce00078e000e */
[----:B------:R-:W-:Y:S05]  /*155d0*/  WARPSYNC.COLLECTIVE R15, `(.L_x_2487) ;  /* 0x000000000f087348 */ /* 0x000fea0003c00000 */
[----:B------:R0:W1:Y:S02]  /*155e0*/  SHFL.IDX P6, R14, R13, R12, R11 ;  /* 0x0000000c0d0e7389 */ /* 0x00006400000c000b */
[----:B01----:R-:W-:Y:S01]  /*155f0*/  ENDCOLLECTIVE ;  /* 0x000000000000791b */ /* 0x003fe20003800000 */
.L_x_2487:
        /* <DEDUP_REMOVED lines=14> */
.L_x_2488:
        /* <DEDUP_REMOVED lines=8> */
.L_x_2489:
        /* <DEDUP_REMOVED lines=14> */
.L_x_2490:
[----:B------:R-:W-:Y:S01]  /*15840*/  IMAD.MOV.U32 R3, RZ, RZ, R14 ;  /* 0x000000ffff037224 */ /* 0x000fe200078e000e */
[----:B------:R-:W-:Y:S06]  /*15850*/  BRA `(.L_x_2491) ;  /* 0xffffffb400507947 */ /* 0x000fec000383ffff */
.L_x_2380:
[----:B0-----:R0:W3:Y:S02]  /*15860*/  SYNCS.PHASECHK.TRANS64.TRYWAIT P0, [R18+URZ+0x28820], R0 ;  /* 0x02882000120075a7 */ /* 0x0010e4000800017f */
[----:B---3--:R-:W-:Y:S05]  /*15870*/  @!P0 NANOSLEEP.SYNCS 0x989680 ;  /* 0x009896800000895d */ /* 0x008fea0003900000 */
[----:B------:R-:W3:Y:S02]  /*15880*/  @!P0 SYNCS.PHASECHK.TRANS64 P0, [R18+URZ+0x28820], R0 ;  /* 0x02882000120085a7 */ /* 0x000ee4000800007f */
[----:B---3--:R-:W-:Y:S05]  /*15890*/  @!P0 BRA `(.L_x_2380) ;  /* 0xfffffffc00f08947 */ /* 0x008fea000383ffff */
[----:B------:R-:W-:Y:S05]  /*158a0*/  BRA `(.L_x_2492) ;  /* 0xffffffb400c07947 */ /* 0x000fea000383ffff */
.L_x_2389:
[----:B-1----:R1:W2:Y:S02]  /*158b0*/  SYNCS.PHASECHK.TRANS64.TRYWAIT P0, [R3+URZ+0x28840], R2 ;  /* 0x02884002030075a7 */ /* 0x0022a4000800017f */
[----:B--2---:R-:W-:Y:S05]  /*158c0*/  @!P0 NANOSLEEP.SYNCS 0x989680 ;  /* 0x009896800000895d */ /* 0x004fea0003900000 */
[----:B------:R-:W2:Y:S02]  /*158d0*/  @!P0 SYNCS.PHASECHK.TRANS64 P0, [R3+URZ+0x28840], R2 ;  /* 0x02884002030085a7 */ /* 0x000ea4000800007f */
[----:B--2---:R-:W-:Y:S05]  /*158e0*/  @!P0 BRA `(.L_x_2389) ;  /* 0xfffffffc00f08947 */ /* 0x004fea000383ffff */
[----:B------:R-:W-:Y:S05]  /*158f0*/  BRA `(.L_x_2493) ;  /* 0xffffffb8009c7947 */ /* 0x000fea000383ffff */
.L_x_2395:
[----:B0-----:R0:W1:Y:S02]  /*15900*/  SYNCS.PHASECHK.TRANS64.TRYWAIT P0, [R3+URZ+0x60], R2 ;  /* 0x00006002030075a7 */ /* 0x001064000800017f */
[----:B-1----:R-:W-:Y:S05]  /*15910*/  @!P0 NANOSLEEP.SYNCS 0x989680 ;  /* 0x009896800000895d */ /* 0x002fea0003900000 */
[----:B------:R-:W1:Y:S02]  /*15920*/  @!P0 SYNCS.PHASECHK.TRANS64 P0, [R3+URZ+0x60], R2 ;  /* 0x00006002030085a7 */ /* 0x000e64000800007f */
[----:B-1----:R-:W-:Y:S05]  /*15930*/  @!P0 BRA `(.L_x_2395) ;  /* 0xfffffffc00f08947 */ /* 0x002fea000383ffff */
[----:B------:R-:W-:Y:S05]  /*15940*/  BRA `(.L_x_2494) ;  /* 0xffffffbc00707947 */ /* 0x000fea000383ffff */
.L_x_2404:
[----:B-1----:R1:W2:Y:S02]  /*15950*/  SYNCS.PHASECHK.TRANS64.TRYWAIT P0, [R3+URZ+0x28840], R2 ;  /* 0x02884002030075a7 */ /* 0x0022a4000800017f */
[----:B--2---:R-:W-:Y:S05]  /*15960*/  @!P0 NANOSLEEP.SYNCS 0x989680 ;  /* 0x009896800000895d */ /* 0x004fea0003900000 */
[----:B------:R-:W2:Y:S02]  /*15970*/  @!P0 SYNCS.PHASECHK.TRANS64 P0, [R3+URZ+0x28840], R2 ;  /* 0x02884002030085a7 */ /* 0x000ea4000800007f */
[----:B--2---:R-:W-:Y:S05]  /*15980*/  @!P0 BRA `(.L_x_2404) ;  /* 0xfffffffc00f08947 */ /* 0x004fea000383ffff */
[----:B------:R-:W-:Y:S05]  /*15990*/  BRA `(.L_x_2495) ;  /* 0xffffffc400007947 */ /* 0x000fea000383ffff */
.L_x_2410:
[----:B0-----:R0:W1:Y:S02]  /*159a0*/  SYNCS.PHASECHK.TRANS64.TRYWAIT P0, [R2+URZ+0x60], R3 ;  /* 0x00006003020075a7 */ /* 0x001064000800017f */
[----:B-1----:R-:W-:Y:S05]  /*159b0*/  @!P0 NANOSLEEP.SYNCS 0x989680 ;  /* 0x009896800000895d */ /* 0x002fea0003900000 */
[----:B------:R-:W1:Y:S02]  /*159c0*/  @!P0 SYNCS.PHASECHK.TRANS64 P0, [R2+URZ+0x60], R3 ;  /* 0x00006003020085a7 */ /* 0x000e64000800007f */
[----:B-1----:R-:W-:Y:S05]  /*159d0*/  @!P0 BRA `(.L_x_2410) ;  /* 0xfffffffc00f08947 */ /* 0x002fea000383ffff */
[----:B------:R-:W-:Y:S05]  /*159e0*/  BRA `(.L_x_2496) ;  /* 0xffffffc400d47947 */ /* 0x000fea000383ffff */
.L_x_2419:
[----:B--2---:R2:W3:Y:S02]  /*159f0*/  SYNCS.PHASECHK.TRANS64.TRYWAIT P0, [R2+URZ+0x28840], R3 ;  /* 0x02884003020075a7 */ /* 0x0044e4000800017f */
[----:B---3--:R-:W-:Y:S05]  /*15a00*/  @!P0 NANOSLEEP.SYNCS 0x989680 ;  /* 0x009896800000895d */ /* 0x008fea0003900000 */
[----:B------:R-:W3:Y:S02]  /*15a10*/  @!P0 SYNCS.PHASECHK.TRANS64 P0, [R2+URZ+0x28840], R3 ;  /* 0x02884003020085a7 */ /* 0x000ee4000800007f */
[----:B---3--:R-:W-:Y:S05]  /*15a20*/  @!P0 BRA `(.L_x_2419) ;  /* 0xfffffffc00f08947 */ /* 0x008fea000383ffff */
[----:B------:R-:W-:Y:S05]  /*15a30*/  BRA `(.L_x_2497) ;  /* 0xffffffcc00347947 */ /* 0x000fea000383ffff */
.L_x_2425:
[----:B0-----:R0:W1:Y:S02]  /*15a40*/  SYNCS.PHASECHK.TRANS64.TRYWAIT P0, [R2+URZ+0x60], R5 ;  /* 0x00006005020075a7 */ /* 0x001064000800017f */
[----:B-1----:R-:W-:Y:S05]  /*15a50*/  @!P0 NANOSLEEP.SYNCS 0x989680 ;  /* 0x009896800000895d */ /* 0x002fea0003900000 */
[----:B------:R-:W1:Y:S02]  /*15a60*/  @!P0 SYNCS.PHASECHK.TRANS64 P0, [R2+URZ+0x60], R5 ;  /* 0x00006005020085a7 */ /* 0x000e64000800007f */
[----:B-1----:R-:W-:Y:S05]  /*15a70*/  @!P0 BRA `(.L_x_2425) ;  /* 0xfffffffc00f08947 */ /* 0x002fea000383ffff */
[----:B------:R-:W-:Y:S05]  /*15a80*/  BRA `(.L_x_2498) ;  /* 0xffffffd000087947 */ /* 0x000fea000383ffff */
.L_x_2436:
[----:B--2---:R2:W3:Y:S02]  /*15a90*/  SYNCS.PHASECHK.TRANS64.TRYWAIT P0, [R0+URZ+0x28860], R3 ;  /* 0x02886003000075a7 */ /* 0x0044e4000800017f */
[----:B---3--:R-:W-:Y:S05]  /*15aa0*/  @!P0 NANOSLEEP.SYNCS 0x989680 ;  /* 0x009896800000895d */ /* 0x008fea0003900000 */
[----:B------:R-:W3:Y:S02]  /*15ab0*/  @!P0 SYNCS.PHASECHK.TRANS64 P0, [R0+URZ+0x28860], R3 ;  /* 0x02886003000085a7 */ /* 0x000ee4000800007f */
[----:B---3--:R-:W-:Y:S05]  /*15ac0*/  @!P0 BRA `(.L_x_2436) ;  /* 0xfffffffc00f08947 */ /* 0x008fea000383ffff */
[----:B------:R-:W-:Y:S05]  /*15ad0*/  BRA `(.L_x_2499) ;  /* 0xffffffd400547947 */ /* 0x000fea000383ffff */
.L_x_2443:
        /* <DEDUP_REMOVED lines=9> */
.L_x_2501:
[----:B------:R-:W-:Y:S05]  /*15b70*/  BSYNC B0 ;  /* 0x0000000000007941 */ /* 0x000fea0003800000 */
.L_x_2500:
        /* <DEDUP_REMOVED lines=9> */
.L_x_2502:
        /* <DEDUP_REMOVED lines=11> */
[----:B------:R-:W-:Y:S02]  /*15cc0*/  CS2R R6, SRZ ;  /* 0x0000000000067805 */ /* 0x000fe4000001ff00 */
[C---:B------:R-:W-:Y:S02]  /*15cd0*/  ISETP.GE.U32.AND P2, PT, R16.reuse, 0x2, PT ;  /* 0x000000021000780c */ /* 0x040fe40003f46070 */
[C---:B------:R-:W-:Y:S02]  /*15ce0*/  ISETP.GE.U32.AND P3, PT, R16.reuse, 0x4, PT ;  /* 0x000000041000780c */ /* 0x040fe40003f66070 */
[C---:B------:R-:W-:Y:S02]  /*15cf0*/  ISETP.GE.U32.AND P4, PT, R16.reuse, 0x8, PT ;  /* 0x000000081000780c */ /* 0x040fe40003f86070 */
[----:B------:R-:W-:Y:S01]  /*15d00*/  ISETP.GE.U32.AND P5, PT, R16, 0x10, PT ;  /* 0x000000101000780c */ /* 0x000fe20003fa6070 */
[----:B--2---:R-:W-:-:S02]  /*15d10*/  @!P1 IMAD.MOV.U32 R6, RZ, RZ, R5 ;  /* 0x000000ffff069224 */ /* 0x004fc400078e0005 */
[----:B------:R-:W-:Y:S02]  /*15d20*/  IMAD.MOV.U32 R5, RZ, RZ, RZ ;  /* 0x000000ffff057224 */ /* 0x000fe400078e00ff */
[----:B---3--:R-:W-:Y:S01]  /*15d30*/  @!P1 IMAD.MOV.U32 R7, RZ, RZ, R8 ;  /* 0x000000ffff079224 */ /* 0x008fe200078e0008 */
[----:B------:R-:W-:-:S03]  /*15d40*/  ISETP.NE.AND P1, PT, R16, RZ, PT ;  /* 0x000000ff1000720c */ /* 0x000fc60003f25270 */
[----:B------:R-:W-:-:S04]  /*15d50*/  IMAD R2, R7, R6, RZ ;  /* 0x0000000607027224 */ /* 0x000fc800078e02ff */
[----:B------:R-:W-:-:S07]  /*15d60*/  IMAD.MOV.U32 R13, RZ, RZ, R2 ;  /* 0x000000ffff0d7224 */ /* 0x000fce00078e0002 */
[----:B------:R-:W-:Y:S05]  /*15d70*/  WARPSYNC.COLLECTIVE R15, `(.L_x_2503) ;  /* 0x000000000f087348 */ /* 0x000fea0003c00000 */
[----:B------:R0:W1:Y:S02]  /*15d80*/  SHFL.UP P6, R14, R13, R12, R11 ;  /* 0x0400000c0d0e7389 */ /* 0x00006400000c000b */
[----:B01----:R-:W-:Y:S01]  /*15d90*/  ENDCOLLECTIVE ;  /* 0x000000000000791b */ /* 0x003fe20003800000 */
.L_x_2503:
[----:B------:R-:W-:Y:S01]  /*15da0*/  IMAD.MOV.U32 R12, RZ, RZ, 0x2 ;  /* 0x00000002ff0c7424 */ /* 0x000fe200078e00ff */
[----:B------:R-:W-:-:S05]  /*15db0*/  SEL R3, R14, RZ, P1 ;  /* 0x000000ff0e037207 */ /* 0x000fca0000800000 */
[----:B------:R-:W-:-:S04]  /*15dc0*/  IMAD.IADD R2, R2, 0x1, R3 ;  /* 0x0000000102027824 */ /* 0x000fc800078e0203 */
[----:B------:R-:W-:-:S07]  /*15dd0*/  IMAD.MOV.U32 R13, RZ, RZ, R2 ;  /* 0x000000ffff0d7224 */ /* 0x000fce00078e0002 */
[----:B------:R-:W-:Y:S05]  /*15de0*/  WARPSYNC.COLLECTIVE R15, `(.L_x_2504) ;  /* 0x000000000f087348 */ /* 0x000fea0003c00000 */
[----:B------:R0:W1:Y:S02]  /*15df0*/  SHFL.UP P6, R14, R13, R12, R11 ;  /* 0x0400000c0d0e7389 */ /* 0x00006400000c000b */
[----:B01----:R-:W-:Y:S01]  /*15e00*/  ENDCOLLECTIVE ;  /* 0x000000000000791b */ /* 0x003fe20003800000 */
.L_x_2504:
[----:B------:R-:W-:Y:S01]  /*15e10*/  IMAD.MOV.U32 R12, RZ, RZ, 0x4 ;  /* 0x00000004ff0c7424 */ /* 0x000fe200078e00ff */
[----:B------:R-:W-:-:S05]  /*15e20*/  SEL R3, R14, RZ, P2 ;  /* 0x000000ff0e037207 */ /* 0x000fca0001000000 */
[----:B------:R-:W-:-:S04]  /*15e30*/  IMAD.IADD R2, R2, 0x1, R3 ;  /* 0x0000000102027824 */ /* 0x000fc800078e0203 */
[----:B------:R-:W-:-:S07]  /*15e40*/  IMAD.MOV.U32 R13, RZ, RZ, R2 ;  /* 0x000000ffff0d7224 */ /* 0x000fce00078e0002 */
[----:B------:R-:W-:Y:S05]  /*15e50*/  WARPSYNC.COLLECTIVE R15, `(.L_x_2505) ;  /* 0x000000000f087348 */ /* 0x000fea0003c00000 */
[----:B------:R0:W1:Y:S02]  /*15e60*/  SHFL.UP P6, R14, R13, R12, R11 ;  /* 0x0400000c0d0e7389 */ /* 0x00006400000c000b */
[----:B01----:R-:W-:Y:S01]  /*15e70*/  ENDCOLLECTIVE ;  /* 0x000000000000791b */ /* 0x003fe20003800000 */
.L_x_2505:
[----:B------:R-:W-:Y:S01]  /*15e80*/  IMAD.MOV.U32 R12, RZ, RZ, 0x8 ;  /* 0x00000008ff0c7424 */ /* 0x000fe200078e00ff */
[----:B------:R-:W-:-:S05]  /*15e90*/  SEL R3, R14, RZ, P3 ;  /* 0x000000ff0e037207 */ /* 0x000fca0001800000 */
[----:B------:R-:W-:-:S04]  /*15ea0*/  IMAD.IADD R2, R2, 0x1, R3 ;  /* 0x0000000102027824 */ /* 0x000fc800078e0203 */
[----:B------:R-:W-:-:S07]  /*15eb0*/  IMAD.MOV.U32 R13, RZ, RZ, R2 ;  /* 0x000000ffff0d7224 */ /* 0x000fce00078e0002 */
[----:B------:R-:W-:Y:S05]  /*15ec0*/  WARPSYNC.COLLECTIVE R15, `(.L_x_2506) ;  /* 0x000000000f087348 */ /* 0x000fea0003c00000 */
[----:B------:R0:W1:Y:S02]  /*15ed0*/  SHFL.UP P6, R14, R13, R12, R11 ;  /* 0x0400000c0d0e7389 */ /* 0x00006400000c000b */
[----:B01----:R-:W-:Y:S01]  /*15ee0*/  ENDCOLLECTIVE ;  /* 0x000000000000791b */ /* 0x003fe20003800000 */
.L_x_2506:
[----:B------:R-:W-:Y:S01]  /*15ef0*/  IMAD.MOV.U32 R12, RZ, RZ, 0x10 ;  /* 0x00000010ff0c7424 */ /* 0x000fe200078e00ff */
[----:B------:R-:W-:-:S05]  /*15f00*/  SEL R3, R14, RZ, P4 ;  /* 0x000000ff0e037207 */ /* 0x000fca0002000000 */
[----:B------:R-:W-:-:S04]  /*15f10*/  IMAD.IADD R2, R2, 0x1, R3 ;  /* 0x0000000102027824 */ /* 0x000fc800078e0203 */
[----:B------:R-:W-:-:S07]  /*15f20*/  IMAD.MOV.U32 R13, RZ, RZ, R2 ;  /* 0x000000ffff0d7224 */ /* 0x000fce00078e0002 */
[----:B------:R-:W-:Y:S05]  /*15f30*/  WARPSYNC.COLLECTIVE R15, `(.L_x_2507) ;  /* 0x000000000f087348 */ /* 0x000fea0003c00000 */
[----:B------:R0:W1:Y:S02]  /*15f40*/  SHFL.UP P6, R14, R13, R12, R11 ;  /* 0x0400000c0d0e7389 */ /* 0x00006400000c000b */
[----:B01----:R-:W-:Y:S01]  /*15f50*/  ENDCOLLECTIVE ;  /* 0x000000000000791b */ /* 0x003fe20003800000 */
.L_x_2507:
        /* <DEDUP_REMOVED lines=8> */
.L_x_2508:
[----:B------:R-:W-:Y:S01]  /*15fe0*/  IMAD.MOV.U32 R9, RZ, RZ, R14 ;  /* 0x000000ffff097224 */ /* 0x000fe200078e000e */
[----:B------:R-:W-:Y:S06]  /*15ff0*/  BRA `(.L_x_2509) ;  /* 0xffffffd400dc7947 */ /* 0x000fec000383ffff */
.L_x_2446:
        /* <DEDUP_REMOVED lines=8> */
.L_x_2511:
[----:B------:R-:W-:Y:S05]  /*16080*/  BSYNC B0 ;  /* 0x0000000000007941 */ /* 0x000fea0003800000 */
.L_x_2510:
        /* <DEDUP_REMOVED lines=9> */
.L_x_2512:
[----:B------:R-:W-:Y:S01]  /*16120*/  IMAD.MOV.U32 R12, RZ, RZ, 0x4 ;  /* 0x00000004ff0c7424 */ /* 0x000fe200078e00ff */
[----:B------:R-:W-:-:S05]  /*16130*/  SEL R3, R14, RZ, P2 ;  /* 0x000000ff0e037207 */ /* 0x000fca0001000000 */
[----:B------:R-:W-:-:S04]  /*16140*/  IMAD.IADD R2, R2, 0x1, R3 ;  /* 0x0000000102027824 */ /* 0x000fc800078e0203 */
[----:B------:R-:W-:-:S07]  /*16150*/  IMAD.MOV.U32 R13, RZ, RZ, R2 ;  /* 0x000000ffff0d7224 */ /* 0x000fce00078e0002 */
[----:B------:R-:W-:Y:S05]  /*16160*/  WARPSYNC.COLLECTIVE R15, `(.L_x_2513) ;  /* 0x000000000f087348 */ /* 0x000fea0003c00000 */
[----:B------:R0:W1:Y:S02]  /*16170*/  SHFL.UP P6, R14, R13, R12, R11 ;  /* 0x0400000c0d0e7389 */ /* 0x00006400000c000b */
[----:B01----:R-:W-:Y:S01]  /*16180*/  ENDCOLLECTIVE ;  /* 0x000000000000791b */ /* 0x003fe20003800000 */
.L_x_2513:
[----:B------:R-:W-:Y:S01]  /*16190*/  IMAD.MOV.U32 R12, RZ, RZ, 0x8 ;  /* 0x00000008ff0c7424 */ /* 0x000fe200078e00ff */
[----:B------:R-:W-:-:S05]  /*161a0*/  SEL R3, R14, RZ, P3 ;  /* 0x000000ff0e037207 */ /* 0x000fca0001800000 */
[----:B------:R-:W-:-:S04]  /*161b0*/  IMAD.IADD R2, R2, 0x1, R3 ;  /* 0x0000000102027824 */ /* 0x000fc800078e0203 */
[----:B------:R-:W-:-:S07]  /*161c0*/  IMAD.MOV.U32 R13, RZ, RZ, R2 ;  /* 0x000000ffff0d7224 */ /* 0x000fce00078e0002 */
[----:B------:R-:W-:Y:S05]  /*161d0*/  WARPSYNC.COLLECTIVE R15, `(.L_x_2514) ;  /* 0x000000000f087348 */ /* 0x000fea0003c00000 */
[----:B------:R0:W1:Y:S02]  /*161e0*/  SHFL.UP P6, R14, R13, R12, R11 ;  /* 0x0400000c0d0e7389 */ /* 0x00006400000c000b */
[----:B01----:R-:W-:Y:S01]  /*161f0*/  ENDCOLLECTIVE ;  /* 0x000000000000791b */ /* 0x003fe20003800000 */
.L_x_2514:
[----:B------:R-:W-:Y:S01]  /*16200*/  IMAD.MOV.U32 R12, RZ, RZ, 0x10 ;  /* 0x00000010ff0c7424 */ /* 0x000fe200078e00ff */
[----:B------:R-:W-:-:S05]  /*16210*/  SEL R3, R14, RZ, P4 ;  /* 0x000000ff0e037207 */ /* 0x000fca0002000000 */
[----:B------:R-:W-:-:S04]  /*16220*/  IMAD.IADD R2, R2, 0x1, R3 ;  /* 0x0000000102027824 */ /* 0x000fc800078e0203 */
[----:B------:R-:W-:-:S07]  /*16230*/  IMAD.MOV.U32 R13, RZ, RZ, R2 ;  /* 0x000000ffff0d7224 */ /* 0x000fce00078e0002 */
[----:B------:R-:W-:Y:S05]  /*16240*/  WARPSYNC.COLLECTIVE R15, `(.L_x_2515) ;  /* 0x000000000f087348 */ /* 0x000fea0003c00000 */
[----:B------:R0:W1:Y:S02]  /*16250*/  SHFL.UP P6, R14, R13, R12, R11 ;  /* 0x0400000c0d0e7389 */ /* 0x00006400000c000b */
[----:B01----:R-:W-:Y:S01]  /*16260*/  ENDCOLLECTIVE ;  /* 0x000000000000791b */ /* 0x003fe20003800000 */
.L_x_2515:
        /* <DEDUP_REMOVED lines=8> */
.L_x_2516:
[----:B------:R-:W-:Y:S01]  /*162f0*/  IMAD.MOV.U32 R9, RZ, RZ, R14 ;  /* 0x000000ffff097224 */ /* 0x000fe200078e000e */
[----:B------:R-:W-:Y:S06]  /*16300*/  BRA `(.L_x_2517) ;  /* 0xffffffd400c47947 */ /* 0x000fec000383ffff */
.L_x_2448:
[----:B------:R-:W-:Y:S01]  /*16310*/  BSSY B0, `(.L_x_2518) ;  /* 0x0000006000007945 */ /* 0x000fe20003800000 */
[----:B------:R-:W-:Y:S01]  /*16320*/  PLOP3.LUT P6, PT, P6, PT, PT, 0x8, 0x0 ;  /* 0x000000000000781c */ /* 0x000fe200037ce170 */
[----:B------:R-:W-:-:S12]  /*16330*/  IMAD.MOV.U32 R15, RZ, RZ, -0x1 ;  /* 0xffffffffff0f7424 */ /* 0x000fd800078e00ff */
[----:B0-----:R-:W-:Y:S05]  /*16340*/  WARPSYNC.COLLECTIVE R15, `(.L_x_2519) ;  /* 0x000000000f087348 */ /* 0x001fea0003c00000 */
[----:B------:R-:W-:Y:S01]  /*16350*/  VOTE.ANY R14, PT, P6 ;  /* 0x00000000000e7806 */ /* 0x000fe200030e0100 */
[----:B0-----:R-:W-:Y:S06]  /*16360*/  ENDCOLLECTIVE ;  /* 0x000000000000791b */ /* 0x001fec0003800000 */
.L_x_2519:
[----:B------:R-:W-:Y:S05]  /*16370*/  BSYNC B0 ;  /* 0x0000000000007941 */ /* 0x000fea0003800000 */
.L_x_2518:
        /* <DEDUP_REMOVED lines=10> */
.L_x_2520:
[----:B------:R-:W-:Y:S02]  /*16420*/  IMAD.MOV.U32 R13, RZ, RZ, R7 ;  /* 0x000000ffff0d7224 */ /* 0x000fe400078e0007 */
[----:B------:R-:W-:-:S07]  /*16430*/  IMAD.MOV.U32 R0, RZ, RZ, R14 ;  /* 0x000000ffff007224 */ /* 0x000fce00078e000e */
[----:B------:R-:W-:Y:S05]  /*16440*/  WARPSYNC.COLLECTIVE R15, `(.L_x_2521) ;  /* 0x000000000f087348 */ /* 0x000fea0003c00000 */
[----:B------:R0:W1:Y:S02]  /*16450*/  SHFL.IDX P6, R14, R13, R12, R11 ;  /* 0x0000000c0d0e7389 */ /* 0x00006400000c000b */
[----:B01----:R-:W-:Y:S01]  /*16460*/  ENDCOLLECTIVE ;  /* 0x000000000000791b */ /* 0x003fe20003800000 */
.L_x_2521:
[----:B------:R-:W-:Y:S02]  /*16470*/  IMAD.MOV.U32 R7, RZ, RZ, R14 ;  /* 0x000000ffff077224 */ /* 0x000fe400078e000e */
[----:B------:R-:W-:-:S05]  /*16480*/  IMAD.IADD R6, R10, 0x1, R16 ;  /* 0x000000010a067824 */ /* 0x000fca00078e0210 */
[----:B------:R0:W-:Y:S01]  /*16490*/  STL [R1+0xc], R6 ;  /* 0x00000c0601007387 */ /* 0x0001e20000100800 */
[----:B------:R-:W-:Y:S05]  /*164a0*/  BRA `(.L_x_2522) ;  /* 0xffffffd400a47947 */ /* 0x000fea000383ffff */
.L_x_2450:
        /* <DEDUP_REMOVED lines=8> */
.L_x_2524:
[----:B------:R-:W-:Y:S05]  /*16530*/  BSYNC B0 ;  /* 0x0000000000007941 */ /* 0x000fea0003800000 */
.L_x_2523:
[----:B------:R-:W-:Y:S01]  /*16540*/  IMAD.MOV.U32 R5, RZ, RZ, R14 ;  /* 0x000000ffff057224 */ /* 0x000fe200078e000e */
[----:B------:R-:W-:Y:S06]  /*16550*/  BRA `(.L_x_2449) ;  /* 0xffffffd400907947 */ /* 0x000fec000383ffff */
.L_x_2456:
[----:B0-----:R0:W1:Y:S02]  /*16560*/  SYNCS.PHASECHK.TRANS64.TRYWAIT P0, [R0+URZ+0x28820], R3 ;  /* 0x02882003000075a7 */ /* 0x001064000800017f */
[----:B-1----:R-:W-:Y:S05]  /*16570*/  @!P0 NANOSLEEP.SYNCS 0x989680 ;  /* 0x009896800000895d */ /* 0x002fea0003900000 */
[----:B------:R-:W1:Y:S02]  /*16580*/  @!P0 SYNCS.PHASECHK.TRANS64 P0, [R0+URZ+0x28820], R3 ;  /* 0x02882003000085a7 */ /* 0x000e64000800007f */
[----:B-1----:R-:W-:Y:S05]  /*16590*/  @!P0 BRA `(.L_x_2456) ;  /* 0xfffffffc00f08947 */ /* 0x002fea000383ffff */
[----:B------:R-:W-:Y:S05]  /*165a0*/  BRA `(.L_x_2525) ;  /* 0xffffffe0002c7947 */ /* 0x000fea000383ffff */
.L_x_2457:
        /* <DEDUP_REMOVED lines=11> */
.L_x_2527:
[----:B------:R-:W-:Y:S05]  /*16660*/  BSYNC B0 ;  /* 0x0000000000007941 */ /* 0x000fea0003800000 */
.L_x_2526:
[----:B------:R-:W-:Y:S05]  /*16670*/  BRA `(.L_x_2528) ;  /* 0xffffffe000147947 */ /* 0x000fea000383ffff */
.L_x_2460:
[----:B------:R-:W-:Y:S01]  /*16680*/  BSSY B1, `(.L_x_2529) ;  /* 0x0000006000017945 */ /* 0x000fe20003800000 */
[----:B------:R-:W-:-:S07]  /*16690*/  IMAD.MOV.U32 R15, RZ, RZ, -0x1 ;  /* 0xffffffffff0f7424 */ /* 0x000fce00078e00ff */
[----:B01----:R-:W-:Y:S05]  /*166a0*/  WARPSYNC.COLLECTIVE R15, `(.L_x_2530) ;  /* 0x000000000f0c7348 */ /* 0x003fea0003c00000 */
[----:B------:R-:W-:Y:S02]  /*166b0*/  ELECT P6, UR62, PT ;  /* 0x00000000003e782f */ /* 0x000fe400038c0000 */
[----:B------:R-:W-:Y:S01]  /*166c0*/  MOV R14, UR62 ;  /* 0x0000003e000e7c02 */ /* 0x000fe20008000f00 */
[----:B01----:R-:W-:Y:S10]  /*166d0*/  ENDCOLLECTIVE ;  /* 0x000000000000791b */ /* 0x003ff40003800000 */
.L_x_2530:
[----:B------:R-:W-:Y:S05]  /*166e0*/  BSYNC B1 ;  /* 0x0000000000017941 */ /* 0x000fea0003800000 */
.L_x_2529:
[----:B------:R-:W-:Y:S05]  /*166f0*/  BRA `(.L_x_2531) ;  /* 0xffffffe0000c7947 */ /* 0x000fea000383ffff */
.L_x_2462:
[----:B0-----:R0:W1:Y:S02]  /*16700*/  SYNCS.PHASECHK.TRANS64.TRYWAIT P0, [R6+URZ], R5 ;  /* 0x00000005060075a7 */ /* 0x001064000800017f */
[----:B-1----:R-:W-:Y:S05]  /*16710*/  @!P0 NANOSLEEP.SYNCS 0x989680 ;  /* 0x009896800000895d */ /* 0x002fea0003900000 */
[----:B------:R-:W1:Y:S02]  /*16720*/  @!P0 SYNCS.PHASECHK.TRANS64 P0, [R6+URZ], R5 ;  /* 0x00000005060085a7 */ /* 0x000e64000800007f */
[----:B-1----:R-:W-:Y:S05]  /*16730*/  @!P0 BRA `(.L_x_2462) ;  /* 0xfffffffc00f08947 */ /* 0x002fea000383ffff */
[----:B------:R-:W-:Y:S05]  /*16740*/  BRA `(.L_x_2532) ;  /* 0xffffffe000447947 */ /* 0x000fea000383ffff */
.L_x_2463:
[----:B-1----:R1:W2:Y:S02]  /*16750*/  SYNCS.PHASECHK.TRANS64.TRYWAIT P0, [R7+URZ], R2 ;  /* 0x00000002070075a7 */ /* 0x0022a4000800017f */
[----:B--2---:R-:W-:Y:S05]  /*16760*/  @!P0 NANOSLEEP.SYNCS 0x989680 ;  /* 0x009896800000895d */ /* 0x004fea0003900000 */
[----:B------:R-:W2:Y:S02]  /*16770*/  @!P0 SYNCS.PHASECHK.TRANS64 P0, [R7+URZ], R2 ;  /* 0x00000002070085a7 */ /* 0x000ea4000800007f */
[----:B--2---:R-:W-:Y:S05]  /*16780*/  @!P0 BRA `(.L_x_2463) ;  /* 0xfffffffc00f08947 */ /* 0x004fea000383ffff */
[----:B------:R-:W-:Y:S05]  /*16790*/  BRA `(.L_x_2533) ;  /* 0xffffffe000387947 */ /* 0x000fea000383ffff */
.L_x_2465:
[----:B--2---:R2:W3:Y:S02]  /*167a0*/  SYNCS.PHASECHK.TRANS64.TRYWAIT P0, [R4+URZ], R5 ;  /* 0x00000005040075a7 */ /* 0x0044e4000800017f */
[----:B---3--:R-:W-:Y:S05]  /*167b0*/  @!P0 NANOSLEEP.SYNCS 0x989680 ;  /* 0x009896800000895d */ /* 0x008fea0003900000 */
[----:B------:R-:W3:Y:S02]  /*167c0*/  @!P0 SYNCS.PHASECHK.TRANS64 P0, [R4+URZ], R5 ;  /* 0x00000005040085a7 */ /* 0x000ee4000800007f */
[----:B---3--:R-:W-:Y:S05]  /*167d0*/  @!P0 BRA `(.L_x_2465) ;  /* 0xfffffffc00f08947 */ /* 0x008fea000383ffff */
[----:B------:R-:W-:Y:S05]  /*167e0*/  BRA `(.L_x_2534) ;  /* 0xffffffe0003c7947 */ /* 0x000fea000383ffff */
.L_x_2535:
        /* <DEDUP_REMOVED lines=9> */
.L_x_3098:


//--------------------- .text._ZN7cutlass13device_kernelIN5flash11enable_sm90INS1_16FlashAttnFwdSm90INS1_25CollectiveMainloopFwdSm90ILi2EN4cute5tupleIJNS5_1CILi1EEES8_S8_EEENS6_IJNS7_ILi128EEESA_SA_EEELi128ENS_6half_tEfNS_4arch4Sm90ELb1ELb0ELb1ELb1ELb0ELb1ELb0ELb1ELb1ELb1ELb1ELb0EEENS1_21CollectiveEpilogueFwdISB_S9_SC_SE_Li256ELb1ELb1ELb1ELb0EEENS1_36VarlenDynamicPersistentTileSchedulerILi128ELi128ELi256ELi128ELb1ELb1ELb1ELb1ELb1ELb1EEEEEEEEEvNT_6ParamsE --------------------------
	.section	.text._ZN7cutlass13device_kernelIN5flash11enable_sm90INS1_16FlashAttnFwdSm90INS1_25CollectiveMainloopFwdSm90ILi2EN4cute5tupleIJNS5_1CILi1EEES8_S8_EEENS6_IJNS7_ILi128EEESA_SA_EEELi128ENS_6half_tEfNS_4arch4Sm90ELb1ELb0ELb1ELb1ELb0ELb1ELb0ELb1ELb1ELb1ELb1ELb0EEENS1_21CollectiveEpilogueFwdISB_S9_SC_SE_Li256ELb1ELb1ELb1ELb0EEENS1_36VarlenDynamicPersistentTileSchedulerILi128ELi128ELi256ELi128ELb1ELb1ELb1ELb1ELb1ELb1EEEEEEEEEvNT_6ParamsE,"ax",@progbits
	.align	128
.text._ZN7cutlass13device_kernelIN5flash11enable_sm90INS1_16FlashAttnFwdSm90INS1_25CollectiveMainloopFwdSm90ILi2EN4cute5tupleIJNS5_1CILi1EEES8_S8_EEENS6_IJNS7_ILi128EEESA_SA_EEELi128ENS_6half_tEfNS_4arch4Sm90ELb1ELb0ELb1ELb1ELb0ELb1ELb0ELb1ELb1ELb1ELb1ELb0EEENS1_21CollectiveEpilogueFwdISB_S9_SC_SE_Li256ELb1ELb1ELb1ELb0EEENS1_36VarlenDynamicPersistentTileSchedulerILi128ELi128ELi256ELi128ELb1ELb1ELb1ELb1ELb1ELb1EEEEEEEEEvNT_6ParamsE:
        .type           _ZN7cutlass13device_kernelIN5flash11enable_sm90INS1_16FlashAttnFwdSm90INS1_25CollectiveMainloopFwdSm90ILi2EN4cute5tupleIJNS5_1CILi1EEES8_S8_EEENS6_IJNS7_ILi128EEESA_SA_EEELi128ENS_6half_tEfNS_4arch4Sm90ELb1ELb0ELb1ELb1ELb0ELb1ELb0ELb1ELb1ELb1ELb1ELb0EEENS1_21CollectiveEpilogueFwdISB_S9_SC_SE_Li256ELb1ELb1ELb1ELb0EEENS1_36VarlenDynamicPersistentTileSchedulerILi128ELi128ELi256ELi128ELb1ELb1ELb1ELb1ELb1ELb1EEEEEEEEEvNT_6ParamsE,@function
        .size           _ZN7cutlass13device_kernelIN5flash11enable_sm90INS1_16FlashAttnFwdSm90INS1_25CollectiveMainloopFwdSm90ILi2EN4cute5tupleIJNS5_1CILi1EEES8_S8_EEENS6_IJNS7_ILi128EEESA_SA_EEELi128ENS_6half_tEfNS_4arch4Sm90ELb1ELb0ELb1ELb1ELb0ELb1ELb0ELb1ELb1ELb1ELb1ELb0EEENS1_21CollectiveEpilogueFwdISB_S9_SC_SE_Li256ELb1ELb1ELb1ELb0EEENS1_36VarlenDynamicPersistentTileSchedulerILi128ELi128ELi256ELi128ELb1ELb1ELb1ELb1ELb1ELb1EEEEEEEEEvNT_6ParamsE,(.L_x_3099 - _ZN7cutlass13device_kernelIN5flash11enable_sm90INS1_16FlashAttnFwdSm90INS1_25CollectiveMainloopFwdSm90ILi2EN4cute5tupleIJNS5_1CILi1EEES8_S8_EEENS6_IJNS7_ILi128EEESA_SA_EEELi128ENS_6half_tEfNS_4arch4Sm90ELb1ELb0ELb1ELb1ELb0ELb1ELb0ELb1ELb1ELb1ELb1ELb0EEENS1_21CollectiveEpilogueFwdISB_S9_SC_SE_Li256ELb1ELb1ELb1ELb0EEENS1_36VarlenDynamicPersistentTileSchedulerILi128ELi128ELi256ELi128ELb1ELb1ELb1ELb1ELb1ELb1EEEEEEEEEvNT_6ParamsE)
        .other          _ZN7cutlass13device_kernelIN5flash11enable_sm90INS1_16FlashAttnFwdSm90INS1_25CollectiveMainloopFwdSm90ILi2EN4cute5tupleIJNS5_1CILi1EEES8_S8_EEENS6_IJNS7_ILi128EEESA_SA_EEELi128ENS_6half_tEfNS_4arch4Sm90ELb1ELb0ELb1ELb1ELb0ELb1ELb0ELb1ELb1ELb1ELb1ELb0EEENS1_21CollectiveEpilogueFwdISB_S9_SC_SE_Li256ELb1ELb1ELb1ELb0EEENS1_36VarlenDynamicPersistentTileSchedulerILi128ELi128ELi256ELi128ELb1ELb1ELb1ELb1ELb1ELb1EEEEEEEEEvNT_6ParamsE,@"STO_CUDA_ENTRY STV_DEFAULT"
_ZN7cutlass13device_kernelIN5flash11enable_sm90INS1_16FlashAttnFwdSm90INS1_25CollectiveMainloopFwdSm90ILi2EN4cute5tupleIJNS5_1CILi1EEES8_S8_EEENS6_IJNS7_ILi128EEESA_SA_EEELi128ENS_6half_tEfNS_4arch4Sm90ELb1ELb0ELb1ELb1ELb0ELb1ELb0ELb1ELb1ELb1ELb1ELb0EEENS1_21CollectiveEpilogueFwdISB_S9_SC_SE_Li256ELb1ELb1ELb1ELb0EEENS1_36VarlenDynamicPersistentTileSchedulerILi128ELi128ELi256ELi128ELb1ELb1ELb1ELb1ELb1ELb1EEEEEEEEEvNT_6ParamsE:
        /* <DEDUP_REMOVED lines=24> */
.L_x_2537:
[----:B------:R-:W-:Y:S05]  /*0180*/  BSYNC B0 ;  /* 0x0000000000007941 */ /* 0x000fea0003800000 */
.L_x_2536:
        /* <DEDUP_REMOVED lines=41> */
.L_x_2538:
        /* <DEDUP_REMOVED lines=22> */
.L_x_2539:
        /* <DEDUP_REMOVED lines=18> */
.L_x_2540:
        /* <DEDUP_REMOVED lines=22> */
.L_x_2541:
        /* <DEDUP_REMOVED lines=22> */
.L_x_2542:
[----:B------:R-:W-:Y:S01]  /*0960*/  PLOP3.LUT P0, PT, PT, PT, UP0, 0x80, 0x0 ;  /* 0x000000000000781c */ /* 0x000fe20003f0f008 */
[----:B------:R-:W-:Y:S01]  /*0970*/  UMOV UR40, 0x1 ;  /* 0x0000000100287882 */ /* 0x000fe20000000000 */
[----:B------:R-:W-:Y:S01]  /*0980*/  NOP ;  /* 0x0000000000007918 */ /* 0x000fe20000000000 */
[----:B------:R-:W-:Y:S01]  /*0990*/  USEL UR40, UR40, 0x2, !UP0 ;  /* 0x0000000228287887 */ /* 0x000fe2000c000000 */
[----:B------:R-:W-:Y:S01]  /*09a0*/  BSSY B9, `(.L_x_2543) ;  /* 0x000220f000097945 */ /* 0x000fe20003800000 */
[----:B------:R-:W-:Y:S01]  /*09b0*/  ULDC.64 UR42, c[0x0][0x208] ;  /* 0x00008200002a7ab9 */ /* 0x000fe20000000a00 */
[----:B012-4-:R-:W-:Y:S07]  /*09c0*/  BAR.SYNC.DEFER_BLOCKING 0x0 ;  /* 0x0000000000007b1d */ /* 0x017fee0000010000 */
[----:B------:R-:W-:Y:S05]  /*09d0*/  @!P0 BRA `(.L_x_2544) ;  /* 0x0000019c00508947 */ /* 0x000fea0003800000 */
.L_x_2545:
[----:B------:R-:W-:-:S08]  /*09e0*/  NOP ;  /* 0x0000000000007918 */ /* 0x000fd00000000000 */
[----:B------:R-:W0:Y:S02]  /*09f0*/  USETMAXREG.TRY_ALLOC.CTAPOOL UP0, 0xf0 ;  /* 0x000000f0000079c8 */ /* 0x000e240008000600 */
[----:B0-----:R-:W-:-:S13]  /*0a00*/  PLOP3.LUT P0, PT, PT, PT, UP0, 0x80, 0x0 ;  /* 0x000000000000781c */ /* 0x001fda0003f0f008 */
[----:B------:R-:W-:Y:S05]  /*0a10*/  @!P0 BRA `(.L_x_2545) ;  /* 0xfffffffc00f08947 */ /* 0x000fea000383ffff */
[----:B------:R-:W2:Y:S01]  /*0a20*/  LDL.LU R0, [R1+0x10] ;  /* 0x0000100001007983 */ /* 0x000ea20000300800 */
[----:B------:R-:W-:Y:S01]  /*0a30*/  SHF.R.U32.HI R2, RZ, 0x7, R6 ;  /* 0x00000007ff027819 */ /* 0x000fe20000011606 */
        /* <DEDUP_REMOVED lines=11> */
[----:B--2---:R-:W-:-:S04]  /*0af0*/  LOP3.LUT R0, R0, 0xfffffff7, RZ, 0xc0, !PT ;  /* 0xfffffff700007812 */ /* 0x004fc800078ec0ff */
[----:B------:R-:W-:Y:S02]  /*0b00*/  @P0 LOP3.LUT R0, R0, 0x8, RZ, 0xfc, !PT ;  /* 0x0000000800000812 */ /* 0x000fe400078efcff */
[----:B0-----:R-:W-:-:S03]  /*0b10*/  ISETP.GE.AND P0, PT, R15, UR4, PT ;  /* 0x000000040f007c0c */ /* 0x001fc6000bf06270 */
[----:B------:R4:W-:Y:S10]  /*0b20*/  STL [R1+0x10], R0 ;  /* 0x0000100001007387 */ /* 0x0009f40000100800 */
[----:B----4-:R-:W-:Y:S05]  /*0b30*/  @P0 BRA `(.L_x_2546) ;  /* 0x0000021c00d40947 */ /* 0x010fea0003800000 */
[----:B------:R-:W-:Y:S01]  /*0b40*/  VIADD R16, R6, 0xffffff80 ;  /* 0xffffff8006107836 */ /* 0x000fe20000000000 */
[----:B------:R-:W-:Y:S01]  /*0b50*/  R2UR UR44, R2 ;  /* 0x00000000022c72ca */ /* 0x000fe200000e0000 */
[----:B------:R-:W-:Y:S01]  /*0b60*/  IMAD.MOV.U32 R215, RZ, RZ, RZ ;  /* 0x000000ffffd77224 */ /* 0x000fe200078e00ff */
[----:B------:R-:W-:Y:S01]  /*0b70*/  ULOP3.LUT UR45, UR40, 0x1, URZ, 0xfc, !UPT ;  /* 0x00000001282d7892 */ /* 0x000fe2000f8efc3f */
[----:B------:R-:W-:Y:S01]  /*0b80*/  IMAD.MOV.U32 R23, RZ, RZ, RZ ;  /* 0x000000ffff177224 */ /* 0x000fe200078e00ff */
[----:B------:R-:W-:Y:S01]  /*0b90*/  SHF.R.S32.HI R0, RZ, 0x1f, R16 ;  /* 0x0000001fff007819 */ /* 0x000fe20000011410 */
[----:B------:R-:W-:Y:S02]  /*0ba0*/  IMAD.MOV.U32 R188, RZ, RZ, RZ ;  /* 0x000000ffffbc7224 */ /* 0x000fe400078e00ff */
[----:B------:R-:W-:Y:S01]  /*0bb0*/  IMAD.MOV.U32 R186, RZ, RZ, RZ ;  /* 0x000000ffffba7224 */ /* 0x000fe200078e00ff */
[CC--:B------:R-:W-:Y:S01]  /*0bc0*/  LEA.HI R3, R0.reuse, R16.reuse, RZ, 0x7 ;  /* 0x0000001000037211 */ /* 0x0c0fe200078f38ff */
[----:B------:R-:W-:Y:S01]  /*0bd0*/  IMAD.MOV.U32 R184, RZ, RZ, RZ ;  /* 0x000000ffffb87224 */ /* 0x000fe200078e00ff */
[----:B------:R-:W-:-:S02]  /*0be0*/  LEA.HI R5, R0, R16, RZ, 0x5 ;  /* 0x0000001000057211 */ /* 0x000fc400078f28ff */
[----:B------:R-:W-:Y:S01]  /*0bf0*/  LOP3.LUT R235, R3, 0xffffff80, RZ, 0xc0, !PT ;  /* 0xffffff8003eb7812 */ /* 0x000fe200078ec0ff */
[----:B------:R-:W-:Y:S01]  /*0c00*/  UIADD3 UR44, UR44, 0x10400, URZ ;  /* 0x000104002c2c7890 */ /* 0x000fe2000fffe03f */
[----:B------:R-:W-:Y:S01]  /*0c10*/  LEA.HI R4, R0, R16, RZ, 0x4 ;  /* 0x0000001000047211 */ /* 0x000fe200078f20ff */
[----:B------:R-:W-:Y:S01]  /*0c20*/  IMAD.SHL.U32 R6, R5, 0x20, RZ ;  /* 0x0000002005067824 */ /* 0x000fe200078e00ff */
[----:B------:R-:W-:Y:S01]  /*0c30*/  SHF.R.S32.HI R18, RZ, 0x7, R3 ;  /* 0x00000007ff127819 */ /* 0x000fe20000011403 */
[----:B------:R-:W-:Y:S01]  /*0c40*/  IMAD.IADD R235, R16, 0x1, -R235 ;  /* 0x0000000110eb7824 */ /* 0x000fe200078e0aeb */
[----:B------:R-:W-:Y:S02]  /*0c50*/  LOP3.LUT R5, R4, 0x3fffff0, RZ, 0xc0, !PT ;  /* 0x03fffff004057812 */ /* 0x000fe400078ec0ff */
[----:B------:R-:W-:Y:S02]  /*0c60*/  LOP3.LUT R6, R6, 0xfffffc00, RZ, 0xc0, !PT ;  /* 0xfffffc0006067812 */ /* 0x000fe400078ec0ff */
[----:B------:R-:W-:-:S02]  /*0c70*/  SHF.R.S32.HI R8, RZ, 0x1f, R235 ;  /* 0x0000001fff087819 */ /* 0x000fc400000114eb */
[----:B------:R-:W-:Y:S02]  /*0c80*/  IADD3 R5, R16, -R5, RZ ;  /* 0x8000000510057210 */ /* 0x000fe40007ffe0ff */
[CC--:B------:R-:W-:Y:S02]  /*0c90*/  LEA.HI R9, R8.reuse, R235.reuse, RZ, 0x2 ;  /* 0x000000eb08097211 */ /* 0x0c0fe400078f10ff */
[----:B------:R-:W-:Y:S02]  /*0ca0*/  LEA.HI R8, R8, R235, RZ, 0x5 ;  /* 0x000000eb08087211 */ /* 0x000fe400078f28ff */
[--C-:B------:R-:W-:Y:S02]  /*0cb0*/  SHF.R.S32.HI R10, RZ, 0x2, R9.reuse ;  /* 0x00000002ff0a7819 */ /* 0x100fe40000011409 */
[----:B------:R-:W-:Y:S02]  /*0cc0*/  SHF.R.S32.HI R7, RZ, 0x1f, R9 ;  /* 0x0000001fff077819 */ /* 0x000fe40000011409 */
[----:B------:R-:W-:-:S02]  /*0cd0*/  LEA.HI R3, R3, R18, RZ, 0x1 ;  /* 0x0000001203037211 */ /* 0x000fc400078f08ff */
[----:B------:R-:W-:Y:S02]  /*0ce0*/  LEA.HI R7, R7, R10, RZ, 0x3 ;  /* 0x0000000a07077211 */ /* 0x000fe400078f18ff */
[-C--:B------:R-:W-:Y:S02]  /*0cf0*/  LEA.HI R12, R0, R16.reuse, RZ, 0x2 ;  /* 0x00000010000c7211 */ /* 0x080fe400078f10ff */
[----:B------:R-:W-:Y:S01]  /*0d00*/  LOP3.LUT R11, R7, 0xfffffff8, RZ, 0xc0, !PT ;  /* 0xfffffff8070b7812 */ /* 0x000fe200078ec0ff */
[----:B------:R-:W-:Y:S01]  /*0d10*/  IMAD R7, R5, 0x40, R6 ;  /* 0x0000004005077824 */ /* 0x000fe200078e0206 */
[----:B------:R-:W-:Y:S02]  /*0d20*/  SHF.R.S32.HI R8, RZ, 0x5, R8 ;  /* 0x00000005ff087819 */ /* 0x000fe40000011408 */
[----:B------:R-:W-:Y:S01]  /*0d30*/  LOP3.LUT R3, R3, 0x3fffffe, RZ, 0xc0, !PT ;  /* 0x03fffffe03037812 */ /* 0x000fe200078ec0ff */
[----:B------:R-:W-:Y:S01]  /*0d40*/  IMAD.IADD R11, R10, 0x1, -R11 ;  /* 0x000000010a0b7824 */ /* 0x000fe200078e0a0b */
[----:B------:R-:W-:-:S02]  /*0d50*/  LEA.HI R22, R0, R16, RZ, 0x3 ;  /* 0x0000001000167211 */ /* 0x000fc400078f18ff */
[----:B------:R-:W-:Y:S01]  /*0d60*/  SHF.R.S32.HI R5, RZ, 0x4, R4 ;  /* 0x00000004ff057819 */ /* 0x000fe20000011404 */
[----:B------:R-:W-:Y:S01]  /*0d70*/  IMAD R8, R8, 0x10, R11 ;  /* 0x0000001008087824 */ /* 0x000fe200078e020b */
[----:B------:R-:W-:Y:S02]  /*0d80*/  LOP3.LUT R12, R12, 0xfffffffc, RZ, 0xc0, !PT ;  /* 0xfffffffc0c0c7812 */ /* 0x000fe400078ec0ff */
[----:B------:R-:W-:Y:S02]  /*0d90*/  IADD3 R3, R18, -R3, RZ ;  /* 0x8000000312037210 */ /* 0x000fe40007ffe0ff */
[----:B------:R-:W-:Y:S01]  /*0da0*/  LOP3.LUT R207, R22, 0xfffffff8, RZ, 0xc0, !PT ;  /* 0xfffffff816cf7812 */ /* 0x000fe200078ec0ff */
[----:B------:R-:W-:Y:S01]  /*0db0*/  IMAD.IADD R12, R16, 0x1, -R12 ;  /* 0x00000001100c7824 */ /* 0x000fe200078e0a0c */
[----:B------:R-:W-:Y:S01]  /*0dc0*/  SHF.R.S32.HI R22, RZ, 0x3, R22 ;  /* 0x00000003ff167819 */ /* 0x000fe20000011416 */
[----:B------:R-:W-:Y:S01]  /*0dd0*/  IMAD R8, R3, 0x40, R8 ;  /* 0x0000004003087824 */ /* 0x000fe200078e0208 */
[----:B------:R-:W-:Y:S01]  /*0de0*/  LEA.HI R4, R4, R5, RZ, 0x1 ;  /* 0x0000000504047211 */ /* 0x000fe200078f08ff */
[----:B------:R-:W-:Y:S01]  /*0df0*/  IMAD.IADD R207, R16, 0x1, -R207 ;  /* 0x0000000110cf7824 */ /* 0x000fe200078e0acf */
[----:B------:R-:W-:Y:S01]  /*0e00*/  LEA.HI R0, R0, R16, RZ, 0x6 ;  /* 0x0000001000007211 */ /* 0x000fe200078f30ff */
[----:B------:R-:W-:Y:S01]  /*0e10*/  IMAD.SHL.U32 R3, R22, 0x40, RZ ;  /* 0x0000004016037824 */ /* 0x000fe200078e00ff */
[----:B------:R-:W-:Y:S01]  /*0e20*/  LOP3.LUT R4, R4, 0x1ffffffe, RZ, 0xc0, !PT ;  /* 0x1ffffffe04047812 */ /* 0x000fe200078ec0ff */
[----:B------:R-:W-:Y:S01]  /*0e30*/  VIADD R213, R22, 0x40 ;  /* 0x0000004016d57836 */ /* 0x000fe20000000000 */
[----:B------:R-:W-:Y:S01]  /*0e40*/  SHF.L.U32 R0, R0, 0x3, RZ ;  /* 0x0000000300007819 */ /* 0x000fe200000006ff */
[----:B------:R-:W-:Y:S01]  /*0e50*/  VIADD R214, R22, 0x20 ;  /* 0x0000002016d67836 */ /* 0x000fe20000000000 */
[----:B------:R-:W-:Y:S01]  /*0e60*/  LEA.HI R6, R12, R12, RZ, 0x1 ;  /* 0x0000000c0c067211 */ /* 0x000fe200078f08ff */
[----:B------:R-:W-:Y:S01]  /*0e70*/  IMAD.IADD R4, R5, 0x1, -R4 ;  /* 0x0000000105047824 */ /* 0x000fe200078e0a04 */
[----:B------:R-:W-:Y:S01]  /*0e80*/  LOP3.LUT R202, R0, 0xfffffe00, RZ, 0xc0, !PT ;  /* 0xfffffe0000ca7812 */ /* 0x000fe200078ec0ff */
[----:B------:R-:W-:Y:S01]  /*0e90*/  VIADD R212, R22, 0x60 ;  /* 0x0000006016d47836 */ /* 0x000fe20000000000 */
[----:B------:R-:W-:Y:S01]  /*0ea0*/  SHF.L.U32 R16, R207, 0x3, RZ ;  /* 0x00000003cf107819 */ /* 0x000fe200000006ff */
[----:B------:R-:W-:Y:S01]  /*0eb0*/  IMAD.SHL.U32 R195, R213, 0x40, RZ ;  /* 0x00000040d5c37824 */ /* 0x000fe200078e00ff */
[----:B------:R-:W-:Y:S01]  /*0ec0*/  LOP3.LUT R3, R3, 0x1c0, RZ, 0xc0, !PT ;  /* 0x000001c003037812 */ /* 0x000fe200078ec0ff */
[----:B------:R-:W-:Y:S01]  /*0ed0*/  IMAD.SHL.U32 R196, R214, 0x40, RZ ;  /* 0x00000040d6c47824 */ /* 0x000fe200078e00ff */
[----:B------:R-:W-:Y:S01]  /*0ee0*/  LOP3.LUT R5, R6, 0x1ffffffe, RZ, 0xc0, !PT ;  /* 0x1ffffffe06057812 */ /* 0x000fe200078ec0ff */
[----:B------:R-:W-:Y:S01]  /*0ef0*/  IMAD R4, R4, 0x8, R7 ;  /* 0x0000000804047824 */ /* 0x000fe200078e0207 */
[----:B------:R-:W-:Y:S01]  /*0f00*/  SHF.R.S32.HI R0, RZ, 0x1f, R213 ;  /* 0x0000001fff007819 */ /* 0x000fe200000114d5 */
[----:B------:R-:W-:Y:S01]  /*0f10*/  IMAD.SHL.U32 R194, R212, 0x40, RZ ;  /* 0x00000040d4c27824 */ /* 0x000fe200078e00ff */
[----:B------:R-:W-:Y:S01]  /*0f20*/  SHF.R.S32.HI R11, RZ, 0x1f, R214 ;  /* 0x0000001fff0b7819 */ /* 0x000fe200000114d6 */
[----:B------:R-:W-:Y:S01]  /*0f30*/  IMAD.IADD R204, R12, 0x1, -R5 ;  /* 0x000000010ccc7824 */ /* 0x000fe200078e0a05 */
[----:B------:R-:W-:Y:S01]  /*0f40*/  SHF.R.U32.HI R201, RZ, 0x3, R3 ;  /* 0x00000003ffc97819 */ /* 0x000fe20000011603 */
[----:B------:R-:W-:Y:S01]  /*0f50*/  IMAD.MOV.U32 R5, RZ, RZ, R13 ;  /* 0x000000ffff057224 */ /* 0x000fe200078e000d */
[----:B------:R-:W-:Y:S01]  /*0f60*/  LOP3.LUT R205, R3, 0x38, R16, 0xf8, !PT ;  /* 0x0000003803cd7812 */ /* 0x000fe200078ef810 */
[----:B------:R0:W-:Y:S01]  /*0f70*/  STL [R1+0x50], R4 ;  /* 0x0000500401007387 */ /* 0x0001e20000100800 */
[----:B------:R-:W-:Y:S01]  /*0f80*/  LEA.HI R3, R0, R213, RZ, 0x3 ;  /* 0x000000d500037211 */ /* 0x000fe200078f18ff */
[----:B------:R-:W-:Y:S01]  /*0f90*/  IMAD.MOV.U32 R6, RZ, RZ, R14 ;  /* 0x000000ffff067224 */ /* 0x000fe200078e000e */
[----:B------:R-:W-:Y:S01]  /*0fa0*/  LEA.HI R11, R11, R214, RZ, 0x3 ;  /* 0x000000d60b0b7211 */ /* 0x000fe200078f18ff */
[----:B------:R-:W-:Y:S01]  /*0fb0*/  STL [R1+0x4c], R8 ;  /* 0x00004c0801007387 */ /* 0x000fe20000100800 */
[----:B------:R-:W-:Y:S01]  /*0fc0*/  SHF.R.S32.HI R13, RZ, 0x1f, R212 ;  /* 0x0000001fff0d7819 */ /* 0x000fe200000114d4 */
[----:B------:R-:W-:Y:S01]  /*0fd0*/  IMAD.SHL.U32 R3, R3, 0x40, RZ ;  /* 0x0000004003037824 */ /* 0x000fe200078e00ff */
[----:B------:R-:W-:Y:S01]  /*0fe0*/  LOP3.LUT R195, R195, 0x1c0, RZ, 0xc0, !PT ;  /* 0x000001c0c3c37812 */ /* 0x000fe200078ec0ff */
[----:B------:R-:W-:Y:S01]  /*0ff0*/  IMAD.SHL.U32 R11, R11, 0x40, RZ ;  /* 0x000000400b0b7824 */ /* 0x000fe200078e00ff */
[----:B------:R-:W-:Y:S01]  /*1000*/  LEA.HI R13, R13, R212, RZ, 0x3 ;  /* 0x000000d40d0d7211 */ /* 0x000fe200078f18ff */
[----:B------:R-:W-:Y:S01]  /*1010*/  IMAD.SHL.U32 R18, R207, 0x4, RZ ;  /* 0x00000004cf127824 */ /* 0x000fe200078e00ff */
[----:B------:R-:W-:Y:S01]  /*1020*/  LOP3.LUT R196, R196, 0x1c0, RZ, 0xc0, !PT ;  /* 0x000001c0c4c47812 */ /* 0x000fe200078ec0ff */
[----:B------:R-:W-:Y:S01]  /*1030*/  IMAD R204, R204, 0x8, R8 ;  /* 0x00000008cccc7824 */ /* 0x000fe200078e0208 */
[----:B------:R-:W-:Y:S01]  /*1040*/  LOP3.LUT R0, R9, 0x7ffffffc, RZ, 0xc0, !PT ;  /* 0x7ffffffc09007812 */ /* 0x000fe200078ec0ff */
[----:B------:R-:W-:Y:S01]  /*1050*/  IMAD.SHL.U32 R13, R13, 0x40, RZ ;  /* 0x000000400d0d7824 */ /* 0x000fe200078e00ff */
[----:B------:R-:W-:Y:S01]  /*1060*/  SHF.R.U32.HI R12, RZ, 0x3, R195 ;  /* 0x00000003ff0c7819 */ /* 0x000fe200000116c3 */
[----:B------:R-:W-:Y:S01]  /*1070*/  VIADD R185, R18, 0x20 ;  /* 0x0000002012b97836 */ /* 0x000fe20000000000 */
[----:B0-----:R-:W-:Y:S01]  /*1080*/  LOP3.LUT R4, R195, 0x38, R16, 0xf8, !PT ;  /* 0x00000038c3047812 */ /* 0x001fe200078ef810 */
[----:B------:R-:W-:Y:S01]  /*1090*/  IMAD.IADD R0, R235, 0x1, -R0 ;  /* 0x00000001eb007824 */ /* 0x000fe200078e0a00 */
[----:B------:R-:W-:-:S02]  /*10a0*/  LOP3.LUT R199, R3, 0xfffffe00, RZ, 0xc0, !PT ;  /* 0xfffffe0003c77812 */ /* 0x000fc400078ec0ff */
[----:B------:R-:W-:Y:S02]  /*10b0*/  SHF.R.U32.HI R14, RZ, 0x3, R196 ;  /* 0x00000003ff0e7819 */ /* 0x000fe400000116c4 */
[----:B------:R-:W-:Y:S02]  /*10c0*/  LOP3.LUT R9, R196, 0x38, R16, 0xf8, !PT ;  /* 0x00000038c4097812 */ /* 0x000fe400078ef810 */
[----:B------:R-:W-:Y:S02]  /*10d0*/  LOP3.LUT R200, R11, 0xfffffe00, RZ, 0xc0, !PT ;  /* 0xfffffe000bc87812 */ /* 0x000fe400078ec0ff */
[----:B------:R-:W-:Y:S02]  /*10e0*/  LOP3.LUT R194, R194, 0x1c0, RZ, 0xc0, !PT ;  /* 0x000001c0c2c27812 */ /* 0x000fe400078ec0ff */
[----:B------:R-:W-:Y:S02]  /*10f0*/  LOP3.LUT R4, R199, R4, R12, 0xf6, !PT ;  /* 0x00000004c7047212 */ /* 0x000fe400078ef60c */
[----:B------:R-:W-:-:S02]  /*1100*/  LOP3.LUT R9, R200, R9, R14, 0xf6, !PT ;  /* 0x00000009c8097212 */ /* 0x000fc400078ef60e */
[----:B------:R-:W-:Y:S02]  /*1110*/  MOV R7, R15 ;  /* 0x0000000f00077202 */ /* 0x000fe40000000f00 */
[----:B------:R-:W-:Y:S02]  /*1120*/  SHF.R.U32.HI R10, RZ, 0x3, R194 ;  /* 0x00000003ff0a7819 */ /* 0x000fe400000116c2 */
[----:B------:R-:W-:Y:S02]  /*1130*/  LOP3.LUT R15, R194, 0x38, R16, 0xf8, !PT ;  /* 0x00000038c20f7812 */ /* 0x000fe400078ef810 */
[----:B------:R-:W-:Y:S02]  /*1140*/  LOP3.LUT R198, R13, 0xfffffe00, RZ, 0xc0, !PT ;  /* 0xfffffe000dc67812 */ /* 0x000fe400078ec0ff */
[----:B------:R-:W-:Y:S02]  /*1150*/  SHF.L.U32 R197, R0, 0x1, RZ ;  /* 0x0000000100c57819 */ /* 0x000fe400000006ff */
[----:B------:R-:W-:-:S02]  /*1160*/  LEA R3, R4, UR44, 0x1 ;  /* 0x0000002c04037c11 */ /* 0x000fc4000f8e08ff */
[----:B------:R-:W-:Y:S01]  /*1170*/  LEA R0, R9, UR44, 0x1 ;  /* 0x0000002c09007c11 */ /* 0x000fe2000f8e08ff */
[C---:B------:R-:W-:Y:S01]  /*1180*/  VIADD R233, R197.reuse, 0x8 ;  /* 0x00000008c5e97836 */ /* 0x040fe20000000000 */
[----:B------:R-:W-:Y:S01]  /*1190*/  LOP3.LUT R15, R198, R15, R10, 0xf6, !PT ;  /* 0x0000000fc60f7212 */ /* 0x000fe200078ef60a */
[----:B------:R-:W-:Y:S01]  /*11a0*/  STL [R1+0x40], R3 ;  /* 0x0000400301007387 */ /* 0x000fe20000100800 */
[C---:B------:R-:W-:Y:S01]  /*11b0*/  VIADD R232, R197.reuse, 0x10 ;  /* 0x00000010c5e87836 */ /* 0x040fe20000000000 */
[C---:B------:R-:W-:Y:S01]  /*11c0*/  IADD3 R229, R197.reuse, 0x28, RZ ;  /* 0x00000028c5e57810 */ /* 0x040fe20007ffe0ff */
[C---:B------:R-:W-:Y:S01]  /*11d0*/  VIADD R231, R197.reuse, 0x18 ;  /* 0x00000018c5e77836 */ /* 0x040fe20000000000 */
[----:B------:R0:W-:Y:S01]  /*11e0*/  STL [R1+0x44], R0 ;  /* 0x0000440001007387 */ /* 0x0001e20000100800 */
[C---:B------:R-:W-:Y:S01]  /*11f0*/  VIADD R230, R197.reuse, 0x20 ;  /* 0x00000020c5e67836 */ /* 0x040fe20000000000 */
[C---:B------:R-:W-:Y:S01]  /*1200*/  IADD3 R224, R197.reuse, 0x50, RZ ;  /* 0x00000050c5e07810 */ /* 0x040fe20007ffe0ff */
[C---:B------:R-:W-:Y:S01]  /*1210*/  VIADD R228, R197.reuse, 0x30 ;  /* 0x00000030c5e47836 */ /* 0x040fe20000000000 */
[----:B------:R-:W-:Y:S01]  /*1220*/  IADD3 R187, R16, 0x40, RZ ;  /* 0x0000004010bb7810 */ /* 0x000fe20007ffe0ff */
[C---:B------:R-:W-:Y:S01]  /*1230*/  VIADD R227, R197.reuse, 0x38 ;  /* 0x00000038c5e37836 */ /* 0x040fe20000000000 */
[----:B------:R-:W-:Y:S01]  /*1240*/  LOP3.LUT R205, R202, R205, R201, 0xf6, !PT ;  /* 0x000000cdcacd7212 */ /* 0x000fe200078ef6c9 */
[C---:B------:R-:W-:Y:S01]  /*1250*/  VIADD R226, R197.reuse, 0x40 ;  /* 0x00000040c5e27836 */ /* 0x040fe20000000000 */
[C---:B------:R-:W-:Y:S01]  /*1260*/  IADD3 R219, R197.reuse, 0x78, RZ ;  /* 0x00000078c5db7810 */ /* 0x040fe20007ffe0ff */
[----:B------:R-:W-:Y:S01]  /*1270*/  VIADD R225, R197, 0x48 ;  /* 0x00000048c5e17836 */ /* 0x000fe20000000000 */
[----:B0-----:R-:W-:Y:S01]  /*1280*/  LEA R0, R15, UR44, 0x1 ;  /* 0x0000002c0f007c11 */ /* 0x001fe2000f8e08ff */
[C---:B------:R-:W-:Y:S01]  /*1290*/  VIADD R223, R197.reuse, 0x58 ;  /* 0x00000058c5df7836 */ /* 0x040fe20000000000 */
[----:B------:R-:W-:Y:S01]  /*12a0*/  SHF.R.S32.HI R4, RZ, 0x1f, R232 ;  /* 0x0000001fff047819 */ /* 0x000fe200000114e8 */
[C---:B------:R-:W-:Y:S01]  /*12b0*/  VIADD R222, R197.reuse, 0x60 ;  /* 0x00000060c5de7836 */ /* 0x040fe20000000000 */
[----:B------:R-:W-:Y:S01]  /*12c0*/  SHF.R.S32.HI R3, RZ, 0x1f, R231 ;  /* 0x0000001fff037819 */ /* 0x000fe200000114e7 */
[----:B------:R0:W-:Y:S01]  /*12d0*/  STL [R1+0x3c], R0 ;  /* 0x00003c0001007387 */ /* 0x0001e20000100800 */
[C---:B------:R-:W-:Y:S01]  /*12e0*/  VIADD R221, R197.reuse, 0x68 ;  /* 0x00000068c5dd7836 */ /* 0x040fe20000000000 */
[----:B------:R-:W-:Y:S01]  /*12f0*/  SHF.R.S32.HI R4, RZ, 0x1f, R229 ;  /* 0x0000001fff047819 */ /* 0x000fe200000114e5 */
[----:B------:R-:W-:Y:S01]  /*1300*/  VIADD R220, R197, 0x70 ;  /* 0x00000070c5dc7836 */ /* 0x000fe20000000000 */
[----:B------:R-:W-:-:S02]  /*1310*/  SHF.R.S32.HI R3, RZ, 0x1f, R228 ;  /* 0x0000001fff037819 */ /* 0x000fc400000114e4 */
[----:B------:R-:W-:Y:S02]  /*1320*/  SHF.R.S32.HI R4, RZ, 0x1f, R226 ;  /* 0x0000001fff047819 */ /* 0x000fe400000114e2 */
[----:B------:R-:W-:Y:S02]  /*1330*/  SHF.R.S32.HI R3, RZ, 0x1f, R225 ;  /* 0x0000001fff037819 */ /* 0x000fe400000114e1 */
[----:B0-----:R-:W-:Y:S02]  /*1340*/  SHF.R.S32.HI R0, RZ, 0x1f, R233 ;  /* 0x0000001fff007819 */ /* 0x001fe400000114e9 */
[----:B------:R-:W-:Y:S02]  /*1350*/  SHF.R.S32.HI R0, RZ, 0x1f, R230 ;  /* 0x0000001fff007819 */ /* 0x000fe400000114e6 */
[----:B------:R-:W-:Y:S02]  /*1360*/  SHF.R.S32.HI R0, RZ, 0x1f, R227 ;  /* 0x0000001fff007819 */ /* 0x000fe400000114e3 */
[----:B------:R-:W-:-:S02]  /*1370*/  SHF.R.S32.HI R0, RZ, 0x1f, R224 ;  /* 0x0000001fff007819 */ /* 0x000fc400000114e0 */
[----:B------:R-:W-:Y:S02]  /*1380*/  SHF.R.S32.HI R218, RZ, 0x1f, R22 ;  /* 0x0000001fffda7819 */ /* 0x000fe40000011416 */
[----:B------:R-:W-:Y:S02]  /*1390*/  SHF.R.S32.HI R17, RZ, 0x1f, R16 ;  /* 0x0000001fff117819 */ /* 0x000fe40000011410 */
[----:B------:R-:W-:Y:S02]  /*13a0*/  SHF.R.S32.HI R19, RZ, 0x1f, R18 ;  /* 0x0000001fff137819 */ /* 0x000fe40000011412 */
[----:B------:R-:W-:Y:S02]  /*13b0*/  SHF.R.S32.HI R216, RZ, 0x1f, R187 ;  /* 0x0000001fffd87819 */ /* 0x000fe400000114bb */
[----:B------:R-:W-:Y:S02]  /*13c0*/  LEA R203, R205, UR44, 0x1 ;  /* 0x0000002ccdcb7c11 */ /* 0x000fe4000f8e08ff */
[----:B------:R-:W-:-:S02]  /*13d0*/  SHF.R.S32.HI R4, RZ, 0x1f, R223 ;  /* 0x0000001fff047819 */ /* 0x000fc400000114df */
[----:B------:R-:W-:Y:S02]  /*13e0*/  SHF.R.S32.HI R3, RZ, 0x1f, R222 ;  /* 0x0000001fff037819 */ /* 0x000fe400000114de */
[----:B------:R-:W-:Y:S02]  /*13f0*/  SHF.R.S32.HI R0, RZ, 0x1f, R221 ;  /* 0x0000001fff007819 */ /* 0x000fe400000114dd */
[----:B------:R-:W-:Y:S02]  /*1400*/  SHF.R.S32.HI R237, RZ, 0x1f, R220 ;  /* 0x0000001fffed7819 */ /* 0x000fe400000114dc */
[----:B------:R-:W-:-:S07]  /*1410*/  SHF.R.S32.HI R236, RZ, 0x1f, R219 ;  /* 0x0000001fffec7819 */ /* 0x000fce00000114db */
.L_x_2762:
[----:B0-2---:R-:W0:Y:S02]  /*1420*/  LDC.64 R8, c[0x0][0xc88] ;  /* 0x00032200ff087b82 */ /* 0x005e240000000a00 */
[----:B0-----:R-:W-:-:S05]  /*1430*/  IMAD.WIDE R8, R7, 0x4, R8 ;  /* 0x0000000407087825 */ /* 0x001fca00078e0208 */
[----:B------:R-:W2:Y:S01]  /*1440*/  LDG.E R209, desc[UR42][R8.64] ;  /* 0x0000002a08d17981 */ /* 0x000ea2000c1e1900 */
[----:B------:R-:W-:Y:S05]  /*1450*/  YIELD ;  /* 0x0000000000007946 */ /* 0x000fea0003800000 */
[----:B------:R-:W-:Y:S01]  /*1460*/  ULDC.64 UR4, c[0x0][0xa28] ;  /* 0x00028a0000047ab9 */ /* 0x000fe20000000a00 */
[----:B------:R-:W-:Y:S01]  /*1470*/  ULDC.64 UR8, c[0x0][0xa18] ;  /* 0x0002860000087ab9 */ /* 0x000fe20000000a00 */
[----:B------:R-:W-:Y:S01]  /*1480*/  ISETP.NE.U32.AND P1, PT, RZ, UR4, PT ;  /* 0x00000004ff007c0c */ /* 0x000fe2000bf25070 */
[----:B------:R-:W-:Y:S01]  /*1490*/  ULDC.64 UR6, c[0x0][0xa08] ;  /* 0x0002820000067ab9 */ /* 0x000fe20000000a00 */
[----:B----4-:R-:W-:Y:S01]  /*14a0*/  IMAD.MOV.U32 R4, RZ, RZ, RZ ;  /* 0x000000ffff047224 */ /* 0x010fe200078e00ff */
[----:B------:R-:W-:Y:S01]  /*14b0*/  ISETP.NE.U32.AND P0, PT, RZ, UR6, PT ;  /* 0x00000006ff007c0c */ /* 0x000fe2000bf05070 */
[----:B-----5:R-:W-:Y:S01]  /*14c0*/  IMAD.MOV.U32 R28, RZ, RZ, RZ ;  /* 0x000000ffff1c7224 */ /* 0x020fe200078e00ff */
[----:B------:R-:W-:-:S02]  /*14d0*/  ISETP.NE.AND.EX P1, PT, RZ, UR5, PT, P1 ;  /* 0x00000005ff007c0c */ /* 0x000fc4000bf25310 */
[----:B------:R-:W-:Y:S02]  /*14e0*/  ISETP.NE.AND.EX P0, PT, RZ, UR7, PT, P0 ;  /* 0x00000007ff007c0c */ /* 0x000fe4000bf05300 */
[----:B--2---:R-:W-:Y:S01]  /*14f0*/  SHF.R.S32.HI R234, RZ, 0x1f, R209 ;  /* 0x0000001fffea7819 */ /* 0x004fe200000114d1 */
[----:B------:R-:W-:-:S08]  /*1500*/  IMAD.SHL.U32 R210, R209, 0x4, RZ ;  /* 0x00000004d1d27824 */ /* 0x000fd000078e00ff */
[C---:B------:R-:W-:Y:S02]  /*1510*/  @P1 LEA R10, P2, R209.reuse, UR4, 0x2 ;  /* 0x00000004d10a1c11 */ /* 0x040fe4000f8410ff */
[C-C-:B------:R-:W-:Y:S02]  /*1520*/  SHF.L.U64.HI R211, R209.reuse, 0x2, R234.reuse ;  /* 0x00000002d1d37819 */ /* 0x140fe400000102ea */
[----:B------:R-:W-:Y:S02]  /*1530*/  @P1 LEA.HI.X R11, R209, UR5, R234, 0x2, P2 ;  /* 0x00000005d10b1c11 */ /* 0x000fe400090f14ea */
[----:B------:R-:W-:Y:S01]  /*1540*/  ISETP.NE.U32.AND P2, PT, RZ, UR8, PT ;  /* 0x00000008ff007c0c */ /* 0x000fe2000bf45070 */
[----:B------:R-:W-:Y:S01]  /*1550*/  ULDC UR4, c[0x0][0x288] ;  /* 0x0000a20000047ab9 */ /* 0x000fe20000000800 */
[----:B------:R-:W-:Y:S01]  /*1560*/  IADD3 R12, P3, R210, UR6, RZ ;  /* 0x00000006d20c7c10 */ /* 0x000fe2000ff7e0ff */
[----:B------:R0:W5:Y:S01]  /*1570*/  @P1 LDG.E R4, desc[UR42][R10.64] ;  /* 0x0000002a0a041981 */ /* 0x000162000c1e1900 */
[----:B------:R-:W-:-:S02]  /*1580*/  ISETP.NE.AND.EX P2, PT, RZ, UR9, PT, P2 ;  /* 0x00000009ff007c0c */ /* 0x000fc4000bf45320 */
[----:B------:R-:W-:Y:S01]  /*1590*/  MOV R192, UR4 ;  /* 0x0000000400c07c02 */ /* 0x000fe20008000f00 */
[----:B------:R-:W-:Y:S01]  /*15a0*/  ULDC.64 UR4, c[0x0][0x418] ;  /* 0x0001060000047ab9 */ /* 0x000fe20000000a00 */
[----:B------:R-:W-:-:S05]  /*15b0*/  IADD3.X R13, R211, UR7, RZ, P3, !PT ;  /* 0x00000007d30d7c10 */ /* 0x000fca0009ffe4ff */
[----:B------:R0:W5:Y:S04]  /*15c0*/  @P0 LDG.E R28, desc[UR42][R12.64] ;  /* 0x0000002a0c1c0981 */ /* 0x000168000c1e1900 */
[----:B------:R-:W-:-:S04]  /*15d0*/  @P2 IADD3 R8, P1, R210, UR8, RZ ;  /* 0x00000008d2082c10 */ /* 0x000fc8000ff3e0ff */
[----:B------:R-:W-:-:S05]  /*15e0*/  @P2 IADD3.X R9, R211, UR9, RZ, P1, !PT ;  /* 0x00000009d3092c10 */ /* 0x000fca0008ffe4ff */
        /* <DEDUP_REMOVED lines=10> */
[----:B0--3--:R-:W-:Y:S06]  /*1690*/  @P2 BRA `(.L_x_2547) ;  /* 0x0000000000242947 */ /* 0x009fec0003800000 */
        /* <DEDUP_REMOVED lines=9> */
.L_x_2547:
[----:B------:R-:W-:Y:S01]  /*1730*/  ULDC.64 UR4, c[0x0][0xa20] ;  /* 0x0002880000047ab9 */ /* 0x000fe20000000a00 */
[C---:B------:R-:W-:Y:S02]  /*1740*/  LOP3.LUT R3, R6.reuse, 0xff000000, RZ, 0xc0, !PT ;  /* 0xff00000006037812 */ /* 0x040fe400078ec0ff */
[----:B------:R-:W-:Y:S02]  /*1750*/  ISETP.NE.U32.AND P1, PT, RZ, UR4, PT ;  /* 0x00000004ff007c0c */ /* 0x000fe4000bf25070 */
[C---:B------:R-:W-:Y:S02]  /*1760*/  LOP3.LUT R0, R6.reuse, 0xff0000, RZ, 0xc0, !PT ;  /* 0x00ff000006007812 */ /* 0x040fe400078ec0ff */
[----:B------:R-:W-:Y:S02]  /*1770*/  ISETP.NE.AND.EX P1, PT, RZ, UR5, PT, P1 ;  /* 0x00000005ff007c0c */ /* 0x000fe4000bf25310 */
[----:B------:R-:W-:Y:S02]  /*1780*/  SHF.R.U32.HI R3, RZ, 0x8, R3 ;  /* 0x00000008ff037819 */ /* 0x000fe40000011603 */
[----:B------:R-:W-:-:S02]  /*1790*/  LOP3.LUT R206, R6, 0xffff, RZ, 0xc0, !PT ;  /* 0x0000ffff06ce7812 */ /* 0x000fc400078ec0ff */
[----:B------:R-:W-:-:S07]  /*17a0*/  LEA.HI R208, R0, R3, RZ, 0x10 ;  /* 0x0000000300d07211 */ /* 0x000fce00078f80ff */
[----:B------:R-:W-:Y:S05]  /*17b0*/  @!P1 BRA `(.L_x_2548) ;  /* 0x0000000000109947 */ /* 0x000fea0003800000 */
[----:B------:R-:W-:-:S04]  /*17c0*/  IADD3 R6, P0, R210, UR4, RZ ;  /* 0x00000004d2067c10 */ /* 0x000fc8000ff1e0ff */
[----:B------:R-:W-:-:S05]  /*17d0*/  IADD3.X R7, R211, UR5, RZ, P0, !PT ;  /* 0x00000005d3077c10 */ /* 0x000fca00087fe4ff */
[----:B------:R0:W5:Y:S01]  /*17e0*/  LDG.E R27, desc[UR42][R6.64] ;  /* 0x0000002a061b7981 */ /* 0x000162000c1e1900 */
[----:B------:R-:W-:Y:S05]  /*17f0*/  BRA `(.L_x_2549) ;  /* 0x0000000000107947 */ /* 0x000fea0003800000 */
.L_x_2548:
[----:B------:R-:W-:Y:S05]  /*1800*/  @!P0 BRA `(.L_x_2549) ;  /* 0x00000000000c8947 */ /* 0x000fea0003800000 */
[----:B------:R-:W2:Y:S04]  /*1810*/  LDG.E R0, desc[UR42][R12.64] ;  /* 0x0000002a0c007981 */ /* 0x000ea8000c1e1900 */
[----:B------:R-:W2:Y:S02]  /*1820*/  LDG.E R27, desc[UR42][R12.64+0x4] ;  /* 0x0000042a0c1b7981 */ /* 0x000ea4000c1e1900 */
[----:B--2---:R-:W-:-:S07]  /*1830*/  IMAD.IADD R27, R27, 0x1, -R0 ;  /* 0x000000011b1b7824 */ /* 0x004fce00078e0a00 */
.L_x_2549:
[----:B------:R-:W-:Y:S01]  /*1840*/  ULDC.64 UR4, c[0x0][0xa10] ;  /* 0x0002840000047ab9 */ /* 0x000fe20000000a00 */
[----:B------:R-:W1:Y:S01]  /*1850*/  LDC R10, c[0x0][0x448] ;  /* 0x00011200ff0a7b82 */ /* 0x000e620000000800 */
[----:B------:R-:W-:-:S04]  /*1860*/  ISETP.NE.U32.AND P0, PT, RZ, UR4, PT ;  /* 0x00000004ff007c0c */ /* 0x000fc8000bf05070 */
[----:B------:R-:W-:Y:S01]  /*1870*/  ISETP.NE.AND.EX P0, PT, RZ, UR5, PT, P0 ;  /* 0x00000005ff007c0c */ /* 0x000fe2000bf05300 */
[----:B------:R-:W-:-:S12]  /*1880*/  ULDC.64 UR4, c[0x0][0xa30] ;  /* 0x00028c0000047ab9 */ /* 0x000fd80000000a00 */
[----:B0-----:R-:W0:Y:S02]  /*1890*/  @P0 LDC.64 R6, c[0x0][0xa10] ;  /* 0x00028400ff060b82 */ /* 0x001e240000000a00 */
[----:B0-----:R-:W-:-:S05]  /*18a0*/  @P0 IMAD.WIDE R6, R209, 0x4, R6 ;  /* 0x00000004d1060825 */ /* 0x001fca00078e0206 */
[----:B------:R-:W2:Y:S04]  /*18b0*/  @P0 LDG.E R0, desc[UR42][R6.64] ;  /* 0x0000002a06000981 */ /* 0x000ea8000c1e1900 */
[----:B------:R0:W2:Y:S01]  /*18c0*/  @P0 LDG.E R3, desc[UR42][R6.64+0x4] ;  /* 0x0000042a06030981 */ /* 0x0000a2000c1e1900 */
[----:B------:R-:W-:Y:S02]  /*18d0*/  ISETP.NE.U32.AND P1, PT, RZ, UR4, PT ;  /* 0x00000004ff007c0c */ /* 0x000fe4000bf25070 */
[----:B-----5:R-:W-:Y:S02]  /*18e0*/  MOV R111, R27 ;  /* 0x0000001b006f7202 */ /* 0x020fe40000000f00 */
[----:B------:R-:W-:-:S13]  /*18f0*/  ISETP.NE.AND.EX P1, PT, RZ, UR5, PT, P1 ;  /* 0x00000005ff007c0c */ /* 0x000fda000bf25310 */
[----:B------:R-:W-:-:S04]  /*1900*/  @P1 IADD3 R8, P2, R210, UR4, RZ ;  /* 0x00000004d2081c10 */ /* 0x000fc8000ff5e0ff */
[----:B------:R-:W-:-:S05]  /*1910*/  @P1 IADD3.X R9, R211, UR5, RZ, P2, !PT ;  /* 0x00000005d3091c10 */ /* 0x000fca00097fe4ff */
[----:B------:R3:W5:Y:S01]  /*1920*/  @P1 LDG.E R111, desc[UR42][R8.64] ;  /* 0x0000002a086f1981 */ /* 0x000762000c1e1900 */
[----:B-1----:R-:W-:Y:S01]  /*1930*/  ISETP.NE.AND P1, PT, R10, 0x1, PT ;  /* 0x000000010a00780c */ /* 0x002fe20003f25270 */
[----:B------:R-:W-:Y:S01]  /*1940*/  IMAD.SHL.U32 R190, R5, 0x80, RZ ;  /* 0x0000008005be7824 */ /* 0x000fe200078e00ff */
[----:B------:R-:W-:Y:S01]  /*1950*/  BSSY B0, `(.L_x_2550) ;  /* 0x0000035000007945 */ /* 0x000fe20003800000 */
[----:B------:R-:W-:Y:S01]  /*1960*/  IMAD.IADD R11, R27, 0x1, -R4 ;  /* 0x000000011b0b7824 */ /* 0x000fe200078e0a04 */
[----:B------:R-:W-:Y:S01]  /*1970*/  LOP3.LUT R217, R208, 0xff, RZ, 0xc0, !PT ;  /* 0x000000ffd0d97812 */ /* 0x000fe200078ec0ff */
[----:B------:R-:W-:Y:S01]  /*1980*/  VIADD R5, R190, 0x7f ;  /* 0x0000007fbe057836 */ /* 0x000fe20000000000 */
[----:B------:R-:W-:-:S07]  /*1990*/  SHF.R.U32.HI R208, RZ, 0x10, R208 ;  /* 0x00000010ffd07819 */ /* 0x000fce00000116d0 */
[----:B------:R-:W1:Y:S08]  /*19a0*/  @P1 LDC R10, c[0x0][0x44c] ;  /* 0x00011300ff0a1b82 */ /* 0x000e700000000800 */
[----:B0-----:R-:W0:Y:S01]  /*19b0*/  @P1 LDC R7, c[0x0][0x450] ;  /* 0x00011400ff071b82 */ /* 0x001e220000000800 */
[----:B--2---:R-:W-:Y:S02]  /*19c0*/  @P0 IMAD.IADD R24, R3, 0x1, -R0 ;  /* 0x0000000103180824 */ /* 0x004fe400078e0a00 */
[----:B-1----:R-:W-:-:S03]  /*19d0*/  @P1 IMAD.HI.U32 R0, R5, R10, RZ ;  /* 0x0000000a05001227 */ /* 0x002fc600078e00ff */
[----:B------:R-:W-:Y:S02]  /*19e0*/  IADD3 R193, R11, R24, RZ ;  /* 0x000000180bc17210 */ /* 0x000fe40007ffe0ff */
[----:B0-----:R-:W-:Y:S02]  /*19f0*/  @P1 SHF.R.U32.HI R5, RZ, R7, R0 ;  /* 0x00000007ff051219 */ /* 0x001fe40000011600 */
[C---:B------:R-:W-:Y:S01]  /*1a00*/  IADD3 R124, R193.reuse, 0x80, -R192 ;  /* 0x00000080c17c7810 */ /* 0x040fe20007ffe8c0 */
[----:B------:R-:W-:-:S04]  /*1a10*/  VIADD R0, R193, 0x7f ;  /* 0x0000007fc1007836 */ /* 0x000fc80000000000 */
[----:B------:R-:W-:Y:S01]  /*1a20*/  IMAD.IADD R5, R124, 0x1, R5 ;  /* 0x000000017c057824 */ /* 0x000fe200078e0205 */
[----:B------:R-:W-:-:S04]  /*1a30*/  SHF.R.S32.HI R3, RZ, 0x1f, R0 ;  /* 0x0000001fff037819 */ /* 0x000fc80000011400 */
[----:B------:R-:W-:Y:S02]  /*1a40*/  SHF.R.S32.HI R4, RZ, 0x1f, R5 ;  /* 0x0000001fff047819 */ /* 0x000fe40000011405 */
[----:B------:R-:W-:Y:S01]  /*1a50*/  LEA.HI R3, R3, R0, RZ, 0x7 ;  /* 0x0000000003037211 */ /* 0x000fe200078f38ff */
[----:B------:R-:W-:Y:S01]  /*1a60*/  IMAD.MOV.U32 R0, RZ, RZ, RZ ;  /* 0x000000ffff007224 */ /* 0x000fe200078e00ff */
[----:B------:R-:W-:Y:S02]  /*1a70*/  LEA.HI R4, R4, R5, RZ, 0x7 ;  /* 0x0000000504047211 */ /* 0x000fe400078f38ff */
[----:B------:R-:W-:Y:S02]  /*1a80*/  SHF.R.S32.HI R125, RZ, 0x7, R3 ;  /* 0x00000007ff7d7819 */ /* 0x000fe40000011403 */
[----:B------:R-:W-:-:S04]  /*1a90*/  SHF.R.S32.HI R4, RZ, 0x7, R4 ;  /* 0x00000007ff047819 */ /* 0x000fc80000011404 */
[----:B---3--:R-:W-:-:S04]  /*1aa0*/  VIMNMX R9, R125, R4, PT ;  /* 0x000000047d097248 */ /* 0x008fc80003fe0100 */
[----:B------:R-:W-:-:S13]  /*1ab0*/  ISETP.GE.AND P0, PT, R9, 0x1, PT ;  /* 0x000000010900780c */ /* 0x000fda0003f06270 */
        /* <DEDUP_REMOVED lines=30> */
.L_x_2551:
[----:B------:R-:W-:Y:S05]  /*1ca0*/  BSYNC B0 ;  /* 0x0000000000007941 */ /* 0x000fea0003800000 */
.L_x_2550:
[----:B------:R-:W-:-:S05]  /*1cb0*/  IMAD R3, R217, R0, RZ ;  /* 0x00000000d9037224 */ /* 0x000fca00078e02ff */
        /* <DEDUP_REMOVED lines=29> */
[----:B------:R-:W-:Y:S01]  /*1e90*/  MOV R12, 0x1 ;  /* 0x00000001000c7802 */ /* 0x000fe20000000f00 */
[----:B------:R-:W-:-:S02]  /*1ea0*/  IMAD.U32 R11, RZ, RZ, UR7 ;  /* 0x00000007ff0b7e24 */ /* 0x000fc4000f8e00ff */
[----:B------:R-:W-:Y:S02]  /*1eb0*/  IMAD.MOV.U32 R8, RZ, RZ, 0x70 ;  /* 0x00000070ff087424 */ /* 0x000fe400078e00ff */
[----:B0-----:R-:W-:-:S07]  /*1ec0*/  IMAD.MOV.U32 R13, RZ, RZ, RZ ;  /* 0x000000ffff0d7224 */ /* 0x001fce00078e00ff */
[----:B------:R-:W-:-:S07]  /*1ed0*/  LEPC R20, `(.L_x_2554) ;  /* 0x000000001014794e */ /* 0x000fce0000000000 */
[----:B-1---5:R-:W-:Y:S05]  /*1ee0*/  CALL.ABS.NOINC R14 ;  /* 0x000000000e007343 */ /* 0x022fea0003c00000 */
.L_x_2554:
[----:B------:R-:W-:Y:S05]  /*1ef0*/  BSYNC B6 ;  /* 0x0000000000067941 */ /* 0x000fea0003800000 */
.L_x_2553:
        /* <DEDUP_REMOVED lines=20> */
.L_x_2556:
[----:B------:R-:W-:Y:S05]  /*2040*/  BSYNC B6 ;  /* 0x0000000000067941 */ /* 0x000fea0003800000 */
.L_x_2555:
[----:B------:R-:W-:Y:S01]  /*2050*/  ULDC.64 UR4, c[0x0][0x9f8] ;  /* 0x00027e0000047ab9 */ /* 0x000fe20000000a00 */
[----:B------:R-:W-:Y:S01]  /*2060*/  IMAD.MOV.U32 R0, RZ, RZ, R209 ;  /* 0x000000ffff007224 */ /* 0x000fe200078e00d1 */
[----:B------:R-:W-:Y:S01]  /*2070*/  ISETP.NE.U32.AND P0, PT, RZ, UR4, PT ;  /* 0x00000004ff007c0c */ /* 0x000fe2000bf05070 */
[----:B------:R-:W2:Y:S01]  /*2080*/  LDL.LU R20, [R1+0x10] ;  /* 0x0000100001147983 */ /* 0x000ea20000300800 */
[----:B------:R-:W0:Y:S02]  /*2090*/  LDC.64 R102, c[0x0][0x300] ;  /* 0x0000c000ff667b82 */ /* 0x000e240000000a00 */
[----:B------:R-:W-:Y:S01]  /*20a0*/  ISETP.NE.AND.EX P0, PT, RZ, UR5, PT, P0 ;  /* 0x00000005ff007c0c */ /* 0x000fe2000bf05300 */
[----:B------:R-:W1:Y:S01]  /*20b0*/  S2R R30, SR_TID.X ;  /* 0x00000000001e7919 */ /* 0x000e620000002100 */
[----:B------:R-:W-:-:S04]  /*20c0*/  IMAD.IADD R47, R28, 0x1, R27 ;  /* 0x000000011c2f7824 */ /* 0x000fc800078e021b */
[----:B------:R-:W3:Y:S07]  /*20d0*/  LDC R33, c[0x0][0x3f4] ;  /* 0x0000fd00ff217b82 */ /* 0x000eee0000000800 */
[----:B------:R-:W-:-:S04]  /*20e0*/  @P0 IADD3 R4, P1, R210, UR4, RZ ;  /* 0x00000004d2040c10 */ /* 0x000fc8000ff3e0ff */
[----:B------:R-:W-:Y:S01]  /*20f0*/  @P0 IADD3.X R5, R211, UR5, RZ, P1, !PT ;  /* 0x00000005d3050c10 */ /* 0x000fe20008ffe4ff */
[----:B------:R-:W-:-:S04]  /*2100*/  ULDC.64 UR4, c[0x0][0xa08] ;  /* 0x0002820000047ab9 */ /* 0x000fc80000000a00 */
[----:B------:R4:W2:Y:S01]  /*2110*/  @P0 LDG.E R0, desc[UR42][R4.64] ;  /* 0x0000002a04000981 */ /* 0x0008a2000c1e1900 */
[----:B------:R-:W-:Y:S01]  /*2120*/  SHF.R.S32.HI R39, RZ, 0x1f, R47 ;  /* 0x0000001fff277819 */ /* 0x000fe2000001142f */
[-C--:B0-----:R-:W-:Y:S01]  /*2130*/  IMAD.WIDE.U32 R6, R47, R102.reuse, RZ ;  /* 0x000000662f067225 */ /* 0x081fe200078e00ff */
[----:B------:R-:W-:Y:S02]  /*2140*/  ISETP.NE.U32.AND P0, PT, RZ, UR4, PT ;  /* 0x00000004ff007c0c */ /* 0x000fe4000bf05070 */
[----:B------:R-:W-:Y:S01]  /*2150*/  SHF.R.U32.HI R32, RZ, 0x3, R196 ;  /* 0x00000003ff207819 */ /* 0x000fe200000116c4 */
[-C--:B------:R-:W-:Y:S01]  /*2160*/  IMAD R8, R39, R102.reuse, RZ ;  /* 0x0000006627087224 */ /* 0x080fe200078e02ff */
[----:B------:R-:W-:Y:S01]  /*2170*/  ISETP.NE.AND.EX P0, PT, RZ, UR5, PT, P0 ;  /* 0x00000005ff007c0c */ /* 0x000fe2000bf05300 */
[----:B------:R-:W-:Y:S01]  /*2180*/  ULDC.64 UR4, c[0x0][0x308] ;  /* 0x0000c20000047ab9 */ /* 0x000fe20000000a00 */
[----:B---3--:R-:W-:Y:S01]  /*2190*/  ISETP.GE.AND P2, PT, R16, R33, PT ;  /* 0x000000211000720c */ /* 0x008fe20003f46270 */
[----:B------:R-:W-:Y:S01]  /*21a0*/  IMAD R3, R47, R103, R8 ;  /* 0x000000672f037224 */ /* 0x000fe200078e0208 */
[----:B-1----:R-:W-:Y:S01]  /*21b0*/  SHF.R.U32.HI R30, RZ, 0x7, R30 ;  /* 0x00000007ff1e7819 */ /* 0x002fe2000001161e */
[----:B------:R-:W-:Y:S01]  /*21c0*/  IMAD.SHL.U32 R34, R22, 0x40, RZ ;  /* 0x0000004016227824 */ /* 0x000fe200078e00ff */
[----:B------:R-:W-:Y:S01]  /*21d0*/  SHF.R.U32.HI R29, RZ, 0x3, R195 ;  /* 0x00000003ff1d7819 */ /* 0x000fe200000116c3 */
[----:B------:R-:W-:Y:S01]  /*21e0*/  IMAD.IADD R7, R7, 0x1, R3 ;  /* 0x0000000107077824 */ /* 0x000fe200078e0203 */
[----:B------:R-:W-:Y:S01]  /*21f0*/  ISETP.NE.AND P6, PT, R30, 0x1, PT ;  /* 0x000000011e00780c */ /* 0x000fe20003fc5270 */
[----:B------:R-:W-:Y:S01]  /*2200*/  IMAD.WIDE.U32 R44, R22, R102, R16 ;  /* 0x00000066162c7225 */ /* 0x000fe200078e0010 */
[----:B-----5:R-:W-:-:S02]  /*2210*/  SHF.R.S32.HI R31, RZ, 0x1f, R111 ;  /* 0x0000001fff1f7819 */ /* 0x020fc4000001146f */
[----:B------:R-:W-:Y:S01]  /*2220*/  SHF.L.U64.HI R93, R102, 0x5, R103 ;  /* 0x00000005665d7819 */ /* 0x000fe20000010267 */
[----:B----4-:R-:W-:Y:S01]  /*2230*/  IMAD.WIDE.U32 R4, R206, UR4, R6 ;  /* 0x00000004ce047c25 */ /* 0x010fe2000f8e0006 */
[----:B------:R-:W-:Y:S01]  /*2240*/  SHF.L.U32 R92, R102, 0x5, RZ ;  /* 0x00000005665c7819 */ /* 0x000fe200000006ff */
[----:B------:R-:W0:Y:S01]  /*2250*/  LDC.64 R6, c[0x0][0x3f8] ;  /* 0x0000fe00ff067b82 */ /* 0x000e220000000a00 */
[----:B------:R-:W-:Y:S01]  /*2260*/  SHF.R.S32.HI R116, RZ, 0x1f, R214 ;  /* 0x0000001fff747819 */ /* 0x000fe200000114d6 */
[----:B------:R-:W-:Y:S01]  /*2270*/  IMAD R5, R206, UR5, R5 ;  /* 0x00000005ce057c24 */ /* 0x000fe2000f8e0205 */
[----:B------:R-:W-:Y:S01]  /*2280*/  ULDC.64 UR4, c[0x0][0x310] ;  /* 0x0000c40000047ab9 */ /* 0x000fe20000000a00 */
[----:B------:R-:W-:Y:S01]  /*2290*/  IMAD.WIDE.U32 R126, R22, R102, R92 ;  /* 0x00000066167e7225 */ /* 0x000fe200078e005c */
[----:B------:R-:W-:Y:S02]  /*22a0*/  SHF.R.S32.HI R115, RZ, 0x1f, R213 ;  /* 0x0000001fff737819 */ /* 0x000fe400000114d5 */
[----:B------:R-:W-:Y:S01]  /*22b0*/  SHF.R.S32.HI R114, RZ, 0x1f, R212 ;  /* 0x0000001fff727819 */ /* 0x000fe200000114d4 */
[----:B------:R-:W-:Y:S01]  /*22c0*/  VIADD R122, R30, 0x8 ;  /* 0x000000081e7a7836 */ /* 0x000fe20000000000 */
[C---:B------:R-:W-:Y:S01]  /*22d0*/  SHF.L.U64.HI R30, R102.reuse, 0x6, R103 ;  /* 0x00000006661e7819 */ /* 0x040fe20000010267 */
[----:B------:R-:W-:-:S02]  /*22e0*/  IMAD.SHL.U32 R123, R102, 0x80, RZ ;  /* 0x00000080667b7824 */ /* 0x000fc400078e00ff */
[-C--:B0-----:R-:W-:Y:S01]  /*22f0*/  IMAD.WIDE.U32 R96, R22, R6.reuse, R18 ;  /* 0x0000000616607225 */ /* 0x081fe200078e0012 */
[C-C-:B------:R-:W-:Y:S02]  /*2300*/  SHF.L.U64.HI R15, R6.reuse, 0x6, R7.reuse ;  /* 0x00000006060f7819 */ /* 0x140fe40000010207 */
[----:B------:R-:W-:Y:S01]  /*2310*/  SHF.L.U64.HI R14, R6, 0x7, R7 ;  /* 0x00000007060e7819 */ /* 0x000fe20000010207 */
[----:B------:R-:W-:-:S04]  /*2320*/  IMAD.WIDE.U32 R94, R22, R6, R16 ;  /* 0x00000006165e7225 */ /* 0x000fc800078e0010 */
[----:B------:R-:W-:Y:S02]  /*2330*/  IMAD R12, R31, R6, RZ ;  /* 0x000000061f0c7224 */ /* 0x000fe400078e02ff */
[C---:B------:R-:W-:Y:S02]  /*2340*/  IMAD.SHL.U32 R13, R6.reuse, 0x20, RZ ;  /* 0x00000020060d7824 */ /* 0x040fe400078e00ff */
[----:B------:R-:W-:Y:S02]  /*2350*/  IMAD R37, R111, R7, R12 ;  /* 0x000000076f257224 */ /* 0x000fe400078e020c */
        /* <DEDUP_REMOVED lines=12> */
[----:B------:R-:W-:Y:S01]  /*2420*/  IADD3 R42, P4, R100, 0x40, RZ ;  /* 0x00000040642a7810 */ /* 0x000fe20007f9e0ff */
[----:B------:R-:W-:Y:S01]  /*2430*/  IMAD.X R47, R218, 0x1, R39, P0 ;  /* 0x00000001da2f7824 */ /* 0x000fe200000e0627 */
[----:B------:R-:W-:Y:S01]  /*2440*/  IADD3 R39, P0, R100, R44, RZ ;  /* 0x0000002c64277210 */ /* 0x000fe20007f1e0ff */
[----:B------:R-:W-:Y:S01]  /*2450*/  IMAD R41, R99, UR5, R0 ;  /* 0x0000000563297c24 */ /* 0x000fe2000f8e0200 */
[----:B------:R-:W-:Y:S05]  /*2460*/  @!P6 WARPSYNC.ALL ;  /* 0x000000000000e948 */ /* 0x000fea0003800000 */
[----:B------:R-:W-:Y:S01]  /*2470*/  ULDC.64 UR4, c[0x0][0x330] ;  /* 0x0000cc0000047ab9 */ /* 0x000fe20000000a00 */
[----:B------:R-:W-:Y:S01]  /*2480*/  IADD3 R41, R101, R41, RZ ;  /* 0x0000002965297210 */ /* 0x000fe20007ffe0ff */
[----:B------:R-:W-:Y:S01]  /*2490*/  IMAD.WIDE.U32 R8, R206, UR4, R16 ;  /* 0x00000004ce087c25 */ /* 0x000fe2000f8e0010 */
[----:B------:R-:W-:Y:S01]  /*24a0*/  @!P6 BAR.SYNC.DEFER_BLOCKING 0x9, 0x100 ;  /* 0x024400000000eb1d */ /* 0x000fe20000010000 */
[----:B------:R-:W-:-:S02]  /*24b0*/  IADD3 R43, P3, R39, 0x40, RZ ;  /* 0x00000040272b7810 */ /* 0x000fc40007f7e0ff */
[----:B------:R-:W-:Y:S02]  /*24c0*/  IMAD R9, R206, UR5, R9 ;  /* 0x00000005ce097c24 */ /* 0x000fe4000f8e0209 */
[----:B------:R-:W-:Y:S01]  /*24d0*/  IMAD.X R107, RZ, RZ, R41, P4 ;  /* 0x000000ffff6b7224 */ /* 0x000fe200020e0629 */
[----:B------:R-:W-:Y:S02]  /*24e0*/  ULDC.64 UR4, c[0x0][0x338] ;  /* 0x0000ce0000047ab9 */ /* 0x000fe40000000a00 */
[----:B------:R-:W-:Y:S01]  /*24f0*/  IMAD R0, R3, UR4, RZ ;  /* 0x0000000403007c24 */ /* 0x000fe2000f8e02ff */
[----:B------:R-:W-:Y:S01]  /*2500*/  SEL R3, R33, RZ, P2 ;  /* 0x000000ff21037207 */ /* 0x000fe20001000000 */
[----:B0-----:R-:W-:-:S04]  /*2510*/  IMAD.WIDE.U32 R90, R22, R4, R18 ;  /* 0x00000004165a7225 */ /* 0x001fc800078e0012 */
[C---:B------:R-:W-:Y:S02]  /*2520*/  IMAD R109, R99.reuse, UR5, R0 ;  /* 0x00000005636d7c24 */ /* 0x040fe4000f8e0200 */
[----:B------:R-:W-:Y:S02]  /*2530*/  IMAD R0, R218, R6, RZ ;  /* 0x00000006da007224 */ /* 0x000fe400078e02ff */
[----:B------:R-:W-:Y:S01]  /*2540*/  IMAD.WIDE.U32 R98, R99, UR4, R8 ;  /* 0x0000000463627c25 */ /* 0x000fe2000f8e0008 */
[----:B------:R-:W-:Y:S02]  /*2550*/  ULDC UR4, c[0x0][0x2f4] ;  /* 0x0000bd0000047ab9 */ /* 0x000fe40000000800 */
[----:B------:R-:W-:Y:S01]  /*2560*/  ISETP.GE.AND P2, PT, R16, UR4, PT ;  /* 0x0000000410007c0c */ /* 0x000fe2000bf46270 */
[----:B------:R-:W-:Y:S01]  /*2570*/  IMAD R9, R22, R7, R0 ;  /* 0x0000000716097224 */ /* 0x000fe200078e0200 */
[----:B------:R-:W-:Y:S01]  /*2580*/  IADD3 R109, R99, R109, RZ ;  /* 0x0000006d636d7210 */ /* 0x000fe20007ffe0ff */
[----:B------:R-:W-:-:S02]  /*2590*/  IMAD R0, R218, R4, RZ ;  /* 0x00000004da007224 */ /* 0x000fc400078e02ff */
[----:B------:R-:W-:Y:S01]  /*25a0*/  IMAD.IADD R3, R16, 0x1, R3 ;  /* 0x0000000110037824 */ /* 0x000fe200078e0203 */
[----:B------:R-:W-:Y:S01]  /*25b0*/  IADD3 R97, R97, R9, RZ ;  /* 0x0000000961617210 */ /* 0x000fe20007ffe0ff */
[C---:B------:R-:W-:Y:S02]  /*25c0*/  IMAD R11, R22.reuse, R5, R0 ;  /* 0x00000005160b7224 */ /* 0x040fe400078e0200 */
[----:B------:R-:W-:Y:S01]  /*25d0*/  IMAD.IADD R95, R9, 0x1, R95 ;  /* 0x00000001095f7824 */ /* 0x000fe200078e025f */
[----:B------:R-:W-:Y:S01]  /*25e0*/  SHF.R.S32.HI R0, RZ, 0x1f, R3 ;  /* 0x0000001fff007819 */ /* 0x000fe20000011403 */
[----:B------:R-:W-:-:S03]  /*25f0*/  IMAD.WIDE.U32 R88, R22, R4, R16 ;  /* 0x0000000416587225 */ /* 0x000fc600078e0010 */
[CC--:B------:R-:W-:Y:S01]  /*2600*/  LEA.HI R105, R0.reuse, R3.reuse, RZ, 0x3 ;  /* 0x0000000300697211 */ /* 0x0c0fe200078f18ff */
[----:B------:R-:W-:Y:S01]  /*2610*/  IMAD.IADD R91, R91, 0x1, R11 ;  /* 0x000000015b5b7824 */ /* 0x000fe200078e020b */
[----:B------:R-:W-:Y:S01]  /*2620*/  LEA.HI R8, R0, R3, RZ, 0x6 ;  /* 0x0000000300087211 */ /* 0x000fe200078f30ff */
[----:B------:R-:W-:Y:S01]  /*2630*/  IMAD.IADD R89, R11, 0x1, R89 ;  /* 0x000000010b597824 */ /* 0x000fe200078e0259 */
[----:B------:R-:W-:Y:S01]  /*2640*/  LOP3.LUT R0, R105, 0x38, RZ, 0xc0, !PT ;  /* 0x0000003869007812 */ /* 0x000fe200078ec0ff */
[CC--:B------:R-:W-:Y:S01]  /*2650*/  IMAD.WIDE.U32 R96, R111.reuse, R6.reuse, R96 ;  /* 0x000000066f607225 */ /* 0x0c0fe200078e0060 */
[----:B------:R-:W-:Y:S02]  /*2660*/  SHF.L.U32 R8, R8, 0x7, RZ ;  /* 0x0000000708087819 */ /* 0x000fe400000006ff */
[----:B------:R-:W-:Y:S01]  /*2670*/  LOP3.LUT R3, R196, 0x38, R105, 0xf8, !PT ;  /* 0x00000038c4037812 */ /* 0x000fe200078ef869 */
[----:B------:R-:W-:Y:S01]  /*2680*/  IMAD.WIDE.U32 R94, R111, R6, R94 ;  /* 0x000000066f5e7225 */ /* 0x000fe200078e005e */
[----:B------:R-:W-:-:S02]  /*2690*/  LOP3.LUT R9, R195, 0x38, R105, 0xf8, !PT ;  /* 0x00000038c3097812 */ /* 0x000fc400078ef869 */
[----:B------:R-:W-:Y:S01]  /*26a0*/  LOP3.LUT R10, R194, 0x38, R105, 0xf8, !PT ;  /* 0x00000038c20a7812 */ /* 0x000fe200078ef869 */
[----:B------:R-:W-:Y:S01]  /*26b0*/  IMAD.SHL.U32 R11, R6, 0x80, RZ ;  /* 0x00000080060b7824 */ /* 0x000fe200078e00ff */
[----:B------:R-:W-:Y:S01]  /*26c0*/  LOP3.LUT R0, R0, 0x1c0, R34, 0xf8, !PT ;  /* 0x000001c000007812 */ /* 0x000fe200078ef822 */
[----:B------:R-:W-:Y:S01]  /*26d0*/  IMAD.WIDE.U32 R90, R111, R4, R90 ;  /* 0x000000046f5a7225 */ /* 0x000fe200078e005a */
[----:B------:R-:W-:Y:S02]  /*26e0*/  LOP3.LUT R21, R8, 0xffffe000, RZ, 0xc0, !PT ;  /* 0xffffe00008157812 */ /* 0x000fe400078ec0ff */
[----:B------:R-:W-:Y:S01]  /*26f0*/  LOP3.LUT R3, R3, R32, RZ, 0x3c, !PT ;  /* 0x0000002003037212 */ /* 0x000fe200078e3cff */
[----:B------:R-:W-:Y:S01]  /*2700*/  IMAD.WIDE.U32 R88, R111, R4, R88 ;  /* 0x000000046f587225 */ /* 0x000fe200078e0058 */
[----:B------:R-:W-:Y:S02]  /*2710*/  LOP3.LUT R28, R9, R29, RZ, 0x3c, !PT ;  /* 0x0000001d091c7212 */ /* 0x000fe400078e3cff */
[----:B------:R-:W-:Y:S01]  /*2720*/  LOP3.LUT R10, R10, R20, RZ, 0x3c, !PT ;  /* 0x000000140a0a7212 */ /* 0x000fe200078e3cff */
[----:B------:R-:W-:Y:S01]  /*2730*/  IMAD.IADD R36, R97, 0x1, R37 ;  /* 0x0000000161247824 */ /* 0x000fe200078e0225 */
[----:B------:R-:W-:Y:S01]  /*2740*/  LOP3.LUT R0, R0, R201, RZ, 0x3c, !PT ;  /* 0x000000c900007212 */ /* 0x000fe200078e3cff */
[----:B------:R-:W-:Y:S01]  /*2750*/  IMAD.SHL.U32 R33, R33, 0x2, RZ ;  /* 0x0000000221217824 */ /* 0x000fe200078e00ff */
[-C--:B------:R-:W-:Y:S01]  /*2760*/  IADD3 R29, R3, R21.reuse, R200 ;  /* 0x00000015031d7210 */ /* 0x080fe20007ffe0c8 */
[----:B------:R-:W-:Y:S01]  /*2770*/  IMAD R3, R218, R102, RZ ;  /* 0x00000066da037224 */ /* 0x000fe200078e02ff */
[-C--:B------:R-:W-:Y:S01]  /*2780*/  IADD3 R28, R28, R21.reuse, R199 ;  /* 0x000000151c1c7210 */ /* 0x080fe20007ffe0c7 */
[----:B------:R-:W-:Y:S01]  /*2790*/  IMAD.IADD R37, R37, 0x1, R95 ;  /* 0x0000000125257824 */ /* 0x000fe200078e025f */
[----:B------:R-:W-:Y:S01]  /*27a0*/  IADD3 R27, R10, R21, R198 ;  /* 0x000000150a1b7210 */ /* 0x000fe20007ffe0c6 */
[----:B------:R-:W-:Y:S01]  /*27b0*/  IMAD R35, R22, R103, R3 ;  /* 0x0000006716237224 */ /* 0x000fe200078e0203 */
[----:B------:R-:W-:Y:S01]  /*27c0*/  IADD3 R21, R0, R21, R202 ;  /* 0x0000001500157210 */ /* 0x000fe20007ffe0ca */
[----:B------:R-:W-:Y:S01]  /*27d0*/  IMAD R0, R31, R4, RZ ;  /* 0x000000041f007224 */ /* 0x000fe200078e02ff */
[----:B------:R-:W-:Y:S01]  /*27e0*/  SHF.L.U64.HI R20, R6, 0x5, R7 ;  /* 0x0000000506147819 */ /* 0x000fe20000010207 */
[C---:B------:R-:W-:Y:S01]  /*27f0*/  IMAD.SHL.U32 R7, R4.reuse, 0x20, RZ ;  /* 0x0000002004077824 */ /* 0x040fe200078e00ff */
[C-C-:B------:R-:W-:Y:S01]  /*2800*/  SHF.L.U64.HI R10, R4.reuse, 0x5, R5.reuse ;  /* 0x00000005040a7819 */ /* 0x140fe20000010205 */
[----:B------:R-:W-:Y:S01]  /*2810*/  IMAD R49, R111, R5, R0 ;  /* 0x000000056f317224 */ /* 0x000fe200078e0200 */
[C-C-:B------:R-:W-:Y:S01]  /*2820*/  SHF.L.U64.HI R9, R4.reuse, 0x6, R5.reuse ;  /* 0x0000000604097819 */ /* 0x140fe20000010205 */
[C---:B------:R-:W-:Y:S01]  /*2830*/  IMAD.SHL.U32 R6, R4.reuse, 0x40, RZ ;  /* 0x0000004004067824 */ /* 0x040fe200078e00ff */
[C---:B------:R-:W-:Y:S01]  /*2840*/  SHF.L.U64.HI R8, R4.reuse, 0x7, R5 ;  /* 0x0000000704087819 */ /* 0x040fe20000010205 */
[----:B------:R-:W-:Y:S01]  /*2850*/  IMAD.SHL.U32 R5, R4, 0x80, RZ ;  /* 0x0000008004057824 */ /* 0x000fe200078e00ff */
[----:B------:R-:W-:Y:S01]  /*2860*/  IADD3 R4, R35, R127, RZ ;  /* 0x0000007f23047210 */ /* 0x000fe20007ffe0ff */
[----:B------:R-:W-:Y:S01]  /*2870*/  IMAD.IADD R38, R91, 0x1, R49 ;  /* 0x000000015b267824 */ /* 0x000fe200078e0231 */
[----:B------:R-:W-:Y:S01]  /*2880*/  IADD3 R3, P1, R92, R126, RZ ;  /* 0x0000007e5c037210 */ /* 0x000fe20007f3e0ff */
[----:B------:R-:W-:Y:S01]  /*2890*/  IMAD.IADD R104, R49, 0x1, R89 ;  /* 0x0000000131687824 */ /* 0x000fe200078e0259 */
[----:B------:R-:W-:-:S02]  /*28a0*/  IADD3 R34, R45, R35, RZ ;  /* 0x000000232d227210 */ /* 0x000fc40007ffe0ff */
[----:B------:R-:W-:Y:S01]  /*28b0*/  SHF.L.U64.HI R0, R102, 0x7, R103 ;  /* 0x0000000766007819 */ /* 0x000fe20000010267 */
[----:B------:R-:W-:Y:S01]  /*28c0*/  IMAD.X R31, R4, 0x1, R93, P1 ;  /* 0x00000001041f7824 */ /* 0x000fe200008e065d */
[----:B------:R-:W-:Y:S01]  /*28d0*/  IADD3 R32, P1, R3, R92, RZ ;  /* 0x0000005c03207210 */ /* 0x000fe20007f3e0ff */
[----:B------:R-:W-:Y:S01]  /*28e0*/  IMAD.X R103, R34, 0x1, R41, P0 ;  /* 0x0000000122677824 */ /* 0x000fe200000e0629 */
[----:B------:R-:W-:Y:S02]  /*28f0*/  LOP3.LUT R40, R105, 0xfffffff8, RZ, 0xc0, !PT ;  /* 0xfffffff869287812 */ /* 0x000fe400078ec0ff */
[----:B------:R-:W-:Y:S01]  /*2900*/  SHF.R.S32.HI R105, RZ, 0x3, R105 ;  /* 0x00000003ff697819 */ /* 0x000fe20000011469 */
[----:B------:R-:W-:Y:S01]  /*2910*/  IMAD.X R35, R31, 0x1, R93, P1 ;  /* 0x000000011f237824 */ /* 0x000fe200008e065d */
[----:B------:R-:W-:Y:S01]  /*2920*/  ISETP.GE.AND P1, PT, R187, UR4, PT ;  /* 0x00000004bb007c0c */ /* 0x000fe2000bf26270 */
[----:B------:R-:W-:Y:S01]  /*2930*/  IMAD.X R108, RZ, RZ, R103, P3 ;  /* 0x000000ffff6c7224 */ /* 0x000fe200018e0667 */
[----:B------:R-:W-:-:S11]  /*2940*/  SHF.R.S32.HI R106, RZ, 0x1f, R40 ;  /* 0x0000001fff6a7819 */ /* 0x000fd60000011428 */
.L_x_2642:
        /* <DEDUP_REMOVED lines=59> */
.L_x_2561:
[----:B------:R-:W-:Y:S05]  /*2d00*/  BSYNC B1 ;  /* 0x0000000000017941 */ /* 0x000fea0003800000 */
.L_x_2560:
[----:B------:R-:W-:Y:S01]  /*2d10*/  ISETP.GE.AND P4, PT, R214, R113, PT ;  /* 0x00000071d600720c */ /* 0x000fe20003f86270 */
[----:B0----5:R-:W-:Y:S01]  /*2d20*/  IMAD.MOV.U32 R48, RZ, RZ, R76 ;  /* 0x000000ffff307224 */ /* 0x021fe200078e004c */
[----:B------:R-:W-:Y:S01]  /*2d30*/  MOV R49, R77 ;  /* 0x0000004d00317202 */ /* 0x000fe20000000f00 */
[----:B------:R-:W-:Y:S01]  /*2d40*/  IMAD.MOV.U32 R50, RZ, RZ, R84 ;  /* 0x000000ffff327224 */ /* 0x000fe200078e0054 */
[----:B------:R-:W-:Y:S01]  /*2d50*/  BSSY B1, `(.L_x_2562) ;  /* 0x0000022000017945 */ /* 0x000fe20003800000 */
        /* <DEDUP_REMOVED lines=8> */
[----:B------:R-:W-:Y:S02]  /*2de0*/  CS2R R70, SRZ ;  /* 0x0000000000467805 */ /* 0x000fe4000001ff00 */
[----:B------:R-:W-:Y:S02]  /*2df0*/  PRMT R132, R48, 0x5410, R49 ;  /* 0x0000541030847816 */ /* 0x000fe40000000031 */
[----:B------:R-:W-:Y:S02]  /*2e00*/  CS2R R74, SRZ ;  /* 0x00000000004a7805 */ /* 0x000fe4000001ff00 */
        /* <DEDUP_REMOVED lines=22> */
.L_x_2563:
[----:B------:R-:W-:Y:S05]  /*2f70*/  BSYNC B1 ;  /* 0x0000000000017941 */ /* 0x000fea0003800000 */
.L_x_2562:
[----:B------:R-:W-:Y:S01]  /*2f80*/  ISETP.GE.AND P0, PT, R213, R113, PT ;  /* 0x00000071d500720c */ /* 0x000fe20003f06270 */
[----:B0----5:R-:W-:Y:S01]  /*2f90*/  IMAD.MOV.U32 R48, RZ, RZ, R68 ;  /* 0x000000ffff307224 */ /* 0x021fe200078e0044 */
[----:B------:R-:W-:Y:S01]  /*2fa0*/  MOV R51, R73 ;  /* 0x0000004900337202 */ /* 0x000fe20000000f00 */
[----:B------:R-:W-:Y:S01]  /*2fb0*/  IMAD.MOV.U32 R49, RZ, RZ, R69 ;  /* 0x000000ffff317224 */ /* 0x000fe200078e0045 */
[----:B------:R-:W-:Y:S01]  /*2fc0*/  BSSY B1, `(.L_x_2564) ;  /* 0x0000028000017945 */ /* 0x000fe20003800000 */
[----:B------:R-:W-:Y:S01]  /*2fd0*/  IMAD.MOV.U32 R50, RZ, RZ, R72 ;  /* 0x000000ffff327224 */ /* 0x000fe200078e0048 */
[----:B------:R-:W-:Y:S02]  /*2fe0*/  CS2R R52, SRZ ;  /* 0x0000000000347805 */ /* 0x000fe4000001ff00 */
[----:B------:R-:W-:Y:S02]  /*2ff0*/  CS2R R60, SRZ ;  /* 0x00000000003c7805 */ /* 0x000fe4000001ff00 */
[----:B------:R-:W-:Y:S01]  /*3000*/  PRMT R130, R49, 0x5410, R48 ;  /* 0x0000541031827816 */ /* 0x000fe20000000030 */
[----:B------:R-:W-:Y:S01]  /*3010*/  IMAD.MOV.U32 R48, RZ, RZ, R70 ;  /* 0x000000ffff307224 */ /* 0x000fe200078e0046 */
[----:B------:R-:W-:Y:S01]  /*3020*/  PRMT R145, R50, 0x5410, R51 ;  /* 0x0000541032917816 */ /* 0x000fe20000000033 */
[----:B------:R-:W-:Y:S01]  /*3030*/  IMAD.MOV.U32 R49, RZ, RZ, R71 ;  /* 0x000000ffff317224 */ /* 0x000fe200078e0047 */
[----:B------:R-:W-:Y:S01]  /*3040*/  CS2R R64, SRZ ;  /* 0x0000000000407805 */ /* 0x000fe2000001ff00 */
        /* <DEDUP_REMOVED lines=31> */
.L_x_2565:
[----:B------:R-:W-:Y:S05]  /*3240*/  BSYNC B1 ;  /* 0x0000000000017941 */ /* 0x000fea0003800000 */
.L_x_2564:
[----:B------:R-:W-:Y:S01]  /*3250*/  ISETP.GE.AND P5, PT, R212, R113, PT ;  /* 0x00000071d400720c */ /* 0x000fe20003fa6270 */
[----:B------:R-:W-:-:S12]  /*3260*/  BSSY B1, `(.L_x_2566) ;  /* 0x000001e000017945 */ /* 0x000fd80003800000 */
[----:B------:R-:W-:Y:S05]  /*3270*/  @P5 BRA `(.L_x_2567) ;  /* 0x0000000000705947 */ /* 0x000fea0003800000 */
[----:B0-----:R-:W0:Y:S01]  /*3280*/  LDC.64 R48, c[0x0][0x3f8] ;  /* 0x0000fe00ff307b82 */ /* 0x001e220000000a00 */
[----:B------:R-:W-:Y:S01]  /*3290*/  MOV R83, R117 ;  /* 0x0000007500537202 */ /* 0x000fe20000000f00 */
[----:B------:R-:W-:Y:S01]  /*32a0*/  IMAD.MOV.U32 R81, RZ, RZ, R110 ;  /* 0x000000ffff517224 */ /* 0x000fe200078e006e */
        /* <DEDUP_REMOVED lines=25> */
.L_x_2567:
[----:B------:R-:W-:Y:S05]  /*3440*/  BSYNC B1 ;  /* 0x0000000000017941 */ /* 0x000fea0003800000 */
.L_x_2566:
[----:B01---5:R-:W-:Y:S01]  /*3450*/  IMAD.MOV.U32 R48, RZ, RZ, R60 ;  /* 0x000000ffff307224 */ /* 0x023fe200078e003c */
[----:B------:R-:W-:Y:S01]  /*3460*/  MOV R51, R65 ;  /* 0x0000004100337202 */ /* 0x000fe20000000f00 */
[----:B------:R-:W-:Y:S01]  /*3470*/  IMAD.MOV.U32 R49, RZ, RZ, R61 ;  /* 0x000000ffff317224 */ /* 0x000fe200078e003d */
[----:B------:R-:W-:Y:S01]  /*3480*/  UISETP.NE.AND UP0, UPT, UR45, 0x3, UPT ;  /* 0x000000032d00788c */ /* 0x000fe2000bf05270 */
[----:B------:R-:W-:-:S03]  /*3490*/  IMAD.MOV.U32 R50, RZ, RZ, R64 ;  /* 0x000000ffff327224 */ /* 0x000fc600078e0040 */
[----:B------:R-:W-:Y:S01]  /*34a0*/  PRMT R135, R48, 0x5410, R49 ;  /* 0x0000541030877816 */ /* 0x000fe20000000031 */
[----:B------:R-:W-:Y:S01]  /*34b0*/  IMAD.MOV.U32 R48, RZ, RZ, R62 ;  /* 0x000000ffff307224 */ /* 0x000fe200078e003e */
[----:B------:R-:W-:Y:S01]  /*34c0*/  PRMT R142, R50, 0x5410, R51 ;  /* 0x00005410328e7816 */ /* 0x000fe20000000033 */
[----:B------:R-:W-:Y:S01]  /*34d0*/  IMAD.MOV.U32 R49, RZ, RZ, R63 ;  /* 0x000000ffff317224 */ /* 0x000fe200078e003f */
[----:B------:R-:W-:Y:S01]  /*34e0*/  PLOP3.LUT P0, PT, PT, PT, UP0, 0x80, 0x0 ;  /* 0x000000000000781c */ /* 0x000fe20003f0f008 */
        /* <DEDUP_REMOVED lines=14> */
[----:B------:R-:W-:-:S05]  /*35d0*/  IMAD.MOV.U32 R51, RZ, RZ, R59 ;  /* 0x000000ffff337224 */ /* 0x000fca00078e003b */
[----:B------:R-:W-:Y:S01]  /*35e0*/  PRMT R134, R50, 0x5410, R51 ;  /* 0x0000541032867816 */ /* 0x000fe20000000033 */
[----:B------:R-:W-:Y:S06]  /*35f0*/  @!P0 BRA `(.L_x_2568) ;  /* 0x0000000000048947 */ /* 0x000fec0003800000 */
[----:B------:R-:W-:Y:S01]  /*3600*/  BPT.TRAP 0x1 ;  /* 0x000000040000795c */ /* 0x000fe20000300000 */
.L_x_2568:
[----:B------:R-:W-:Y:S01]  /*3610*/  IMAD R110, R23, 0x8, R2 ;  /* 0x00000008176e7824 */ /* 0x000fe200078e0202 */
[----:B------:R-:W-:Y:S01]  /*3620*/  SHF.L.U32 R117, R188, 0x1f, RZ ;  /* 0x0000001fbc757819 */ /* 0x000fe200000006ff */
[----:B------:R-:W-:Y:S03]  /*3630*/  BSSY B1, `(.L_x_2569) ;  /* 0x0000003000017945 */ /* 0x000fe60003800000 */
[----:B------:R-:W0:Y:S02]  /*3640*/  SYNCS.PHASECHK.TRANS64.TRYWAIT P6, [R110+URZ+0x28890], R117 ;  /* 0x028890756e0075a7 */ /* 0x000e2400080c017f */
[----:B0-----:R-:W-:Y:S05]  /*3650*/  @!P6 BRA `(.L_x_2570) ;  /* 0x000001f40014e947 */ /* 0x001fea0003800000 */
.L_x_2922:
[----:B------:R-:W-:Y:S05]  /*3660*/  BSYNC B1 ;  /* 0x0000000000017941 */ /* 0x000fea0003800000 */
.L_x_2569:
        /* <DEDUP_REMOVED lines=8> */
[----:B------:R-:W-:Y:S03]  /*36f0*/  BSSY B3, `(.L_x_2575) ;  /* 0x000002e000037945 */ /* 0x000fe60003800000 */
[----:B------:R-:W-:Y:S02]  /*3700*/  IADD3.X R140, R138, R41, RZ, P3, !PT ;  /* 0x000000298a8c7210 */ /* 0x000fe40001ffe4ff */
[----:B------:R-:W-:-:S13]  /*3710*/  ISETP.GE.AND P3, PT, R18, R121, PT ;  /* 0x000000791200720c */ /* 0x000fda0003f66270 */
[----:B-1----:R-:W-:Y:S05]  /*3720*/  @P3 BRA `(.L_x_2576) ;  /* 0x0000000000a83947 */ /* 0x002fea0003800000 */
[----:B------:R-:W-:Y:S01]  /*3730*/  SHF.R.U64 R86, R86, 0x10, R87 ;  /* 0x0000001056567819 */ /* 0x000fe20000001257 */
[----:B--2---:R-:W-:Y:S01]  /*3740*/  IMAD.MOV.U32 R80, RZ, RZ, R49 ;  /* 0x000000ffff507224 */ /* 0x004fe200078e0031 */
[----:B------:R-:W-:-:S03]  /*3750*/  SHF.R.U64 R84, R84, 0x10, R85 ;  /* 0x0000001054547819 */ /* 0x000fc60000001255 */
[----:B------:R-:W-:Y:S02]  /*3760*/  HADD2.F32 R86, -RZ, R86.H0_H0 ;  /* 0x20000056ff567230 */ /* 0x000fe40000004100 */
[--C-:B------:R-:W-:Y:S02]  /*3770*/  HADD2.F32 R49, -RZ, R80.reuse.H1_H1 ;  /* 0x30000050ff317230 */ /* 0x100fe40000004100 */
[----:B------:R-:W-:Y:S02]  /*3780*/  HADD2.F32 R80, -RZ, R80.H0_H0 ;  /* 0x20000050ff507230 */ /* 0x000fe40000004100 */
[----:B------:R-:W-:Y:S02]  /*3790*/  HADD2.F32 R84, -RZ, R84.H0_H0 ;  /* 0x20000054ff547230 */ /* 0x000fe40000004100 */
        /* <DEDUP_REMOVED lines=35> */
.L_x_2576:
[----:B------:R-:W-:Y:S05]  /*39d0*/  BSYNC B3 ;  /* 0x0000000000037941 */ /* 0x000fea0003800000 */
.L_x_2575:
[----:B------:R-:W-:Y:S02]  /*39e0*/  ULDC.64 UR4, c[0x0][0x2e8] ;  /* 0x0000ba0000047ab9 */ /* 0x000fe40000000a00 */
[----:B------:R-:W-:-:S04]  /*39f0*/  LEA R80, P3, R81, UR4, 0x1 ;  /* 0x0000000451507c11 */ /* 0x000fc8000f8608ff */
[----:B------:R-:W-:-:S05]  /*3a00*/  LEA.HI.X R81, R81, UR5, R140, 0x1, P3 ;  /* 0x0000000551517c11 */ /* 0x000fca00098f0c8c */
[----:B--2---:R1:W-:Y:S04]  /*3a10*/  STG.E.128 desc[UR42][R80.64], R48 ;  /* 0x0000003050007986 */ /* 0x0043e8000c101d2a */
.L_x_2574:
[----:B------:R-:W-:Y:S05]  /*3a20*/  BSYNC B2 ;  /* 0x0000000000027941 */ /* 0x000fea0003800000 */
.L_x_2573:
        /* <DEDUP_REMOVED lines=35> */
[--C-:B------:R-:W-:Y:S02]  /*3c60*/  HADD2.F32 R48, -RZ, R50.reuse.H1_H1 ;  /* 0x30000032ff307230 */ /* 0x100fe40000004100 */
[----:B------:R-:W-:Y:S01]  /*3c70*/  FMUL.FTZ R79, R80, R79 ;  /* 0x0000004f504f7220 */ /* 0x000fe20000410000 */
[----:B------:R-:W-:-:S02]  /*3c80*/  HADD2.F32 R50, -RZ, R50.H0_H0 ;  /* 0x20000032ff327230 */ /* 0x000fc40000004100 */
        /* <DEDUP_REMOVED lines=9> */
[----:B------:R-:W-:Y:S02]  /*3d20*/  F2FP.F16.F32.PACK_AB R50, R48, R87 ;  /* 0x000000573032723e */ /* 0x000fe400000000ff */
[----:B------:R-:W-:-:S07]  /*3d30*/  MOV R48, R84 ;  /* 0x0000005400307202 */ /* 0x000fce0000000f00 */
.L_x_2578:
[----:B------:R-:W-:Y:S05]  /*3d40*/  BSYNC B2 ;  /* 0x0000000000027941 */ /* 0x000fea0003800000 */
.L_x_2577:
[----:B------:R-:W-:Y:S02]  /*3d50*/  ULDC.64 UR4, c[0x0][0x2e8] ;  /* 0x0000ba0000047ab9 */ /* 0x000fe40000000a00 */
[----:B------:R-:W-:-:S04]  /*3d60*/  LEA R76, P3, R137, UR4, 0x1 ;  /* 0x00000004894c7c11 */ /* 0x000fc8000f8608ff */
[----:B------:R-:W-:-:S05]  /*3d70*/  LEA.HI.X R77, R137, UR5, R138, 0x1, P3 ;  /* 0x00000005894d7c11 */ /* 0x000fca00098f0c8a */
[----:B--2---:R2:W-:Y:S04]  /*3d80*/  STG.E.128 desc[UR42][R76.64], R48 ;  /* 0x000000304c007986 */ /* 0x0045e8000c101d2a */
.L_x_2572:
[----:B------:R-:W-:Y:S05]  /*3d90*/  BSYNC B1 ;  /* 0x0000000000017941 */ /* 0x000fea0003800000 */
.L_x_2571:
        /* <DEDUP_REMOVED lines=54> */
.L_x_2584:
[----:B------:R-:W-:Y:S05]  /*4100*/  BSYNC B3 ;  /* 0x0000000000037941 */ /* 0x000fea0003800000 */
.L_x_2583:
[----:B------:R-:W-:Y:S02]  /*4110*/  ULDC.64 UR4, c[0x0][0x2e8] ;  /* 0x0000ba0000047ab9 */ /* 0x000fe40000000a00 */
[----:B------:R-:W-:-:S04]  /*4120*/  LEA R72, P3, R78, UR4, 0x1 ;  /* 0x000000044e487c11 */ /* 0x000fc8000f8608ff */
[----:B------:R-:W-:-:S05]  /*4130*/  LEA.HI.X R73, R78, UR5, R79, 0x1, P3 ;  /* 0x000000054e497c11 */ /* 0x000fca00098f0c4f */
[----:B--2---:R2:W-:Y:S04]  /*4140*/  STG.E.128 desc[UR42][R72.64], R48 ;  /* 0x0000003048007986 */ /* 0x0045e8000c101d2a */
.L_x_2582:
[----:B------:R-:W-:Y:S05]  /*4150*/  BSYNC B2 ;  /* 0x0000000000027941 */ /* 0x000fea0003800000 */
.L_x_2581:
[----:B------:R-:W-:Y:S05]  /*4160*/  @P1 BRA `(.L_x_2580) ;  /* 0x0000000000d01947 */ /* 0x000fea0003800000 */
[----:B-12---:R1:W2:Y:S01]  /*4170*/  LDS.128 R48, [R112+0x1d400] ;  /* 0x01d4000070307984 */ /* 0x0062a20000000c00 */
[----:B------:R-:W-:Y:S01]  /*4180*/  IADD3 R77, P3, R77, R42, RZ ;  /* 0x0000002a4d4d7210 */ /* 0x000fe20007f7e0ff */
[----:B------:R-:W-:Y:S04]  /*4190*/  BSSY B2, `(.L_x_2585) ;  /* 0x000002d000027945 */ /* 0x000fe80003800000 */
[----:B------:R-:W-:Y:S01]  /*41a0*/  IMAD.X R76, R76, 0x1, R107, P3 ;  /* 0x000000014c4c7824 */ /* 0x000fe200018e066b */
[----:B------:R-:W-:-:S13]  /*41b0*/  ISETP.GE.AND P3, PT, R185, R121, PT ;  /* 0x00000079b900720c */ /* 0x000fda0003f66270 */
[----:B-1----:R-:W-:Y:S05]  /*41c0*/  @P3 BRA `(.L_x_2586) ;  /* 0x0000000000a43947 */ /* 0x002fea0003800000 */
        /* <DEDUP_REMOVED lines=8> */
[----:B------:R-:W-:-:S02]  /*4250*/  HADD2.F32 R50, -RZ, R49.H1_H1 ;  /* 0x30000031ff327230 */ /* 0x000fc40000004100 */
[----:B------:R-:W-:Y:S02]  /*4260*/  HADD2.F32 R49, -RZ, R49.H0_H0 ;  /* 0x20000031ff317230 */ /* 0x000fe40000004100 */
[----:B------:R-:W-:Y:S02]  /*4270*/  HADD2.F32 R74, -RZ, R74.H0_H0 ;  /* 0x2000004aff4a7230 */ /* 0x000fe40000004100 */
[-C--:B------:R-:W-:Y:S01]  /*4280*/  FMUL.FTZ R78, R50, R71.reuse ;  /* 0x00000047324e7220 */ /* 0x080fe20000410000 */
[--C-:B------:R-:W-:Y:S02]  /*4290*/  HADD2.F32 R69, -RZ, R51.reuse.H1_H1 ;  /* 0x30000033ff457230 */ /* 0x100fe40000004100 */
[C---:B------:R-:W-:Y:S01]  /*42a0*/  FMUL.FTZ R71, R49.reuse, R71 ;  /* 0x0000004731477220 */ /* 0x040fe20000410000 */
[----:B------:R-:W-:Y:S02]  /*42b0*/  HADD2.F32 R51, -RZ, R51.H0_H0 ;  /* 0x20000033ff337230 */ /* 0x000fe40000004100 */
[----:B------:R-:W-:Y:S01]  /*42c0*/  FFMA.FTZ R78, R49, R70, -R78 ;  /* 0x00000046314e7223 */ /* 0x000fe2000001084e */
[----:B------:R-:W-:-:S02]  /*42d0*/  HADD2.F32 R49, -RZ, R48.H1_H1 ;  /* 0x30000030ff317230 */ /* 0x000fc40000004100 */
[----:B------:R-:W-:Y:S01]  /*42e0*/  FFMA.FTZ R73, R50, R70, R71 ;  /* 0x0000004632497223 */ /* 0x000fe20000010047 */
[-C--:B------:R-:W-:Y:S01]  /*42f0*/  FMUL.FTZ R80, R69, R74.reuse ;  /* 0x0000004a45507220 */ /* 0x080fe20000410000 */
[--C-:B------:R-:W-:Y:S02]  /*4300*/  HADD2.F32 R70, -RZ, R129.reuse.H1_H1 ;  /* 0x30000081ff467230 */ /* 0x100fe40000004100 */
[C---:B------:R-:W-:Y:S01]  /*4310*/  FMUL.FTZ R74, R51.reuse, R74 ;  /* 0x0000004a334a7220 */ /* 0x040fe20000410000 */
[----:B------:R-:W-:Y:S02]  /*4320*/  HADD2.F32 R129, -RZ, R129.H0_H0 ;  /* 0x20000081ff817230 */ /* 0x000fe40000004100 */
[-C--:B------:R-:W-:Y:S01]  /*4330*/  FFMA.FTZ R80, R51, R72.reuse, -R80 ;  /* 0x0000004833507223 */ /* 0x080fe20000010850 */
[----:B------:R-:W-:Y:S02]  /*4340*/  HADD2.F32 R50, -RZ, R68.H1_H1 ;  /* 0x30000044ff327230 */ /* 0x000fe40000004100 */
[----:B------:R-:W-:Y:S01]  /*4350*/  FFMA.FTZ R79, R69, R72, R74 ;  /* 0x00000048454f7223 */ /* 0x000fe2000001004a */
[----:B------:R-:W-:-:S02]  /*4360*/  HADD2.F32 R48, -RZ, R48.H0_H0 ;  /* 0x20000030ff307230 */ /* 0x000fc40000004100 */
[CC--:B------:R-:W-:Y:S01]  /*4370*/  FMUL.FTZ R71, R49.reuse, R70.reuse ;  /* 0x0000004631477220 */ /* 0x0c0fe20000410000 */
        /* <DEDUP_REMOVED lines=14> */
.L_x_2586:
[----:B------:R-:W-:Y:S05]  /*4460*/  BSYNC B2 ;  /* 0x0000000000027941 */ /* 0x000fea0003800000 */
.L_x_2585:
[----:B------:R-:W-:Y:S02]  /*4470*/  ULDC.64 UR4, c[0x0][0x2e8] ;  /* 0x0000ba0000047ab9 */ /* 0x000fe40000000a00 */
[----:B------:R-:W-:-:S04]  /*4480*/  LEA R68, P3, R77, UR4, 0x1 ;  /* 0x000000044d447c11 */ /* 0x000fc8000f8608ff */
[----:B------:R-:W-:-:S05]  /*4490*/  LEA.HI.X R69, R77, UR5, R76, 0x1, P3 ;  /* 0x000000054d457c11 */ /* 0x000fca00098f0c4c */
[----:B--2---:R3:W-:Y:S04]  /*44a0*/  STG.E.128 desc[UR42][R68.64], R48 ;  /* 0x0000003044007986 */ /* 0x0047e8000c101d2a */
.L_x_2580:
[----:B------:R-:W-:Y:S05]  /*44b0*/  BSYNC B1 ;  /* 0x0000000000017941 */ /* 0x000fea0003800000 */
.L_x_2579:
        /* <DEDUP_REMOVED lines=54> */
.L_x_2592:
[----:B------:R-:W-:Y:S05]  /*4820*/  BSYNC B3 ;  /* 0x0000000000037941 */ /* 0x000fea0003800000 */
.L_x_2591:
[----:B------:R-:W-:Y:S02]  /*4830*/  ULDC.64 UR4, c[0x0][0x2e8] ;  /* 0x0000ba0000047ab9 */ /* 0x000fe40000000a00 */
[----:B------:R-:W-:-:S04]  /*4840*/  LEA R64, P3, R70, UR4, 0x1 ;  /* 0x0000000446407c11 */ /* 0x000fc8000f8608ff */
[----:B------:R-:W-:-:S05]  /*4850*/  LEA.HI.X R65, R70, UR5, R71, 0x1, P3 ;  /* 0x0000000546417c11 */ /* 0x000fca00098f0c47 */
[----:B--2---:R3:W-:Y:S04]  /*4860*/  STG.E.128 desc[UR42][R64.64], R48 ;  /* 0x0000003040007986 */ /* 0x0047e8000c101d2a */
.L_x_2590:
[----:B------:R-:W-:Y:S05]  /*4870*/  BSYNC B2 ;  /* 0x0000000000027941 */ /* 0x000fea0003800000 */
.L_x_2589:
        /* <DEDUP_REMOVED lines=48> */
.L_x_2594:
[----:B------:R-:W-:Y:S05]  /*4b80*/  BSYNC B2 ;  /* 0x0000000000027941 */ /* 0x000fea0003800000 */
.L_x_2593:
[----:B------:R-:W-:Y:S02]  /*4b90*/  ULDC.64 UR4, c[0x0][0x2e8] ;  /* 0x0000ba0000047ab9 */ /* 0x000fe40000000a00 */
[----:B------:R-:W-:-:S04]  /*4ba0*/  LEA R60, P3, R69, UR4, 0x1 ;  /* 0x00000004453c7c11 */ /* 0x000fc8000f8608ff */
[----:B------:R-:W-:-:S05]  /*4bb0*/  LEA.HI.X R61, R69, UR5, R68, 0x1, P3 ;  /* 0x00000005453d7c11 */ /* 0x000fca00098f0c44 */
[----:B--2---:R4:W-:Y:S04]  /*4bc0*/  STG.E.128 desc[UR42][R60.64], R48 ;  /* 0x000000303c007986 */ /* 0x0049e8000c101d2a */
.L_x_2588:
[----:B------:R-:W-:Y:S05]  /*4bd0*/  BSYNC B1 ;  /* 0x0000000000017941 */ /* 0x000fea0003800000 */
.L_x_2587:
        /* <DEDUP_REMOVED lines=51> */
.L_x_2599:
[----:B------:R-:W-:Y:S05]  /*4f10*/  BSYNC B2 ;  /* 0x0000000000027941 */ /* 0x000fea0003800000 */
.L_x_2598:
[----:B------:R-:W-:Y:S01]  /*4f20*/  ULDC.64 UR4, c[0x0][0x2e8] ;  /* 0x0000ba0000047ab9 */ /* 0x000fe20000000a00 */
[----:B------:R-:W-:Y:S01]  /*4f30*/  IMAD.X R58, R120, 0x1, R41, P3 ;  /* 0x00000001783a7824 */ /* 0x000fe200018e0629 */
[----:B------:R-:W-:-:S04]  /*4f40*/  LEA R56, P3, R67, UR4, 0x1 ;  /* 0x0000000443387c11 */ /* 0x000fc8000f8608ff */
[----:B------:R-:W-:-:S05]  /*4f50*/  LEA.HI.X R57, R67, UR5, R58, 0x1, P3 ;  /* 0x0000000543397c11 */ /* 0x000fca00098f0c3a */
[----:B--2---:R1:W-:Y:S04]  /*4f60*/  STG.E.128 desc[UR42][R56.64], R48 ;  /* 0x0000003038007986 */ /* 0x0043e8000c101d2a */
.L_x_2597:
[----:B------:R-:W-:Y:S05]  /*4f70*/  BSYNC B1 ;  /* 0x0000000000017941 */ /* 0x000fea0003800000 */
.L_x_2596:
        /* <DEDUP_REMOVED lines=28> */
[--C-:B------:R-:W-:Y:S02]  /*5140*/  HADD2.F32 R53, -RZ, R82.reuse.H1_H1 ;  /* 0x30000052ff357230 */ /* 0x100fe40000004100 */
[----:B------:R-:W-:Y:S01]  /*5150*/  FFMA.FTZ R62, R51, R56, -R62 ;  /* 0x00000038333e7223 */ /* 0x000fe2000001083e */
[----:B------:R-:W-:Y:S02]  /*5160*/  HADD2.F32 R55, -RZ, R82.H0_H0 ;  /* 0x20000052ff377230 */ /* 0x000fe40000004100 */
        /* <DEDUP_REMOVED lines=16> */
.L_x_2601:
[----:B------:R-:W-:Y:S05]  /*5270*/  BSYNC B1 ;  /* 0x0000000000017941 */ /* 0x000fea0003800000 */
.L_x_2600:
[----:B------:R-:W-:Y:S01]  /*5280*/  ULDC.64 UR4, c[0x0][0x2e8] ;  /* 0x0000ba0000047ab9 */ /* 0x000fe20000000a00 */
[----:B------:R-:W-:Y:S01]  /*5290*/  IMAD.X R120, R120, 0x1, R107, P3 ;  /* 0x0000000178787824 */ /* 0x000fe200018e066b */
[----:B------:R-:W-:-:S04]  /*52a0*/  LEA R52, P3, R119, UR4, 0x1 ;  /* 0x0000000477347c11 */ /* 0x000fc8000f8608ff */
[----:B------:R-:W-:-:S05]  /*52b0*/  LEA.HI.X R53, R119, UR5, R120, 0x1, P3 ;  /* 0x0000000577357c11 */ /* 0x000fca00098f0c78 */
[----:B--2---:R1:W-:Y:S01]  /*52c0*/  STG.E.128 desc[UR42][R52.64], R48 ;  /* 0x0000003034007986 */ /* 0x0043e2000c101d2a */
[----:B------:R-:W-:Y:S05]  /*52d0*/  BRA `(.L_x_2595) ;  /* 0x0000003000147947 */ /* 0x000fea0003800000 */
.L_x_2559:
        /* <DEDUP_REMOVED lines=25> */
[----:B------:R-:W-:-:S04]  /*5470*/  @!P4 IADD3 R52, P5, R88, R80, RZ ;  /* 0x000000505834c210 */ /* 0x000fc80007fbe0ff */
[----:B------:R-:W-:Y:S02]  /*5480*/  @!P4 IADD3.X R53, R110, R104, RZ, P5, !PT ;  /* 0x000000686e35c210 */ /* 0x000fe40002ffe4ff */
        /* <DEDUP_REMOVED lines=37> */
[----:B------:R-:W-:Y:S01]  /*56e0*/  IMAD.MOV.U32 R76, RZ, RZ, R82 ;  /* 0x000000ffff4c7224 */ /* 0x000fe200078e0052 */
[----:B------:R-:W-:Y:S01]  /*56f0*/  ULDC.64 UR4, c[0x0][0x3e8] ;  /* 0x0000fa0000047ab9 */ /* 0x000fe20000000a00 */
[----:B------:R-:W-:Y:S01]  /*5700*/  IMAD.MOV.U32 R77, RZ, RZ, R117 ;  /* 0x000000ffff4d7224 */ /* 0x000fe200078e0075 */
[----:B------:R-:W-:Y:S01]  /*5710*/  ULDC.64 UR6, c[0x0][0x400] ;  /* 0x0001000000067ab9 */ /* 0x000fe20000000a00 */
[----:B------:R-:W-:-:S03]  /*5720*/  IMAD.MOV.U32 R81, RZ, RZ, R110 ;  /* 0x000000ffff517224 */ /* 0x000fc600078e006e */
        /* <DEDUP_REMOVED lines=15> */
.L_x_2603:
[----:B------:R-:W-:Y:S05]  /*5820*/  BSYNC B1 ;  /* 0x0000000000017941 */ /* 0x000fea0003800000 */
.L_x_2602:
[----:B-----5:R-:W-:Y:S01]  /*5830*/  IMAD.MOV.U32 R82, RZ, RZ, R72 ;  /* 0x000000ffff527224 */ /* 0x020fe200078e0048 */
[----:B------:R-:W-:Y:S01]  /*5840*/  MOV R81, R75 ;  /* 0x0000004b00517202 */ /* 0x000fe20000000f00 */
[----:B------:R-:W-:Y:S01]  /*5850*/  IMAD.MOV.U32 R80, RZ, RZ, R74 ;  /* 0x000000ffff507224 */ /* 0x000fe200078e004a */
[----:B------:R-:W-:Y:S01]  /*5860*/  UISETP.NE.AND UP0, UPT, UR45, 0x3, UPT ;  /* 0x000000032d00788c */ /* 0x000fe2000bf05270 */
        /* <DEDUP_REMOVED lines=30> */
[----:B------:R-:W-:Y:S02]  /*5a50*/  MOV R80, R58 ;  /* 0x0000003a00507202 */ /* 0x000fe40000000f00 */
[----:B------:R-:W-:Y:S01]  /*5a60*/  PRMT R151, R81, 0x5410, R82 ;  /* 0x0000541051977816 */ /* 0x000fe20000000052 */
[----:B------:R-:W-:Y:S01]  /*5a70*/  IMAD.MOV.U32 R82, RZ, RZ, R60 ;  /* 0x000000ffff527224 */ /* 0x000fe200078e003c */
[----:B------:R-:W-:Y:S01]  /*5a80*/  PRMT R145, R80, 0x7610, R145 ;  /* 0x0000761050917816 */ /* 0x000fe20000000091 */
[----:B------:R-:W-:Y:S01]  /*5a90*/  IMAD.MOV.U32 R80, RZ, RZ, R62 ;  /* 0x000000ffff507224 */ /* 0x000fe200078e003e */
[----:B------:R-:W-:Y:S01]  /*5aa0*/  PRMT R152, R83, 0x7610, R152 ;  /* 0x0000761053987816 */ /* 0x000fe20000000098 */
[----:B------:R-:W-:Y:S01]  /*5ab0*/  IMAD.MOV.U32 R83, RZ, RZ, R61 ;  /* 0x000000ffff537224 */ /* 0x000fe200078e003d */
[----:B------:R-:W-:Y:S02]  /*5ac0*/  MOV R81, R63 ;  /* 0x0000003f00517202 */ /* 0x000fe40000000f00 */
[----:B------:R-:W-:-:S02]  /*5ad0*/  PLOP3.LUT P0, PT, PT, PT, UP0, 0x80, 0x0 ;  /* 0x000000000000781c */ /* 0x000fc40003f0f008 */
        /* <DEDUP_REMOVED lines=11> */
[----:B------:R-:W-:Y:S01]  /*5b90*/  MOV R83, R69 ;  /* 0x0000004500537202 */ /* 0x000fe20000000f00 */
[----:B------:R-:W-:-:S03]  /*5ba0*/  IMAD.MOV.U32 R82, RZ, RZ, R68 ;  /* 0x000000ffff527224 */ /* 0x000fc600078e0044 */
[----:B------:R-:W-:Y:S02]  /*5bb0*/  PRMT R136, R80, 0x5410, R81 ;  /* 0x0000541050887816 */ /* 0x000fe40000000051 */
[----:B------:R-:W-:Y:S01]  /*5bc0*/  PRMT R137, R82, 0x5410, R83 ;  /* 0x0000541052897816 */ /* 0x000fe20000000053 */
[----:B------:R-:W-:Y:S06]  /*5bd0*/  @!P0 BRA `(.L_x_2604) ;  /* 0x0000000000048947 */ /* 0x000fec0003800000 */
[----:B------:R-:W-:Y:S01]  /*5be0*/  BPT.TRAP 0x1 ;  /* 0x000000040000795c */ /* 0x000fe20000300000 */
.L_x_2604:
        /* <DEDUP_REMOVED lines=9> */
.L_x_2923:
[----:B------:R-:W-:Y:S05]  /*5c80*/  BSYNC B1 ;  /* 0x0000000000017941 */ /* 0x000fea0003800000 */
.L_x_2605:
[----:B------:R-:W-:Y:S01]  /*5c90*/  ISETP.GE.OR P4, PT, R22, R113, P2 ;  /* 0x000000711600720c */ /* 0x000fe20001786670 */
[----:B------:R-:W-:-:S12]  /*5ca0*/  BSSY B1, `(.L_x_2607) ;  /* 0x0000084000017945 */ /* 0x000fd80003800000 */
[----:B------:R-:W-:Y:S05]  /*5cb0*/  @P4 BRA `(.L_x_2608) ;  /* 0x0000000800084947 */ /* 0x000fea0003800000 */
[----:B------:R-:W3:Y:S01]  /*5cc0*/  LDL R80, [R1+0x10] ;  /* 0x0000100001507983 */ /* 0x000ee20000100800 */
[----:B------:R-:W-:Y:S01]  /*5cd0*/  SHF.L.U32 R82, R22, 0x6, RZ ;  /* 0x0000000616527819 */ /* 0x000fe200000006ff */
        /* <DEDUP_REMOVED lines=9> */
[----:B------:R-:W-:-:S03]  /*5d70*/  LOP3.LUT R80, R139, 0x38, RZ, 0xc0, !PT ;  /* 0x000000388b507812 */ /* 0x000fc600078ec0ff */
[----:B------:R-:W-:Y:S01]  /*5d80*/  IMAD.SHL.U32 R81, R81, 0x400, RZ ;  /* 0x0000040051517824 */ /* 0x000fe200078e00ff */
[----:B------:R-:W-:-:S04]  /*5d90*/  LOP3.LUT R80, R80, 0x1c0, R82, 0xf8, !PT ;  /* 0x000001c050507812 */ /* 0x000fc800078ef852 */
[----:B------:R-:W-:Y:S02]  /*5da0*/  LOP3.LUT R81, R81, 0x7fffe000, RZ, 0xc0, !PT ;  /* 0x7fffe00051517812 */ /* 0x000fe400078ec0ff */
[----:B------:R-:W-:-:S04]  /*5db0*/  LOP3.LUT R80, R80, R201, RZ, 0x3c, !PT ;  /* 0x000000c950507212 */ /* 0x000fc800078e3cff */
[----:B------:R-:W-:Y:S01]  /*5dc0*/  IADD3 R80, R80, R81, R202 ;  /* 0x0000005150507210 */ /* 0x000fe20007ffe0ca */
[----:B------:R-:W-:-:S04]  /*5dd0*/  IMAD R81, R23, 0x4000, R21 ;  /* 0x0000400017517824 */ /* 0x000fc800078e0215 */
[----:B------:R-:W-:Y:S02]  /*5de0*/  IMAD R83, R23, 0x4000, R80 ;  /* 0x0000400017537824 */ /* 0x000fe400078e0250 */
[----:B------:R-:W-:-:S03]  /*5df0*/  IMAD R81, R81, 0x2, R2 ;  /* 0x0000000251517824 */ /* 0x000fc600078e0202 */
[----:B------:R-:W-:-:S03]  /*5e00*/  LEA R84, R83, R2, 0x1 ;  /* 0x0000000253547211 */ /* 0x000fc600078e08ff */
        /* <DEDUP_REMOVED lines=34> */
[----:B------:R-:W-:Y:S01]  /*6030*/  HADD2.F32 R87, -RZ, R142.H0_H0 ;  /* 0x2000008eff577230 */ /* 0x000fe20000004100 */
[----:B------:R-:W-:Y:S01]  /*6040*/  MOV R81, R85 ;  /* 0x0000005500517202 */ /* 0x000fe20000000f00 */
[----:B------:R-:W-:-:S02]  /*6050*/  HADD2.F32 R144, -RZ, R148.H0_H0 ;  /* 0x20000094ff907230 */ /* 0x000fc40000004100 */
        /* <DEDUP_REMOVED lines=35> */
[-C--:B------:R-:W-:Y:S01]  /*6290*/  FFMA.FTZ R53, R53, R48.reuse, -R80 ;  /* 0x0000003035357223 */ /* 0x080fe20000010850 */
[----:B------:R-:W-:Y:S02]  /*62a0*/  IMAD.MOV.U32 R85, RZ, RZ, R138 ;  /* 0x000000ffff557224 */ /* 0x000fe400078e008a */
        /* <DEDUP_REMOVED lines=17> */
.L_x_2610:
[----:B------:R-:W-:Y:S05]  /*63c0*/  BSYNC B2 ;  /* 0x0000000000027941 */ /* 0x000fea0003800000 */
.L_x_2609:
        /* <DEDUP_REMOVED lines=17> */
.L_x_2608:
[----:B------:R-:W-:Y:S05]  /*64e0*/  BSYNC B1 ;  /* 0x0000000000017941 */ /* 0x000fea0003800000 */
.L_x_2607:
        /* <DEDUP_REMOVED lines=11> */
[----:B------:R-:W-:-:S04]  /*65a0*/  SEL R48, R33, R129, !P6 ;  /* 0x0000008121307207 */ /* 0x000fc80007000000 */
[----:B------:R-:W-:Y:S02]  /*65b0*/  IADD3 R84, R81, R49, RZ ;  /* 0x0000003151547210 */ /* 0x000fe40007ffe0ff */
[----:B------:R-:W-:Y:S02]  /*65c0*/  SHF.R.S32.HI R49, RZ, 0x1f, R48 ;  /* 0x0000001fff317819 */ /* 0x000fe40000011430 */
[----:B------:R-:W-:Y:S02]  /*65d0*/  IADD3.X R83, R41, R84, R106, P4, P5 ;  /* 0x0000005429537210 */ /* 0x000fe400027ea46a */
        /* <DEDUP_REMOVED lines=11> */
[----:B------:R-:W-:Y:S01]  /*6690*/  IMAD R51, R23, 0x4000, R48 ;  /* 0x0000400017337824 */ /* 0x000fe200078e0230 */
[----:B------:R-:W-:-:S03]  /*66a0*/  LEA R49, R49, R2, 0x1 ;  /* 0x0000000231317211 */ /* 0x000fc600078e08ff */
[----:B------:R-:W-:-:S03]  /*66b0*/  IMAD R52, R51, 0x2, R2 ;  /* 0x0000000233347824 */ /* 0x000fc600078e0202 */
        /* <DEDUP_REMOVED lines=85> */
.L_x_2614:
[----:B------:R-:W-:Y:S05]  /*6c10*/  BSYNC B2 ;  /* 0x0000000000027941 */ /* 0x000fea0003800000 */
.L_x_2613:
        /* <DEDUP_REMOVED lines=11> */
.L_x_2612:
[----:B------:R-:W-:Y:S05]  /*6cd0*/  BSYNC B1 ;  /* 0x0000000000017941 */ /* 0x000fea0003800000 */
.L_x_2611:
        /* <DEDUP_REMOVED lines=17> */
[----:B------:R-:W-:Y:S02]  /*6df0*/  SHF.R.S32.HI R49, RZ, 0x1f, R48 ;  /* 0x0000001fff317819 */ /* 0x000fe40000011430 */
[----:B------:R-:W-:Y:S02]  /*6e00*/  SHF.L.U32 R61, R48, 0x3, RZ ;  /* 0x00000003303d7819 */ /* 0x000fe400000006ff */
        /* <DEDUP_REMOVED lines=13> */
[----:B------:R-:W-:Y:S01]  /*6ee0*/  SHF.R.U64 R63, R66, 0x10, R67 ;  /* 0x00000010423f7819 */ /* 0x000fe20000001243 */
[----:B--2---:R-:W-:Y:S01]  /*6ef0*/  IMAD.MOV.U32 R66, RZ, RZ, R53 ;  /* 0x000000ffff427224 */ /* 0x004fe200078e0035 */
[----:B------:R-:W-:Y:S01]  /*6f00*/  SHF.R.U32.HI R81, RZ, 0x10, R69 ;  /* 0x00000010ff517819 */ /* 0x000fe20000011645 */
[----:B-1----:R-:W-:Y:S01]  /*6f10*/  IMAD.MOV.U32 R53, RZ, RZ, R51 ;  /* 0x000000ffff357224 */ /* 0x002fe200078e0033 */
[----:B------:R-:W-:Y:S01]  /*6f20*/  SHF.R.U64 R62, R64, 0x10, R65 ;  /* 0x00000010403e7819 */ /* 0x000fe20000001241 */
[----:B------:R-:W-:Y:S01]  /*6f30*/  HADD2.F32 R82, -RZ, R137.H1_H1 ;  /* 0x30000089ff527230 */ /* 0x000fe20000004100 */
        /* <DEDUP_REMOVED lines=9> */
[--C-:B------:R-:W-:Y:S01]  /*6fd0*/  HADD2.F32 R51, -RZ, R49.reuse.H0_H0 ;  /* 0x20000031ff337230 */ /* 0x100fe20000004100 */
[----:B------:R-:W-:Y:S01]  /*6fe0*/  SHF.R.U32.HI R67, RZ, 0x10, R67 ;  /* 0x00000010ff437819 */ /* 0x000fe20000011643 */
[----:B------:R-:W-:Y:S02]  /*6ff0*/  HADD2.F32 R66, -RZ, R49.H1_H1 ;  /* 0x30000031ff427230 */ /* 0x000fe40000004100 */
        /* <DEDUP_REMOVED lines=66> */
.L_x_2618:
[----:B------:R-:W-:Y:S05]  /*7420*/  BSYNC B2 ;  /* 0x0000000000027941 */ /* 0x000fea0003800000 */
.L_x_2617:
        /* <DEDUP_REMOVED lines=11> */
.L_x_2616:
[----:B------:R-:W-:Y:S05]  /*74e0*/  BSYNC B1 ;  /* 0x0000000000017941 */ /* 0x000fea0003800000 */
.L_x_2615:
[----:B------:R-:W-:Y:S01]  /*74f0*/  ISETP.GE.OR P4, PT, R212, R113, P2 ;  /* 0x00000071d400720c */ /* 0x000fe20001786670 */
[-C--:B-1234-:R-:W-:Y:S02]  /*7500*/  IMAD R48, R114, R120.reuse, RZ ;  /* 0x0000007872307224 */ /* 0x09efe400078e02ff */
[----:B------:R-:W-:-:S04]  /*7510*/  IMAD.WIDE.U32 R118, R212, R120, R118 ;  /* 0x00000078d4767225 */ /* 0x000fc800078e0076 */
[----:B------:R-:W-:-:S06]  /*7520*/  IMAD R121, R212, R121, R48 ;  /* 0x00000079d4797224 */ /* 0x000fcc00078e0230 */
[----:B------:R-:W-:Y:S05]  /*7530*/  @P4 BRA `(.L_x_2595) ;  /* 0x0000000c007c4947 */ /* 0x000fea0003800000 */
[----:B------:R-:W2:Y:S01]  /*7540*/  LDL R49, [R1+0x10] ;  /* 0x0000100001317983 */ /* 0x000ea20000100800 */
[----:B------:R-:W1:Y:S01]  /*7550*/  LDC.64 R56, c[0x0][0x2e8] ;  /* 0x0000ba00ff387b82 */ /* 0x000e620000000a00 */
[----:B------:R-:W-:Y:S01]  /*7560*/  IADD3 R60, R119, R121, RZ ;  /* 0x00000079773c7210 */ /* 0x000fe20007ffe0ff */
[----:B------:R-:W-:Y:S01]  /*7570*/  BSSY B1, `(.L_x_2619) ;  /* 0x0000071000017945 */ /* 0x000fe20003800000 */
[----:B------:R-:W-:Y:S02]  /*7580*/  IADD3 R48, P4, P5, R100, R118, R40 ;  /* 0x0000007664307210 */ /* 0x000fe40007d9e028 */
[----:B------:R-:W-:Y:S02]  /*7590*/  SHF.R.U32.HI R51, RZ, 0x3, R194 ;  /* 0x00000003ff337819 */ /* 0x000fe400000116c2 */
[----:B--2---:R-:W-:Y:S02]  /*75a0*/  LOP3.LUT P6, RZ, R49, 0x1, RZ, 0xc0, !PT ;  /* 0x0000000131ff7812 */ /* 0x004fe400078cc0ff */
[----:B------:R-:W-:-:S02]  /*75b0*/  IADD3.X R49, R41, R60, R106, P4, P5 ;  /* 0x0000003c29317210 */ /* 0x000fc400027ea46a */
[C---:B-1----:R-:W-:Y:S02]  /*75c0*/  LEA R58, P4, R48.reuse, R56, 0x1 ;  /* 0x00000038303a7211 */ /* 0x042fe400078808ff */
        /* <DEDUP_REMOVED lines=27> */
[----:B------:R-:W-:Y:S01]  /*7780*/  MOV R53, R51 ;  /* 0x0000003300357202 */ /* 0x000fe20000000f00 */
[--C-:B------:R-:W-:Y:S01]  /*7790*/  HADD2.F32 R69, -RZ, R133.reuse.H0_H0 ;  /* 0x20000085ff457230 */ /* 0x100fe20000004100 */
[----:B------:R-:W-:Y:S01]  /*77a0*/  SHF.R.U64 R62, R74, 0x10, R75 ;  /* 0x000000104a3e7819 */ /* 0x000fe2000000124b */
[----:B------:R-:W-:Y:S01]  /*77b0*/  HADD2.F32 R133, -RZ, R133.H1_H1 ;  /* 0x30000085ff857230 */ /* 0x000fe20000004100 */
[----:B------:R-:W-:Y:S01]  /*77c0*/  SHF.R.U32.HI R73, RZ, 0x10, R79 ;  /* 0x00000010ff497819 */ /* 0x000fe2000001164f */
[--C-:B------:R-:W-:Y:S01]  /*77d0*/  HADD2.F32 R52, -RZ, R48.reuse.H0_H0 ;  /* 0x20000030ff347230 */ /* 0x100fe20000004100 */
[----:B------:R-:W-:Y:S01]  /*77e0*/  SHF.R.U32.HI R71, RZ, 0x10, R75 ;  /* 0x00000010ff477819 */ /* 0x000fe2000001164b */
[----:B------:R-:W-:Y:S01]  /*77f0*/  HADD2.F32 R55, -RZ, R48.H1_H1 ;  /* 0x30000030ff377230 */ /* 0x000fe20000004100 */
[----:B------:R-:W-:Y:S01]  /*7800*/  SHF.R.U64 R65, R76, 0x10, R77 ;  /* 0x000000104c417819 */ /* 0x000fe2000000124d */
[----:B------:R-:W-:Y:S01]  /*7810*/  HADD2.F32 R48, -RZ, R49.H0_H0 ;  /* 0x20000031ff307230 */ /* 0x000fe20000004100 */
[----:B------:R-:W-:Y:S01]  /*7820*/  SHF.R.U64 R63, R78, 0x10, R79 ;  /* 0x000000104e3f7819 */ /* 0x000fe2000000124f */
[----:B------:R-:W-:-:S02]  /*7830*/  HADD2.F32 R72, -RZ, R72.H0_H0 ;  /* 0x20000048ff487230 */ /* 0x000fc40000004100 */
[----:B------:R-:W-:Y:S02]  /*7840*/  HADD2.F32 R51, -RZ, R49.H1_H1 ;  /* 0x30000031ff337230 */ /* 0x000fe40000004100 */
[-C--:B------:R-:W-:Y:S01]  /*7850*/  FMUL.FTZ R49, R52, R133.reuse ;  /* 0x0000008534317220 */ /* 0x080fe20000410000 */
[----:B------:R-:W-:Y:S02]  /*7860*/  HADD2.F32 R70, -RZ, R70.H0_H0 ;  /* 0x20000046ff467230 */ /* 0x000fe40000004100 */
[C---:B------:R-:W-:Y:S01]  /*7870*/  FMUL.FTZ R133, R48.reuse, R133 ;  /* 0x0000008530857220 */ /* 0x040fe20000410000 */
[-C--:B------:R-:W-:Y:S01]  /*7880*/  FMUL.FTZ R74, R55, R72.reuse ;  /* 0x00000048374a7220 */ /* 0x080fe20000410000 */
[----:B------:R-:W-:Y:S01]  /*7890*/  FMUL.FTZ R72, R51, R72 ;  /* 0x0000004833487220 */ /* 0x000fe20000410000 */
[-C--:B------:R-:W-:Y:S01]  /*78a0*/  FFMA.FTZ R48, R48, R69.reuse, -R49 ;  /* 0x0000004530307223 */ /* 0x080fe20000010831 */
[----:B------:R-:W-:Y:S01]  /*78b0*/  FFMA.FTZ R49, R52, R69, R133 ;  /* 0x0000004534317223 */ /* 0x000fe20000010085 */
[----:B------:R-:W-:-:S02]  /*78c0*/  HADD2.F32 R69, -RZ, R68.H0_H0 ;  /* 0x20000044ff457230 */ /* 0x000fc40000004100 */
[-C--:B------:R-:W-:Y:S01]  /*78d0*/  FFMA.FTZ R52, R55, R70.reuse, R72 ;  /* 0x0000004637347223 */ /* 0x080fe20000010048 */
[----:B------:R-:W-:Y:S02]  /*78e0*/  HADD2.F32 R72, -RZ, R132.H0_H0 ;  /* 0x20000084ff487230 */ /* 0x000fe40000004100 */
        /* <DEDUP_REMOVED lines=12> */
[----:B------:R-:W-:Y:S02]  /*79b0*/  HADD2.F32 R132, -RZ, R132.H1_H1 ;  /* 0x30000084ff847230 */ /* 0x000fe40000004100 */
        /* <DEDUP_REMOVED lines=19> */
[----:B------:R-:W-:-:S02]  /*7af0*/  HADD2.F32 R66, -RZ, R131.H1_H1 ;  /* 0x30000083ff427230 */ /* 0x000fc40000004100 */
        /* <DEDUP_REMOVED lines=24> */
.L_x_2620:
[----:B------:R-:W-:Y:S05]  /*7c80*/  BSYNC B1 ;  /* 0x0000000000017941 */ /* 0x000fea0003800000 */
.L_x_2619:
        /* <DEDUP_REMOVED lines=10> */
.L_x_2558:
[----:B------:R-:W-:-:S06]  /*7d30*/  UISETP.NE.AND UP0, UPT, UR45, 0x3, UPT ;  /* 0x000000032d00788c */ /* 0x000fcc000bf05270 */
[----:B------:R-:W-:-:S13]  /*7d40*/  PLOP3.LUT P0, PT, PT, PT, UP0, 0x80, 0x0 ;  /* 0x000000000000781c */ /* 0x000fda0003f0f008 */
[----:B------:R-:W-:Y:S05]  /*7d50*/  @!P0 BRA `(.L_x_2621) ;  /* 0x0000000000048947 */ /* 0x000fea0003800000 */
[----:B------:R-:W-:Y:S01]  /*7d60*/  BPT.TRAP 0x1 ;  /* 0x000000040000795c */ /* 0x000fe20000300000 */
.L_x_2621:
        /* <DEDUP_REMOVED lines=9> */
.L_x_2924:
[----:B------:R-:W-:Y:S05]  /*7e00*/  BSYNC B1 ;  /* 0x0000000000017941 */ /* 0x000fea0003800000 */
.L_x_2622:
[----:B------:R-:W-:Y:S01]  /*7e10*/  ISETP.GE.AND P3, PT, R22, R113, PT ;  /* 0x000000711600720c */ /* 0x000fe20003f66270 */
[----:B------:R-:W-:Y:S01]  /*7e20*/  IMAD R49, R48, R123, R49 ;  /* 0x0000007b30317224 */ /* 0x000fe200078e0231 */
[----:B------:R-:W-:Y:S01]  /*7e30*/  BSSY B1, `(.L_x_2624) ;  /* 0x0000012000017945 */ /* 0x000fe20003800000 */
[----:B------:R-:W-:-:S05]  /*7e40*/  IMAD.WIDE.U32 R56, R123, R26, RZ ;  /* 0x0000001a7b387225 */ /* 0x000fca00078e00ff */
[----:B------:R-:W-:-:S05]  /*7e50*/  IADD3 R65, R49, R57, RZ ;  /* 0x0000003931417210 */ /* 0x000fca0007ffe0ff */
[----:B------:R-:W-:Y:S05]  /*7e60*/  @P3 BRA `(.L_x_2625) ;  /* 0x0000000000383947 */ /* 0x000fea0003800000 */
[----:B------:R-:W1:Y:S01]  /*7e70*/  @!P2 LDC.64 R58, c[0x0][0x2e8] ;  /* 0x0000ba00ff3aab82 */ /* 0x000e620000000a00 */
[----:B------:R-:W2:Y:S01]  /*7e80*/  @!P2 LDS.128 R48, [R112+0x18400] ;  /* 0x018400007030a984 */ /* 0x000ea20000000c00 */
[----:B------:R-:W-:-:S03]  /*7e90*/  @!P2 IADD3 R62, P3, R39, R56, RZ ;  /* 0x00000038273ea210 */ /* 0x000fc60007f7e0ff */
[----:B------:R-:W3:Y:S02]  /*7ea0*/  @!P1 LDS.128 R52, [R112+0x1c400] ;  /* 0x01c4000070349984 */ /* 0x000ee40000000c00 */
[----:B------:R-:W-:Y:S01]  /*7eb0*/  @!P2 IMAD.X R63, R65, 0x1, R103, P3 ;  /* 0x00000001413fa824 */ /* 0x000fe200018e0667 */
        /* <DEDUP_REMOVED lines=9> */
.L_x_2625:
[----:B------:R-:W-:Y:S05]  /*7f50*/  BSYNC B1 ;  /* 0x0000000000017941 */ /* 0x000fea0003800000 */
.L_x_2624:
        /* <DEDUP_REMOVED lines=13> */
[----:B------:R-:W-:-:S04]  /*8030*/  @!P1 IADD3 R62, P3, R64, R43, RZ ;  /* 0x0000002b403e9210 */ /* 0x000fc80007f7e0ff */
[----:B------:R-:W-:Y:S02]  /*8040*/  @!P1 IADD3.X R63, R66, R108, RZ, P3, !PT ;  /* 0x0000006c423f9210 */ /* 0x000fe40001ffe4ff */
[----:B----4-:R-:W-:-:S04]  /*8050*/  @!P1 LEA R60, P3, R62, R60, 0x1 ;  /* 0x0000003c3e3c9211 */ /* 0x010fc800078608ff */
[----:B------:R-:W-:Y:S01]  /*8060*/  @!P1 LEA.HI.X R61, R62, R61, R63, 0x1, P3 ;  /* 0x0000003d3e3d9211 */ /* 0x000fe200018f0c3f */
[----:B--2---:R2:W-:Y:S04]  /*8070*/  @!P2 STG.E.128 desc[UR42][R58.64], R48 ;  /* 0x000000303a00a986 */ /* 0x0045e8000c101d2a */
[----:B---3--:R2:W-:Y:S04]  /*8080*/  @!P1 STG.E.128 desc[UR42][R60.64], R52 ;  /* 0x000000343c009986 */ /* 0x0085e8000c101d2a */
.L_x_2627:
[----:B------:R-:W-:Y:S05]  /*8090*/  BSYNC B1 ;  /* 0x0000000000017941 */ /* 0x000fea0003800000 */
.L_x_2626:
        /* <DEDUP_REMOVED lines=19> */
.L_x_2629:
[----:B------:R-:W-:Y:S05]  /*81d0*/  BSYNC B1 ;  /* 0x0000000000017941 */ /* 0x000fea0003800000 */
.L_x_2628:
        /* <DEDUP_REMOVED lines=9> */
[----:B------:R-:W-:-:S05]  /*8270*/  IMAD R63, R63, 0x60, RZ ;  /* 0x000000603f3f7824 */ /* 0x000fca00078e02ff */
[----:B------:R-:W-:Y:S02]  /*8280*/  IADD3 R63, R57, R63, RZ ;  /* 0x0000003f393f7210 */ /* 0x000fe40007ffe0ff */
[----:B------:R-:W-:-:S05]  /*8290*/  @!P2 IADD3 R57, P3, R39, R56, RZ ;  /* 0x000000382739a210 */ /* 0x000fca0007f7e0ff */
[----:B------:R-:W-:Y:S01]  /*82a0*/  @!P2 IMAD.X R62, R63, 0x1, R103, P3 ;  /* 0x000000013f3ea824 */ /* 0x000fe200018e0667 */
        /* <DEDUP_REMOVED lines=8> */
.L_x_2595:
[----:B------:R-:W-:Y:S05]  /*8330*/  BSYNC B0 ;  /* 0x0000000000007941 */ /* 0x000fea0003800000 */
.L_x_2557:
        /* <DEDUP_REMOVED lines=17> */
.L_x_2631:
[----:B------:R-:W-:Y:S05]  /*8450*/  BSYNC B0 ;  /* 0x0000000000007941 */ /* 0x000fea0003800000 */
.L_x_2630:
[----:B------:R-:W2:Y:S01]  /*8460*/  SYNCS.PHASECHK.TRANS64.TRYWAIT P0, [R110+URZ+0x288b0], R117 ;  /* 0x0288b0756e0075a7 */ /* 0x000ea2000800017f */
[----:B------:R-:W-:Y:S01]  /*8470*/  ULDC UR41, c[0x0][0x2f4] ;  /* 0x0000bd0000297ab9 */ /* 0x000fe20000000800 */
[----:B------:R-:W-:Y:S01]  /*8480*/  ULDC.64 UR36, c[0x0][0x328] ;  /* 0x0000ca0000247ab9 */ /* 0x000fe20000000a00 */
[----:B------:R-:W-:Y:S01]  /*8490*/  ULDC.64 UR38, c[0x0][0x318] ;  /* 0x0000c60000267ab9 */ /* 0x000fe20000000a00 */
[----:B------:R-:W-:Y:S04]  /*84a0*/  BSSY B0, `(.L_x_2632) ;  /* 0x0000002000007945 */ /* 0x000fe80003800000 */
[----:B--2---:R-:W-:Y:S05]  /*84b0*/  @!P0 BRA `(.L_x_2633) ;  /* 0x000001a400b88947 */ /* 0x004fea0003800000 */
.L_x_2925:
[----:B------:R-:W-:Y:S05]  /*84c0*/  BSYNC B0 ;  /* 0x0000000000007941 */ /* 0x000fea0003800000 */
.L_x_2632:
[----:B------:R-:W-:Y:S01]  /*84d0*/  ISETP.GE.AND P0, PT, R22, R113, PT ;  /* 0x000000711600720c */ /* 0x000fe20003f06270 */
[----:B------:R-:W-:Y:S01]  /*84e0*/  BSSY B0, `(.L_x_2634) ;  /* 0x0000011000007945 */ /* 0x000fe20003800000 */
[----:B------:R-:W-:-:S11]  /*84f0*/  IMAD.WIDE R52, R26, 0x80, R46 ;  /* 0x000000801a347825 */ /* 0x000fd600078e022e */
[----:B------:R-:W-:Y:S05]  /*8500*/  @P0 BRA `(.L_x_2635) ;  /* 0x0000000000380947 */ /* 0x000fea0003800000 */
[----:B------:R-:W-:Y:S01]  /*8510*/  MOV R49, R109 ;  /* 0x0000006d00317202 */ /* 0x000fe20000000f00 */
[----:B------:R-:W-:Y:S02]  /*8520*/  IMAD R51, R53, UR36, RZ ;  /* 0x0000002435337c24 */ /* 0x000fe4000f8e02ff */
[----:B-1----:R-:W-:Y:S02]  /*8530*/  IMAD.MOV.U32 R48, RZ, RZ, R98 ;  /* 0x000000ffff307224 */ /* 0x002fe400078e0062 */
        /* <DEDUP_REMOVED lines=11> */
.L_x_2635:
[----:B------:R-:W-:Y:S05]  /*85f0*/  BSYNC B0 ;  /* 0x0000000000007941 */ /* 0x000fea0003800000 */
.L_x_2634:
        /* <DEDUP_REMOVED lines=10> */
[----:B------:R-:W-:-:S04]  /*86a0*/  LEA R54, P0, R48, UR38, 0x1 ;  /* 0x0000002630367c11 */ /* 0x000fc8000f8008ff */
[----:B------:R-:W-:-:S04]  /*86b0*/  IADD3 R49, R49, R51, RZ ;  /* 0x0000003331317210 */ /* 0x000fc80007ffe0ff */
[----:B------:R-:W-:Y:S02]  /*86c0*/  LEA.HI.X R55, R48, UR39, R49, 0x1, P0 ;  /* 0x0000002730377c11 */ /* 0x000fe400080f0c31 */
[----:B------:R-:W-:-:S13]  /*86d0*/  ISETP.GE.AND P0, PT, R16, UR41, PT ;  /* 0x0000002910007c0c */ /* 0x000fda000bf06270 */
[----:B------:R-:W1:Y:S04]  /*86e0*/  @!P0 LDS.128 R48, [R112+0x1400] ;  /* 0x0014000070308984 */ /* 0x000e680000000c00 */
[----:B-1----:R-:W-:Y:S01]  /*86f0*/  @!P0 STG.E.128 desc[UR42][R54.64], R48 ;  /* 0x0000003036008986 */ /* 0x002fe2000c101d2a */
[----:B------:R-:W-:-:S13]  /*8700*/  ISETP.GE.AND P0, PT, R187, UR41, PT ;  /* 0x00000029bb007c0c */ /* 0x000fda000bf06270 */
[----:B------:R-:W1:Y:S04]  /*8710*/  @!P0 LDS.128 R48, [R112+0x5400] ;  /* 0x0054000070308984 */ /* 0x000e680000000c00 */
[----:B-1----:R4:W-:Y:S02]  /*8720*/  @!P0 STG.E.128 desc[UR42][R54.64+0x80], R48 ;  /* 0x0000803036008986 */ /* 0x0029e4000c101d2a */
.L_x_2637:
[----:B------:R-:W-:Y:S05]  /*8730*/  BSYNC B0 ;  /* 0x0000000000007941 */ /* 0x000fea0003800000 */
.L_x_2636:
[----:B------:R-:W-:Y:S01]  /*8740*/  ISETP.GE.AND P0, PT, R213, R113, PT ;  /* 0x00000071d500720c */ /* 0x000fe20003f06270 */
[----:B------:R-:W-:-:S12]  /*8750*/  BSSY B0, `(.L_x_2638) ;  /* 0x0000012000007945 */ /* 0x000fd80003800000 */
[----:B------:R-:W-:Y:S05]  /*8760*/  @P0 BRA `(.L_x_2639) ;  /* 0x0000000000400947 */ /* 0x000fea0003800000 */
[----:B---34-:R-:W-:Y:S01]  /*8770*/  IADD3 R51, P0, R52, 0x40, RZ ;  /* 0x0000004034337810 */ /* 0x018fe20007f1e0ff */
        /* <DEDUP_REMOVED lines=15> */
.L_x_2639:
[----:B------:R-:W-:Y:S05]  /*8870*/  BSYNC B0 ;  /* 0x0000000000007941 */ /* 0x000fea0003800000 */
.L_x_2638:
[----:B------:R-:W-:Y:S01]  /*8880*/  ISETP.GE.AND P0, PT, R212, R113, PT ;  /* 0x00000071d400720c */ /* 0x000fe20003f06270 */
[----:B------:R-:W-:-:S12]  /*8890*/  BSSY B0, `(.L_x_2640) ;  /* 0x0000012000007945 */ /* 0x000fd80003800000 */
[----:B------:R-:W-:Y:S05]  /*88a0*/  @P0 BRA `(.L_x_2641) ;  /* 0x0000000000400947 */ /* 0x000fea0003800000 */
[----:B-1-34-:R-:W-:Y:S01]  /*88b0*/  IADD3 R51, P0, R52, 0x60, RZ ;  /* 0x0000006034337810 */ /* 0x01afe20007f1e0ff */
[----:B------:R-:W-:Y:S02]  /*88c0*/  IMAD.MOV.U32 R48, RZ, RZ, R98 ;  /* 0x000000ffff307224 */ /* 0x000fe400078e0062 */
[----:B------:R-:W-:Y:S01]  /*88d0*/  IMAD.MOV.U32 R49, RZ, RZ, R109 ;  /* 0x000000ffff317224 */ /* 0x000fe200078e006d */
[----:B------:R-:W-:Y:S01]  /*88e0*/  IADD3.X R52, RZ, R53, RZ, P0, !PT ;  /* 0x00000035ff347210 */ /* 0x000fe200007fe4ff */
        /* <DEDUP_REMOVED lines=12> */
.L_x_2641:
[----:B------:R-:W-:Y:S05]  /*89b0*/  BSYNC B0 ;  /* 0x0000000000007941 */ /* 0x000fea0003800000 */
.L_x_2640:
[----:B-1-34-:R-:W3:Y:S01]  /*89c0*/  LDL R48, [R1+0x10] ;  /* 0x0000100001307983 */ /* 0x01aee20000100800 */
[----:B0-2---:R-:W-:Y:S01]  /*89d0*/  @!P3 VIADD R110, R110, 0x288c0 ;  /* 0x000288c06e6eb836 */ /* 0x005fe20000000000 */
[----:B------:R-:W-:Y:S01]  /*89e0*/  IADD3 R23, R23, 0x1, RZ ;  /* 0x0000000117177810 */ /* 0x000fe20007ffe0ff */
        /* <DEDUP_REMOVED lines=20> */
.L_x_2552:
[----:B------:R-:W0:Y:S01]  /*8b30*/  LDC R0, c[0x0][0x448] ;  /* 0x00011200ff007b82 */ /* 0x000e220000000800 */
[----:B------:R-:W-:Y:S02]  /*8b40*/  VIADD R3, R190, 0x7f ;  /* 0x0000007fbe037836 */ /* 0x000fe40000000000 */
[----:B------:R-:W-:Y:S01]  /*8b50*/  IMAD.MOV.U32 R88, RZ, RZ, RZ ;  /* 0x000000ffff587224 */ /* 0x000fe200078e00ff */
[----:B0-----:R-:W-:-:S13]  /*8b60*/  ISETP.NE.AND P1, PT, R0, 0x1, PT ;  /* 0x000000010000780c */ /* 0x001fda0003f25270 */
[----:B------:R-:W0:Y:S08]  /*8b70*/  @P1 LDC R0, c[0x0][0x44c] ;  /* 0x00011300ff001b82 */ /* 0x000e300000000800 */
[----:B------:R-:W1:Y:S01]  /*8b80*/  @P1 LDC R5, c[0x0][0x450] ;  /* 0x00011400ff051b82 */ /* 0x000e620000000800 */
[----:B0-----:R-:W-:-:S05]  /*8b90*/  @P1 IMAD.HI.U32 R0, R3, R0, RZ ;  /* 0x0000000003001227 */ /* 0x001fca00078e00ff */
[----:B-1----:R-:W-:-:S05]  /*8ba0*/  @P1 SHF.R.U32.HI R3, RZ, R5, R0 ;  /* 0x00000005ff031219 */ /* 0x002fca0000011600 */
[----:B------:R-:W-:-:S05]  /*8bb0*/  IMAD.IADD R3, R124, 0x1, R3 ;  /* 0x000000017c037824 */ /* 0x000fca00078e0203 */
[----:B------:R-:W-:-:S04]  /*8bc0*/  SHF.R.S32.HI R0, RZ, 0x1f, R3 ;  /* 0x0000001fff007819 */ /* 0x000fc80000011403 */
[----:B------:R-:W-:-:S04]  /*8bd0*/  LEA.HI R0, R0, R3, RZ, 0x7 ;  /* 0x0000000300007211 */ /* 0x000fc800078f38ff */
[----:B------:R-:W-:-:S04]  /*8be0*/  SHF.R.S32.HI R0, RZ, 0x7, R0 ;  /* 0x00000007ff007819 */ /* 0x000fc80000011400 */
[----:B------:R-:W-:-:S04]  /*8bf0*/  VIMNMX R125, R125, R0, PT ;  /* 0x000000007d7d7248 */ /* 0x000fc80003fe0100 */
[----:B------:R-:W-:Y:S01]  /*8c00*/  ISETP.GE.AND P1, PT, R125, 0x1, PT ;  /* 0x000000017d00780c */ /* 0x000fe20003f26270 */
[----:B------:R-:W-:-:S12]  /*8c10*/  @P0 BRA `(.L_x_2643) ;  /* 0x00000000000c0947 */ /* 0x000fd80003800000 */
[----:B------:R-:W0:Y:S01]  /*8c20*/  FENCE.VIEW.ASYNC.G ;  /* 0x00000000000073c6 */ /* 0x000e220000000100 */
[----:B------:R-:W-:Y:S05]  /*8c30*/  WARPSYNC.ALL ;  /* 0x0000000000007948 */ /* 0x000fea0003800000 */
[----:B0-----:R-:W-:Y:S06]  /*8c40*/  BAR.ARV 0xc, 0x180 ;  /* 0x0306000000007b1d */ /* 0x001fec0000002000 */
.L_x_2643:
[----:B------:R-:W-:Y:S04]  /*8c50*/  BSSY B0, `(.L_x_2644) ;  /* 0x000001f000007945 */ /* 0x000fe80003800000 */
[----:B------:R-:W-:Y:S05]  /*8c60*/  @!P1 BRA `(.L_x_2645) ;  /* 0x0000000000749947 */ /* 0x000fea0003800000 */
[----:B------:R-:W-:Y:S01]  /*8c70*/  ISETP.NE.AND P0, PT, R208, RZ, PT ;  /* 0x000000ffd000720c */ /* 0x000fe20003f05270 */
[----:B------:R-:W-:-:S03]  /*8c80*/  ULDC UR4, c[0x0][0x9f0] ;  /* 0x00027c0000047ab9 */ /* 0x000fc60000000800 */
[----:B------:R-:W-:-:S04]  /*8c90*/  SEL R9, R208, UR4, P0 ;  /* 0x00000004d0097c07 */ /* 0x000fc80008000000 */
[-C--:B------:R-:W-:Y:S02]  /*8ca0*/  IABS R6, R9.reuse ;  /* 0x0000000900067213 */ /* 0x080fe40000000000 */
        /* <DEDUP_REMOVED lines=22> */
[----:B------:R-:W-:Y:S01]  /*8e10*/  @!P2 IMAD.MOV R5, RZ, RZ, -R5 ;  /* 0x000000ffff05a224 */ /* 0x000fe200078e0a05 */
[----:B------:R-:W-:-:S05]  /*8e20*/  @!P1 LOP3.LUT R5, RZ, R9, RZ, 0x33, !PT ;  /* 0x00000009ff059212 */ /* 0x000fca00078e33ff */
[----:B------:R-:W-:-:S07]  /*8e30*/  IMAD.MOV.U32 R88, RZ, RZ, R5 ;  /* 0x000000ffff587224 */ /* 0x000fce00078e0005 */
.L_x_2645:
[----:B------:R-:W-:Y:S05]  /*8e40*/  BSYNC B0 ;  /* 0x0000000000007941 */ /* 0x000fea0003800000 */
.L_x_2644:
[-C--:B------:R-:W-:Y:S01]  /*8e50*/  IMAD R191, R217, R88.reuse, RZ ;  /* 0x00000058d9bf7224 */ /* 0x080fe200078e02ff */
        /* <DEDUP_REMOVED lines=41> */
[----:B0-----:R-:W-:-:S04]  /*90f0*/  IADD3 R3, R3, -0x80, RZ ;  /* 0xffffff8003037810 */ /* 0x001fc80007ffe0ff */
[----:B------:R-:W-:-:S04]  /*9100*/  SHF.R.S32.HI R0, RZ, 0x1f, R3 ;  /* 0x0000001fff007819 */ /* 0x000fc80000011403 */
[----:B------:R-:W-:-:S04]  /*9110*/  LEA.HI R0, R0, R3, RZ, 0x7 ;  /* 0x0000000300007211 */ /* 0x000fc800078f38ff */
[----:B------:R-:W-:-:S05]  /*9120*/  SHF.R.S32.HI R0, RZ, 0x7, R0 ;  /* 0x00000007ff007819 */ /* 0x000fca0000011400 */
[----:B------:R0:W1:Y:S02]  /*9130*/  SHFL.IDX PT, R189, R0, RZ, 0x1f ;  /* 0x00001fff00bd7589 */ /* 0x00006400000e0000 */
.L_x_2928:
[----:B01----:R-:W-:Y:S01]  /*9140*/  LEA.HI R0, R189, R189, RZ, 0x1 ;  /* 0x000000bdbd007211 */ /* 0x003fe200078f08ff */
[----:B------:R-:W-:-:S03]  /*9150*/  IMAD.U32 R3, RZ, RZ, UR44 ;  /* 0x0000002cff037e24 */ /* 0x000fc6000f8e00ff */
[----:B------:R-:W-:Y:S02]  /*9160*/  LOP3.LUT R0, R0, 0x1e, RZ, 0xc0, !PT ;  /* 0x0000001e00007812 */ /* 0x000fe400078ec0ff */
[----:B------:R-:W-:-:S03]  /*9170*/  LOP3.LUT P0, RZ, R3, 0x3ff, RZ, 0xc0, !PT ;  /* 0x000003ff03ff7812 */ /* 0x000fc6000780c0ff */
[----:B------:R-:W-:Y:S01]  /*9180*/  IMAD.IADD R0, R189, 0x1, -R0 ;  /* 0x00000001bd007824 */ /* 0x000fe200078e0a00 */
[----:B------:R-:W-:-:S04]  /*9190*/  P2R R24, PR, RZ, 0x1 ;  /* 0x00000001ff187803 */ /* 0x000fc80000000000 */
[----:B------:R-:W-:-:S04]  /*91a0*/  LEA R0, R0, UR44, 0xd ;  /* 0x0000002c00007c11 */ /* 0x000fc8000f8e68ff */
        /* <DEDUP_REMOVED lines=19> */
.L_x_2648:
        /* <DEDUP_REMOVED lines=12> */
.L_x_2652:
[----:B-1----:R1:W2:Y:S02]  /*93a0*/  SYNCS.PHASECHK.TRANS64.TRYWAIT P0, [R2+URZ+0x28800], R3 ;  /* 0x02880003020075a7 */ /* 0x0022a4000800017f */
[----:B--2---:R-:W-:Y:S05]  /*93b0*/  @!P0 NANOSLEEP.SYNCS 0x989680 ;  /* 0x009896800000895d */ /* 0x004fea0003900000 */
[----:B------:R-:W2:Y:S02]  /*93c0*/  @!P0 SYNCS.PHASECHK.TRANS64 P0, [R2+URZ+0x28800], R3 ;  /* 0x02880003020085a7 */ /* 0x000ea4000800007f */
[----:B--2---:R-:W-:Y:S05]  /*93d0*/  @!P0 BRA `(.L_x_2652) ;  /* 0xfffffffc00f08947 */ /* 0x004fea000383ffff */
.L_x_2651:
[----:B------:R-:W-:Y:S05]  /*93e0*/  BSYNC B0 ;  /* 0x0000000000007941 */ /* 0x000fea0003800000 */
.L_x_2650:
[----:B------:R-:W-:Y:S05]  /*93f0*/  BRA `(.L_x_2653) ;  /* 0x0000004c00a47947 */ /* 0x000fea0003800000 */
.L_x_2649:
        /* <DEDUP_REMOVED lines=16> */
[----:B------:R-:W-:Y:S01]  /*9500*/  MOV R4, UR4 ;  /* 0x0000000400047c02 */ /* 0x000fe20008000f00 */
        /* <DEDUP_REMOVED lines=12> */
.L_x_2654:
[----:B------:R-:W-:Y:S01]  /*95d0*/  ULDC.U8 UR4, c[0x0][0x410] ;  /* 0x0001040000047ab9 */ /* 0x000fe20000000000 */
[----:B------:R-:W-:Y:S01]  /*95e0*/  IMAD.IADD R56, R22, 0x1, R190 ;  /* 0x0000000116387824 */ /* 0x000fe200078e02be */
[----:B------:R-:W-:Y:S01]  /*95f0*/  ISETP.NE.AND P0, PT, RZ, UR4, PT ;  /* 0x00000004ff007c0c */ /* 0x000fe2000bf05270 */
[----:B------:R-:W-:Y:S03]  /*9600*/  BSSY B0, `(.L_x_2655) ;  /* 0x00004c0000007945 */ /* 0x000fe60003800000 */
[----:B------:R-:W-:-:S09]  /*9610*/  LEA R3, R207, R56, 0x5 ;  /* 0x00000038cf037211 */ /* 0x000fd200078e28ff */
        /* <DEDUP_REMOVED lines=12> */
[----:B-1----:R-:W-:Y:S01]  /*96e0*/  @P0 SHF.R.U32.HI R3, RZ, R5, R0 ;  /* 0x00000005ff030219 */ /* 0x002fe20000011600 */
[----:B------:R-:W-:-:S03]  /*96f0*/  IMAD.MOV.U32 R5, RZ, RZ, R29 ;  /* 0x000000ffff057224 */ /* 0x000fc600078e001d */
[----:B------:R-:W-:Y:S01]  /*9700*/  SHF.R.S32.HI R0, RZ, 0x1f, R3 ;  /* 0x0000001fff007819 */ /* 0x000fe20000011403 */
[----:B------:R-:W-:-:S04]  /*9710*/  IMAD.WIDE.U32 R4, R3, UR4, R4 ;  /* 0x0000000403047c25 */ /* 0x000fc8000f8e0004 */
[C---:B------:R-:W-:Y:S02]  /*9720*/  IMAD R6, R0.reuse, UR4, RZ ;  /* 0x0000000400067c24 */ /* 0x040fe4000f8e02ff */
[----:B------:R-:W-:Y:S02]  /*9730*/  IMAD R0, R0, UR6, RZ ;  /* 0x0000000600007c24 */ /* 0x000fe4000f8e02ff */
[C---:B------:R-:W-:Y:S01]  /*9740*/  IMAD R7, R3.reuse, UR5, R6 ;  /* 0x0000000503077c24 */ /* 0x040fe2000f8e0206 */
[----:B------:R-:W-:Y:S01]  /*9750*/  ULDC.64 UR4, c[0x0][0x3e8] ;  /* 0x0000fa0000047ab9 */ /* 0x000fe20000000a00 */
[----:B------:R-:W-:Y:S01]  /*9760*/  IMAD.WIDE.U32 R10, R3, UR6, R10 ;  /* 0x00000006030a7c25 */ /* 0x000fe2000f8e000a */
[----:B------:R-:W-:Y:S01]  /*9770*/  LEA R6, P0, R4, UR4, 0x1 ;  /* 0x0000000404067c11 */ /* 0x000fe2000f8008ff */
[----:B------:R-:W-:Y:S01]  /*9780*/  UMOV UR4, 0xffffffff ;  /* 0xffffffff00047882 */ /* 0x000fe20000000000 */
[----:B------:R-:W-:Y:S01]  /*9790*/  IADD3 R7, R5, R7, RZ ;  /* 0x0000000705077210 */ /* 0x000fe20007ffe0ff */
[----:B------:R-:W-:Y:S01]  /*97a0*/  IMAD R3, R3, UR7, R0 ;  /* 0x0000000703037c24 */ /* 0x000fe2000f8e0200 */
[----:B------:R-:W-:-:S02]  /*97b0*/  ULDC.64 UR6, c[0x0][0x400] ;  /* 0x0001000000067ab9 */ /* 0x000fc40000000a00 */
[----:B------:R-:W-:Y:S01]  /*97c0*/  LEA R5, P1, R10, UR6, 0x1 ;  /* 0x000000060a057c11 */ /* 0x000fe2000f8208ff */
[----:B------:R-:W-:Y:S01]  /*97d0*/  IMAD.IADD R3, R11, 0x1, R3 ;  /* 0x000000010b037824 */ /* 0x000fe200078e0203 */
[----:B------:R-:W-:-:S04]  /*97e0*/  LEA.HI.X R7, R4, UR5, R7, 0x1, P0 ;  /* 0x0000000504077c11 */ /* 0x000fc800080f0c07 */
[----:B------:R-:W-:Y:S01]  /*97f0*/  LEA.HI.X R10, R10, UR7, R3, 0x1, P1 ;  /* 0x000000070a0a7c11 */ /* 0x000fe200088f0c03 */
[----:B------:R-:W-:Y:S06]  /*9800*/  BRA.DIV UR4, `(.L_x_2657) ;  /* 0x0000019604387947 */ /* 0x000fec000b800000 */
[----:B------:R0:W1:Y:S04]  /*9810*/  SHFL.IDX PT, R0, R7, RZ, 0x181f ;  /* 0x00181fff07007589 */ /* 0x00006800000e0000 */
[----:B------:R0:W2:Y:S04]  /*9820*/  SHFL.IDX PT, R3, R6, RZ, 0x181f ;  /* 0x00181fff06037589 */ /* 0x0000a800000e0000 */
[----:B------:R0:W3:Y:S04]  /*9830*/  SHFL.IDX PT, R4, R10, RZ, 0x181f ;  /* 0x00181fff0a047589 */ /* 0x0000e800000e0000 */
[----:B------:R0:W4:Y:S02]  /*9840*/  SHFL.IDX PT, R14, R5, RZ, 0x181f ;  /* 0x00181fff050e7589 */ /* 0x00012400000e0000 */
.L_x_2934:
        /* <DEDUP_REMOVED lines=12> */
[----:B------:R-:W-:-:S09]  /*9910*/  ISETP.GE.AND P5, PT, R185, UR4, PT ;  /* 0x00000004b9007c0c */ /* 0x000fd2000bfa6270 */
[C---:B------:R-:W-:Y:S01]  /*9920*/  @!P4 IMAD.SHL.U32 R12, R18.reuse, 0x2, RZ ;  /* 0x00000002120cc824 */ /* 0x040fe200078e00ff */
[----:B------:R-:W-:-:S03]  /*9930*/  @!P4 SHF.L.U64.HI R13, R18, 0x1, R19 ;  /* 0x00000001120dc819 */ /* 0x000fc60000010213 */
[C---:B------:R-:W-:Y:S01]  /*9940*/  @!P5 IMAD.SHL.U32 R15, R185.reuse, 0x2, RZ ;  /* 0x00000002b90fd824 */ /* 0x040fe200078e00ff */
[----:B------:R-:W-:Y:S02]  /*9950*/  @!P5 SHF.L.U64.HI R11, R185, 0x1, R50 ;  /* 0x00000001b90bd819 */ /* 0x000fe40000010232 */
[CC--:B--2---:R-:W-:Y:S02]  /*9960*/  @!P4 IADD3 R8, P0, R3.reuse, R12.reuse, RZ ;  /* 0x0000000c0308c210 */ /* 0x0c4fe40007f1e0ff */
[C---:B----4-:R-:W-:Y:S02]  /*9970*/  @!P4 IADD3 R12, P1, R14.reuse, R12, RZ ;  /* 0x0000000c0e0cc210 */ /* 0x050fe40007f3e0ff */
[-C--:B------:R-:W-:Y:S02]  /*9980*/  @!P5 IADD3 R20, P2, R3, R15.reuse, RZ ;  /* 0x0000000f0314d210 */ /* 0x080fe40007f5e0ff */
[----:B------:R-:W-:Y:S02]  /*9990*/  @!P5 IADD3 R14, P3, R14, R15, RZ ;  /* 0x0000000f0e0ed210 */ /* 0x000fe40007f7e0ff */
[----:B------:R-:W-:-:S02]  /*99a0*/  CS2R R44, SRZ ;  /* 0x00000000002c7805 */ /* 0x000fc4000001ff00 */
[C---:B-1----:R-:W-:Y:S02]  /*99b0*/  @!P4 IADD3.X R9, R0.reuse, R13, RZ, P0, !PT ;  /* 0x0000000d0009c210 */ /* 0x042fe400007fe4ff */
[----:B------:R-:W-:Y:S01]  /*99c0*/  CS2R R46, SRZ ;  /* 0x00000000002e7805 */ /* 0x000fe2000001ff00 */
[----:B------:R-:W-:Y:S02]  /*99d0*/  @!P5 IMAD.X R21, R0, 0x1, R11, P2 ;  /* 0x000000010015d824 */ /* 0x000fe400010e060b */
[C---:B---3--:R-:W-:Y:S01]  /*99e0*/  @!P4 IMAD.X R13, R4.reuse, 0x1, R13, P1 ;  /* 0x00000001040dc824 */ /* 0x048fe200008e060d */
[----:B------:R1:W5:Y:S01]  /*99f0*/  @!P4 LD.E.64 R44, desc[UR42][R8.64] ;  /* 0x0000002a082cc980 */ /* 0x000362000c101b00 */
[----:B------:R-:W-:-:S03]  /*9a00*/  @!P5 IMAD.X R15, R4, 0x1, R11, P3 ;  /* 0x00000001040fd824 */ /* 0x000fc600018e060b */
[----:B------:R1:W5:Y:S04]  /*9a10*/  @!P5 LD.E.64 R38, desc[UR42][R20.64] ;  /* 0x0000002a1426d980 */ /* 0x000368000c101b00 */
[----:B------:R1:W5:Y:S04]  /*9a20*/  @!P5 LD.E.64 R40, desc[UR42][R14.64] ;  /* 0x0000002a0e28d980 */ /* 0x000368000c101b00 */
[----:B------:R1:W5:Y:S02]  /*9a30*/  @!P4 LD.E.64 R46, desc[UR42][R12.64] ;  /* 0x0000002a0c2ec980 */ /* 0x000364000c101b00 */
.L_x_2659:
[----:B------:R-:W-:Y:S05]  /*9a40*/  BSYNC B1 ;  /* 0x0000000000017941 */ /* 0x000fea0003800000 */
.L_x_2658:
[----:B-1---5:R-:W-:Y:S01]  /*9a50*/  IMAD.MOV.U32 R0, RZ, RZ, R46 ;  /* 0x000000ffff007224 */ /* 0x022fe200078e002e */
[----:B---3--:R-:W-:Y:S01]  /*9a60*/  MOV R4, R40 ;  /* 0x0000002800047202 */ /* 0x008fe20000000f00 */
[----:B--2---:R-:W-:Y:S01]  /*9a70*/  IMAD.MOV.U32 R3, RZ, RZ, R47 ;  /* 0x000000ffff037224 */ /* 0x004fe200078e002f */
[----:B------:R-:W-:Y:S01]  /*9a80*/  UMOV UR4, 0xffffffff ;  /* 0xffffffff00047882 */ /* 0x000fe20000000000 */
        /* <DEDUP_REMOVED lines=8> */
[----:B------:R-:W-:Y:S02]  /*9b10*/  CS2R R34, SRZ ;  /* 0x0000000000227805 */ /* 0x000fe4000001ff00 */
[----:B------:R-:W-:Y:S02]  /*9b20*/  MOV R8, R39 ;  /* 0x0000002700087202 */ /* 0x000fe40000000f00 */
[----:B------:R-:W-:Y:S02]  /*9b30*/  PRMT R66, R66, 0x5410, R0 ;  /* 0x0000541042427816 */ /* 0x000fe40000000000 */
[----:B------:R-:W-:Y:S02]  /*9b40*/  PRMT R64, R64, 0x5410, R3 ;  /* 0x0000541040407816 */ /* 0x000fe40000000003 */
[----:B------:R-:W-:Y:S02]  /*9b50*/  PRMT R63, R63, 0x5410, R4 ;  /* 0x000054103f3f7816 */ /* 0x000fe40000000004 */
[----:B------:R-:W-:Y:S01]  /*9b60*/  PRMT R62, R8, 0x7610, R62 ;  /* 0x00007610083e7816 */ /* 0x000fe2000000003e */
[----:B------:R-:W-:Y:S06]  /*9b70*/  BRA.DIV UR4, `(.L_x_2660) ;  /* 0x0000019204cc7947 */ /* 0x000fec000b800000 */
[----:B------:R1:W2:Y:S04]  /*9b80*/  SHFL.IDX PT, R0, R7, 0x1, 0x181f ;  /* 0x00381f0007007f89 */ /* 0x0002a800000e0000 */
[----:B------:R1:W3:Y:S04]  /*9b90*/  SHFL.IDX PT, R3, R6, 0x1, 0x181f ;  /* 0x00381f0006037f89 */ /* 0x0002e800000e0000 */
[----:B------:R1:W0:Y:S04]  /*9ba0*/  SHFL.IDX PT, R4, R10, 0x1, 0x181f ;  /* 0x00381f000a047f89 */ /* 0x00022800000e0000 */
[----:B----4-:R1:W4:Y:S02]  /*9bb0*/  SHFL.IDX PT, R14, R5, 0x1, 0x181f ;  /* 0x00381f00050e7f89 */ /* 0x01032400000e0000 */
.L_x_2940:
        /* <DEDUP_REMOVED lines=16> */
[CC--:B---3--:R-:W-:Y:S02]  /*9cc0*/  @!P4 IADD3 R8, P0, R3.reuse, R12.reuse, RZ ;  /* 0x0000000c0308c210 */ /* 0x0c8fe40007f1e0ff */
[-C--:B------:R-:W-:Y:S02]  /*9cd0*/  @!P5 IADD3 R20, P2, R3, R9.reuse, RZ ;  /* 0x000000090314d210 */ /* 0x080fe40007f5e0ff */
[C---:B----4-:R-:W-:Y:S02]  /*9ce0*/  @!P4 IADD3 R12, P1, R14.reuse, R12, RZ ;  /* 0x0000000c0e0cc210 */ /* 0x050fe40007f3e0ff */
[----:B------:R-:W-:Y:S01]  /*9cf0*/  @!P5 IADD3 R14, P3, R14, R9, RZ ;  /* 0x000000090e0ed210 */ /* 0x000fe20007f7e0ff */
[----:B--2---:R-:W-:Y:S01]  /*9d00*/  @!P5 IMAD.X R21, R0, 0x1, R15, P2 ;  /* 0x000000010015d824 */ /* 0x004fe200010e060f */
[----:B------:R-:W-:-:S02]  /*9d10*/  CS2R R42, SRZ ;  /* 0x00000000002a7805 */ /* 0x000fc4000001ff00 */
[----:B------:R-:W-:Y:S02]  /*9d20*/  CS2R R34, SRZ ;  /* 0x0000000000227805 */ /* 0x000fe4000001ff00 */
[----:B------:R-:W-:Y:S01]  /*9d30*/  @!P4 IADD3.X R9, R0, R11, RZ, P0, !PT ;  /* 0x0000000b0009c210 */ /* 0x000fe200007fe4ff */
[C---:B0-----:R-:W-:Y:S01]  /*9d40*/  @!P4 IMAD.X R13, R4.reuse, 0x1, R11, P1 ;  /* 0x00000001040dc824 */ /* 0x041fe200008e060b */
[----:B------:R0:W5:Y:S01]  /*9d50*/  @!P5 LD.E.64 R32, desc[UR42][R20.64] ;  /* 0x0000002a1420d980 */ /* 0x000162000c101b00 */
[----:B------:R-:W-:-:S03]  /*9d60*/  @!P5 IMAD.X R15, R4, 0x1, R15, P3 ;  /* 0x00000001040fd824 */ /* 0x000fc600018e060f */
[----:B------:R0:W5:Y:S04]  /*9d70*/  @!P4 LD.E.64 R42, desc[UR42][R8.64] ;  /* 0x0000002a082ac980 */ /* 0x000168000c101b00 */
[----:B------:R0:W5:Y:S04]  /*9d80*/  @!P5 LD.E.64 R30, desc[UR42][R14.64] ;  /* 0x0000002a0e1ed980 */ /* 0x000168000c101b00 */
[----:B------:R0:W5:Y:S02]  /*9d90*/  @!P4 LD.E.64 R34, desc[UR42][R12.64] ;  /* 0x0000002a0c22c980 */ /* 0x000164000c101b00 */
.L_x_2662:
[----:B------:R-:W-:Y:S05]  /*9da0*/  BSYNC B1 ;  /* 0x0000000000017941 */ /* 0x000fea0003800000 */
.L_x_2661:
[----:B--2--5:R-:W-:Y:S01]  /*9db0*/  IMAD.MOV.U32 R0, RZ, RZ, R34 ;  /* 0x000000ffff007224 */ /* 0x024fe200078e0022 */
[----:B0-----:R-:W-:Y:S01]  /*9dc0*/  MOV R4, R30 ;  /* 0x0000001e00047202 */ /* 0x001fe20000000f00 */
[----:B---3--:R-:W-:Y:S01]  /*9dd0*/  IMAD.MOV.U32 R3, RZ, RZ, R35 ;  /* 0x000000ffff037224 */ /* 0x008fe200078e0023 */
[----:B------:R-:W-:Y:S01]  /*9de0*/  UMOV UR4, 0xffffffff ;  /* 0xffffffff00047882 */ /* 0x000fe20000000000 */
[----:B------:R-:W-:-:S03]  /*9df0*/  IMAD.MOV.U32 R8, RZ, RZ, R31 ;  /* 0x000000ffff087224 */ /* 0x000fc600078e001f */
        /* <DEDUP_REMOVED lines=8> */
[----:B------:R-:W-:Y:S06]  /*9e80*/  BRA.DIV UR4, `(.L_x_2663) ;  /* 0x0000019204787947 */ /* 0x000fec000b800000 */
[----:B------:R0:W2:Y:S04]  /*9e90*/  SHFL.IDX PT, R0, R7, 0x2, 0x181f ;  /* 0x00581f0007007f89 */ /* 0x0000a800000e0000 */
[----:B------:R0:W3:Y:S04]  /*9ea0*/  SHFL.IDX PT, R3, R6, 0x2, 0x181f ;  /* 0x00581f0006037f89 */ /* 0x0000e800000e0000 */
[----:B------:R0:W0:Y:S04]  /*9eb0*/  SHFL.IDX PT, R4, R10, 0x2, 0x181f ;  /* 0x00581f000a047f89 */ /* 0x00002800000e0000 */
[----:B----4-:R4:W0:Y:S02]  /*9ec0*/  SHFL.IDX PT, R14, R5, 0x2, 0x181f ;  /* 0x00581f00050e7f89 */ /* 0x01082400000e0000 */
.L_x_2946:
        /* <DEDUP_REMOVED lines=19> */
[C---:B0-----:R-:W-:Y:S02]  /*a000*/  @!P4 IADD3 R12, P1, R14.reuse, R12, RZ ;  /* 0x0000000c0e0cc210 */ /* 0x041fe40007f3e0ff */
[----:B------:R-:W-:Y:S01]  /*a010*/  @!P5 IADD3 R14, P3, R14, R9, RZ ;  /* 0x000000090e0ed210 */ /* 0x000fe20007f7e0ff */
[----:B--2---:R-:W-:Y:S01]  /*a020*/  @!P5 IMAD.X R49, R0, 0x1, R15, P2 ;  /* 0x000000010031d824 */ /* 0x004fe200010e060f */
[----:B------:R-:W-:-:S02]  /*a030*/  CS2R R28, SRZ ;  /* 0x00000000001c7805 */ /* 0x000fc4000001ff00 */
[----:B------:R-:W-:Y:S02]  /*a040*/  CS2R R26, SRZ ;  /* 0x00000000001a7805 */ /* 0x000fe4000001ff00 */
[----:B------:R-:W-:Y:S01]  /*a050*/  @!P4 IADD3.X R9, R0, R11, RZ, P0, !PT ;  /* 0x0000000b0009c210 */ /* 0x000fe200007fe4ff */
[C---:B------:R-:W-:Y:S01]  /*a060*/  @!P4 IMAD.X R13, R4.reuse, 0x1, R11, P1 ;  /* 0x00000001040dc824 */ /* 0x040fe200008e060b */
[----:B------:R0:W5:Y:S01]  /*a070*/  @!P5 LD.E.64 R20, desc[UR42][R48.64] ;  /* 0x0000002a3014d980 */ /* 0x000162000c101b00 */
[----:B------:R-:W-:-:S03]  /*a080*/  @!P5 IMAD.X R15, R4, 0x1, R15, P3 ;  /* 0x00000001040fd824 */ /* 0x000fc600018e060f */
[----:B------:R0:W5:Y:S04]  /*a090*/  @!P4 LD.E.64 R28, desc[UR42][R8.64] ;  /* 0x0000002a081cc980 */ /* 0x000168000c101b00 */
[----:B------:R0:W5:Y:S04]  /*a0a0*/  @!P5 LD.E.64 R24, desc[UR42][R14.64] ;  /* 0x0000002a0e18d980 */ /* 0x000168000c101b00 */
[----:B------:R0:W5:Y:S02]  /*a0b0*/  @!P4 LD.E.64 R26, desc[UR42][R12.64] ;  /* 0x0000002a0c1ac980 */ /* 0x000164000c101b00 */
.L_x_2665:
[----:B------:R-:W-:Y:S05]  /*a0c0*/  BSYNC B1 ;  /* 0x0000000000017941 */ /* 0x000fea0003800000 */
.L_x_2664:
[----:B0----5:R-:W-:Y:S01]  /*a0d0*/  IMAD.MOV.U32 R8, RZ, RZ, R25 ;  /* 0x000000ffff087224 */ /* 0x021fe200078e0019 */
[----:B------:R-:W-:Y:S01]  /*a0e0*/  MOV R4, R24 ;  /* 0x0000001800047202 */ /* 0x000fe20000000f00 */
[----:B--2---:R-:W-:Y:S01]  /*a0f0*/  IMAD.MOV.U32 R0, RZ, RZ, R26 ;  /* 0x000000ffff007224 */ /* 0x004fe200078e001a */
[----:B------:R-:W-:Y:S01]  /*a100*/  UMOV UR4, 0xffffffff ;  /* 0xffffffff00047882 */ /* 0x000fe20000000000 */
[----:B---3--:R-:W-:Y:S01]  /*a110*/  IMAD.MOV.U32 R3, RZ, RZ, R27 ;  /* 0x000000ffff037224 */ /* 0x008fe200078e001b */
[----:B------:R-:W-:Y:S01]  /*a120*/  PRMT R37, R4, 0x5410, R8 ;  /* 0x0000541004257816 */ /* 0x000fe20000000008 */
[----:B------:R-:W-:Y:S01]  /*a130*/  IMAD.MOV.U32 R4, RZ, RZ, R20 ;  /* 0x000000ffff047224 */ /* 0x000fe200078e0014 */
[----:B------:R-:W-:Y:S02]  /*a140*/  MOV R8, R21 ;  /* 0x0000001500087202 */ /* 0x000fe40000000f00 */
[----:B------:R-:W-:Y:S01]  /*a150*/  PRMT R58, R0, 0x5410, R3 ;  /* 0x00005410003a7816 */ /* 0x000fe20000000003 */
[----:B------:R-:W-:Y:S01]  /*a160*/  IMAD.MOV.U32 R0, RZ, RZ, R28 ;  /* 0x000000ffff007224 */ /* 0x000fe200078e001c */
[----:B------:R-:W-:Y:S01]  /*a170*/  PRMT R54, R4, 0x5410, R8 ;  /* 0x0000541004367816 */ /* 0x000fe20000000008 */
[----:B------:R-:W-:Y:S01]  /*a180*/  IMAD.MOV.U32 R3, RZ, RZ, R29 ;  /* 0x000000ffff037224 */ /* 0x000fe200078e001d */
[----:B------:R-:W-:-:S04]  /*a190*/  CS2R R8, SRZ ;  /* 0x0000000000087805 */ /* 0x000fc8000001ff00 */
[----:B------:R-:W-:Y:S01]  /*a1a0*/  PRMT R59, R0, 0x5410, R3 ;  /* 0x00005410003b7816 */ /* 0x000fe20000000003 */
[----:B------:R-:W-:Y:S06]  /*a1b0*/  BRA.DIV UR4, `(.L_x_2666) ;  /* 0x00000192041c7947 */ /* 0x000fec000b800000 */
[----:B------:R0:W2:Y:S04]  /*a1c0*/  SHFL.IDX PT, R0, R7, 0x3, 0x181f ;  /* 0x00781f0007007f89 */ /* 0x0000a800000e0000 */
[----:B------:R0:W3:Y:S04]  /*a1d0*/  SHFL.IDX PT, R3, R6, 0x3, 0x181f ;  /* 0x00781f0006037f89 */ /* 0x0000e800000e0000 */
[----:B------:R0:W0:Y:S04]  /*a1e0*/  SHFL.IDX PT, R4, R10, 0x3, 0x181f ;  /* 0x00781f000a047f89 */ /* 0x00002800000e0000 */
[----:B-1--4-:R-:W1:Y:S02]  /*a1f0*/  SHFL.IDX PT, R5, R5, 0x3, 0x181f ;  /* 0x00781f0005057f89 */ /* 0x012e6400000e0000 */
.L_x_2952:
[----:B------:R-:W-:Y:S01]  /*a200*/  VIADD R56, R56, 0x60 ;  /* 0x0000006038387836 */ /* 0x000fe20000000000 */
[----:B0-----:R-:W-:Y:S01]  /*a210*/  LEA.HI R6, R215, R215, RZ, 0x1 ;  /* 0x000000d7d7067211 */ /* 0x001fe200078f08ff */
[----:B------:R-:W-:Y:S01]  /*a220*/  BSSY B1, `(.L_x_2667) ;  /* 0x0000020000017945 */ /* 0x000fe20003800000 */
[----:B------:R-:W-:Y:S02]  /*a230*/  CS2R R10, SRZ ;  /* 0x00000000000a7805 */ /* 0x000fe4000001ff00 */
[----:B------:R-:W-:Y:S02]  /*a240*/  CS2R R14, SRZ ;  /* 0x00000000000e7805 */ /* 0x000fe4000001ff00 */
[----:B------:R-:W-:Y:S02]  /*a250*/  ISETP.GE.AND P0, PT, R56, R65, PT ;  /* 0x000000413800720c */ /* 0x000fe40003f06270 */
[----:B------:R-:W-:Y:S02]  /*a260*/  CS2R R12, SRZ ;  /* 0x00000000000c7805 */ /* 0x000fe4000001ff00 */
[----:B------:R-:W-:-:S05]  /*a270*/  LOP3.LUT R6, R6, 0xfffffffe, RZ, 0xc0, !PT ;  /* 0xfffffffe06067812 */ /* 0x000fca00078ec0ff */
[----:B------:R-:W-:-:S05]  /*a280*/  IMAD.IADD R6, R215, 0x1, -R6 ;  /* 0x00000001d7067824 */ /* 0x000fca00078e0a06 */
        /* <DEDUP_REMOVED lines=10> */
[-C--:B---3--:R-:W-:Y:S02]  /*a330*/  @!P4 IADD3 R6, P0, R3, R48.reuse, RZ ;  /* 0x000000300306c210 */ /* 0x088fe40007f1e0ff */
[C---:B-1----:R-:W-:Y:S02]  /*a340*/  @!P4 IADD3 R48, P1, R5.reuse, R48, RZ ;  /* 0x000000300530c210 */ /* 0x042fe40007f3e0ff */
[-C--:B------:R-:W-:Y:S01]  /*a350*/  @!P5 IADD3 R50, P3, R5, R8.reuse, RZ ;  /* 0x000000080532d210 */ /* 0x080fe20007f7e0ff */
[--C-:B--2---:R-:W-:Y:S01]  /*a360*/  @!P4 IMAD.X R7, R0, 0x1, R9.reuse, P0 ;  /* 0x000000010007c824 */ /* 0x104fe200000e0609 */
[----:B------:R-:W-:Y:S01]  /*a370*/  @!P5 IADD3 R52, P2, R3, R8, RZ ;  /* 0x000000080334d210 */ /* 0x000fe20007f5e0ff */
[C---:B------:R-:W-:Y:S01]  /*a380*/  @!P4 IMAD.X R49, R4.reuse, 0x1, R9, P1 ;  /* 0x000000010431c824 */ /* 0x040fe200008e0609 */
[----:B------:R-:W-:Y:S01]  /*a390*/  CS2R R14, SRZ ;  /* 0x00000000000e7805 */ /* 0x000fe2000001ff00 */
[----:B------:R-:W-:Y:S01]  /*a3a0*/  @!P5 IMAD.X R51, R4, 0x1, R11, P3 ;  /* 0x000000010433d824 */ /* 0x000fe200018e060b */
[----:B------:R-:W-:-:S02]  /*a3b0*/  @!P5 IADD3.X R53, R0, R11, RZ, P2, !PT ;  /* 0x0000000b0035d210 */ /* 0x000fc400017fe4ff */
[----:B------:R-:W-:Y:S02]  /*a3c0*/  CS2R R10, SRZ ;  /* 0x00000000000a7805 */ /* 0x000fe4000001ff00 */
[----:B------:R-:W-:Y:S01]  /*a3d0*/  CS2R R8, SRZ ;  /* 0x0000000000087805 */ /* 0x000fe2000001ff00 */
[----:B------:R0:W5:Y:S04]  /*a3e0*/  @!P4 LD.E.64 R14, desc[UR42][R6.64] ;  /* 0x0000002a060ec980 */ /* 0x000168000c101b00 */
[----:B------:R0:W5:Y:S04]  /*a3f0*/  @!P5 LD.E.64 R12, desc[UR42][R52.64] ;  /* 0x0000002a340cd980 */ /* 0x000168000c101b00 */
[----:B------:R0:W5:Y:S04]  /*a400*/  @!P5 LD.E.64 R10, desc[UR42][R50.64] ;  /* 0x0000002a320ad980 */ /* 0x000168000c101b00 */
[----:B------:R0:W5:Y:S02]  /*a410*/  @!P4 LD.E.64 R8, desc[UR42][R48.64] ;  /* 0x0000002a3008c980 */ /* 0x000164000c101b00 */
.L_x_2668:
[----:B------:R-:W-:Y:S05]  /*a420*/  BSYNC B1 ;  /* 0x0000000000017941 */ /* 0x000fea0003800000 */
.L_x_2667:
[----:B------:R-:W4:Y:S01]  /*a430*/  SYNCS.PHASECHK.TRANS64.TRYWAIT P0, [R2+URZ+0x28800], R67 ;  /* 0x02880043020075a7 */ /* 0x000f22000800017f */
[----:B--2--5:R-:W-:Y:S01]  /*a440*/  IMAD.MOV.U32 R0, RZ, RZ, R8 ;  /* 0x000000ffff007224 */ /* 0x024fe200078e0008 */
[----:B------:R-:W-:Y:S01]  /*a450*/  MOV R4, R9 ;  /* 0x0000000900047202 */ /* 0x000fe20000000f00 */
[----:B-1----:R-:W-:Y:S01]  /*a460*/  IMAD.MOV.U32 R5, RZ, RZ, R14 ;  /* 0x000000ffff057224 */ /* 0x002fe200078e000e */
[----:B---3--:R-:W-:Y:S01]  /*a470*/  VIADDMNMX R3, R65, -R190, 0x80, PT ;  /* 0x0000008041037446 */ /* 0x008fe200038009be */
[----:B0-----:R-:W-:Y:S01]  /*a480*/  IMAD.MOV.U32 R6, RZ, RZ, R15 ;  /* 0x000000ffff067224 */ /* 0x001fe200078e000f */
[----:B------:R-:W-:Y:S01]  /*a490*/  PRMT R49, R0, 0x5410, R4 ;  /* 0x0000541000317816 */ /* 0x000fe20000000004 */
[----:B------:R-:W-:Y:S01]  /*a4a0*/  IMAD.MOV.U32 R0, RZ, RZ, R10 ;  /* 0x000000ffff007224 */ /* 0x000fe200078e000a */
[----:B------:R-:W-:Y:S01]  /*a4b0*/  BSSY B1, `(.L_x_2669) ;  /* 0x0000008000017945 */ /* 0x000fe20003800000 */
[----:B------:R-:W-:Y:S01]  /*a4c0*/  IMAD.MOV.U32 R4, RZ, RZ, R11 ;  /* 0x000000ffff047224 */ /* 0x000fe200078e000b */
[----:B------:R-:W-:Y:S01]  /*a4d0*/  PRMT R50, R5, 0x5410, R6 ;  /* 0x0000541005327816 */ /* 0x000fe20000000006 */
[----:B------:R-:W-:Y:S01]  /*a4e0*/  IMAD.MOV.U32 R5, RZ, RZ, R13 ;  /* 0x000000ffff057224 */ /* 0x000fe200078e000d */
[----:B------:R-:W-:-:S02]  /*a4f0*/  ISETP.GE.AND P1, PT, R22, R3, PT ;  /* 0x000000031600720c */ /* 0x000fc40003f26270 */
[----:B------:R-:W-:Y:S02]  /*a500*/  PRMT R0, R0, 0x5410, R4 ;  /* 0x0000541000007816 */ /* 0x000fe40000000004 */
[----:B------:R-:W-:Y:S01]  /*a510*/  MOV R4, R12 ;  /* 0x0000000c00047202 */ /* 0x000fe20000000f00 */
[----:B----4-:R-:W-:Y:S08]  /*a520*/  @!P0 BRA `(.L_x_2670) ;  /* 0x0000018c00b48947 */ /* 0x010ff00003800000 */
.L_x_2953:
[----:B------:R-:W-:Y:S05]  /*a530*/  BSYNC B1 ;  /* 0x0000000000017941 */ /* 0x000fea0003800000 */
.L_x_2669:
        /* <DEDUP_REMOVED lines=11> */
[----:B------:R-:W-:Y:S01]  /*a5f0*/  SHF.R.U32.HI R52, RZ, 0x10, R45 ;  /* 0x00000010ff347819 */ /* 0x000fe2000001162d */
        /* <DEDUP_REMOVED lines=8> */
[C---:B------:R-:W-:Y:S01]  /*a680*/  FMUL.FTZ R65, R47.reuse, R56 ;  /* 0x000000382f417220 */ /* 0x040fe20000410000 */
[----:B------:R-:W-:Y:S01]  /*a690*/  FMUL.FTZ R47, R47, R52 ;  /* 0x000000342f2f7220 */ /* 0x000fe20000410000 */
[----:B------:R-:W-:Y:S02]  /*a6a0*/  HADD2.F32 R4, -RZ, R4.H1_H1 ;  /* 0x30000004ff047230 */ /* 0x000fe40000004100 */
[--C-:B------:R-:W-:Y:S02]  /*a6b0*/  HADD2.F32 R44, -RZ, R6.reuse.H0_H0 ;  /* 0x20000006ff2c7230 */ /* 0x100fe40000004100 */
[----:B------:R-:W-:Y:S01]  /*a6c0*/  FFMA.FTZ R56, R46, R56, R47 ;  /* 0x000000382e387223 */ /* 0x000fe2000001002f */
[----:B------:R-:W-:-:S02]  /*a6d0*/  HADD2.F32 R45, -RZ, R6.H1_H1 ;  /* 0x30000006ff2d7230 */ /* 0x000fc40000004100 */
[----:B------:R-:W-:Y:S01]  /*a6e0*/  FFMA.FTZ R65, R46, R52, -R65 ;  /* 0x000000342e417223 */ /* 0x000fe20000010841 */
[--C-:B------:R-:W-:Y:S02]  /*a6f0*/  HADD2.F32 R47, -RZ, R64.reuse.H0_H0 ;  /* 0x20000040ff2f7230 */ /* 0x100fe40000004100 */
[C---:B------:R-:W-:Y:S01]  /*a700*/  FMUL.FTZ R66, R4.reuse, R53 ;  /* 0x0000003504427220 */ /* 0x040fe20000410000 */
[--C-:B------:R-:W-:Y:S02]  /*a710*/  HADD2.F32 R6, -RZ, R5.reuse.H0_H0 ;  /* 0x20000005ff067230 */ /* 0x100fe40000004100 */
[-C--:B------:R-:W-:Y:S01]  /*a720*/  FMUL.FTZ R52, R4, R51.reuse ;  /* 0x0000003304347220 */ /* 0x080fe20000410000 */
[----:B------:R-:W-:Y:S02]  /*a730*/  HADD2.F32 R64, -RZ, R64.H1_H1 ;  /* 0x30000040ff407230 */ /* 0x000fe40000004100 */
        /* <DEDUP_REMOVED lines=17> */
[----:B------:R1:W-:Y:S02]  /*a850*/  STS.128 [R203], R4 ;  /* 0x00000004cb007388 */ /* 0x0003e40000000c00 */
.L_x_2674:
[----:B------:R-:W-:Y:S05]  /*a860*/  BSYNC B2 ;  /* 0x0000000000027941 */ /* 0x000fea0003800000 */
.L_x_2673:
[----:B------:R-:W-:Y:S05]  /*a870*/  @P1 BRA `(.L_x_2672) ;  /* 0x0000000000a81947 */ /* 0x000fea0003800000 */
[----:B-1----:R-:W1:Y:S01]  /*a880*/  LDS.128 R4, [R203+0x4000] ;  /* 0x00400000cb047984 */ /* 0x002e620000000c00 */
[----:B------:R-:W-:Y:S01]  /*a890*/  SHF.R.U32.HI R46, RZ, 0x10, R41 ;  /* 0x00000010ff2e7819 */ /* 0x000fe20000011629 */
[--C-:B------:R-:W-:Y:S01]  /*a8a0*/  HADD2.F32 R44, -RZ, R63.reuse.H1_H1 ;  /* 0x3000003fff2c7230 */ /* 0x100fe20000004100 */
[----:B------:R-:W-:Y:S01]  /*a8b0*/  SHF.R.U32.HI R45, RZ, 0x10, R39 ;  /* 0x00000010ff2d7819 */ /* 0x000fe20000011627 */
        /* <DEDUP_REMOVED lines=38> */
.L_x_2672:
[----:B------:R-:W-:Y:S05]  /*ab20*/  BSYNC B1 ;  /* 0x0000000000017941 */ /* 0x000fea0003800000 */
.L_x_2671:
        /* <DEDUP_REMOVED lines=9> */
[--C-:B------:R-:W-:Y:S01]  /*abc0*/  SHF.R.U64 R51, R42, 0x10, R43.reuse ;  /* 0x000000102a337819 */ /* 0x100fe2000000122b */
[----:B------:R-:W-:Y:S01]  /*abd0*/  HADD2.F32 R40, -RZ, R61.H0_H0 ;  /* 0x2000003dff287230 */ /* 0x000fe20000004100 */
[----:B------:R-:W-:Y:S01]  /*abe0*/  SHF.R.U32.HI R41, RZ, 0x10, R43 ;  /* 0x00000010ff297819 */ /* 0x000fe2000001162b */
[--C-:B------:R-:W-:Y:S01]  /*abf0*/  HADD2.F32 R42, -RZ, R60.reuse.H0_H0 ;  /* 0x2000003cff2a7230 */ /* 0x100fe20000004100 */
[--C-:B------:R-:W-:Y:S01]  /*ac00*/  SHF.R.U32.HI R43, RZ, 0x10, R35.reuse ;  /* 0x00000010ff2b7819 */ /* 0x100fe20000011623 */
[----:B------:R-:W-:Y:S01]  /*ac10*/  HADD2.F32 R60, -RZ, R60.H1_H1 ;  /* 0x3000003cff3c7230 */ /* 0x000fe20000004100 */
        /* <DEDUP_REMOVED lines=35> */
.L_x_2678:
[----:B------:R-:W-:Y:S05]  /*ae50*/  BSYNC B2 ;  /* 0x0000000000027941 */ /* 0x000fea0003800000 */
.L_x_2677:
        /* <DEDUP_REMOVED lines=33> */
[-C--:B------:R-:W-:Y:S01]  /*b070*/  FMUL.FTZ R31, R5, R4.reuse ;  /* 0x00000004051f7220 */ /* 0x080fe20000410000 */
        /* <DEDUP_REMOVED lines=9> */
.L_x_2676:
[----:B------:R-:W-:Y:S05]  /*b110*/  BSYNC B1 ;  /* 0x0000000000017941 */ /* 0x000fea0003800000 */
.L_x_2675:
        /* <DEDUP_REMOVED lines=50> */
.L_x_2682:
[----:B------:R-:W-:Y:S05]  /*b440*/  BSYNC B2 ;  /* 0x0000000000027941 */ /* 0x000fea0003800000 */
.L_x_2681:
        /* <DEDUP_REMOVED lines=43> */
.L_x_2680:
[----:B------:R-:W-:Y:S05]  /*b700*/  BSYNC B1 ;  /* 0x0000000000017941 */ /* 0x000fea0003800000 */
.L_x_2679:
        /* <DEDUP_REMOVED lines=10> */
[--C-:B------:R-:W-:Y:S01]  /*b7b0*/  SHF.R.U32.HI R20, RZ, 0x10, R15.reuse ;  /* 0x00000010ff147819 */ /* 0x100fe2000001160f */
        /* <DEDUP_REMOVED lines=8> */
[--C-:B------:R-:W-:Y:S02]  /*b840*/  HADD2.F32 R3, -RZ, R4.reuse.H0_H0 ;  /* 0x20000004ff037230 */ /* 0x100fe40000004100 */
[----:B------:R-:W-:Y:S02]  /*b850*/  HADD2.F32 R9, -RZ, R7.H0_H0 ;  /* 0x20000007ff097230 */ /* 0x000fe40000004100 */
[C---:B------:R-:W-:Y:S01]  /*b860*/  FMUL.FTZ R26, R14.reuse, R24 ;  /* 0x000000180e1a7220 */ /* 0x040fe20000410000 */
[----:B------:R-:W-:Y:S02]  /*b870*/  HADD2.F32 R4, -RZ, R4.H1_H1 ;  /* 0x30000004ff047230 */ /* 0x000fe40000004100 */
[----:B------:R-:W-:Y:S01]  /*b880*/  FMUL.FTZ R25, R14, R20 ;  /* 0x000000140e197220 */ /* 0x000fe20000410000 */
[----:B------:R-:W-:-:S02]  /*b890*/  HADD2.F32 R7, -RZ, R6.H0_H0 ;  /* 0x20000006ff077230 */ /* 0x000fc40000004100 */
[C---:B------:R-:W-:Y:S01]  /*b8a0*/  FFMA.FTZ R26, R9.reuse, R20, -R26 ;  /* 0x00000014091a7223 */ /* 0x040fe2000001081a */
[----:B------:R-:W-:Y:S02]  /*b8b0*/  HADD2.F32 R8, -RZ, R6.H1_H1 ;  /* 0x30000006ff087230 */ /* 0x000fe40000004100 */
[C---:B------:R-:W-:Y:S01]  /*b8c0*/  FMUL.FTZ R14, R4.reuse, R21 ;  /* 0x00000015040e7220 */ /* 0x040fe20000410000 */
[--C-:B------:R-:W-:Y:S02]  /*b8d0*/  HADD2.F32 R6, -RZ, R5.reuse.H0_H0 ;  /* 0x20000005ff067230 */ /* 0x100fe40000004100 */
[----:B------:R-:W-:Y:S01]  /*b8e0*/  FFMA.FTZ R25, R9, R24, R25 ;  /* 0x0000001809197223 */ /* 0x000fe20000010019 */
[-C--:B------:R-:W-:Y:S01]  /*b8f0*/  FMUL.FTZ R20, R4, R15.reuse ;  /* 0x0000000f04147220 */ /* 0x080fe20000410000 */
[----:B------:R-:W-:Y:S02]  /*b900*/  HADD2.F32 R5, -RZ, R5.H1_H1 ;  /* 0x30000005ff057230 */ /* 0x000fe40000004100 */
[----:B------:R-:W-:Y:S01]  /*b910*/  FFMA.FTZ R14, R3, R15, -R14 ;  /* 0x0000000f030e7223 */ /* 0x000fe2000001080e */
[----:B------:R-:W-:-:S02]  /*b920*/  HADD2.F32 R9, -RZ, R27.H0_H0 ;  /* 0x2000001bff097230 */ /* 0x000fc40000004100 */
[----:B------:R-:W-:Y:S01]  /*b930*/  FFMA.FTZ R3, R3, R21, R20 ;  /* 0x0000001503037223 */ /* 0x000fe20000010014 */
[----:B------:R-:W-:Y:S02]  /*b940*/  HADD2.F32 R4, -RZ, R28.H0_H0 ;  /* 0x2000001cff047230 */ /* 0x000fe40000004100 */
[C---:B------:R-:W-:Y:S01]  /*b950*/  FMUL.FTZ R20, R8.reuse, R49 ;  /* 0x0000003108147220 */ /* 0x040fe20000410000 */
        /* <DEDUP_REMOVED lines=12> */
.L_x_2685:
[----:B------:R-:W-:Y:S05]  /*ba20*/  BSYNC B1 ;  /* 0x0000000000017941 */ /* 0x000fea0003800000 */
.L_x_2684:
[----:B------:R-:W-:Y:S05]  /*ba30*/  @P1 BRA `(.L_x_2683) ;  /* 0x0000002400f01947 */ /* 0x000fea0003800000 */
[----:B-1234-:R-:W1:Y:S01]  /*ba40*/  LDS.128 R4, [R203+0x7000] ;  /* 0x00700000cb047984 */ /* 0x01ee620000000c00 */
[----:B------:R-:W-:Y:S02]  /*ba50*/  SHF.R.U64 R24, R12, 0x10, R13 ;  /* 0x000000100c187819 */ /* 0x000fe4000000120d */
[----:B------:R-:W-:Y:S02]  /*ba60*/  SHF.R.U32.HI R14, RZ, 0x10, R11 ;  /* 0x00000010ff0e7819 */ /* 0x000fe4000001160b */
[----:B------:R-:W-:Y:S01]  /*ba70*/  SHF.R.U32.HI R12, RZ, 0x10, R13 ;  /* 0x00000010ff0c7819 */ /* 0x000fe2000001160d */
[----:B------:R-:W-:Y:S01]  /*ba80*/  HADD2.F32 R13, -RZ, R0.H0_H0 ;  /* 0x20000000ff0d7230 */ /* 0x000fe20000004100 */
        /* <DEDUP_REMOVED lines=8> */
[----:B------:R-:W-:Y:S01]  /*bb10*/  FMUL.FTZ R20, R10, R14 ;  /* 0x0000000e0a147220 */ /* 0x000fe20000410000 */
[----:B------:R-:W-:-:S02]  /*bb20*/  HADD2.F32 R4, -RZ, R4.H1_H1 ;  /* 0x30000004ff047230 */ /* 0x000fc40000004100 */
[-C--:B------:R-:W-:Y:S01]  /*bb30*/  FMUL.FTZ R15, R10, R12.reuse ;  /* 0x0000000c0a0f7220 */ /* 0x080fe20000410000 */
[--C-:B------:R-:W-:Y:S02]  /*bb40*/  HADD2.F32 R7, -RZ, R6.reuse.H0_H0 ;  /* 0x20000006ff077230 */ /* 0x100fe40000004100 */
[C---:B------:R-:W-:Y:S01]  /*bb50*/  FFMA.FTZ R20, R9.reuse, R12, -R20 ;  /* 0x0000000c09147223 */ /* 0x040fe20000010814 */
[----:B------:R-:W-:Y:S02]  /*bb60*/  HADD2.F32 R8, -RZ, R6.H1_H1 ;  /* 0x30000006ff087230 */ /* 0x000fe40000004100 */
[C---:B------:R-:W-:Y:S01]  /*bb70*/  FMUL.FTZ R10, R4.reuse, R13 ;  /* 0x0000000d040a7220 */ /* 0x040fe20000410000 */
[--C-:B------:R-:W-:Y:S02]  /*bb80*/  HADD2.F32 R6, -RZ, R5.reuse.H0_H0 ;  /* 0x20000005ff067230 */ /* 0x100fe40000004100 */
[----:B------:R-:W-:Y:S01]  /*bb90*/  FFMA.FTZ R15, R9, R14, R15 ;  /* 0x0000000e090f7223 */ /* 0x000fe2000001000f */
[----:B------:R-:W-:Y:S01]  /*bba0*/  FMUL.FTZ R12, R4, R11 ;  /* 0x0000000b040c7220 */ /* 0x000fe20000410000 */
[----:B------:R-:W-:-:S02]  /*bbb0*/  HADD2.F32 R5, -RZ, R5.H1_H1 ;  /* 0x30000005ff057230 */ /* 0x000fc40000004100 */
[C---:B------:R-:W-:Y:S01]  /*bbc0*/  FFMA.FTZ R10, R3.reuse, R11, -R10 ;  /* 0x0000000b030a7223 */ /* 0x040fe2000001080a */
[----:B------:R-:W-:Y:S02]  /*bbd0*/  HADD2.F32 R9, -RZ, R0.H1_H1 ;  /* 0x30000000ff097230 */ /* 0x000fe40000004100 */
[----:B------:R-:W-:Y:S01]  /*bbe0*/  FFMA.FTZ R3, R3, R13, R12 ;  /* 0x0000000d03037223 */ /* 0x000fe2000001000c */
[----:B------:R-:W-:Y:S02]  /*bbf0*/  HADD2.F32 R4, -RZ, R21.H0_H0 ;  /* 0x20000015ff047230 */ /* 0x000fe40000004100 */
[----:B------:R-:W-:Y:S02]  /*bc00*/  HADD2.F32 R0, -RZ, R24.H0_H0 ;  /* 0x20000018ff007230 */ /* 0x000fe40000004100 */
[C---:B------:R-:W-:Y:S01]  /*bc10*/  FMUL.FTZ R12, R8.reuse, R9 ;  /* 0x00000009080c7220 */ /* 0x040fe20000410000 */
[----:B------:R-:W-:Y:S01]  /*bc20*/  FMUL.FTZ R8, R8, R48 ;  /* 0x0000003008087220 */ /* 0x000fe20000410000 */
[C---:B------:R-:W-:Y:S01]  /*bc30*/  FMUL.FTZ R11, R5.reuse, R4 ;  /* 0x00000004050b7220 */ /* 0x040fe20000410000 */
[----:B------:R-:W-:Y:S01]  /*bc40*/  FMUL.FTZ R13, R5, R0 ;  /* 0x00000000050d7220 */ /* 0x000fe20000410000 */
[----:B------:R-:W-:-:S02]  /*bc50*/  FFMA.FTZ R12, R7, R48, -R12 ;  /* 0x00000030070c7223 */ /* 0x000fc4000001080c */
[C---:B------:R-:W-:Y:S01]  /*bc60*/  FFMA.FTZ R5, R6.reuse, R0, -R11 ;  /* 0x0000000006057223 */ /* 0x040fe2000001080b */
[----:B------:R-:W-:Y:S01]  /*bc70*/  FFMA.FTZ R9, R7, R9, R8 ;  /* 0x0000000907097223 */ /* 0x000fe20000010008 */
[----:B------:R-:W-:Y:S01]  /*bc80*/  FFMA.FTZ R0, R6, R4, R13 ;  /* 0x0000000406007223 */ /* 0x000fe2000001000d */
[----:B------:R-:W-:Y:S02]  /*bc90*/  F2FP.F16.F32.PACK_AB R7, R15, R20 ;  /* 0x000000140f07723e */ /* 0x000fe400000000ff */
[----:B------:R-:W-:Y:S02]  /*bca0*/  F2FP.F16.F32.PACK_AB R4, R3, R10 ;  /* 0x0000000a0304723e */ /* 0x000fe400000000ff */
[----:B------:R-:W-:Y:S02]  /*bcb0*/  F2FP.F16.F32.PACK_AB R6, R9, R12 ;  /* 0x0000000c0906723e */ /* 0x000fe400000000ff */
[----:B------:R-:W-:-:S05]  /*bcc0*/  F2FP.F16.F32.PACK_AB R5, R0, R5 ;  /* 0x000000050005723e */ /* 0x000fca00000000ff */
[----:B------:R1:W-:Y:S01]  /*bcd0*/  STS.128 [R203+0x7000], R4 ;  /* 0x00700004cb007388 */ /* 0x0003e20000000c00 */
[----:B------:R-:W-:Y:S05]  /*bce0*/  BRA `(.L_x_2683) ;  /* 0x0000002400447947 */ /* 0x000fea0003800000 */
.L_x_2656:
        /* <DEDUP_REMOVED lines=22> */
[----:B------:R-:W-:-:S02]  /*be50*/  LEA R34, P1, R24, UR6, 0x1 ;  /* 0x0000000618227c11 */ /* 0x000fc4000f8208ff */
[----:B------:R-:W-:Y:S02]  /*be60*/  IADD3 R3, R25, R3, RZ ;  /* 0x0000000319037210 */ /* 0x000fe40007ffe0ff */
        /* <DEDUP_REMOVED lines=13> */
[----:B-1----:R-:W-:-:S05]  /*bf40*/  @!P1 IADD3 R4, P2, R4, R21, RZ ;  /* 0x0000001504049210 */ /* 0x002fca0007f5e0ff */
[----:B--2---:R-:W-:Y:S02]  /*bf50*/  @!P1 IMAD.X R7, R0, 0x1, R6, P2 ;  /* 0x0000000100079824 */ /* 0x004fe400010e0606 */
[----:B------:R-:W-:Y:S02]  /*bf60*/  @!P1 IMAD.MOV.U32 R8, RZ, RZ, R4 ;  /* 0x000000ffff089224 */ /* 0x000fe400078e0004 */
[----:B------:R-:W-:-:S06]  /*bf70*/  @!P1 IMAD.MOV.U32 R9, RZ, RZ, R7 ;  /* 0x000000ffff099224 */ /* 0x000fcc00078e0007 */
[----:B------:R-:W2:Y:S01]  /*bf80*/  @!P1 LD.E.128 R8, desc[UR42][R8.64] ;  /* 0x0000002a08089980 */ /* 0x000ea2000c101d00 */
[----:B---3--:R-:W-:-:S04]  /*bf90*/  @!P1 IADD3 R14, P2, R14, R21, RZ ;  /* 0x000000150e0e9210 */ /* 0x008fc80007f5e0ff */
[----:B----4-:R-:W-:Y:S01]  /*bfa0*/  @!P1 IADD3.X R5, R5, R6, RZ, P2, !PT ;  /* 0x0000000605059210 */ /* 0x010fe200017fe4ff */
        /* <DEDUP_REMOVED lines=8> */
[----:B--2---:R-:W-:-:S02]  /*c030*/  @!P1 IMAD.MOV.U32 R46, RZ, RZ, R8 ;  /* 0x000000ffff2e9224 */ /* 0x004fc400078e0008 */
[----:B------:R-:W-:Y:S01]  /*c040*/  @!P1 IMAD.MOV.U32 R47, RZ, RZ, R9 ;  /* 0x000000ffff2f9224 */ /* 0x000fe200078e0009 */
[----:B------:R0:W2:Y:S01]  /*c050*/  SHFL.IDX PT, R8, R32, 0x1, 0x181f ;  /* 0x00381f0020087f89 */ /* 0x0000a200000e0000 */
[----:B------:R-:W-:Y:S02]  /*c060*/  IMAD.MOV.U32 R0, RZ, RZ, R46 ;  /* 0x000000ffff007224 */ /* 0x000fe400078e002e */
[----:B------:R-:W-:Y:S01]  /*c070*/  @!P1 IMAD.MOV.U32 R48, RZ, RZ, R10 ;  /* 0x000000ffff309224 */ /* 0x000fe200078e000a */
[----:B------:R0:W4:Y:S01]  /*c080*/  SHFL.IDX PT, R9, R33, 0x1, 0x181f ;  /* 0x00381f0021097f89 */ /* 0x00012200000e0000 */
[----:B------:R-:W-:Y:S01]  /*c090*/  @!P1 IMAD.MOV.U32 R49, RZ, RZ, R11 ;  /* 0x000000ffff319224 */ /* 0x000fe200078e000b */
[----:B------:R-:W-:Y:S01]  /*c0a0*/  PRMT R64, R64, 0x5410, R0 ;  /* 0x0000541040407816 */ /* 0x000fe20000000000 */
[----:B------:R-:W-:Y:S01]  /*c0b0*/  IMAD.MOV.U32 R10, RZ, RZ, R48 ;  /* 0x000000ffff0a7224 */ /* 0x000fe200078e0030 */
[----:B------:R0:W0:Y:S01]  /*c0c0*/  SHFL.IDX PT, R0, R35, 0x1, 0x181f ;  /* 0x00381f0023007f89 */ /* 0x00002200000e0000 */
[----:B---3--:R-:W-:Y:S01]  /*c0d0*/  @!P1 MOV R44, R4 ;  /* 0x00000004002c9202 */ /* 0x008fe20000000f00 */
[----:B------:R-:W-:Y:S01]  /*c0e0*/  @!P1 IMAD.MOV.U32 R45, RZ, RZ, R5 ;  /* 0x000000ffff2d9224 */ /* 0x000fe200078e0005 */
[----:B------:R-:W-:Y:S01]  /*c0f0*/  MOV R12, R47 ;  /* 0x0000002f000c7202 */ /* 0x000fe20000000f00 */
[----:B------:R-:W-:-:S02]  /*c100*/  @!P1 IMAD.MOV.U32 R50, RZ, RZ, R6 ;  /* 0x000000ffff329224 */ /* 0x000fc400078e0006 */
[----:B------:R-:W-:Y:S01]  /*c110*/  @!P1 IMAD.MOV.U32 R51, RZ, RZ, R7 ;  /* 0x000000ffff339224 */ /* 0x000fe200078e0007 */
[----:B------:R-:W-:Y:S01]  /*c120*/  PRMT R67, R12, 0x7610, R67 ;  /* 0x000076100c437816 */ /* 0x000fe20000000043 */
[----:B------:R-:W-:Y:S01]  /*c130*/  IMAD.MOV.U32 R11, RZ, RZ, R49 ;  /* 0x000000ffff0b7224 */ /* 0x000fe200078e0031 */
[----:B------:R-:W-:Y:S01]  /*c140*/  MOV R5, R45 ;  /* 0x0000002d00057202 */ /* 0x000fe20000000f00 */
[----:B------:R-:W-:Y:S02]  /*c150*/  IMAD.MOV.U32 R4, RZ, RZ, R44 ;  /* 0x000000ffff047224 */ /* 0x000fe400078e002c */
[----:B------:R-:W-:Y:S01]  /*c160*/  IMAD.MOV.U32 R6, RZ, RZ, R50 ;  /* 0x000000ffff067224 */ /* 0x000fe200078e0032 */
[----:B------:R-:W-:Y:S01]  /*c170*/  PRMT R37, R10, 0x5410, R11 ;  /* 0x000054100a257816 */ /* 0x000fe2000000000b */
[----:B------:R-:W-:Y:S01]  /*c180*/  IMAD.MOV.U32 R7, RZ, RZ, R51 ;  /* 0x000000ffff077224 */ /* 0x000fe200078e0033 */
[----:B------:R-:W-:Y:S02]  /*c190*/  PRMT R67, R67, 0x5410, R5 ;  /* 0x0000541043437816 */ /* 0x000fe40000000005 */
[----:B------:R-:W-:-:S02]  /*c1a0*/  PRMT R66, R6, 0x5410, R4 ;  /* 0x0000541006427816 */ /* 0x000fc40000000004 */
[----:B-12---:R-:W-:-:S07]  /*c1b0*/  PRMT R64, R7, 0x7610, R64 ;  /* 0x0000761007407816 */ /* 0x006fce0000000040 */
.L_x_2963:
        /* <DEDUP_REMOVED lines=14> */
[----:B------:R-:W-:Y:S02]  /*c2a0*/  IADD3 R14, P2, R14, R15, RZ ;  /* 0x0000000f0e0e7210 */ /* 0x000fe40007f5e0ff */
[----:B0-----:R-:W-:-:S03]  /*c2b0*/  IADD3.X R5, R0, R6, RZ, P1, !PT ;  /* 0x0000000600057210 */ /* 0x001fc60000ffe4ff */
[----:B----4-:R-:W-:-:S03]  /*c2c0*/  IMAD.X R15, R9, 0x1, R6, P2 ;  /* 0x00000001090f7824 */ /* 0x010fc600010e0606 */
[----:B------:R-:W5:Y:S04]  /*c2d0*/  LD.E.128 R4, desc[UR42][R4.64] ;  /* 0x0000002a04047980 */ /* 0x000f68000c101d00 */
[----:B------:R1:W5:Y:S02]  /*c2e0*/  LD.E.128 R24, desc[UR42][R14.64] ;  /* 0x0000002a0e187980 */ /* 0x000364000c101d00 */
.L_x_2688:
[----:B------:R-:W-:Y:S05]  /*c2f0*/  BSYNC B1 ;  /* 0x0000000000017941 */ /* 0x000fea0003800000 */
.L_x_2687:
[----:B0----5:R-:W-:Y:S01]  /*c300*/  IMAD.MOV.U32 R0, RZ, RZ, R24 ;  /* 0x000000ffff007224 */ /* 0x021fe200078e0018 */
[----:B------:R-:W-:Y:S01]  /*c310*/  MOV R10, R27 ;  /* 0x0000001b000a7202 */ /* 0x000fe20000000f00 */
[----:B------:R-:W-:Y:S01]  /*c320*/  IMAD.MOV.U32 R8, RZ, RZ, R25 ;  /* 0x000000ffff087224 */ /* 0x000fe200078e0019 */
[----:B------:R-:W-:Y:S01]  /*c330*/  UMOV UR4, 0xffffffff ;  /* 0xffffffff00047882 */ /* 0x000fe20000000000 */
[----:B----4-:R-:W-:-:S03]  /*c340*/  IMAD.MOV.U32 R9, RZ, RZ, R26 ;  /* 0x000000ffff097224 */ /* 0x010fc600078e001a */
        /* <DEDUP_REMOVED lines=8> */
[----:B------:R-:W-:Y:S06]  /*c3d0*/  BRA.DIV UR4, `(.L_x_2689) ;  /* 0x0000017604887947 */ /* 0x000fec000b800000 */
[----:B------:R-:W0:Y:S01]  /*c3e0*/  SHFL.IDX PT, R8, R32, 0x2, 0x181f ;  /* 0x00581f0020087f89 */ /* 0x000e2200000e0000 */
[----:B------:R-:W-:-:S03]  /*c3f0*/  IADD3 R10, R56, 0x40, RZ ;  /* 0x00000040380a7810 */ /* 0x000fc60007ffe0ff */
[----:B------:R-:W2:Y:S01]  /*c400*/  SHFL.IDX PT, R0, R35, 0x2, 0x181f ;  /* 0x00581f0023007f89 */ /* 0x000ea200000e0000 */
[----:B------:R-:W-:-:S03]  /*c410*/  ISETP.GE.OR P1, PT, R10, R3, P0 ;  /* 0x000000030a00720c */ /* 0x000fc60000726670 */
[----:B-1----:R-:W1:Y:S04]  /*c420*/  SHFL.IDX PT, R14, R34, 0x2, 0x181f ;  /* 0x00581f00220e7f89 */ /* 0x002e6800000e0000 */
[----:B------:R-:W3:Y:S06]  /*c430*/  SHFL.IDX PT, R20, R33, 0x2, 0x181f ;  /* 0x00581f0021147f89 */ /* 0x000eec00000e0000 */
        /* <DEDUP_REMOVED lines=15> */
[----:B--2---:R-:W-:Y:S01]  /*c530*/  @!P1 MOV R21, R9 ;  /* 0x0000000900159202 */ /* 0x004fe20000000f00 */
[----:B------:R-:W-:Y:S02]  /*c540*/  @!P1 IMAD.MOV.U32 R20, RZ, RZ, R8 ;  /* 0x000000ffff149224 */ /* 0x000fe400078e0008 */
[----:B------:R-:W-:Y:S02]  /*c550*/  @!P1 IMAD.MOV.U32 R38, RZ, RZ, R10 ;  /* 0x000000ffff269224 */ /* 0x000fe400078e000a */
[----:B------:R-:W-:-:S02]  /*c560*/  IMAD.MOV.U32 R0, RZ, RZ, R20 ;  /* 0x000000ffff007224 */ /* 0x000fc400078e0014 */
[----:B------:R-:W-:Y:S01]  /*c570*/  IMAD.MOV.U32 R12, RZ, RZ, R21 ;  /* 0x000000ffff0c7224 */ /* 0x000fe200078e0015 */
[----:B------:R-:W-:Y:S01]  /*c580*/  MOV R8, R38 ;  /* 0x0000002600087202 */ /* 0x000fe20000000f00 */
[----:B------:R-:W-:-:S03]  /*c590*/  @!P1 IMAD.MOV.U32 R39, RZ, RZ, R11 ;  /* 0x000000ffff279224 */ /* 0x000fc600078e000b */
[----:B------:R-:W-:Y:S01]  /*c5a0*/  PRMT R59, R0, 0x5410, R12 ;  /* 0x00005410003b7816 */ /* 0x000fe2000000000c */
[----:B------:R-:W-:Y:S01]  /*c5b0*/  IMAD.MOV.U32 R9, RZ, RZ, R39 ;  /* 0x000000ffff097224 */ /* 0x000fe200078e0027 */
[----:B------:R2:W0:Y:S01]  /*c5c0*/  SHFL.IDX PT, R0, R35, 0x3, 0x181f ;  /* 0x00781f0023007f89 */ /* 0x00042200000e0000 */
[----:B---3--:R-:W-:Y:S01]  /*c5d0*/  @!P1 IMAD.MOV.U32 R40, RZ, RZ, R28 ;  /* 0x000000ffff289224 */ /* 0x008fe200078e001c */
[----:B------:R-:W-:Y:S01]  /*c5e0*/  @!P1 MOV R43, R31 ;  /* 0x0000001f002b9202 */ /* 0x000fe20000000f00 */
[----:B------:R-:W-:Y:S01]  /*c5f0*/  @!P1 IMAD.MOV.U32 R41, RZ, RZ, R29 ;  /* 0x000000ffff299224 */ /* 0x000fe200078e001d */
[----:B------:R-:W-:Y:S01]  /*c600*/  PRMT R52, R8, 0x5410, R9 ;  /* 0x0000541008347816 */ /* 0x000fe20000000009 */
[----:B------:R-:W-:Y:S02]  /*c610*/  @!P1 IMAD.MOV.U32 R42, RZ, RZ, R30 ;  /* 0x000000ffff2a9224 */ /* 0x000fe400078e001e */
[----:B------:R-:W-:Y:S02]  /*c620*/  IMAD.MOV.U32 R8, RZ, RZ, R40 ;  /* 0x000000ffff087224 */ /* 0x000fe400078e0028 */
[----:B------:R-:W-:-:S02]  /*c630*/  IMAD.MOV.U32 R9, RZ, RZ, R41 ;  /* 0x000000ffff097224 */ /* 0x000fc400078e0029 */
[----:B------:R-:W-:Y:S02]  /*c640*/  IMAD.MOV.U32 R10, RZ, RZ, R42 ;  /* 0x000000ffff0a7224 */ /* 0x000fe400078e002a */
[----:B------:R-:W-:Y:S01]  /*c650*/  IMAD.MOV.U32 R11, RZ, RZ, R43 ;  /* 0x000000ffff0b7224 */ /* 0x000fe200078e002b */
[----:B------:R-:W-:Y:S02]  /*c660*/  PRMT R62, R8, 0x5410, R9 ;  /* 0x00005410083e7816 */ /* 0x000fe40000000009 */
[----:B------:R-:W-:Y:S02]  /*c670*/  CS2R R8, SRZ ;  /* 0x0000000000087805 */ /* 0x000fe4000001ff00 */
[----:B-12-4-:R-:W-:-:S07]  /*c680*/  PRMT R63, R10, 0x5410, R11 ;  /* 0x000054100a3f7816 */ /* 0x016fce000000000b */
.L_x_2973:
[----:B------:R-:W-:Y:S01]  /*c690*/  IADD3 R56, R56, 0x60, RZ ;  /* 0x0000006038387810 */ /* 0x000fe20007ffe0ff */
[----:B------:R-:W-:Y:S01]  /*c6a0*/  BSSY B1, `(.L_x_2690) ;  /* 0x0000016000017945 */ /* 0x000fe20003800000 */
[----:B------:R-:W-:Y:S02]  /*c6b0*/  LEA.HI R10, R215, R215, RZ, 0x1 ;  /* 0x000000d7d70a7211 */ /* 0x000fe400078f08ff */
[----:B------:R-:W-:Y:S02]  /*c6c0*/  CS2R R12, SRZ ;  /* 0x00000000000c7805 */ /* 0x000fe4000001ff00 */
[----:B------:R-:W-:Y:S02]  /*c6d0*/  ISETP.GE.AND P1, PT, R56, R3, PT ;  /* 0x000000033800720c */ /* 0x000fe40003f26270 */
[----:B------:R-:W-:Y:S02]  /*c6e0*/  CS2R R14, SRZ ;  /* 0x00000000000e7805 */ /* 0x000fe4000001ff00 */
        /* <DEDUP_REMOVED lines=17> */
.L_x_2691:
[----:B------:R-:W-:Y:S05]  /*c800*/  BSYNC B1 ;  /* 0x0000000000017941 */ /* 0x000fea0003800000 */
.L_x_2690:
[----:B------:R-:W1:Y:S01]  /*c810*/  SYNCS.PHASECHK.TRANS64.TRYWAIT P4, [R2+URZ+0x28800], R29 ;  /* 0x0288001d020075a7 */ /* 0x000e62000808017f */
[----:B------:R-:W-:Y:S01]  /*c820*/  VIADDMNMX R3, R3, -R190, 0x80, PT ;  /* 0x0000008003037446 */ /* 0x000fe200038009be */
[----:B-----5:R-:W-:Y:S01]  /*c830*/  IMAD.MOV.U32 R28, RZ, RZ, R9 ;  /* 0x000000ffff1c7224 */ /* 0x020fe200078e0009 */
[----:B0-----:R-:W-:Y:S01]  /*c840*/  MOV R0, R8 ;  /* 0x0000000800007202 */ /* 0x001fe20000000f00 */
[----:B------:R-:W-:Y:S01]  /*c850*/  BSSY B1, `(.L_x_2692) ;  /* 0x000000f000017945 */ /* 0x000fe20003800000 */
[-C--:B------:R-:W-:Y:S02]  /*c860*/  ISETP.GE.OR P3, PT, R22, R3.reuse, P0 ;  /* 0x000000031600720c */ /* 0x080fe40000766670 */
[-C--:B------:R-:W-:Y:S02]  /*c870*/  ISETP.GE.OR P2, PT, R214, R3.reuse, P0 ;  /* 0x00000003d600720c */ /* 0x080fe40000746670 */
[-C--:B------:R-:W-:Y:S02]  /*c880*/  ISETP.GE.OR P1, PT, R213, R3.reuse, P0 ;  /* 0x00000003d500720c */ /* 0x080fe40000726670 */
[----:B------:R-:W-:Y:S01]  /*c890*/  ISETP.GE.OR P0, PT, R212, R3, P0 ;  /* 0x00000003d400720c */ /* 0x000fe20000706670 */
        /* <DEDUP_REMOVED lines=9> */
[----:B-1----:R-:W-:Y:S06]  /*c930*/  @!P4 BRA `(.L_x_2693) ;  /* 0x000001740084c947 */ /* 0x002fec0003800000 */
.L_x_2974:
[----:B------:R-:W-:Y:S05]  /*c940*/  BSYNC B1 ;  /* 0x0000000000017941 */ /* 0x000fea0003800000 */
.L_x_2692:
        /* <DEDUP_REMOVED lines=8> */
[----:B------:R-:W-:Y:S01]  /*c9d0*/  SHF.R.U32.HI R70, RZ, 0x10, R45 ;  /* 0x00000010ff467819 */ /* 0x000fe2000001162d */
[----:B------:R-:W-:Y:S01]  /*c9e0*/  HADD2.F32 R67, -RZ, R67.H1_H1 ;  /* 0x30000043ff437230 */ /* 0x000fe20000004100 */
[----:B------:R-:W-:Y:S02]  /*c9f0*/  LEA.HI R31, R31, R28, RZ, 0x3 ;  /* 0x0000001c1f1f7211 */ /* 0x000fe400078f18ff */
[----:B------:R-:W-:Y:S01]  /*ca00*/  LOP3.LUT R29, R29, 0x38, RZ, 0xc0, !PT ;  /* 0x000000381d1d7812 */ /* 0x000fe200078ec0ff */
[----:B------:R-:W-:Y:S01]  /*ca10*/  HADD2.F32 R70, -RZ, R70.H0_H0 ;  /* 0x20000046ff467230 */ /* 0x000fe20000004100 */
[----:B------:R-:W-:-:S02]  /*ca20*/  SHF.L.U32 R31, R31, 0xa, RZ ;  /* 0x0000000a1f1f7819 */ /* 0x000fc400000006ff */
[----:B------:R-:W-:Y:S02]  /*ca30*/  LOP3.LUT R28, R29, 0x1c0, R30, 0xf8, !PT ;  /* 0x000001c01d1c7812 */ /* 0x000fe400078ef81e */
[----:B------:R-:W-:Y:S02]  /*ca40*/  LOP3.LUT R33, R31, 0x7fffe000, RZ, 0xc0, !PT ;  /* 0x7fffe0001f217812 */ /* 0x000fe400078ec0ff */
[----:B------:R-:W-:Y:S02]  /*ca50*/  LOP3.LUT R32, R28, R201, RZ, 0x3c, !PT ;  /* 0x000000c91c207212 */ /* 0x000fe400078e3cff */
[----:B------:R-:W0:Y:S01]  /*ca60*/  LDS.128 R28, [R203] ;  /* 0x00000000cb1c7984 */ /* 0x000e220000000c00 */
[----:B------:R-:W-:Y:S02]  /*ca70*/  SHF.R.U64 R77, R44, 0x10, R45 ;  /* 0x000000102c4d7819 */ /* 0x000fe4000000122d */
[----:B------:R-:W-:Y:S02]  /*ca80*/  IADD3 R33, R32, R33, R202 ;  /* 0x0000002120217210 */ /* 0x000fe40007ffe0ca */
[----:B------:R-:W-:-:S02]  /*ca90*/  SHF.R.U32.HI R68, RZ, 0x10, R47 ;  /* 0x00000010ff447819 */ /* 0x000fc4000001162f */
[----:B------:R-:W-:Y:S01]  /*caa0*/  SHF.R.U32.HI R78, RZ, 0x10, R49 ;  /* 0x00000010ff4e7819 */ /* 0x000fe20000011631 */
[----:B------:R-:W-:Y:S01]  /*cab0*/  IMAD R65, R33, 0x2, R2 ;  /* 0x0000000221417824 */ /* 0x000fe200078e0202 */
[--C-:B------:R-:W-:Y:S02]  /*cac0*/  SHF.R.U64 R76, R50, 0x10, R51.reuse ;  /* 0x00000010324c7819 */ /* 0x100fe40000001233 */
[----:B------:R-:W-:Y:S02]  /*cad0*/  SHF.R.U32.HI R75, RZ, 0x10, R51 ;  /* 0x00000010ff4b7819 */ /* 0x000fe40000011633 */
[----:B------:R-:W1:Y:S01]  /*cae0*/  LDS.128 R32, [R65+0x10400] ;  /* 0x0104000041207984 */ /* 0x000e620000000c00 */
[----:B------:R-:W-:Y:S01]  /*caf0*/  SHF.R.U64 R80, R46, 0x10, R47 ;  /* 0x000000102e507819 */ /* 0x000fe2000000122f */
[--C-:B0-----:R-:W-:Y:S02]  /*cb00*/  HADD2.F32 R44, -RZ, R29.reuse.H0_H0 ;  /* 0x2000001dff2c7230 */ /* 0x101fe40000004100 */
[----:B------:R-:W-:-:S02]  /*cb10*/  HADD2.F32 R45, -RZ, R29.H1_H1 ;  /* 0x3000001dff2d7230 */ /* 0x000fc40000004100 */
[----:B------:R-:W-:Y:S02]  /*cb20*/  HADD2.F32 R29, -RZ, R28.H0_H0 ;  /* 0x2000001cff1d7230 */ /* 0x000fe40000004100 */
[----:B------:R-:W-:Y:S02]  /*cb30*/  HADD2.F32 R46, -RZ, R30.H0_H0 ;  /* 0x2000001eff2e7230 */ /* 0x000fe40000004100 */
[--C-:B------:R-:W-:Y:S02]  /*cb40*/  HADD2.F32 R47, -RZ, R31.reuse.H0_H0 ;  /* 0x2000001fff2f7230 */ /* 0x100fe40000004100 */
[----:B------:R-:W-:Y:S02]  /*cb50*/  HADD2.F32 R31, -RZ, R31.H1_H1 ;  /* 0x3000001fff1f7230 */ /* 0x000fe40000004100 */
[----:B------:R-:W-:Y:S02]  /*cb60*/  HADD2.F32 R28, -RZ, R28.H1_H1 ;  /* 0x3000001cff1c7230 */ /* 0x000fe40000004100 */
[----:B-1----:R-:W-:-:S02]  /*cb70*/  HADD2.F32 R48, -RZ, R33.H0_H0 ;  /* 0x20000021ff307230 */ /* 0x002fc40000004100 */
[----:B------:R-:W-:Y:S02]  /*cb80*/  HADD2.F32 R49, -RZ, R33.H1_H1 ;  /* 0x30000021ff317230 */ /* 0x000fe40000004100 */
[----:B------:R-:W-:Y:S02]  /*cb90*/  HADD2.F32 R33, -RZ, R32.H0_H0 ;  /* 0x20000020ff217230 */ /* 0x000fe40000004100 */
[C---:B------:R-:W-:Y:S01]  /*cba0*/  FMUL.FTZ R71, R48.reuse, R67 ;  /* 0x0000004330477220 */ /* 0x040fe20000410000 */
[-C--:B------:R-:W-:Y:S01]  /*cbb0*/  FMUL.FTZ R73, R48, R69.reuse ;  /* 0x0000004530497220 */ /* 0x080fe20000410000 */
[----:B------:R-:W-:Y:S02]  /*cbc0*/  HADD2.F32 R48, -RZ, R68.H0_H0 ;  /* 0x20000044ff307230 */ /* 0x000fe40000004100 */
[----:B------:R-:W-:Y:S01]  /*cbd0*/  FMUL.FTZ R72, R49, R70 ;  /* 0x0000004631487220 */ /* 0x000fe20000410000 */
[C---:B------:R-:W-:Y:S01]  /*cbe0*/  FFMA.FTZ R71, R44.reuse, R69, -R71 ;  /* 0x000000452c477223 */ /* 0x040fe20000010847 */
[----:B------:R-:W-:Y:S01]  /*cbf0*/  FFMA.FTZ R73, R44, R67, R73 ;  /* 0x000000432c497223 */ /* 0x000fe20000010049 */
[----:B------:R-:W-:-:S02]  /*cc00*/  HADD2.F32 R68, -RZ, R66.H1_H1 ;  /* 0x30000042ff447230 */ /* 0x000fc40000004100 */
[-C--:B------:R-:W-:Y:S01]  /*cc10*/  FMUL.FTZ R74, R49, R48.reuse ;  /* 0x00000030314a7220 */ /* 0x080fe20000410000 */
[----:B------:R-:W-:Y:S02]  /*cc20*/  HADD2.F32 R44, -RZ, R64.H1_H1 ;  /* 0x30000040ff2c7230 */ /* 0x000fe40000004100 */
[----:B------:R-:W-:Y:S01]  /*cc30*/  FFMA.FTZ R72, R45, R48, -R72 ;  /* 0x000000302d487223 */ /* 0x000fe20000010848 */
[----:B------:R-:W-:Y:S02]  /*cc40*/  HADD2.F32 R50, -RZ, R34.H0_H0 ;  /* 0x20000022ff327230 */ /* 0x000fe40000004100 */
[C---:B------:R-:W-:Y:S01]  /*cc50*/  FMUL.FTZ R48, R33.reuse, R68 ;  /* 0x0000004421307220 */ /* 0x040fe20000410000 */
[----:B------:R-:W-:Y:S02]  /*cc60*/  HADD2.F32 R49, -RZ, R66.H0_H0 ;  /* 0x20000042ff317230 */ /* 0x000fe40000004100 */
[----:B------:R-:W-:Y:S01]  /*cc70*/  FMUL.FTZ R67, R33, R44 ;  /* 0x0000002c21437220 */ /* 0x000fe20000410000 */
[----:B------:R-:W-:-:S02]  /*cc80*/  HADD2.F32 R33, -RZ, R37.H0_H0 ;  /* 0x20000025ff217230 */ /* 0x000fc40000004100 */
[----:B------:R-:W-:Y:S01]  /*cc90*/  FFMA.FTZ R74, R45, R70, R74 ;  /* 0x000000462d4a7223 */ /* 0x000fe2000001004a */
[----:B------:R-:W-:Y:S02]  /*cca0*/  HADD2.F32 R51, -RZ, R35.H0_H0 ;  /* 0x20000023ff337230 */ /* 0x000fe40000004100 */
[C---:B------:R-:W-:Y:S01]  /*ccb0*/  FFMA.FTZ R45, R29.reuse, R44, -R48 ;  /* 0x0000002c1d2d7223 */ /* 0x040fe20000010830 */
[----:B------:R-:W-:Y:S02]  /*ccc0*/  HADD2.F32 R64, -RZ, R64.H0_H0 ;  /* 0x20000040ff407230 */ /* 0x000fe40000004100 */
[----:B------:R-:W-:Y:S01]  /*ccd0*/  FFMA.FTZ R67, R29, R68, R67 ;  /* 0x000000441d437223 */ /* 0x000fe20000010043 */
[----:B------:R-:W-:Y:S02]  /*cce0*/  HADD2.F32 R44, -RZ, R37.H1_H1 ;  /* 0x30000025ff2c7230 */ /* 0x000fe40000004100 */
[C---:B------:R-:W-:Y:S01]  /*ccf0*/  FMUL.FTZ R29, R50.reuse, R49 ;  /* 0x00000031321d7220 */ /* 0x040fe20000410000 */
[----:B------:R-:W-:Y:S01]  /*cd00*/  FMUL.FTZ R37, R50, R33 ;  /* 0x0000002132257220 */ /* 0x000fe20000410000 */
[----:B------:R-:W-:-:S02]  /*cd10*/  HADD2.F32 R35, -RZ, R35.H1_H1 ;  /* 0x30000023ff237230 */ /* 0x000fc40000004100 */
        /* <DEDUP_REMOVED lines=37> */
.L_x_2695:
[----:B------:R-:W-:Y:S05]  /*cf70*/  BSYNC B1 ;  /* 0x0000000000017941 */ /* 0x000fea0003800000 */
.L_x_2694:
[----:B------:R-:W-:Y:S04]  /*cf80*/  BSSY B1, `(.L_x_2696) ;  /* 0x0000062000017945 */ /* 0x000fe80003800000 */
[----:B------:R-:W-:Y:S05]  /*cf90*/  @P2 BRA `(.L_x_2697) ;  /* 0x0000000400802947 */ /* 0x000fea0003800000 */
[----:B------:R-:W2:Y:S01]  /*cfa0*/  LDL R70, [R1+0x44] ;  /* 0x0000440001467983 */ /* 0x000ea20000100800 */
[----:B-1----:R-:W-:Y:S01]  /*cfb0*/  LEA.HI R28, R54, R207, RZ, 0x1d ;  /* 0x000000cf361c7211 */ /* 0x002fe200078fe8ff */
[----:B------:R-:W-:Y:S01]  /*cfc0*/  HADD2.F32 R44, -RZ, R57.H1_H1 ;  /* 0x30000039ff2c7230 */ /* 0x000fe20000004100 */
[----:B------:R-:W-:Y:S01]  /*cfd0*/  SHF.R.U32.HI R30, RZ, 0x3, R196 ;  /* 0x00000003ff1e7819 */ /* 0x000fe200000116c4 */
[--C-:B------:R-:W-:Y:S01]  /*cfe0*/  HADD2.F32 R46, -RZ, R53.reuse.H1_H1 ;  /* 0x30000035ff2e7230 */ /* 0x100fe20000004100 */
[----:B------:R-:W-:Y:S01]  /*cff0*/  SHF.R.S32.HI R31, RZ, 0x1f, R28 ;  /* 0x0000001fff1f7819 */ /* 0x000fe2000001141c */
[----:B0-----:R-:W-:Y:S01]  /*d000*/  IMAD.SHL.U32 R29, R28, 0x8, RZ ;  /* 0x000000081c1d7824 */ /* 0x001fe200078e00ff */
[----:B------:R-:W-:Y:S01]  /*d010*/  SHF.R.U64 R65, R24, 0x10, R25 ;  /* 0x0000001018417819 */ /* 0x000fe20000001219 */
[----:B------:R-:W-:Y:S01]  /*d020*/  HADD2.F32 R53, -RZ, R53.H0_H0 ;  /* 0x20000035ff357230 */ /* 0x000fe20000004100 */
[----:B------:R-:W-:Y:S01]  /*d030*/  LEA.HI R31, R31, R28, RZ, 0x3 ;  /* 0x0000001c1f1f7211 */ /* 0x000fe200078f18ff */
[----:B------:R-:W-:Y:S01]  /*d040*/  HADD2.F32 R57, -RZ, R57.H0_H0 ;  /* 0x20000039ff397230 */ /* 0x000fe20000004100 */
[----:B------:R-:W-:-:S02]  /*d050*/  LOP3.LUT R28, R196, 0x38, R29, 0xf8, !PT ;  /* 0x00000038c41c7812 */ /* 0x000fc400078ef81d */
[----:B------:R-:W-:Y:S01]  /*d060*/  SHF.R.U32.HI R48, RZ, 0x10, R25 ;  /* 0x00000010ff307819 */ /* 0x000fe20000011619 */
[----:B------:R-:W-:Y:S01]  /*d070*/  IMAD.SHL.U32 R31, R31, 0x400, RZ ;  /* 0x000004001f1f7824 */ /* 0x000fe200078e00ff */
[----:B------:R-:W-:Y:S02]  /*d080*/  LOP3.LUT R33, R28, R30, RZ, 0x3c, !PT ;  /* 0x0000001e1c217212 */ /* 0x000fe400078e3cff */
[--C-:B------:R-:W-:Y:S01]  /*d090*/  SHF.R.U64 R69, R4, 0x10, R5.reuse ;  /* 0x0000001004457819 */ /* 0x100fe20000001205 */
[----:B------:R-:W-:Y:S01]  /*d0a0*/  HADD2.F32 R48, -RZ, R48.H0_H0 ;  /* 0x20000030ff307230 */ /* 0x000fe20000004100 */
[----:B------:R-:W-:Y:S02]  /*d0b0*/  LOP3.LUT R32, R31, 0x7fffe000, RZ, 0xc0, !PT ;  /* 0x7fffe0001f207812 */ /* 0x000fe400078ec0ff */
[----:B------:R-:W-:Y:S02]  /*d0c0*/  SHF.R.U32.HI R45, RZ, 0x10, R5 ;  /* 0x00000010ff2d7819 */ /* 0x000fe40000011605 */
[----:B------:R-:W-:-:S02]  /*d0d0*/  IADD3 R33, R33, R32, R200 ;  /* 0x0000002021217210 */ /* 0x000fc40007ffe0c8 */
[--C-:B------:R-:W-:Y:S02]  /*d0e0*/  SHF.R.U64 R51, R26, 0x10, R27.reuse ;  /* 0x000000101a337819 */ /* 0x100fe4000000121b */
[----:B------:R-:W-:Y:S01]  /*d0f0*/  SHF.R.U32.HI R49, RZ, 0x10, R27 ;  /* 0x00000010ff317819 */ /* 0x000fe2000001161b */
[----:B------:R-:W-:Y:S01]  /*d100*/  IMAD R37, R33, 0x2, R2 ;  /* 0x0000000221257824 */ /* 0x000fe200078e0202 */
[--C-:B------:R-:W-:Y:S02]  /*d110*/  SHF.R.U32.HI R67, RZ, 0x10, R7.reuse ;  /* 0x00000010ff437819 */ /* 0x100fe40000011607 */
[----:B------:R-:W-:Y:S02]  /*d120*/  SHF.R.U64 R68, R6, 0x10, R7 ;  /* 0x0000001006447819 */ /* 0x000fe40000001207 */
[----:B------:R-:W0:Y:S02]  /*d130*/  LDS.128 R32, [R37+0x10400] ;  /* 0x0104000025207984 */ /* 0x000e240000000c00 */
[----:B0-----:R-:W-:-:S02]  /*d140*/  HADD2.F32 R25, -RZ, R33.H0_H0 ;  /* 0x20000021ff197230 */ /* 0x001fc40000004100 */
[----:B------:R-:W-:Y:S02]  /*d150*/  HADD2.F32 R24, -RZ, R32.H0_H0 ;  /* 0x20000020ff187230 */ /* 0x000fe40000004100 */
[----:B------:R-:W-:Y:S02]  /*d160*/  HADD2.F32 R33, -RZ, R33.H1_H1 ;  /* 0x30000021ff217230 */ /* 0x000fe40000004100 */
[C---:B------:R-:W-:Y:S01]  /*d170*/  FMUL.FTZ R50, R25.reuse, R46 ;  /* 0x0000002e19327220 */ /* 0x040fe20000410000 */
[----:B------:R-:W-:Y:S01]  /*d180*/  FMUL.FTZ R64, R25, R44 ;  /* 0x0000002c19407220 */ /* 0x000fe20000410000 */
[----:B------:R-:W-:Y:S02]  /*d190*/  HADD2.F32 R26, -RZ, R34.H0_H0 ;  /* 0x20000022ff1a7230 */ /* 0x000fe40000004100 */
[----:B------:R-:W-:Y:S02]  /*d1a0*/  HADD2.F32 R27, -RZ, R35.H0_H0 ;  /* 0x20000023ff1b7230 */ /* 0x000fe40000004100 */
[----:B------:R-:W-:Y:S01]  /*d1b0*/  FMUL.FTZ R66, R33, R48 ;  /* 0x0000003021427220 */ /* 0x000fe20000410000 */
        /* <DEDUP_REMOVED lines=9> */
[----:B------:R-:W-:Y:S01]  /*d250*/  FFMA.FTZ R64, R5, R46, R64 ;  /* 0x0000002e05407223 */ /* 0x000fe20000010040 */
[C---:B------:R-:W-:Y:S01]  /*d260*/  FMUL.FTZ R5, R24.reuse, R53 ;  /* 0x0000003518057220 */ /* 0x040fe20000410000 */
[----:B------:R-:W-:Y:S02]  /*d270*/  HADD2.F32 R44, -RZ, R45.H0_H0 ;  /* 0x2000002dff2c7230 */ /* 0x000fe40000004100 */
[-C--:B------:R-:W-:Y:S01]  /*d280*/  FMUL.FTZ R24, R24, R57.reuse ;  /* 0x0000003918187220 */ /* 0x080fe20000410000 */
[----:B------:R-:W-:Y:S02]  /*d290*/  HADD2.F32 R6, -RZ, R30.H0_H0 ;  /* 0x2000001eff067230 */ /* 0x000fe40000004100 */
[C---:B------:R-:W-:Y:S01]  /*d2a0*/  FFMA.FTZ R57, R4.reuse, R57, -R5 ;  /* 0x0000003904397223 */ /* 0x040fe20000010805 */
[----:B------:R-:W-:Y:S02]  /*d2b0*/  HADD2.F32 R5, -RZ, R58.H0_H0 ;  /* 0x2000003aff057230 */ /* 0x000fe40000004100 */
[----:B------:R-:W-:Y:S01]  /*d2c0*/  FFMA.FTZ R53, R4, R53, R24 ;  /* 0x0000003504357223 */ /* 0x000fe20000010018 */
[----:B------:R-:W-:Y:S01]  /*d2d0*/  FMUL.FTZ R46, R33, R44 ;  /* 0x0000002c212e7220 */ /* 0x000fe20000410000 */
[----:B------:R-:W-:-:S02]  /*d2e0*/  HADD2.F32 R24, -RZ, R55.H1_H1 ;  /* 0x30000037ff187230 */ /* 0x000fc40000004100 */
[C---:B------:R-:W-:Y:S01]  /*d2f0*/  FFMA.FTZ R33, R29.reuse, R44, -R66 ;  /* 0x0000002c1d217223 */ /* 0x040fe20000010842 */
[----:B------:R-:W-:Y:S02]  /*d300*/  HADD2.F32 R58, -RZ, R58.H1_H1 ;  /* 0x3000003aff3a7230 */ /* 0x000fe40000004100 */
[----:B------:R-:W-:Y:S01]  /*d310*/  FFMA.FTZ R45, R29, R48, R46 ;  /* 0x000000301d2d7223 */ /* 0x000fe2000001002e */
[----:B------:R-:W-:Y:S02]  /*d320*/  HADD2.F32 R7, -RZ, R31.H0_H0 ;  /* 0x2000001fff077230 */ /* 0x000fe40000004100 */
[C---:B------:R-:W-:Y:S01]  /*d330*/  FMUL.FTZ R29, R26.reuse, R25 ;  /* 0x000000191a1d7220 */ /* 0x040fe20000410000 */
[----:B------:R-:W-:Y:S01]  /*d340*/  FMUL.FTZ R47, R26, R5 ;  /* 0x000000051a2f7220 */ /* 0x000fe20000410000 */
[C---:B------:R-:W-:Y:S01]  /*d350*/  FMUL.FTZ R46, R27.reuse, R24 ;  /* 0x000000181b2e7220 */ /* 0x040fe20000410000 */
[----:B------:R-:W-:Y:S02]  /*d360*/  HADD2.F32 R26, -RZ, R49.H0_H0 ;  /* 0x20000031ff1a7230 */ /* 0x000fe40000004100 */
[----:B------:R-:W-:Y:S01]  /*d370*/  FMUL.FTZ R27, R27, R58 ;  /* 0x0000003a1b1b7220 */ /* 0x000fe20000410000 */
[----:B------:R-:W-:-:S02]  /*d380*/  HADD2.F32 R4, -RZ, R67.H0_H0 ;  /* 0x20000043ff047230 */ /* 0x000fc40000004100 */
[C---:B------:R-:W-:Y:S01]  /*d390*/  FFMA.FTZ R44, R6.reuse, R5, -R29 ;  /* 0x00000005062c7223 */ /* 0x040fe2000001081d */
[----:B------:R-:W-:Y:S01]  /*d3a0*/  FFMA.FTZ R47, R6, R25, R47 ;  /* 0x00000019062f7223 */ /* 0x000fe2000001002f */
[----:B------:R-:W-:Y:S02]  /*d3b0*/  HADD2.F32 R31, -RZ, R31.H1_H1 ;  /* 0x3000001fff1f7230 */ /* 0x000fe40000004100 */
[----:B------:R-:W-:Y:S01]  /*d3c0*/  FFMA.FTZ R6, R7, R24, R27 ;  /* 0x0000001807067223 */ /* 0x000fe2000001001b */
[----:B------:R-:W-:Y:S01]  /*d3d0*/  FMUL.FTZ R48, R35, R26 ;  /* 0x0000001a23307220 */ /* 0x000fe20000410000 */
[----:B------:R-:W-:Y:S01]  /*d3e0*/  FFMA.FTZ R46, R7, R58, -R46 ;  /* 0x0000003a072e7223 */ /* 0x000fe2000001082e */
[-C--:B------:R-:W-:Y:S01]  /*d3f0*/  FMUL.FTZ R24, R35, R4.reuse ;  /* 0x0000000423187220 */ /* 0x080fe20000410000 */
[----:B------:R-:W-:Y:S02]  /*d400*/  HADD2.F32 R25, -RZ, R65.H0_H0 ;  /* 0x20000041ff197230 */ /* 0x000fe40000004100 */
[----:B------:R-:W-:Y:S01]  /*d410*/  FFMA.FTZ R35, R31, R4, -R48 ;  /* 0x000000041f237223 */ /* 0x000fe20000010830 */
[----:B------:R-:W-:-:S02]  /*d420*/  HADD2.F32 R27, -RZ, R51.H0_H0 ;  /* 0x20000033ff1b7230 */ /* 0x000fc40000004100 */
[----:B------:R-:W-:Y:S01]  /*d430*/  FFMA.FTZ R49, R31, R26, R24 ;  /* 0x0000001a1f317223 */ /* 0x000fe20000010018 */
[----:B------:R-:W-:Y:S02]  /*d440*/  HADD2.F32 R5, -RZ, R69.H0_H0 ;  /* 0x20000045ff057230 */ /* 0x000fe40000004100 */
[----:B------:R-:W-:Y:S01]  /*d450*/  FMUL.FTZ R29, R32, R25 ;  /* 0x00000019201d7220 */ /* 0x000fe20000410000 */
[----:B------:R-:W-:Y:S02]  /*d460*/  HADD2.F32 R7, -RZ, R68.H0_H0 ;  /* 0x20000044ff077230 */ /* 0x000fe40000004100 */
[----:B------:R-:W-:Y:S01]  /*d470*/  FMUL.FTZ R31, R34, R27 ;  /* 0x0000001b221f7220 */ /* 0x000fe20000410000 */
[----:B------:R-:W-:Y:S02]  /*d480*/  HADD2.F32 R28, -RZ, R28.H1_H1 ;  /* 0x3000001cff1c7230 */ /* 0x000fe40000004100 */
[----:B------:R-:W-:Y:S01]  /*d490*/  FMUL.FTZ R32, R32, R5 ;  /* 0x0000000520207220 */ /* 0x000fe20000410000 */
[----:B------:R-:W-:-:S02]  /*d4a0*/  HADD2.F32 R30, -RZ, R30.H1_H1 ;  /* 0x3000001eff1e7230 */ /* 0x000fc40000004100 */
[----:B------:R-:W-:Y:S01]  /*d4b0*/  FMUL.FTZ R34, R34, R7 ;  /* 0x0000000722227220 */ /* 0x000fe20000410000 */
[C---:B------:R-:W-:Y:S01]  /*d4c0*/  FFMA.FTZ R4, R28.reuse, R5, -R29 ;  /* 0x000000051c047223 */ /* 0x040fe2000001081d */
[----:B------:R-:W-:Y:S01]  /*d4d0*/  FFMA.FTZ R24, R28, R25, R32 ;  /* 0x000000191c187223 */ /* 0x000fe20000010020 */
[C---:B------:R-:W-:Y:S01]  /*d4e0*/  FFMA.FTZ R31, R30.reuse, R7, -R31 ;  /* 0x000000071e1f7223 */ /* 0x040fe2000001081f */
[----:B------:R-:W-:Y:S01]  /*d4f0*/  FFMA.FTZ R26, R30, R27, R34 ;  /* 0x0000001b1e1a7223 */ /* 0x000fe20000010022 */
[----:B------:R-:W-:Y:S02]  /*d500*/  F2FP.F16.F32.PACK_AB R27, R49, R6 ;  /* 0x00000006311b723e */ /* 0x000fe400000000ff */
[----:B------:R-:W-:Y:S02]  /*d510*/  F2FP.F16.F32.PACK_AB R7, R35, R46 ;  /* 0x0000002e2307723e */ /* 0x000fe400000000ff */
[----:B------:R-:W-:Y:S02]  /*d520*/  F2FP.F16.F32.PACK_AB R5, R33, R50 ;  /* 0x000000322105723e */ /* 0x000fe400000000ff */
[----:B------:R-:W-:-:S02]  /*d530*/  F2FP.F16.F32.PACK_AB R4, R4, R57 ;  /* 0x000000390404723e */ /* 0x000fc400000000ff */
[----:B------:R-:W-:Y:S02]  /*d540*/  F2FP.F16.F32.PACK_AB R6, R31, R44 ;  /* 0x0000002c1f06723e */ /* 0x000fe400000000ff */
[----:B------:R-:W-:Y:S02]  /*d550*/  F2FP.F16.F32.PACK_AB R25, R45, R64 ;  /* 0x000000402d19723e */ /* 0x000fe400000000ff */
[----:B------:R-:W-:Y:S01]  /*d560*/  F2FP.F16.F32.PACK_AB R24, R24, R53 ;  /* 0x000000351818723e */ /* 0x000fe200000000ff */
[----:B------:R2:W-:Y:S01]  /*d570*/  STS.128 [R70], R4 ;  /* 0x0000000446007388 */ /* 0x0005e20000000c00 */
[----:B------:R-:W-:-:S05]  /*d580*/  F2FP.F16.F32.PACK_AB R26, R26, R47 ;  /* 0x0000002f1a1a723e */ /* 0x000fca00000000ff */
[----:B------:R2:W-:Y:S02]  /*d590*/  STS.128 [R37+0x10400], R24 ;  /* 0x0104001825007388 */ /* 0x0005e40000000c00 */
.L_x_2697:
[----:B------:R-:W-:Y:S05]  /*d5a0*/  BSYNC B1 ;  /* 0x0000000000017941 */ /* 0x000fea0003800000 */
.L_x_2696:
        /* <DEDUP_REMOVED lines=17> */
[----:B------:R-:W-:Y:S02]  /*d6c0*/  SHF.R.U32.HI R44, RZ, 0x10, R21 ;  /* 0x00000010ff2c7819 */ /* 0x000fe40000011615 */
[----:B------:R-:W-:-:S02]  /*d6d0*/  IADD3 R25, R24, R25, R199 ;  /* 0x0000001918197210 */ /* 0x000fc40007ffe0c7 */
[----:B------:R-:W-:Y:S01]  /*d6e0*/  SHF.R.U64 R49, R38, 0x10, R39 ;  /* 0x0000001026317819 */ /* 0x000fe20000001227 */
[----:B------:R-:W-:Y:S01]  /*d6f0*/  HADD2.F32 R38, -RZ, R40.H0_H0 ;  /* 0x20000028ff267230 */ /* 0x000fe20000004100 */
[----:B------:R-:W-:Y:S01]  /*d700*/  SHF.R.U64 R50, R20, 0x10, R21 ;  /* 0x0000001014327819 */ /* 0x000fe20000001215 */
[----:B------:R-:W-:Y:S01]  /*d710*/  IMAD R28, R25, 0x2, R2 ;  /* 0x00000002191c7824 */ /* 0x000fe200078e0202 */
[----:B------:R-:W-:Y:S02]  /*d720*/  SHF.R.U32.HI R48, RZ, 0x10, R39 ;  /* 0x00000010ff307819 */ /* 0x000fe40000011627 */
[--C-:B------:R-:W-:Y:S02]  /*d730*/  SHF.R.U64 R45, R42, 0x10, R43.reuse ;  /* 0x000000102a2d7819 */ /* 0x100fe4000000122b */
[----:B------:R-:W1:Y:S01]  /*d740*/  LDS.128 R24, [R28+0x10400] ;  /* 0x010400001c187984 */ /* 0x000e620000000c00 */
[----:B------:R-:W-:Y:S01]  /*d750*/  SHF.R.U32.HI R43, RZ, 0x10, R43 ;  /* 0x00000010ff2b7819 */ /* 0x000fe2000001162b */
        /* <DEDUP_REMOVED lines=71> */
.L_x_2699:
[----:B------:R-:W-:Y:S05]  /*dbd0*/  BSYNC B1 ;  /* 0x0000000000017941 */ /* 0x000fea0003800000 */
.L_x_2698:
        /* <DEDUP_REMOVED lines=23> */
[----:B------:R-:W-:-:S02]  /*dd50*/  LEA R3, R3, R2, 0x1 ;  /* 0x0000000203037211 */ /* 0x000fc400078e08ff */
[----:B------:R-:W-:Y:S02]  /*dd60*/  SHF.R.U64 R35, R8, 0x10, R9 ;  /* 0x0000001008237819 */ /* 0x000fe40000001209 */
[--C-:B------:R-:W-:Y:S01]  /*dd70*/  SHF.R.U64 R34, R10, 0x10, R11.reuse ;  /* 0x000000100a227819 */ /* 0x100fe2000000120b */
[----:B------:R-:W1:Y:S01]  /*dd80*/  LDS.128 R24, [R3+0x10400] ;  /* 0x0104000003187984 */ /* 0x000e620000000c00 */
[----:B------:R-:W-:Y:S01]  /*dd90*/  SHF.R.U32.HI R32, RZ, 0x10, R11 ;  /* 0x00000010ff207819 */ /* 0x000fe2000001160b */
        /* <DEDUP_REMOVED lines=18> */
[----:B------:R-:W-:Y:S01]  /*dec0*/  FMUL.FTZ R8, R25, R12 ;  /* 0x0000000c19087220 */ /* 0x000fe20000410000 */
[----:B------:R-:W-:Y:S01]  /*ded0*/  FMUL.FTZ R15, R11, R56 ;  /* 0x000000380b0f7220 */ /* 0x000fe20000410000 */
[----:B------:R-:W-:Y:S01]  /*dee0*/  FFMA.FTZ R28, R5, R12, -R28 ;  /* 0x0000000c051c7223 */ /* 0x000fe2000001081c */
[----:B------:R-:W-:Y:S01]  /*def0*/  FMUL.FTZ R11, R11, R61 ;  /* 0x0000003d0b0b7220 */ /* 0x000fe20000410000 */
[----:B------:R-:W-:-:S02]  /*df00*/  HADD2.F32 R12, -RZ, R60.H0_H0 ;  /* 0x2000003cff0c7230 */ /* 0x000fc40000004100 */
[----:B------:R-:W-:Y:S01]  /*df10*/  FFMA.FTZ R20, R5, R20, R8 ;  /* 0x0000001405147223 */ /* 0x000fe20000010008 */
[----:B------:R-:W-:Y:S02]  /*df20*/  HADD2.F32 R8, -RZ, R30.H0_H0 ;  /* 0x2000001eff087230 */ /* 0x000fe40000004100 */
[C---:B------:R-:W-:Y:S01]  /*df30*/  FFMA.FTZ R56, R0.reuse, R56, R11 ;  /* 0x0000003800387223 */ /* 0x040fe2000001000b */
[----:B------:R-:W-:Y:S02]  /*df40*/  HADD2.F32 R9, -RZ, R6.H0_H0 ;  /* 0x20000006ff097230 */ /* 0x000fe40000004100 */
[----:B------:R-:W-:Y:S01]  /*df50*/  FFMA.FTZ R15, R0, R61, -R15 ;  /* 0x0000003d000f7223 */ /* 0x000fe2000001080f */
[----:B------:R-:W-:Y:S02]  /*df60*/  HADD2.F32 R11, -RZ, R60.H1_H1 ;  /* 0x3000003cff0b7230 */ /* 0x000fe40000004100 */
[----:B------:R-:W-:Y:S01]  /*df70*/  FMUL.FTZ R0, R13, R12 ;  /* 0x0000000c0d007220 */ /* 0x000fe20000410000 */
[----:B------:R-:W-:-:S02]  /*df80*/  HADD2.F32 R5, -RZ, R30.H1_H1 ;  /* 0x3000001eff057230 */ /* 0x000fc40000004100 */
[-C--:B------:R-:W-:Y:S01]  /*df90*/  FMUL.FTZ R30, R13, R8.reuse ;  /* 0x000000080d1e7220 */ /* 0x080fe20000410000 */
[----:B------:R-:W-:Y:S02]  /*dfa0*/  HADD2.F32 R10, -RZ, R7.H0_H0 ;  /* 0x20000007ff0a7230 */ /* 0x000fe40000004100 */
[C---:B------:R-:W-:Y:S01]  /*dfb0*/  FFMA.FTZ R25, R9.reuse, R8, -R0 ;  /* 0x0000000809197223 */ /* 0x040fe20000010800 */
[C---:B------:R-:W-:Y:S01]  /*dfc0*/  FMUL.FTZ R13, R14.reuse, R11 ;  /* 0x0000000b0e0d7220 */ /* 0x040fe20000410000 */
[----:B------:R-:W-:Y:S02]  /*dfd0*/  HADD2.F32 R8, -RZ, R32.H0_H0 ;  /* 0x20000020ff087230 */ /* 0x000fe40000004100 */
[----:B------:R-:W-:Y:S01]  /*dfe0*/  FMUL.FTZ R14, R14, R5 ;  /* 0x000000050e0e7220 */ /* 0x000fe20000410000 */
[----:B------:R-:W-:Y:S02]  /*dff0*/  HADD2.F32 R0, -RZ, R33.H0_H0 ;  /* 0x20000021ff007230 */ /* 0x000fe40000004100 */
[----:B------:R-:W-:Y:S01]  /*e000*/  FFMA.FTZ R30, R9, R12, R30 ;  /* 0x0000000c091e7223 */ /* 0x000fe2000001001e */
[----:B------:R-:W-:-:S02]  /*e010*/  HADD2.F32 R7, -RZ, R7.H1_H1 ;  /* 0x30000007ff077230 */ /* 0x000fc40000004100 */
[C---:B------:R-:W-:Y:S01]  /*e020*/  FFMA.FTZ R12, R10.reuse, R5, -R13 ;  /* 0x000000050a0c7223 */ /* 0x040fe2000001080d */
[----:B------:R-:W-:Y:S01]  /*e030*/  FFMA.FTZ R14, R10, R11, R14 ;  /* 0x0000000b0a0e7223 */ /* 0x000fe2000001000e */
[C---:B------:R-:W-:Y:S01]  /*e040*/  FMUL.FTZ R32, R27.reuse, R8 ;  /* 0x000000081b207220 */ /* 0x040fe20000410000 */
[-C--:B------:R-:W-:Y:S01]  /*e050*/  FMUL.FTZ R10, R27, R0.reuse ;  /* 0x000000001b0a7220 */ /* 0x080fe20000410000 */
[----:B------:R-:W-:Y:S02]  /*e060*/  HADD2.F32 R11, -RZ, R35.H0_H0 ;  /* 0x20000023ff0b7230 */ /* 0x000fe40000004100 */
[----:B------:R-:W-:Y:S02]  /*e070*/  HADD2.F32 R13, -RZ, R34.H0_H0 ;  /* 0x20000022ff0d7230 */ /* 0x000fe40000004100 */
[C---:B------:R-:W-:Y:S01]  /*e080*/  FFMA.FTZ R33, R7.reuse, R0, -R32 ;  /* 0x0000000007217223 */ /* 0x040fe20000010820 */
[----:B------:R-:W-:Y:S02]  /*e090*/  HADD2.F32 R5, -RZ, R38.H0_H0 ;  /* 0x20000026ff057230 */ /* 0x000fe40000004100 */
[----:B------:R-:W-:Y:S01]  /*e0a0*/  FFMA.FTZ R35, R7, R8, R10 ;  /* 0x0000000807237223 */ /* 0x000fe2000001000a */
[----:B------:R-:W-:-:S02]  /*e0b0*/  HADD2.F32 R9, -RZ, R37.H0_H0 ;  /* 0x20000025ff097230 */ /* 0x000fc40000004100 */
[----:B------:R-:W-:Y:S01]  /*e0c0*/  FMUL.FTZ R7, R24, R11 ;  /* 0x0000000b18077220 */ /* 0x000fe20000410000 */
[----:B------:R-:W-:Y:S02]  /*e0d0*/  HADD2.F32 R4, -RZ, R4.H1_H1 ;  /* 0x30000004ff047230 */ /* 0x000fe40000004100 */
[----:B------:R-:W-:Y:S01]  /*e0e0*/  FMUL.FTZ R27, R26, R13 ;  /* 0x0000000d1a1b7220 */ /* 0x000fe20000410000 */
[----:B------:R-:W-:Y:S02]  /*e0f0*/  HADD2.F32 R6, -RZ, R6.H1_H1 ;  /* 0x30000006ff067230 */ /* 0x000fe40000004100 */
[----:B------:R-:W-:Y:S01]  /*e100*/  FMUL.FTZ R24, R24, R5 ;  /* 0x0000000518187220 */ /* 0x000fe20000410000 */
[----:B------:R-:W-:Y:S01]  /*e110*/  FMUL.FTZ R26, R26, R9 ;  /* 0x000000091a1a7220 */ /* 0x000fe20000410000 */
[----:B------:R-:W-:Y:S01]  /*e120*/  FFMA.FTZ R0, R4, R5, -R7 ;  /* 0x0000000504007223 */ /* 0x000fe20000010807 */
        /* <DEDUP_REMOVED lines=13> */
.L_x_2683:
[----:B------:R-:W-:Y:S05]  /*e200*/  BSYNC B0 ;  /* 0x0000000000007941 */ /* 0x000fea0003800000 */
.L_x_2655:
        /* <DEDUP_REMOVED lines=8> */
.L_x_2653:
[----:B------:R-:W-:-:S05]  /*e290*/  IMAD.U32 R0, RZ, RZ, UR45 ;  /* 0x0000002dff007e24 */ /* 0x000fca000f8e00ff */
[----:B------:R-:W-:-:S13]  /*e2a0*/  ISETP.NE.AND P0, PT, R0, 0x3, PT ;  /* 0x000000030000780c */ /* 0x000fda0003f05270 */
[----:B------:R-:W-:Y:S05]  /*e2b0*/  @!P0 BRA `(.L_x_2700) ;  /* 0x0000000000048947 */ /* 0x000fea0003800000 */
[----:B------:R-:W-:Y:S01]  /*e2c0*/  BPT.TRAP 0x1 ;  /* 0x000000040000795c */ /* 0x000fe20000300000 */
.L_x_2700:
[----:B------:R-:W-:Y:S01]  /*e2d0*/  IMAD R0, R184, 0x8, R2 ;  /* 0x00000008b8007824 */ /* 0x000fe200078e0202 */
[----:B01----:R-:W-:-:S04]  /*e2e0*/  SHF.L.U32 R3, R186, 0x1f, RZ ;  /* 0x0000001fba037819 */ /* 0x003fc800000006ff */
[----:B------:R0:W1:Y:S01]  /*e2f0*/  SYNCS.PHASECHK.TRANS64.TRYWAIT P2, [R0+URZ+0x28830], R3 ;  /* 0x02883003000075a7 */ /* 0x000062000804017f */
[----:B------:R-:W-:Y:S05]  /*e300*/  @!P0 BRA `(.L_x_2701) ;  /* 0x0000000000048947 */ /* 0x000fea0003800000 */
[----:B------:R-:W-:Y:S01]  /*e310*/  BPT.TRAP 0x1 ;  /* 0x000000040000795c */ /* 0x000fe20000300000 */
.L_x_2701:
[----:B--234-:R-:W2:Y:S02]  /*e320*/  S2R R4, SR_TID.X ;  /* 0x0000000000047919 */ /* 0x01cea40000002100 */
[----:B--2---:R-:W-:-:S04]  /*e330*/  LOP3.LUT R4, R4, 0x7f, RZ, 0xc0, !PT ;  /* 0x0000007f04047812 */ /* 0x004fc800078ec0ff */
[----:B------:R-:W-:Y:S01]  /*e340*/  ISETP.NE.AND P1, PT, R4, RZ, PT ;  /* 0x000000ff0400720c */ /* 0x000fe20003f25270 */
[----:B-1----:R-:W-:-:S12]  /*e350*/  @P2 BRA `(.L_x_2702) ;  /* 0x0000000000082947 */ /* 0x002fd80003800000 */
[----:B------:R-:W1:Y:S02]  /*e360*/  SYNCS.PHASECHK.TRANS64.TRYWAIT P2, [R0+URZ+0x28830], R3 ;  /* 0x02883003000075a7 */ /* 0x000e64000804017f */
[----:B-1----:R-:W-:Y:S05]  /*e370*/  @!P2 BRA `(.L_x_2703) ;  /* 0x0000015c0008a947 */ /* 0x002fea0003800000 */
.L_x_2702:
[----:B------:R-:W-:Y:S05]  /*e380*/  WARPSYNC.ALL ;  /* 0x0000000000007948 */ /* 0x000fea0003800000 */
[----:B01----:R-:W-:Y:S01]  /*e390*/  VIADD R3, R2, 0x18400 ;  /* 0x0001840002037836 */ /* 0x003fe20000000000 */
[----:B------:R-:W-:Y:S01]  /*e3a0*/  R2UR UR12, R36 ;  /* 0x00000000240c72ca */ /* 0x000fe200000e0000 */
[----:B------:R-:W-:Y:S01]  /*e3b0*/  UMOV UR13, 0x40000040 ;  /* 0x40000040000d7882 */ /* 0x000fe20000000000 */
[----:B------:R-:W-:Y:S01]  /*e3c0*/  MOV R7, 0x40000040 ;  /* 0x4000004000077802 */ /* 0x000fe20000000f00 */
[----:B------:R-:W-:Y:S01]  /*e3d0*/  WARPGROUP.ARRIVE ;  /* 0x00000000000079c5 */ /* 0x000fe20000000000 */
[----:B------:R-:W-:Y:S01]  /*e3e0*/  SHF.R.U32.HI R3, RZ, 0x4, R3 ;  /* 0x00000004ff037819 */ /* 0x000fe20000011603 */
[----:B------:R-:W-:Y:S01]  /*e3f0*/  IMAD.MOV.U32 R9, RZ, RZ, 0x40000040 ;  /* 0x40000040ff097424 */ /* 0x000fe200078e00ff */
[----:B------:R-:W-:Y:S01]  /*e400*/  R2UR UR15, R7 ;  /* 0x00000000070f72ca */ /* 0x000fe200000e0000 */
[----:B------:R-:W-:Y:S01]  /*e410*/  UMOV UR9, 0x40000040 ;  /* 0x4000004000097882 */ /* 0x000fe20000000000 */
[----:B------:R-:W-:Y:S01]  /*e420*/  LOP3.LUT R3, R3, 0x3fff, RZ, 0xc0, !PT ;  /* 0x00003fff03037812 */ /* 0x000fe200078ec0ff */
[----:B------:R-:W-:Y:S01]  /*e430*/  UMOV UR5, 0x40000040 ;  /* 0x4000004000057882 */ /* 0x000fe20000000000 */
[----:B------:R-:W-:Y:S01]  /*e440*/  R2UR UR11, R9 ;  /* 0x00000000090b72ca */ /* 0x000fe200000e0000 */
[----:B------:R-:W-:Y:S01]  /*e450*/  IMAD.MOV.U32 R9, RZ, RZ, 0x40000040 ;  /* 0x40000040ff097424 */ /* 0x000fe200078e00ff */
[----:B------:R-:W-:Y:S01]  /*e460*/  LOP3.LUT R4, R3, 0x10000, RZ, 0xfc, !PT ;  /* 0x0001000003047812 */ /* 0x000fe200078efcff */
[----:B------:R-:W-:Y:S01]  /*e470*/  ULOP3.LUT UR12, UR12, 0x10000, URZ, 0xfc, !UPT ;  /* 0x000100000c0c7892 */ /* 0x000fe2000f8efc3f */
[----:B------:R-:W-:Y:S01]  /*e480*/  IMAD.MOV.U32 R7, RZ, RZ, 0x40000040 ;  /* 0x40000040ff077424 */ /* 0x000fe200078e00ff */
[----:B------:R-:W-:Y:S01]  /*e490*/  UMOV UR17, 0x40000040 ;  /* 0x4000004000117882 */ /* 0x000fe20000000000 */
[----:B------:R-:W-:Y:S01]  /*e4a0*/  R2UR UR7, R9 ;  /* 0x00000000090772ca */ /* 0x000fe200000e0000 */
[----:B------:R-:W-:Y:S01]  /*e4b0*/  IMAD R6, R184, 0x800, R4 ;  /* 0x00000800b8067824 */ /* 0x000fe200078e0204 */
[----:B------:R-:W-:Y:S01]  /*e4c0*/  UIADD3 UR8, UR12, 0x2, URZ ;  /* 0x000000020c087890 */ /* 0x000fe2000fffe03f */
[----:B------:R-:W-:Y:S01]  /*e4d0*/  IMAD.MOV.U32 R9, RZ, RZ, 0x40000040 ;  /* 0x40000040ff097424 */ /* 0x000fe200078e00ff */
[----:B------:R-:W-:Y:S01]  /*e4e0*/  UIADD3 UR4, UR12, 0x4, URZ ;  /* 0x000000040c047890 */ /* 0x000fe2000fffe03f */
[C---:B------:R-:W-:Y:S01]  /*e4f0*/  VIADD R8, R6.reuse, 0x2 ;  /* 0x0000000206087836 */ /* 0x040fe20000000000 */
[----:B------:R-:W-:Y:S01]  /*e500*/  R2UR UR14, R6 ;  /* 0x00000000060e72ca */ /* 0x000fe200000e0000 */
[----:B------:R-:W-:Y:S01]  /*e510*/  UIADD3 UR16, UR12, 0x6, URZ ;  /* 0x000000060c107890 */ /* 0x000fe2000fffe03f */
[----:B------:R-:W-:Y:S01]  /*e520*/  R2UR UR19, R9 ;  /* 0x00000000091372ca */ /* 0x000fe200000e0000 */
[----:B------:R-:W-:Y:S01]  /*e530*/  IMAD.MOV.U32 R9, RZ, RZ, 0x40000040 ;  /* 0x40000040ff097424 */ /* 0x000fe200078e00ff */
[----:B------:R-:W-:Y:S01]  /*e540*/  R2UR UR10, R8 ;  /* 0x00000000080a72ca */ /* 0x000fe200000e0000 */
[----:B------:R-:W-:Y:S01]  /*e550*/  VIADD R8, R6, 0x4 ;  /* 0x0000000406087836 */ /* 0x000fe20000000000 */
[----:B------:R-:W-:Y:S01]  /*e560*/  UIADD3 UR20, UR12, 0x400, URZ ;  /* 0x000004000c147890 */ /* 0x000fe2000fffe03f */
[----:B------:R-:W-:Y:S01]  /*e570*/  R2UR UR35, R7 ;  /* 0x00000000072372ca */ /* 0x000fe200000e0000 */
[----:B------:R-:W-:Y:S01]  /*e580*/  UMOV UR21, 0x40000040 ;  /* 0x4000004000157882 */ /* 0x000fe20000000000 */
[----:B------:R-:W-:Y:S01]  /*e590*/  R2UR UR23, R9 ;  /* 0x00000000091772ca */ /* 0x000fe200000e0000 */
[----:B------:R-:W-:Y:S01]  /*e5a0*/  UIADD3 UR24, UR12, 0x402, URZ ;  /* 0x000004020c187890 */ /* 0x000fe2000fffe03f */
[----:B------:R-:W-:Y:S01]  /*e5b0*/  R2UR UR6, R8 ;  /* 0x00000000080672ca */ /* 0x000fe200000e0000 */
[----:B------:R-:W-:Y:S01]  /*e5c0*/  UMOV UR25, 0x40000040 ;  /* 0x4000004000197882 */ /* 0x000fe20000000000 */
[----:B------:R-:W-:Y:S01]  /*e5d0*/  HGMMA.64x128x16.F32 R24, gdesc[UR12], RZ, !UPT, gsb0 ;  /* 0x01e000000c1879f0 */ /* 0x000fe2000c0008ff */
[----:B------:R-:W-:Y:S01]  /*e5e0*/  IADD3 R8, R6, 0x6, RZ ;  /* 0x0000000606087810 */ /* 0x000fe20007ffe0ff */
[----:B------:R-:W-:Y:S01]  /*e5f0*/  UIADD3 UR28, UR12, 0x404, URZ ;  /* 0x000004040c1c7890 */ /* 0x000fe2000fffe03f */
[----:B------:R-:W-:Y:S01]  /*e600*/  MOV R9, 0x40000040 ;  /* 0x4000004000097802 */ /* 0x000fe20000000f00 */
[----:B------:R-:W-:Y:S01]  /*e610*/  UMOV UR29, 0x40000040 ;  /* 0x40000040001d7882 */ /* 0x000fe20000000000 */
[----:B------:R-:W-:Y:S01]  /*e620*/  R2UR UR18, R8 ;  /* 0x00000000081272ca */ /* 0x000fe200000e0000 */
[----:B------:R-:W-:Y:S01]  /*e630*/  VIADD R8, R6, 0x400 ;  /* 0x0000040006087836 */ /* 0x000fe20000000000 */
[----:B------:R-:W-:Y:S01]  /*e640*/  R2UR UR27, R9 ;  /* 0x00000000091b72ca */ /* 0x000fe200000e0000 */
[----:B------:R-:W-:Y:S01]  /*e650*/  IMAD.MOV.U32 R9, RZ, RZ, 0x40000040 ;  /* 0x40000040ff097424 */ /* 0x000fe200078e00ff */
[----:B------:R-:W-:Y:S01]  /*e660*/  UIADD3 UR32, UR12, 0x406, URZ ;  /* 0x000004060c207890 */ /* 0x000fe2000fffe03f */
[----:B------:R-:W0:Y:S01]  /*e670*/  LDC R3, c[0x0][0x448] ;  /* 0x00011200ff037b82 */ /* 0x000e220000000800 */
[----:B------:R-:W-:Y:S01]  /*e680*/  R2UR UR22, R8 ;  /* 0x00000000081672ca */ /* 0x000fe200000e0000 */
[----:B------:R-:W-:Y:S01]  /*e690*/  VIADD R8, R6, 0x402 ;  /* 0x0000040206087836 */ /* 0x000fe20000000000 */
[----:B------:R-:W-:Y:S01]  /*e6a0*/  R2UR UR31, R9 ;  /* 0x00000000091f72ca */ /* 0x000fe200000e0000 */
[----:B------:R-:W-:Y:S01]  /*e6b0*/  UMOV UR33, 0x40000040 ;  /* 0x4000004000217882 */ /* 0x000fe20000000000 */
[----:B------:R-:W-:Y:S01]  /*e6c0*/  @!P1 VIADD R0, R0, 0x28840 ;  /* 0x0002884000009836 */ /* 0x000fe20000000000 */
[----:B------:R-:W-:Y:S01]  /*e6d0*/  ULDC UR48, c[0x0][0x9d8] ;  /* 0x0002760000307ab9 */ /* 0x000fe20000000800 */
[----:B------:R-:W-:Y:S01]  /*e6e0*/  R2UR UR26, R8 ;  /* 0x00000000081a72ca */ /* 0x000fe200000e0000 */
[C---:B------:R-:W-:Y:S01]  /*e6f0*/  VIADD R8, R6.reuse, 0x404 ;  /* 0x0000040406087836 */ /* 0x040fe20000000000 */
[----:B------:R-:W-:Y:S01]  /*e700*/  ULDC UR49, c[0x0][0x9d8] ;  /* 0x0002760000317ab9 */ /* 0x000fe20000000800 */
[----:B------:R-:W-:Y:S01]  /*e710*/  VIADD R6, R6, 0x406 ;  /* 0x0000040606067836 */ /* 0x000fe20000000000 */
[----:B------:R-:W-:Y:S01]  /*e720*/  @!P1 PRMT R0, RZ, 0x654, R0 ;  /* 0x00000654ff009816 */ /* 0x000fe20000000000 */
[----:B------:R-:W-:Y:S01]  /*e730*/  ULDC UR46, c[0x0][0x988] ;  /* 0x00026200002e7ab9 */ /* 0x000fe20000000800 */
[----:B------:R-:W-:Y:S01]  /*e740*/  R2UR UR30, R8 ;  /* 0x00000000081e72ca */ /* 0x000fe200000e0000 */
[----:B------:R-:W-:Y:S01]  /*e750*/  ULDC UR47, c[0x0][0x988] ;  /* 0x00026200002f7ab9 */ /* 0x000fe20000000800 */
[----:B------:R-:W-:-:S02]  /*e760*/  R2UR UR34, R6 ;  /* 0x00000000062272ca */ /* 0x000fc400000e0000 */
[----:B------:R-:W-:Y:S02]  /*e770*/  CS2R R150, SRZ ;  /* 0x0000000000967805 */ /* 0x000fe4000001ff00 */
[----:B------:R-:W-:Y:S02]  /*e780*/  IADD3 R6, R204, R190, RZ ;  /* 0x000000becc067210 */ /* 0x000fe40007ffe0ff */
[----:B------:R-:W-:Y:S02]  /*e790*/  CS2R R148, SRZ ;  /* 0x0000000000947805 */ /* 0x000fe4000001ff00 */
[----:B------:R-:W-:Y:S02]  /*e7a0*/  CS2R R146, SRZ ;  /* 0x0000000000927805 */ /* 0x000fe4000001ff00 */
[----:B------:R-:W-:Y:S02]  /*e7b0*/  CS2R R144, SRZ ;  /* 0x0000000000907805 */ /* 0x000fe4000001ff00 */
[----:B------:R-:W-:-:S02]  /*e7c0*/  CS2R R142, SRZ ;  /* 0x00000000008e7805 */ /* 0x000fc4000001ff00 */
[----:B------:R-:W-:Y:S02]  /*e7d0*/  CS2R R140, SRZ ;  /* 0x00000000008c7805 */ /* 0x000fe4000001ff00 */
[----:B------:R-:W-:Y:S02]  /*e7e0*/  CS2R R138, SRZ ;  /* 0x00000000008a7805 */ /* 0x000fe4000001ff00 */
[----:B0-----:R-:W-:Y:S02]  /*e7f0*/  ISETP.NE.AND P2, PT, R3, 0x1, PT ;  /* 0x000000010300780c */ /* 0x001fe40003f45270 */
        /* <DEDUP_REMOVED lines=11> */
[----:B------:R-:W0:Y:S08]  /*e8b0*/  @P2 LDC R3, c[0x0][0x44c] ;  /* 0x00011300ff032b82 */ /* 0x000e300000000800 */
[----:B------:R-:W1:Y:S01]  /*e8c0*/  @P2 LDC R8, c[0x0][0x450] ;  /* 0x00011400ff082b82 */ /* 0x000e620000000800 */
[----:B0-----:R-:W-:-:S05]  /*e8d0*/  @P2 IMAD.HI.U32 R3, R6, R3, RZ ;  /* 0x0000000306032227 */ /* 0x001fca00078e00ff */
[----:B-1----:R-:W-:-:S05]  /*e8e0*/  @P2 SHF.R.U32.HI R6, RZ, R8, R3 ;  /* 0x00000008ff062219 */ /* 0x002fca0000011603 */
[----:B------:R-:W0:Y:S04]  /*e8f0*/  SHFL.IDX PT, R3, R6, 0x1, 0x1c1f ;  /* 0x003c1f0006037f89 */ /* 0x000e2800000e0000 */
[----:B------:R-:W1:Y:S01]  /*e900*/  SHFL.IDX PT, R6, R6, RZ, 0x1c1f ;  /* 0x001c1fff06067589 */ /* 0x000e6200000e0000 */
[----:B------:R-:W-:Y:S02]  /*e910*/  WARPGROUP.DEPBAR.LE gsb0, 0x0 ;  /* 0x00008000000079c5 */ /* 0x000fe40000010000 */
[----:B------:R-:W-:-:S06]  /*e920*/  WARPGROUP.ARRIVE ;  /* 0x00000000000079c5 */ /* 0x000fcc0000000000 */
[----:B------:R-:W-:Y:S03]  /*e930*/  HGMMA.64x128x16.F32 R24, gdesc[UR8], R24, gsb0 ;  /* 0x01e00000081879f0 */ /* 0x000fe60008000818 */
[----:B------:R-:W-:Y:S02]  /*e940*/  WARPGROUP.DEPBAR.LE gsb0, 0x0 ;  /* 0x00008000000079c5 */ /* 0x000fe40000010000 */
[----:B------:R-:W-:-:S07]  /*e950*/  WARPGROUP.ARRIVE ;  /* 0x00000000000079c5 */ /* 0x000fce0000000000 */
[----:B------:R-:W-:Y:S01]  /*e960*/  HGMMA.64x128x16.F32 R24, gdesc[UR4], R24, gsb0 ;  /* 0x01e00000041879f0 */ /* 0x000fe20008000818 */
[----:B------:R-:W-:Y:S01]  /*e970*/  ULDC UR6, c[0x0][0x9d8] ;  /* 0x0002760000067ab9 */ /* 0x000fe20000000800 */
[----:B------:R-:W-:Y:S01]  /*e980*/  ULDC UR7, c[0x0][0x988] ;  /* 0x0002620000077ab9 */ /* 0x000fe20000000800 */
        /* <DEDUP_REMOVED lines=28> */
[----:B-----5:R3:W-:Y:S01]  /*eb50*/  MUFU.TANH R111, R30 ;  /* 0x0000001e006f7308 */ /* 0x0207e20000002400 */
[----:B--2---:R-:W-:-:S02]  /*eb60*/  IMAD.MOV.U32 R27, RZ, RZ, -0x80 ;  /* 0xffffff80ff1b7424 */ /* 0x004fc400078e00ff */
[----:B------:R-:W-:Y:S01]  /*eb70*/  FMUL.FTZ R47, R47, UR6 ;  /* 0x000000062f2f7c20 */ /* 0x000fe20008410000 */
[----:B------:R-:W-:Y:S01]  /*eb80*/  FMUL.FTZ R50, R50, UR6 ;  /* 0x0000000632327c20 */ /* 0x000fe20008410000 */
[----:B------:R-:W-:Y:S01]  /*eb90*/  FMUL.FTZ R51, R51, UR6 ;  /* 0x0000000633337c20 */ /* 0x000fe20008410000 */
[----:B------:R-:W-:Y:S01]  /*eba0*/  FMUL.FTZ R54, R54, UR6 ;  /* 0x0000000636367c20 */ /* 0x000fe20008410000 */
[----:B------:R-:W-:Y:S01]  /*ebb0*/  FMUL.FTZ R55, R55, UR6 ;  /* 0x0000000637377c20 */ /* 0x000fe20008410000 */
[----:B------:R-:W-:Y:S01]  /*ebc0*/  FMUL.FTZ R58, R58, UR6 ;  /* 0x000000063a3a7c20 */ /* 0x000fe20008410000 */
[----:B------:R-:W2:Y:S01]  /*ebd0*/  MUFU.TANH R26, R26 ;  /* 0x0000001a001a7308 */ /* 0x000ea20000002400 */
[----:B---3--:R-:W-:Y:S02]  /*ebe0*/  IMAD R30, R88, R27, 0x80 ;  /* 0x00000080581e7424 */ /* 0x008fe400078e021b */
[----:B------:R-:W-:Y:S01]  /*ebf0*/  FMUL.FTZ R59, R59, UR6 ;  /* 0x000000063b3b7c20 */ /* 0x000fe20008410000 */
[----:B------:R-:W-:Y:S01]  /*ec00*/  FMUL.FTZ R62, R62, UR6 ;  /* 0x000000063e3e7c20 */ /* 0x000fe20008410000 */
[----:B------:R-:W-:Y:S01]  /*ec10*/  FMUL.FTZ R7, R57, UR6 ;  /* 0x0000000639077c20 */ /* 0x000fe20008410000 */
[----:B------:R-:W-:Y:S01]  /*ec20*/  FMUL.FTZ R67, R67, UR6 ;  /* 0x0000000643437c20 */ /* 0x000fe20008410000 */
[--C-:B------:R-:W-:Y:S01]  /*ec30*/  IADD3 R109, -R197, 0x1, R30.reuse ;  /* 0x00000001c56d7810 */ /* 0x100fe20007ffe11e */
[----:B------:R-:W-:Y:S01]  /*ec40*/  FMUL.FTZ R13, R49, UR6 ;  /* 0x00000006310d7c20 */ /* 0x000fe20008410000 */
[----:B------:R-:W-:Y:S01]  /*ec50*/  IADD3 R30, -R197, R193, R30 ;  /* 0x000000c1c51e7210 */ /* 0x000fe20007ffe11e */
[----:B------:R-:W3:Y:S01]  /*ec60*/  MUFU.TANH R31, R31 ;  /* 0x0000001f001f7308 */ /* 0x000ee20000002400 */
[----:B------:R-:W-:Y:S01]  /*ec70*/  IADD3 R109, -R192, R109, R193 ;  /* 0x0000006dc06d7210 */ /* 0x000fe20007ffe1c1 */
[----:B------:R-:W-:Y:S01]  /*ec80*/  FMUL.FTZ R63, R63, UR6 ;  /* 0x000000063f3f7c20 */ /* 0x000fe20008410000 */
[----:B------:R-:W-:Y:S01]  /*ec90*/  FMUL.FTZ R66, R66, UR6 ;  /* 0x0000000642427c20 */ /* 0x000fe20008410000 */
[----:B------:R-:W-:Y:S01]  /*eca0*/  FMUL.FTZ R9, R53, UR6 ;  /* 0x0000000635097c20 */ /* 0x000fe20008410000 */
[--C-:B0-----:R-:W-:Y:S01]  /*ecb0*/  VIADDMNMX R3, R3, R109, R30.reuse, PT ;  /* 0x0000006d03037246 */ /* 0x101fe2000380011e */
[----:B------:R-:W-:Y:S01]  /*ecc0*/  FMUL.FTZ R70, R70, UR6 ;  /* 0x0000000646467c20 */ /* 0x000fe20008410000 */
[----:B------:R-:W-:Y:S01]  /*ecd0*/  FMUL.FTZ R74, R74, UR6 ;  /* 0x000000064a4a7c20 */ /* 0x000fe20008410000 */
[----:B------:R-:W0:Y:S01]  /*ece0*/  MUFU.TANH R34, R34 ;  /* 0x0000002200227308 */ /* 0x000e220000002400 */
[----:B------:R-:W-:Y:S01]  /*ecf0*/  ISETP.GT.AND P4, PT, R3, RZ, PT ;  /* 0x000000ff0300720c */ /* 0x000fe20003f84270 */
[----:B------:R-:W-:Y:S01]  /*ed00*/  FMUL.FTZ R75, R75, UR6 ;  /* 0x000000064b4b7c20 */ /* 0x000fe20008410000 */
[C---:B------:R-:W-:Y:S01]  /*ed10*/  ISETP.GT.AND P5, PT, R3.reuse, 0x1, PT ;  /* 0x000000010300780c */ /* 0x040fe20003fa4270 */
[----:B------:R-:W-:Y:S01]  /*ed20*/  FMUL.FTZ R78, R78, UR6 ;  /* 0x000000064e4e7c20 */ /* 0x000fe20008410000 */
[----:B------:R-:W-:Y:S01]  /*ed30*/  ISETP.GT.AND P3, PT, R3, 0x8, PT ;  /* 0x000000080300780c */ /* 0x000fe20003f64270 */
[----:B------:R-:W-:Y:S01]  /*ed40*/  FMUL.FTZ R12, R25, UR6 ;  /* 0x00000006190c7c20 */ /* 0x000fe20008410000 */
[----:B--2---:R-:W-:Y:S01]  /*ed50*/  FSEL R115, R26, -INF , P4 ;  /* 0xff8000001a737808 */ /* 0x004fe20002000000 */
[----:B------:R-:W2:Y:S01]  /*ed60*/  MUFU.TANH R35, R35 ;  /* 0x0000002300237308 */ /* 0x000ea20000002400 */
[----:B------:R-:W-:Y:S01]  /*ed70*/  FSEL R113, R113, -INF , P5 ;  /* 0xff80000071717808 */ /* 0x000fe20002800000 */
[----:B------:R-:W-:Y:S01]  /*ed80*/  FMUL.FTZ R25, R41, UR6 ;  /* 0x0000000629197c20 */ /* 0x000fe20008410000 */
[----:B------:R-:W-:Y:S01]  /*ed90*/  ISETP.GT.AND P4, PT, R3, 0x9, PT ;  /* 0x000000090300780c */ /* 0x000fe20003f84270 */
[----:B------:R-:W-:Y:S01]  /*eda0*/  FMUL.FTZ R79, R79, UR6 ;  /* 0x000000064f4f7c20 */ /* 0x000fe20008410000 */
[----:B------:R-:W-:Y:S01]  /*edb0*/  FSEL R111, R111, -INF , P3 ;  /* 0xff8000006f6f7808 */ /* 0x000fe20001800000 */
[----:B------:R-:W-:Y:S01]  /*edc0*/  FMUL.FTZ R15, R45, UR6 ;  /* 0x000000062d0f7c20 */ /* 0x000fe20008410000 */
[----:B------:R-:W-:Y:S01]  /*edd0*/  FMNMX.FTZ R8, R115, R113, !PT ;  /* 0x0000007173087209 */ /* 0x000fe20007810000 */
[----:B------:R-:W4:Y:S01]  /*ede0*/  MUFU.TANH R38, R38 ;  /* 0x0000002600267308 */ /* 0x000f220000002400 */
[----:B------:R-:W-:Y:S01]  /*edf0*/  ISETP.GT.AND P3, PT, R3, 0x10, PT ;  /* 0x000000100300780c */ /* 0x000fe20003f64270 */
[----:B------:R-:W-:Y:S01]  /*ee00*/  FMUL.FTZ R82, R82, UR6 ;  /* 0x0000000652527c20 */ /* 0x000fe20008410000 */
[----:B---3--:R-:W-:Y:S01]  /*ee10*/  FSEL R107, R31, -INF , P4 ;  /* 0xff8000001f6b7808 */ /* 0x008fe20002000000 */
[----:B------:R-:W-:Y:S01]  /*ee20*/  FMUL.FTZ R83, R83, UR6 ;  /* 0x0000000653537c20 */ /* 0x000fe20008410000 */
[----:B------:R-:W-:Y:S01]  /*ee30*/  FMNMX.FTZ R8, R111, R8, !PT ;  /* 0x000000086f087209 */ /* 0x000fe20007810000 */
[----:B------:R-:W-:Y:S01]  /*ee40*/  FMUL.FTZ R10, R24, UR6 ;  /* 0x00000006180a7c20 */ /* 0x000fe20008410000 */
[----:B------:R-:W-:Y:S01]  /*ee50*/  ISETP.GT.AND P4, PT, R3, 0x11, PT ;  /* 0x000000110300780c */ /* 0x000fe20003f84270 */
[----:B------:R-:W3:Y:S01]  /*ee60*/  MUFU.TANH R39, R39 ;  /* 0x0000002700277308 */ /* 0x000ee20000002400 */
[----:B0-----:R-:W-:Y:S01]  /*ee70*/  FSEL R105, R34, -INF , P3 ;  /* 0xff80000022697808 */ /* 0x001fe20001800000 */
[----:B------:R-:W-:Y:S01]  /*ee80*/  FMUL.FTZ R24, R28, UR6 ;  /* 0x000000061c187c20 */ /* 0x000fe20008410000 */
[----:B------:R-:W-:Y:S01]  /*ee90*/  FMNMX.FTZ R8, R107, R8, !PT ;  /* 0x000000086b087209 */ /* 0x000fe20007810000 */
[----:B------:R-:W-:Y:S01]  /*eea0*/  FMUL.FTZ R28, R29, UR6 ;  /* 0x000000061d1c7c20 */ /* 0x000fe20008410000 */
[----:B------:R-:W-:Y:S01]  /*eeb0*/  ISETP.GT.AND P3, PT, R3, 0x18, PT ;  /* 0x000000180300780c */ /* 0x000fe20003f64270 */
[----:B------:R-:W-:Y:S01]  /*eec0*/  FMUL.FTZ R29, R32, UR6 ;  /* 0x00000006201d7c20 */ /* 0x000fe20008410000 */
[----:B--2---:R-:W-:Y:S01]  /*eed0*/  FSEL R103, R35, -INF , P4 ;  /* 0xff80000023677808 */ /* 0x004fe20002000000 */
[----:B------:R-:W0:Y:S01]  /*eee0*/  MUFU.TANH R42, R42 ;  /* 0x0000002a002a7308 */ /* 0x000e220000002400 */
[----:B------:R-:W-:Y:S01]  /*eef0*/  FMNMX.FTZ R8, R105, R8, !PT ;  /* 0x0000000869087209 */ /* 0x000fe20007810000 */
[----:B------:R-:W-:Y:S01]  /*ef00*/  FMUL.FTZ R86, R86, UR6 ;  /* 0x0000000656567c20 */ /* 0x000fe20008410000 */
[----:B------:R-:W-:Y:S01]  /*ef10*/  ISETP.GT.AND P4, PT, R3, 0x19, PT ;  /* 0x000000190300780c */ /* 0x000fe20003f84270 */
[----:B------:R-:W-:Y:S01]  /*ef20*/  FMUL.FTZ R32, R33, UR6 ;  /* 0x0000000621207c20 */ /* 0x000fe20008410000 */
[----:B----4-:R-:W-:Y:S01]  /*ef30*/  FSEL R101, R38, -INF , P3 ;  /* 0xff80000026657808 */ /* 0x010fe20001800000 */
[----:B------:R-:W-:Y:S01]  /*ef40*/  FMUL.FTZ R33, R36, UR6 ;  /* 0x0000000624217c20 */ /* 0x000fe20008410000 */
[----:B------:R-:W-:Y:S01]  /*ef50*/  FMNMX.FTZ R8, R103, R8, !PT ;  /* 0x0000000867087209 */ /* 0x000fe20007810000 */
[----:B------:R-:W2:Y:S01]  /*ef60*/  MUFU.TANH R43, R43 ;  /* 0x0000002b002b7308 */ /* 0x000ea20000002400 */
        /* <DEDUP_REMOVED lines=14> */
[----:B------:R-:W-:Y:S01]  /*f050*/  FMNMX.FTZ R26, R97, R8, !PT ;  /* 0x00000008611a7209 */ /* 0x000fe20007810000 */
[----:B------:R-:W0:Y:S01]  /*f060*/  MUFU.TANH R47, R47 ;  /* 0x0000002f002f7308 */ /* 0x000e220000002400 */
[----:B--2---:R-:W-:Y:S01]  /*f070*/  FSEL R95, R43, -INF , P4 ;  /* 0xff8000002b5f7808 */ /* 0x004fe20002000000 */
[----:B------:R-:W-:Y:S01]  /*f080*/  FMUL.FTZ R8, R71, UR6 ;  /* 0x0000000647087c20 */ /* 0x000fe20008410000 */
[----:B------:R-:W-:Y:S01]  /*f090*/  ISETP.GT.AND P4, PT, R3, 0x29, PT ;  /* 0x000000290300780c */ /* 0x000fe20003f84270 */
[----:B------:R-:W-:Y:S01]  /*f0a0*/  FMUL.FTZ R60, R64, UR6 ;  /* 0x00000006403c7c20 */ /* 0x000fe20008410000 */
[----:B------:R-:W-:Y:S01]  /*f0b0*/  FMNMX.FTZ R26, R95, R26, !PT ;  /* 0x0000001a5f1a7209 */ /* 0x000fe20007810000 */
[----:B------:R-:W-:Y:S01]  /*f0c0*/  FMUL.FTZ R64, R73, UR6 ;  /* 0x0000000649407c20 */ /* 0x000fe20008410000 */
[----:B-1----:R-:W-:Y:S01]  /*f0d0*/  VIADDMNMX R109, R6, R109, R30, PT ;  /* 0x0000006d066d7246 */ /* 0x002fe2000380011e */
[----:B------:R-:W1:Y:S01]  /*f0e0*/  MUFU.TANH R50, R50 ;  /* 0x0000003200327308 */ /* 0x000e620000002400 */
[----:B---3--:R-:W-:Y:S01]  /*f0f0*/  FSEL R93, R46, -INF , P3 ;  /* 0xff8000002e5d7808 */ /* 0x008fe20001800000 */
[----:B------:R-:W-:Y:S01]  /*f100*/  FMUL.FTZ R11, R52, UR6 ;  /* 0x00000006340b7c20 */ /* 0x000fe20008410000 */
[----:B------:R-:W-:Y:S01]  /*f110*/  ISETP.GT.AND P3, PT, R3, 0x30, PT ;  /* 0x000000300300780c */ /* 0x000fe20003f64270 */
[----:B------:R-:W-:Y:S01]  /*f120*/  FMUL.FTZ R40, R77, UR6 ;  /* 0x000000064d287c20 */ /* 0x000fe20008410000 */
[----:B------:R-:W-:Y:S01]  /*f130*/  FMNMX.FTZ R26, R93, R26, !PT ;  /* 0x0000001a5d1a7209 */ /* 0x000fe20007810000 */
[----:B------:R-:W-:Y:S01]  /*f140*/  FMUL.FTZ R5, R56, UR6 ;  /* 0x0000000638057c20 */ /* 0x000fe20008410000 */
[----:B------:R-:W-:Y:S01]  /*f150*/  ISETP.GT.AND P5, PT, R109, 0x1, PT ;  /* 0x000000016d00780c */ /* 0x000fe20003fa4270 */
[----:B------:R-:W2:Y:S01]  /*f160*/  MUFU.TANH R51, R51 ;  /* 0x0000003300337308 */ /* 0x000ea20000002400 */
[----:B0-----:R-:W-:Y:S01]  /*f170*/  FSEL R91, R47, -INF , P4 ;  /* 0xff8000002f5b7808 */ /* 0x001fe20002000000 */
[----:B------:R-:W-:Y:S01]  /*f180*/  FMUL.FTZ R56, R68, UR6 ;  /* 0x0000000644387c20 */ /* 0x000fe20008410000 */
[----:B------:R-:W-:Y:S01]  /*f190*/  ISETP.GT.AND P4, PT, R3, 0x31, PT ;  /* 0x000000310300780c */ /* 0x000fe20003f84270 */
[----:B------:R-:W-:Y:S01]  /*f1a0*/  FMUL.FTZ R52, R72, UR6 ;  /* 0x0000000648347c20 */ /* 0x000fe20008410000 */
[----:B------:R-:W-:Y:S01]  /*f1b0*/  FMNMX.FTZ R26, R91, R26, !PT ;  /* 0x0000001a5b1a7209 */ /* 0x000fe20007810000 */
[----:B------:R-:W-:Y:S01]  /*f1c0*/  FMUL.FTZ R42, R81, UR6 ;  /* 0x00000006512a7c20 */ /* 0x000fe20008410000 */
[----:B------:R-:W-:Y:S01]  /*f1d0*/  FMUL.FTZ R46, R85, UR6 ;  /* 0x00000006552e7c20 */ /* 0x000fe20008410000 */
[----:B------:R-:W0:Y:S01]  /*f1e0*/  MUFU.TANH R54, R54 ;  /* 0x0000003600367308 */ /* 0x000e220000002400 */
[----:B-1----:R-:W-:Y:S01]  /*f1f0*/  FSEL R89, R50, -INF , P3 ;  /* 0xff80000032597808 */ /* 0x002fe20001800000 */
[----:B------:R-:W-:Y:S01]  /*f200*/  IMAD.U32 R50, RZ, RZ, UR7 ;  /* 0x00000007ff327e24 */ /* 0x000fe2000f8e00ff */
[----:B------:R-:W-:Y:S01]  /*f210*/  ISETP.GT.AND P3, PT, R3, 0x38, PT ;  /* 0x000000380300780c */ /* 0x000fe20003f64270 */
[----:B------:R-:W-:Y:S01]  /*f220*/  FMUL.FTZ R34, R76, UR6 ;  /* 0x000000064c227c20 */ /* 0x000fe20008410000 */
[----:B------:R-:W-:Y:S01]  /*f230*/  FMNMX.FTZ R26, R89, R26, !PT ;  /* 0x0000001a591a7209 */ /* 0x000fe20007810000 */
[----:B------:R-:W-:Y:S01]  /*f240*/  FMUL.FTZ R38, R80, UR6 ;  /* 0x0000000650267c20 */ /* 0x000fe20008410000 */
[----:B------:R-:W-:Y:S01]  /*f250*/  FMUL.FTZ R44, R84, UR6 ;  /* 0x00000006542c7c20 */ /* 0x000fe20008410000 */
[----:B------:R-:W-:Y:S01]  /*f260*/  MUFU.TANH R55, R55 ;  /* 0x0000003700377308 */ /* 0x000fe20000002400 */
[----:B--2---:R-:W-:Y:S01]  /*f270*/  FSEL R71, R51, -INF , P4 ;  /* 0xff80000033477808 */ /* 0x004fe20002000000 */
[----:B------:R1:W-:Y:S01]  /*f280*/  @!P1 SYNCS.ARRIVE.TRANS64.RED.A1T0 RZ, [R0+URZ], RZ ;  /* 0x000000ff00ff99a7 */ /* 0x0003e2000810043f */
[----:B------:R-:W-:-:S02]  /*f290*/  ISETP.GT.AND P4, PT, R3, 0x39, PT ;  /* 0x000000390300780c */ /* 0x000fc40003f84270 */
[----:B------:R-:W-:-:S03]  /*f2a0*/  FMNMX.FTZ R26, R71, R26, !PT ;  /* 0x0000001a471a7209 */ /* 0x000fc60007810000 */
[----:B------:R-:W2:Y:S08]  /*f2b0*/  MUFU.TANH R58, R58 ;  /* 0x0000003a003a7308 */ /* 0x000eb00000002400 */
[----:B------:R-:W3:Y:S08]  /*f2c0*/  MUFU.TANH R57, R59 ;  /* 0x0000003b00397308 */ /* 0x000ef00000002400 */
[----:B------:R-:W4:Y:S08]  /*f2d0*/  MUFU.TANH R62, R62 ;  /* 0x0000003e003e7308 */ /* 0x000f300000002400 */
[----:B------:R0:W-:Y:S08]  /*f2e0*/  MUFU.TANH R49, R67 ;  /* 0x0000004300317308 */ /* 0x0001f00000002400 */
[----:B------:R1:W4:Y:S01]  /*f2f0*/  MUFU.TANH R53, R63 ;  /* 0x0000003f00357308 */ /* 0x0003220000002400 */
[----:B0-----:R-:W-:Y:S01]  /*f300*/  FSEL R67, R54, -INF , P3 ;  /* 0xff80000036437808 */ /* 0x001fe20001800000 */
[----:B------:R-:W-:Y:S01]  /*f310*/  FMUL.FTZ R54, R61, UR6 ;  /* 0x000000063d367c20 */ /* 0x000fe20008410000 */
[----:B------:R-:W-:-:S02]  /*f320*/  ISETP.GT.AND P3, PT, R3, 0x40, PT ;  /* 0x000000400300780c */ /* 0x000fc40003f64270 */
[----:B------:R-:W-:Y:S02]  /*f330*/  FMNMX.FTZ R26, R67, R26, !PT ;  /* 0x0000001a431a7209 */ /* 0x000fe40007810000 */
[----:B--2---:R-:W-:Y:S01]  /*f340*/  FSEL R59, R58, -INF , P3 ;  /* 0xff8000003a3b7808 */ /* 0x004fe20001800000 */
[----:B------:R-:W0:Y:S01]  /*f350*/  MUFU.TANH R66, R66 ;  /* 0x0000004200427308 */ /* 0x000e220000002400 */
[----:B-1----:R-:W-:Y:S01]  /*f360*/  FSEL R63, R55, -INF , P4 ;  /* 0xff800000373f7808 */ /* 0x002fe20002000000 */
[----:B------:R-:W-:Y:S01]  /*f370*/  FMUL.FTZ R58, R69, UR6 ;  /* 0x00000006453a7c20 */ /* 0x000fe20008410000 */
[----:B------:R-:W-:Y:S02]  /*f380*/  ISETP.GT.AND P4, PT, R3, 0x41, PT ;  /* 0x000000410300780c */ /* 0x000fe40003f84270 */
[----:B------:R-:W-:Y:S02]  /*f390*/  FMNMX.FTZ R26, R63, R26, !PT ;  /* 0x0000001a3f1a7209 */ /* 0x000fe40007810000 */
[----:B------:R-:W-:Y:S01]  /*f3a0*/  ISETP.GT.AND P3, PT, R3, 0x48, PT ;  /* 0x000000480300780c */ /* 0x000fe20003f64270 */
[----:B------:R-:W1:Y:S01]  /*f3b0*/  MUFU.TANH R70, R70 ;  /* 0x0000004600467308 */ /* 0x000e620000002400 */
[----:B---3--:R-:W-:-:S02]  /*f3c0*/  FSEL R57, R57, -INF , P4 ;  /* 0xff80000039397808 */ /* 0x008fc40002000000 */
[----:B------:R-:W-:Y:S02]  /*f3d0*/  FMNMX.FTZ R26, R59, R26, !PT ;  /* 0x0000001a3b1a7209 */ /* 0x000fe40007810000 */
[----:B------:R-:W-:Y:S02]  /*f3e0*/  ISETP.GT.AND P4, PT, R3, 0x49, PT ;  /* 0x000000490300780c */ /* 0x000fe40003f84270 */
[----:B----4-:R-:W-:Y:S01]  /*f3f0*/  FSEL R55, R62, -INF , P3 ;  /* 0xff8000003e377808 */ /* 0x010fe20001800000 */
[----:B------:R-:W2:Y:S01]  /*f400*/  MUFU.TANH R8, R8 ;  /* 0x0000000800087308 */ /* 0x000ea20000002400 */
[----:B------:R-:W-:Y:S01]  /*f410*/  FMNMX.FTZ R26, R57, R26, !PT ;  /* 0x0000001a391a7209 */ /* 0x000fe20007810000 */
[----:B------:R-:W-:Y:S01]  /*f420*/  FMUL.FTZ R62, R65, UR6 ;  /* 0x00000006413e7c20 */ /* 0x000fe20008410000 */
[----:B------:R-:W-:Y:S02]  /*f430*/  ISETP.GT.AND P3, PT, R3, 0x50, PT ;  /* 0x000000500300780c */ /* 0x000fe40003f64270 */
[----:B------:R-:W-:-:S02]  /*f440*/  FSEL R53, R53, -INF , P4 ;  /* 0xff80000035357808 */ /* 0x000fc40002000000 */
[----:B------:R-:W-:Y:S01]  /*f450*/  FMNMX.FTZ R26, R55, R26, !PT ;  /* 0x0000001a371a7209 */ /* 0x000fe20007810000 */
[----:B------:R-:W3:Y:S01]  /*f460*/  MUFU.TANH R43, R74 ;  /* 0x0000004a002b7308 */ /* 0x000ee20000002400 */
[----:B------:R-:W-:Y:S02]  /*f470*/  ISETP.GT.AND P4, PT, R3, 0x51, PT ;  /* 0x000000510300780c */ /* 0x000fe40003f84270 */
[----:B0-----:R-:W-:Y:S02]  /*f480*/  FSEL R51, R66, -INF , P3 ;  /* 0xff80000042337808 */ /* 0x001fe40001800000 */
[----:B------:R-:W-:Y:S02]  /*f490*/  FMNMX.FTZ R26, R53, R26, !PT ;  /* 0x0000001a351a7209 */ /* 0x000fe40007810000 */
[----:B------:R-:W-:Y:S01]  /*f4a0*/  ISETP.GT.AND P3, PT, R3, 0x58, PT ;  /* 0x000000580300780c */ /* 0x000fe20003f64270 */
[----:B------:R-:W0:Y:S01]  /*f4b0*/  MUFU.TANH R39, R75 ;  /* 0x0000004b00277308 */ /* 0x000e220000002400 */
[----:B------:R-:W-:-:S02]  /*f4c0*/  FSEL R49, R49, -INF , P4 ;  /* 0xff80000031317808 */ /* 0x000fc40002000000 */
[----:B------:R-:W-:Y:S02]  /*f4d0*/  FMNMX.FTZ R26, R51, R26, !PT ;  /* 0x0000001a331a7209 */ /* 0x000fe40007810000 */
[----:B------:R-:W-:Y:S02]  /*f4e0*/  ISETP.GT.AND P4, PT, R3, 0x59, PT ;  /* 0x000000590300780c */ /* 0x000fe40003f84270 */
[----:B-1----:R-:W-:Y:S01]  /*f4f0*/  FSEL R47, R70, -INF , P3 ;  /* 0xff800000462f7808 */ /* 0x002fe20001800000 */
[----:B------:R-:W1:Y:S01]  /*f500*/  MUFU.TANH R41, R78 ;  /* 0x0000004e00297308 */ /* 0x000e620000002400 */
[----:B------:R-:W-:Y:S02]  /*f510*/  FMNMX.FTZ R26, R49, R26, !PT ;  /* 0x0000001a311a7209 */ /* 0x000fe40007810000 */
[----:B------:R-:W-:Y:S02]  /*f520*/  ISETP.GT.AND P3, PT, R3, 0x60, PT ;  /* 0x000000600300780c */ /* 0x000fe40003f64270 */
[----:B--2---:R-:W-:-:S02]  /*f530*/  FSEL R45, R8, -INF , P4 ;  /* 0xff800000082d7808 */ /* 0x004fc40002000000 */
[----:B------:R-:W-:Y:S01]  /*f540*/  FMNMX.FTZ R26, R47, R26, !PT ;  /* 0x0000001a2f1a7209 */ /* 0x000fe20007810000 */
[----:B------:R-:W2:Y:S01]  /*f550*/  MUFU.TANH R35, R79 ;  /* 0x0000004f00237308 */ /* 0x000ea20000002400 */
[----:B------:R-:W-:Y:S02]  /*f560*/  ISETP.GT.AND P4, PT, R3, 0x61, PT ;  /* 0x000000610300780c */ /* 0x000fe40003f84270 */
[----:B---3--:R-:W-:Y:S02]  /*f570*/  FSEL R43, R43, -INF , P3 ;  /* 0xff8000002b2b7808 */ /* 0x008fe40001800000 */
[----:B------:R-:W-:Y:S02]  /*f580*/  FMNMX.FTZ R26, R45, R26, !PT ;  /* 0x0000001a2d1a7209 */ /* 0x000fe40007810000 */
[----:B------:R-:W-:Y:S01]  /*f590*/  ISETP.GT.AND P3, PT, R3, 0x68, PT ;  /* 0x000000680300780c */ /* 0x000fe20003f64270 */
[----:B------:R-:W3:Y:S01]  /*f5a0*/  MUFU.TANH R27, R82 ;  /* 0x00000052001b7308 */ /* 0x000ee20000002400 */
[----:B0-----:R-:W-:-:S02]  /*f5b0*/  FSEL R39, R39, -INF , P4 ;  /* 0xff80000027277808 */ /* 0x001fc40002000000 */
[----:B------:R-:W-:Y:S02]  /*f5c0*/  FMNMX.FTZ R26, R43, R26, !PT ;  /* 0x0000001a2b1a7209 */ /* 0x000fe40007810000 */
[----:B------:R-:W-:Y:S02]  /*f5d0*/  ISETP.GT.AND P4, PT, R3, 0x69, PT ;  /* 0x000000690300780c */ /* 0x000fe40003f84270 */
[----:B-1----:R-:W-:Y:S01]  /*f5e0*/  FSEL R41, R41, -INF , P3 ;  /* 0xff80000029297808 */ /* 0x002fe20001800000 */
[----:B------:R-:W0:Y:S01]  /*f5f0*/  MUFU.TANH R31, R83 ;  /* 0x00000053001f7308 */ /* 0x000e220000002400 */
[----:B------:R-:W-:Y:S02]  /*f600*/  FMNMX.FTZ R26, R39, R26, !PT ;  /* 0x0000001a271a7209 */ /* 0x000fe40007810000 */
[----:B------:R-:W-:Y:S02]  /*f610*/  ISETP.GT.AND P3, PT, R3, 0x70, PT ;  /* 0x000000700300780c */ /* 0x000fe40003f64270 */
[----:B--2---:R-:W-:-:S02]  /*f620*/  FSEL R35, R35, -INF , P4 ;  /* 0xff80000023237808 */ /* 0x004fc40002000000 */
[----:B------:R-:W-:Y:S01]  /*f630*/  FMNMX.FTZ R26, R41, R26, !PT ;  /* 0x0000001a291a7209 */ /* 0x000fe20007810000 */
[----:B------:R-:W1:Y:S01]  /*f640*/  MUFU.TANH R37, R86 ;  /* 0x0000005600257308 */ /* 0x000e620000002400 */
[----:B------:R-:W-:Y:S02]  /*f650*/  ISETP.GT.AND P4, PT, R3, 0x71, PT ;  /* 0x000000710300780c */ /* 0x000fe40003f84270 */
[----:B---3--:R-:W-:Y:S02]  /*f660*/  FSEL R27, R27, -INF , P3 ;  /* 0xff8000001b1b7808 */ /* 0x008fe40001800000 */
[----:B------:R-:W-:Y:S02]  /*f670*/  FMNMX.FTZ R26, R35, R26, !PT ;  /* 0x0000001a231a7209 */ /* 0x000fe40007810000 */
[----:B------:R-:W-:Y:S01]  /*f680*/  ISETP.GT.AND P3, PT, R3, 0x78, PT ;  /* 0x000000780300780c */ /* 0x000fe20003f64270 */
[----:B------:R-:W2:Y:S01]  /*f690*/  MUFU.TANH R87, R87 ;  /* 0x0000005700577308 */ /* 0x000ea20000002400 */
[----:B0-----:R-:W-:-:S02]  /*f6a0*/  FSEL R31, R31, -INF , P4 ;  /* 0xff8000001f1f7808 */ /* 0x001fc40002000000 */
[----:B------:R-:W-:Y:S02]  /*f6b0*/  FMNMX.FTZ R26, R27, R26, !PT ;  /* 0x0000001a1b1a7209 */ /* 0x000fe40007810000 */
[----:B------:R-:W-:Y:S02]  /*f6c0*/  ISETP.GT.AND P4, PT, R3, 0x79, PT ;  /* 0x000000790300780c */ /* 0x000fe40003f84270 */
[----:B------:R-:W-:Y:S01]  /*f6d0*/  FMNMX.FTZ R26, R31, R26, !PT ;  /* 0x0000001a1f1a7209 */ /* 0x000fe20007810000 */
[----:B------:R-:W-:Y:S01]  /*f6e0*/  MUFU.TANH R10, R10 ;  /* 0x0000000a000a7308 */ /* 0x000fe20000002400 */
[----:B-1----:R-:W-:-:S04]  /*f6f0*/  FSEL R37, R37, -INF , P3 ;  /* 0xff80000025257808 */ /* 0x002fc80001800000 */
[----:B------:R-:W-:-:S03]  /*f700*/  FMNMX.FTZ R26, R37, R26, !PT ;  /* 0x0000001a251a7209 */ /* 0x000fc60007810000 */
[----:B------:R-:W0:Y:S01]  /*f710*/  MUFU.TANH R12, R12 ;  /* 0x0000000c000c7308 */ /* 0x000e220000002400 */
[----:B--2---:R-:W-:Y:S02]  /*f720*/  FSEL R3, R87, -INF , P4 ;  /* 0xff80000057037808 */ /* 0x004fe40002000000 */
[----:B------:R-:W-:Y:S02]  /*f730*/  ISETP.GT.AND P4, PT, R109, RZ, PT ;  /* 0x000000ff6d00720c */ /* 0x000fe40003f84270 */
[----:B------:R-:W-:-:S03]  /*f740*/  FMNMX.FTZ R26, R3, R26, !PT ;  /* 0x0000001a031a7209 */ /* 0x000fc60007810000 */
[----:B------:R-:W-:Y:S02]  /*f750*/  MUFU.TANH R24, R24 ;  /* 0x0000001800187308 */ /* 0x000fe40000002400 */
[----:B------:R-:W1:Y:S06]  /*f760*/  SHFL.BFLY PT, R61, R26, 0x2, 0x1f ;  /* 0x0c401f001a3d7f89 */ /* 0x000e6c00000e0000 */
[----:B------:R-:W2:Y:S01]  /*f770*/  MUFU.TANH R28, R28 ;  /* 0x0000001c001c7308 */ /* 0x000ea20000002400 */
[----:B0-----:R-:W-:-:S07]  /*f780*/  FSEL R30, R12, -INF , P5 ;  /* 0xff8000000c1e7808 */ /* 0x001fce0002800000 */
[----:B------:R-:W0:Y:S08]  /*f790*/  MUFU.TANH R29, R29 ;  /* 0x0000001d001d7308 */ /* 0x000e300000002400 */
[----:B------:R-:W3:Y:S01]  /*f7a0*/  MUFU.TANH R32, R32 ;  /* 0x0000002000207308 */ /* 0x000ee20000002400 */
[----:B-1----:R-:W-:-:S05]  /*f7b0*/  FMNMX.FTZ R61, R26, R61, !PT ;  /* 0x0000003d1a3d7209 */ /* 0x002fca0007810000 */
[----:B------:R-:W1:Y:S02]  /*f7c0*/  SHFL.BFLY PT, R8, R61, 0x1, 0x1f ;  /* 0x0c201f003d087f89 */ /* 0x000e6400000e0000 */
[----:B------:R-:W4:Y:S08]  /*f7d0*/  MUFU.TANH R33, R33 ;  /* 0x0000002100217308 */ /* 0x000f300000002400 */
[----:B------:R-:W4:Y:S08]  /*f7e0*/  MUFU.TANH R36, R36 ;  /* 0x0000002400247308 */ /* 0x000f300000002400 */
[----:B------:R-:W4:Y:S01]  /*f7f0*/  MUFU.TANH R21, R21 ;  /* 0x0000001500157308 */ /* 0x000f220000002400 */
[----:B-1----:R-:W-:-:S07]  /*f800*/  FMNMX.FTZ R8, R61, R8, !PT ;  /* 0x000000083d087209 */ /* 0x002fce0007810000 */
[----:B------:R-:W1:Y:S01]  /*f810*/  MUFU.TANH R25, R25 ;  /* 0x0000001900197308 */ /* 0x000e620000002400 */
[----:B------:R-:W-:Y:S02]  /*f820*/  FSEL R61, R10, -INF , P4 ;  /* 0xff8000000a3d7808 */ /* 0x000fe40002000000 */
[C---:B------:R-:W-:Y:S01]  /*f830*/  FSETP.NEU.FTZ.AND P3, PT, R8.reuse, -INF , PT ;  /* 0xff8000000800780b */ /* 0x040fe20003f7d000 */
[----:B------:R-:W-:Y:S01]  /*f840*/  FMUL.FTZ R26, R8, R50 ;  /* 0x00000032081a7220 */ /* 0x000fe20000410000 */
[----:B------:R-:W-:Y:S02]  /*f850*/  ISETP.GT.AND P4, PT, R109, 0x9, PT ;  /* 0x000000096d00780c */ /* 0x000fe40003f84270 */
[----:B------:R-:W-:Y:S01]  /*f860*/  FMNMX.FTZ R12, R61, R30, !PT ;  /* 0x0000001e3d0c7209 */ /* 0x000fe20007810000 */
[----:B------:R-:W1:Y:S01]  /*f870*/  MUFU.TANH R20, R20 ;  /* 0x0000001400147308 */ /* 0x000e620000002400 */
[----:B------:R-:W-:Y:S02]  /*f880*/  FSEL R26, R26, RZ, P3 ;  /* 0x000000ff1a1a7208 */ /* 0x000fe40001800000 */
[----:B------:R-:W-:-:S02]  /*f890*/  ISETP.GT.AND P3, PT, R109, 0x8, PT ;  /* 0x000000086d00780c */ /* 0x000fc40003f64270 */
[----:B--2---:R-:W-:Y:S01]  /*f8a0*/  FSEL R69, R28, -INF , P4 ;  /* 0xff8000001c457808 */ /* 0x004fe20002000000 */
[-CC-:B------:R-:W-:Y:S01]  /*f8b0*/  FFMA.FTZ R169, R89, R50.reuse, -R26.reuse ;  /* 0x0000003259a97223 */ /* 0x180fe2000001081a */
[----:B------:R-:W-:Y:S01]  /*f8c0*/  FSEL R65, R24, -INF , P3 ;  /* 0xff80000018417808 */ /* 0x000fe20001800000 */
[----:B------:R-:W2:Y:S01]  /*f8d0*/  MUFU.TANH R15, R15 ;  /* 0x0000000f000f7308 */ /* 0x000ea20000002400 */
[----:B------:R-:W-:Y:S01]  /*f8e0*/  ISETP.GT.AND P3, PT, R109, 0x10, PT ;  /* 0x000000106d00780c */ /* 0x000fe20003f64270 */
[--C-:B------:R-:W-:Y:S01]  /*f8f0*/  FFMA.FTZ R91, R91, R50, -R26.reuse ;  /* 0x000000325b5b7223 */ /* 0x100fe2000001081a */
[----:B------:R-:W-:Y:S01]  /*f900*/  FMNMX.FTZ R12, R65, R12, !PT ;  /* 0x0000000c410c7209 */ /* 0x000fe20007810000 */
[-CC-:B------:R-:W-:Y:S01]  /*f910*/  FFMA.FTZ R171, R67, R50.reuse, -R26.reuse ;  /* 0x0000003243ab7223 */ /* 0x180fe2000001081a */
[----:B------:R-:W-:Y:S01]  /*f920*/  ISETP.GT.AND P4, PT, R109, 0x11, PT ;  /* 0x000000116d00780c */ /* 0x000fe20003f84270 */
[--C-:B------:R-:W-:Y:S01]  /*f930*/  FFMA.FTZ R175, R93, R50, -R26.reuse ;  /* 0x000000325daf7223 */ /* 0x100fe2000001081a */
[----:B0-----:R-:W-:Y:S01]  /*f940*/  FSEL R29, R29, -INF , P3 ;  /* 0xff8000001d1d7808 */ /* 0x001fe20001800000 */
[----:B------:R-:W0:Y:S01]  /*f950*/  MUFU.TANH R14, R14 ;  /* 0x0000000e000e7308 */ /* 0x000e220000002400 */
[----:B------:R-:W-:Y:S01]  /*f960*/  FMNMX.FTZ R12, R69, R12, !PT ;  /* 0x0000000c450c7209 */ /* 0x000fe20007810000 */
[-CC-:B------:R-:W-:Y:S01]  /*f970*/  FFMA.FTZ R153, R59, R50.reuse, -R26.reuse ;  /* 0x000000323b997223 */ /* 0x180fe2000001081a */
[----:B------:R-:W-:Y:S01]  /*f980*/  ISETP.GT.AND P3, PT, R109, 0x18, PT ;  /* 0x000000186d00780c */ /* 0x000fe20003f64270 */
[-CC-:B------:R-:W-:Y:S01]  /*f990*/  FFMA.FTZ R173, R97, R50.reuse, -R26.reuse ;  /* 0x0000003261ad7223 */ /* 0x180fe2000001081a */
[----:B---3--:R-:W-:Y:S01]  /*f9a0*/  FSEL R73, R32, -INF , P4 ;  /* 0xff80000020497808 */ /* 0x008fe20002000000 */
[--C-:B------:R-:W-:Y:S01]  /*f9b0*/  FFMA.FTZ R181, R115, R50, -R26.reuse ;  /* 0x0000003273b57223 */ /* 0x100fe2000001081a */
[----:B------:R-:W-:Y:S01]  /*f9c0*/  FMNMX.FTZ R12, R29, R12, !PT ;  /* 0x0000000c1d0c7209 */ /* 0x000fe20007810000 */
[----:B------:R-:W3:Y:S01]  /*f9d0*/  MUFU.TANH R13, R13 ;  /* 0x0000000d000d7308 */ /* 0x000ee20000002400 */
[----:B------:R-:W-:Y:S01]  /*f9e0*/  ISETP.GT.AND P4, PT, R109, 0x19, PT ;  /* 0x000000196d00780c */ /* 0x000fe20003f84270 */
[-CC-:B------:R-:W-:Y:S01]  /*f9f0*/  FFMA.FTZ R113, R113, R50.reuse, -R26.reuse ;  /* 0x0000003271717223 */ /* 0x180fe2000001081a */
[----:B----4-:R-:W-:Y:S01]  /*fa00*/  FSEL R33, R33, -INF , P3 ;  /* 0xff80000021217808 */ /* 0x010fe20001800000 */
[--C-:B------:R-:W-:Y:S01]  /*fa10*/  FFMA.FTZ R183, R111, R50, -R26.reuse ;  /* 0x000000326fb77223 */ /* 0x100fe2000001081a */
[----:B------:R-:W-:Y:S01]  /*fa20*/  FMNMX.FTZ R24, R73, R12, !PT ;  /* 0x0000000c49187209 */ /* 0x000fe20007810000 */
[-CC-:B------:R-:W-:Y:S01]  /*fa30*/  FFMA.FTZ R157, R51, R50.reuse, -R26.reuse ;  /* 0x00000032339d7223 */ /* 0x180fe2000001081a */
[----:B------:R-:W-:Y:S01]  /*fa40*/  ISETP.GT.AND P3, PT, R109, 0x20, PT ;  /* 0x000000206d00780c */ /* 0x000fe20003f64270 */
[----:B------:R-:W4:Y:S01]  /*fa50*/  MUFU.TANH R11, R11 ;  /* 0x0000000b000b7308 */ /* 0x000f220000002400 */
[----:B------:R-:W-:Y:S01]  /*fa60*/  FSEL R75, R36, -INF , P4 ;  /* 0xff800000244b7808 */ /* 0x000fe20002000000 */
[--C-:B------:R-:W-:Y:S01]  /*fa70*/  FFMA.FTZ R36, R71, R50, -R26.reuse ;  /* 0x0000003247247223 */ /* 0x100fe2000001081a */
[----:B------:R-:W-:Y:S01]  /*fa80*/  FMNMX.FTZ R24, R33, R24, !PT ;  /* 0x0000001821187209 */ /* 0x000fe20007810000 */
[-CC-:B------:R-:W-:Y:S01]  /*fa90*/  FFMA.FTZ R10, R107, R50.reuse, -R26.reuse ;  /* 0x000000326b0a7223 */ /* 0x180fe2000001081a */
[----:B------:R-:W-:Y:S01]  /*faa0*/  ISETP.GT.AND P4, PT, R109, 0x21, PT ;  /* 0x000000216d00780c */ /* 0x000fe20003f84270 */
[--C-:B------:R-:W-:Y:S01]  /*fab0*/  FFMA.FTZ R177, R105, R50, -R26.reuse ;  /* 0x0000003269b17223 */ /* 0x100fe2000001081a */
[----:B------:R-:W-:Y:S01]  /*fac0*/  FSEL R21, R21, -INF , P3 ;  /* 0xff80000015157808 */ /* 0x000fe20001800000 */
[----:B------:R-:W4:Y:S01]  /*fad0*/  MUFU.TANH R9, R9 ;  /* 0x0000000900097308 */ /* 0x000f220000002400 */
[----:B------:R-:W-:Y:S01]  /*fae0*/  FMNMX.FTZ R24, R75, R24, !PT ;  /* 0x000000184b187209 */ /* 0x000fe20007810000 */
[-CC-:B------:R-:W-:Y:S01]  /*faf0*/  FFMA.FTZ R103, R103, R50.reuse, -R26.reuse ;  /* 0x0000003267677223 */ /* 0x180fe2000001081a */
[----:B------:R-:W-:Y:S01]  /*fb00*/  ISETP.GT.AND P3, PT, R109, 0x28, PT ;  /* 0x000000286d00780c */ /* 0x000fe20003f64270 */
[-CC-:B------:R-:W-:Y:S01]  /*fb10*/  FFMA.FTZ R179, R101, R50.reuse, -R26.reuse ;  /* 0x0000003265b37223 */ /* 0x180fe2000001081a */
[----:B-1----:R-:W-:Y:S01]  /*fb20*/  FSEL R25, R25, -INF , P4 ;  /* 0xff80000019197808 */ /* 0x002fe20002000000 */
[--C-:B------:R-:W-:Y:S01]  /*fb30*/  FFMA.FTZ R155, R55, R50, -R26.reuse ;  /* 0x00000032379b7223 */ /* 0x100fe2000001081a */
[----:B------:R-:W-:Y:S01]  /*fb40*/  FMNMX.FTZ R24, R21, R24, !PT ;  /* 0x0000001815187209 */ /* 0x000fe20007810000 */
[----:B------:R-:W1:Y:S01]  /*fb50*/  MUFU.TANH R5, R5 ;  /* 0x0000000500057308 */ /* 0x000e620000002400 */
[----:B------:R-:W-:Y:S01]  /*fb60*/  ISETP.GT.AND P4, PT, R109, 0x29, PT ;  /* 0x000000296d00780c */ /* 0x000fe20003f84270 */
[-CC-:B------:R-:W-:Y:S01]  /*fb70*/  FFMA.FTZ R49, R49, R50.reuse, -R26.reuse ;  /* 0x0000003231317223 */ /* 0x180fe2000001081a */
[----:B------:R-:W-:Y:S01]  /*fb80*/  FSEL R77, R20, -INF , P3 ;  /* 0xff800000144d7808 */ /* 0x000fe20001800000 */
[--C-:B------:R-:W-:Y:S01]  /*fb90*/  FFMA.FTZ R20, R99, R50, -R26.reuse ;  /* 0x0000003263147223 */ /* 0x100fe2000001081a */
[----:B------:R-:W-:Y:S01]  /*fba0*/  FMNMX.FTZ R24, R25, R24, !PT ;  /* 0x0000001819187209 */ /* 0x000fe20007810000 */
[-CC-:B------:R-:W-:Y:S01]  /*fbb0*/  FFMA.FTZ R159, R47, R50.reuse, -R26.reuse ;  /* 0x000000322f9f7223 */ /* 0x180fe2000001081a */
[----:B------:R-:W-:Y:S01]  /*fbc0*/  ISETP.GT.AND P3, PT, R109, 0x30, PT ;  /* 0x000000306d00780c */ /* 0x000fe20003f64270 */
[----:B------:R-:W1:Y:S01]  /*fbd0*/  MUFU.TANH R7, R7 ;  /* 0x0000000700077308 */ /* 0x000e620000002400 */
[----:B--2---:R-:W-:Y:S01]  /*fbe0*/  FSEL R15, R15, -INF , P4 ;  /* 0xff8000000f0f7808 */ /* 0x004fe20002000000 */
        /* <DEDUP_REMOVED lines=12> */
[----:B------:R-:W-:Y:S01]  /*fcb0*/  FFMA.FTZ R167, R37, R50, -R26 ;  /* 0x0000003225a77223 */ /* 0x000fe2000001081a */
[----:B------:R-:W-:Y:S01]  /*fcc0*/  FMNMX.FTZ R24, R79, R24, !PT ;  /* 0x000000184f187209 */ /* 0x000fe20007810000 */
[----:B------:R-:W2:Y:S01]  /*fcd0*/  MUFU.TANH R54, R54 ;  /* 0x0000003600367308 */ /* 0x000ea20000002400 */
[----:B------:R-:W-:-:S02]  /*fce0*/  ISETP.GT.AND P4, PT, R109, 0x39, PT ;  /* 0x000000396d00780c */ /* 0x000fc40003f84270 */
[----:B------:R-:W-:Y:S02]  /*fcf0*/  CS2R R114, SRZ ;  /* 0x0000000000727805 */ /* 0x000fe4000001ff00 */
[----:B----4-:R-:W-:Y:S02]  /*fd00*/  FSEL R11, R11, -INF , P3 ;  /* 0xff8000000b0b7808 */ /* 0x010fe40001800000 */
[----:B------:R-:W-:Y:S02]  /*fd10*/  CS2R R110, SRZ ;  /* 0x00000000006e7805 */ /* 0x000fe4000001ff00 */
[----:B------:R-:W-:Y:S02]  /*fd20*/  FMNMX.FTZ R24, R13, R24, !PT ;  /* 0x000000180d187209 */ /* 0x000fe40007810000 */
[----:B------:R-:W-:Y:S02]  /*fd30*/  CS2R R106, SRZ ;  /* 0x00000000006a7805 */ /* 0x000fe4000001ff00 */
[----:B------:R-:W-:Y:S01]  /*fd40*/  ISETP.GT.AND P3, PT, R109, 0x40, PT ;  /* 0x000000406d00780c */ /* 0x000fe20003f64270 */
[----:B------:R-:W3:Y:S01]  /*fd50*/  MUFU.TANH R60, R60 ;  /* 0x0000003c003c7308 */ /* 0x000ee20000002400 */
[----:B------:R-:W-:-:S02]  /*fd60*/  FSEL R9, R9, -INF , P4 ;  /* 0xff80000009097808 */ /* 0x000fc40002000000 */
[----:B------:R-:W-:Y:S02]  /*fd70*/  CS2R R104, SRZ ;  /* 0x0000000000687805 */ /* 0x000fe4000001ff00 */
[----:B------:R-:W-:Y:S02]  /*fd80*/  FMNMX.FTZ R24, R11, R24, !PT ;  /* 0x000000180b187209 */ /* 0x000fe40007810000 */
[----:B------:R-:W-:Y:S02]  /*fd90*/  CS2R R100, SRZ ;  /* 0x0000000000647805 */ /* 0x000fe4000001ff00 */
[----:B------:R-:W-:Y:S02]  /*fda0*/  ISETP.GT.AND P4, PT, R109, 0x41, PT ;  /* 0x000000416d00780c */ /* 0x000fe40003f84270 */
[----:B------:R-:W-:Y:S02]  /*fdb0*/  CS2R R98, SRZ ;  /* 0x0000000000627805 */ /* 0x000fe4000001ff00 */
[----:B-1----:R-:W-:Y:S01]  /*fdc0*/  FSEL R5, R5, -INF , P3 ;  /* 0xff80000005057808 */ /* 0x002fe20001800000 */
[----:B------:R-:W1:Y:S01]  /*fdd0*/  MUFU.TANH R62, R62 ;  /* 0x0000003e003e7308 */ /* 0x000e620000002400 */
[----:B------:R-:W-:-:S02]  /*fde0*/  FMNMX.FTZ R24, R9, R24, !PT ;  /* 0x0000001809187209 */ /* 0x000fc40007810000 */
[----:B------:R-:W-:Y:S02]  /*fdf0*/  ISETP.GT.AND P3, PT, R109, 0x48, PT ;  /* 0x000000486d00780c */ /* 0x000fe40003f64270 */
[----:B------:R-:W-:Y:S02]  /*fe00*/  FSEL R7, R7, -INF , P4 ;  /* 0xff80000007077808 */ /* 0x000fe40002000000 */
[----:B------:R-:W-:Y:S01]  /*fe10*/  FMNMX.FTZ R24, R5, R24, !PT ;  /* 0x0000001805187209 */ /* 0x000fe20007810000 */
[----:B------:R-:W4:Y:S01]  /*fe20*/  MUFU.TANH R56, R56 ;  /* 0x0000003800387308 */ /* 0x000f220000002400 */
[----:B------:R-:W-:Y:S02]  /*fe30*/  ISETP.GT.AND P4, PT, R109, 0x49, PT ;  /* 0x000000496d00780c */ /* 0x000fe40003f84270 */
[----:B0-----:R-:W-:Y:S02]  /*fe40*/  FSEL R83, R48, -INF , P3 ;  /* 0xff80000030537808 */ /* 0x001fe40001800000 */
[----:B------:R-:W-:-:S02]  /*fe50*/  FMNMX.FTZ R28, R7, R24, !PT ;  /* 0x00000018071c7209 */ /* 0x000fc40007810000 */
[----:B------:R-:W-:Y:S01]  /*fe60*/  ISETP.GT.AND P3, PT, R109, 0x50, PT ;  /* 0x000000506d00780c */ /* 0x000fe20003f64270 */
[----:B------:R-:W0:Y:S01]  /*fe70*/  MUFU.TANH R58, R58 ;  /* 0x0000003a003a7308 */ /* 0x000e220000002400 */
[----:B--2---:R-:W-:Y:S02]  /*fe80*/  FSEL R81, R54, -INF , P4 ;  /* 0xff80000036517808 */ /* 0x004fe40002000000 */
[----:B------:R-:W-:Y:S01]  /*fe90*/  FMNMX.FTZ R28, R83, R28, !PT ;  /* 0x0000001c531c7209 */ /* 0x000fe20007810000 */
[----:B------:R-:W2:Y:S01]  /*fea0*/  @P2 LDC R54, c[0x0][0x450] ;  /* 0x00011400ff362b82 */ /* 0x000ea20000000800 */
[----:B------:R-:W-:Y:S02]  /*feb0*/  ISETP.GT.AND P4, PT, R109, 0x51, PT ;  /* 0x000000516d00780c */ /* 0x000fe40003f84270 */
[----:B---3--:R-:W-:Y:S01]  /*fec0*/  FSEL R85, R60, -INF , P3 ;  /* 0xff8000003c557808 */ /* 0x008fe20001800000 */
[----:B------:R-:W-:Y:S01]  /*fed0*/  MUFU.TANH R52, R52 ;  /* 0x0000003400347308 */ /* 0x000fe20000002400 */
[----:B------:R-:W-:-:S02]  /*fee0*/  FMNMX.FTZ R28, R81, R28, !PT ;  /* 0x0000001c511c7209 */ /* 0x000fc40007810000 */
[----:B------:R-:W-:Y:S02]  /*fef0*/  ISETP.GT.AND P3, PT, R109, 0x58, PT ;  /* 0x000000586d00780c */ /* 0x000fe40003f64270 */
[----:B-1----:R-:W-:Y:S02]  /*ff00*/  FSEL R87, R62, -INF , P4 ;  /* 0xff8000003e577808 */ /* 0x002fe40002000000 */
[----:B------:R-:W-:Y:S01]  /*ff10*/  FMNMX.FTZ R28, R85, R28, !PT ;  /* 0x0000001c551c7209 */ /* 0x000fe20007810000 */
[----:B------:R-:W1:Y:S01]  /*ff20*/  MUFU.TANH R64, R64 ;  /* 0x0000004000407308 */ /* 0x000e620000002400 */
[----:B------:R-:W-:Y:S02]  /*ff30*/  ISETP.GT.AND P4, PT, R109, 0x59, PT ;  /* 0x000000596d00780c */ /* 0x000fe40003f84270 */
[----:B----4-:R-:W-:Y:S02]  /*ff40*/  FSEL R89, R56, -INF , P3 ;  /* 0xff80000038597808 */ /* 0x010fe40001800000 */
[----:B------:R-:W-:-:S02]  /*ff50*/  FMNMX.FTZ R32, R87, R28, !PT ;  /* 0x0000001c57207209 */ /* 0x000fc40007810000 */
[----:B------:R-:W-:Y:S01]  /*ff60*/  ISETP.GT.AND P3, PT, R109, 0x60, PT ;  /* 0x000000606d00780c */ /* 0x000fe20003f64270 */
[----:B------:R-:W3:Y:S01]  /*ff70*/  MUFU.TANH R34, R34 ;  /* 0x0000002200227308 */ /* 0x000ee20000002400 */
[----:B0-----:R-:W-:Y:S02]  /*ff80*/  FSEL R71, R58, -INF , P4 ;  /* 0xff8000003a477808 */ /* 0x001fe40002000000 */
[----:B------:R-:W-:Y:S02]  /*ff90*/  FMNMX.FTZ R32, R89, R32, !PT ;  /* 0x0000002059207209 */ /* 0x000fe40007810000 */
[----:B------:R-:W-:Y:S02]  /*ffa0*/  ISETP.GT.AND P4, PT, R109, 0x61, PT ;  /* 0x000000616d00780c */ /* 0x000fe40003f84270 */
[----:B------:R-:W-:Y:S01]  /*ffb0*/  FMNMX.FTZ R32, R71, R32, !PT ;  /* 0x0000002047207209 */ /* 0x000fe20007810000 */
[----:B------:R-:W-:Y:S01]  /*ffc0*/  MUFU.TANH R40, R40 ;  /* 0x0000002800287308 */ /* 0x000fe20000002400 */
[----:B-1----:R-:W-:-:S02]  /*ffd0*/  FSEL R67, R64, -INF , P4 ;  /* 0xff80000040437808 */ /* 0x002fc40002000000 */
[----:B------:R-:W-:-:S05]  /*ffe0*/  ISETP.GT.AND P4, PT, R109, 0x69, PT ;  /* 0x000000696d00780c */ /* 0x000fca0003f84270 */
[----:B------:R-:W0:Y:S08]  /*fff0*/  MUFU.TANH R38, R38 ;  /* 0x0000002600267308 */ /* 0x000e300000002400 */
[----:B------:R1:W-:Y:S08]  /*10000*/  MUFU.EX2 R24, R91 ;  /* 0x0000005b00187308 */ /* 0x0003f00000000800 */
[----:B------:R-:W4:Y:S01]  /*10010*/  MUFU.TANH R42, R42 ;  /* 0x0000002a002a7308 */ /* 0x000f220000002400 */
[----:B-1----:R-:W-:-:S02]  /*10020*/  FSEL R91, R52, -INF , P3 ;  /* 0xff800000345b7808 */ /* 0x002fc40001800000 */
[----:B------:R-:W-:Y:S02]  /*10030*/  ISETP.GT.AND P3, PT, R109, 0x68, PT ;  /* 0x000000686d00780c */ /* 0x000fe40003f64270 */
[----:B------:R-:W-:Y:S02]  /*10040*/  FMNMX.FTZ R32, R91, R32, !PT ;  /* 0x000000205b207209 */ /* 0x000fe40007810000 */
[----:B---3--:R-:W-:Y:S01]  /*10050*/  FSEL R93, R34, -INF , P3 ;  /* 0xff800000225d7808 */ /* 0x008fe20001800000 */
[----:B------:R-:W1:Y:S01]  /*10060*/  MUFU.TANH R44, R44 ;  /* 0x0000002c002c7308 */ /* 0x000e620000002400 */
[----:B------:R-:W-:Y:S02]  /*10070*/  FMNMX.FTZ R34, R67, R32, !PT ;  /* 0x0000002043227209 */ /* 0x000fe40007810000 */
[----:B------:R-:W-:Y:S02]  /*10080*/  ISETP.GT.AND P3, PT, R109, 0x70, PT ;  /* 0x000000706d00780c */ /* 0x000fe40003f64270 */
[----:B------:R-:W-:-:S02]  /*10090*/  FMNMX.FTZ R34, R93, R34, !PT ;  /* 0x000000225d227209 */ /* 0x000fc40007810000 */
[----:B0-----:R-:W-:Y:S01]  /*100a0*/  FSEL R95, R38, -INF , P3 ;  /* 0xff800000265f7808 */ /* 0x001fe20001800000 */
[----:B------:R0:W-:Y:S01]  /*100b0*/  MUFU.EX2 R28, R36 ;  /* 0x00000024001c7308 */ /* 0x0001e20000000800 */
[----:B------:R-:W-:Y:S01]  /*100c0*/  ISETP.GT.AND P3, PT, R109, 0x78, PT ;  /* 0x000000786d00780c */ /* 0x000fe20003f64270 */
[----:B------:R-:W-:-:S06]  /*100d0*/  FFMA.FTZ R38, R57, R50, -R26 ;  /* 0x0000003239267223 */ /* 0x000fcc000001081a */
[----:B------:R-:W3:Y:S01]  /*100e0*/  MUFU.TANH R46, R46 ;  /* 0x0000002e002e7308 */ /* 0x000ee20000002400 */
[-CC-:B0-----:R-:W-:Y:S01]  /*100f0*/  FFMA.FTZ R36, R63, R50.reuse, -R26.reuse ;  /* 0x000000323f247223 */ /* 0x181fe2000001081a */
[----:B------:R-:W-:Y:S01]  /*10100*/  FSEL R63, R40, -INF , P4 ;  /* 0xff800000283f7808 */ /* 0x000fe20002000000 */
[----:B------:R-:W-:Y:S01]  /*10110*/  FFMA.FTZ R40, R45, R50, -R26 ;  /* 0x000000322d287223 */ /* 0x000fe2000001081a */
[----:B------:R-:W-:Y:S02]  /*10120*/  ISETP.GT.AND P4, PT, R109, 0x71, PT ;  /* 0x000000716d00780c */ /* 0x000fe40003f84270 */
[----:B------:R-:W-:Y:S02]  /*10130*/  FMNMX.FTZ R34, R63, R34, !PT ;  /* 0x000000223f227209 */ /* 0x000fe40007810000 */
[----:B----4-:R-:W-:Y:S01]  /*10140*/  FSEL R59, R42, -INF , P4 ;  /* 0xff8000002a3b7808 */ /* 0x010fe20002000000 */
[----:B------:R0:W-:Y:S01]  /*10150*/  MUFU.EX2 R32, R36 ;  /* 0x0000002400207308 */ /* 0x0001e20000000800 */
[----:B------:R-:W-:-:S02]  /*10160*/  FMNMX.FTZ R34, R95, R34, !PT ;  /* 0x000000225f227209 */ /* 0x000fc40007810000 */
[----:B------:R-:W-:Y:S02]  /*10170*/  ISETP.GT.AND P4, PT, R109, 0x79, PT ;  /* 0x000000796d00780c */ /* 0x000fe40003f84270 */
[----:B------:R-:W-:Y:S02]  /*10180*/  CS2R R108, SRZ ;  /* 0x00000000006c7805 */ /* 0x000fe4000001ff00 */
[----:B-1----:R-:W-:Y:S01]  /*10190*/  FSEL R97, R44, -INF , P3 ;  /* 0xff8000002c617808 */ /* 0x002fe20001800000 */
[----:B------:R-:W-:Y:S01]  /*101a0*/  FFMA.FTZ R44, R35, R50, -R26 ;  /* 0x00000032232c7223 */ /* 0x000fe2000001081a */
[----:B------:R-:W-:Y:S01]  /*101b0*/  IMAD.MOV.U32 R35, RZ, RZ, R190 ;  /* 0x000000ffff237224 */ /* 0x000fe200078e00be */
[----:B---3--:R-:W-:Y:S01]  /*101c0*/  FSEL R57, R46, -INF , P4 ;  /* 0xff8000002e397808 */ /* 0x008fe20002000000 */
[----:B------:R-:W-:Y:S01]  /*101d0*/  MUFU.EX2 R181, R181 ;  /* 0x000000b500b57308 */ /* 0x000fe20000000800 */
[----:B0-----:R-:W-:-:S04]  /*101e0*/  FMNMX.FTZ R36, R59, R34, !PT ;  /* 0x000000223b247209 */ /* 0x001fc80007810000 */
[----:B------:R-:W-:-:S03]  /*101f0*/  FMNMX.FTZ R36, R97, R36, !PT ;  /* 0x0000002461247209 */ /* 0x000fc60007810000 */
[----:B------:R0:W1:Y:S01]  /*10200*/  MUFU.EX2 R6, R113 ;  /* 0x0000007100067308 */ /* 0x0000620000000800 */
[----:B------:R-:W-:Y:S01]  /*10210*/  FMNMX.FTZ R42, R57, R36, !PT ;  /* 0x00000024392a7209 */ /* 0x000fe20007810000 */
[----:B------:R-:W-:-:S04]  /*10220*/  FFMA.FTZ R36, R53, R50, -R26 ;  /* 0x0000003235247223 */ /* 0x000fc8000001081a */
[----:B------:R-:W3:Y:S02]  /*10230*/  SHFL.BFLY PT, R53, R42, 0x2, 0x1f ;  /* 0x0c401f002a357f89 */ /* 0x000ee400000e0000 */
[----:B------:R-:W4:Y:S01]  /*10240*/  MUFU.EX2 R183, R183 ;  /* 0x000000b700b77308 */ /* 0x000f220000000800 */
[----:B0-----:R-:W-:-:S07]  /*10250*/  CS2R R112, SRZ ;  /* 0x0000000000707805 */ /* 0x001fce000001ff00 */
[----:B------:R-:W0:Y:S08]  /*10260*/  MUFU.EX2 R10, R10 ;  /* 0x0000000a000a7308 */ /* 0x000e300000000800 */
[----:B------:R-:W2:Y:S01]  /*10270*/  MUFU.EX2 R177, R177 ;  /* 0x000000b100b17308 */ /* 0x000ea20000000800 */
[----:B---3--:R-:W-:Y:S01]  /*10280*/  FMNMX.FTZ R53, R42, R53, !PT ;  /* 0x000000352a357209 */ /* 0x008fe20007810000 */
[-CC-:B------:R-:W-:Y:S01]  /*10290*/  FFMA.FTZ R42, R39, R50.reuse, -R26.reuse ;  /* 0x00000032272a7223 */ /* 0x180fe2000001081a */
[----:B------:R-:W-:-:S05]  /*102a0*/  FFMA.FTZ R26, R3, R50, -R26 ;  /* 0x00000032031a7223 */ /* 0x000fca000001081a */
[----:B------:R3:W2:Y:S01]  /*102b0*/  MUFU.EX2 R12, R103 ;  /* 0x00000067000c7308 */ /* 0x0006a20000000800 */
[----:B------:R-:W1:Y:S07]  /*102c0*/  SHFL.BFLY PT, R46, R53, 0x1, 0x1f ;  /* 0x0c201f00352e7f89 */ /* 0x000e6e00000e0000 */
[----:B------:R-:W2:Y:S01]  /*102d0*/  MUFU.EX2 R179, R179 ;  /* 0x000000b300b37308 */ /* 0x000ea20000000800 */
[----:B---3--:R-:W-:-:S07]  /*102e0*/  CS2R R102, SRZ ;  /* 0x0000000000667805 */ /* 0x008fce000001ff00 */
[----:B------:R-:W3:Y:S08]  /*102f0*/  MUFU.EX2 R20, R20 ;  /* 0x0000001400147308 */ /* 0x000ef00000000800 */
[----:B------:R-:W3:Y:S01]  /*10300*/  MUFU.EX2 R173, R173 ;  /* 0x000000ad00ad7308 */ /* 0x000ee20000000800 */
[----:B-1----:R-:W-:-:S04]  /*10310*/  FMNMX.FTZ R51, R53, R46, !PT ;  /* 0x0000002e35337209 */ /* 0x002fc80007810000 */
[C---:B------:R-:W-:Y:S01]  /*10320*/  FSETP.NEU.FTZ.AND P3, PT, R51.reuse, -INF , PT ;  /* 0xff8000003300780b */ /* 0x040fe20003f7d000 */
[----:B------:R-:W-:Y:S02]  /*10330*/  FMUL.FTZ R48, R51, R50 ;  /* 0x0000003233307220 */ /* 0x000fe40000410000 */
[----:B------:R-:W-:Y:S03]  /*10340*/  MUFU.EX2 R14, R14 ;  /* 0x0000000e000e7308 */ /* 0x000fe60000000800 */
[----:B------:R-:W-:-:S05]  /*10350*/  FSEL R48, R48, RZ, P3 ;  /* 0x000000ff30307208 */ /* 0x000fca0001800000 */
[----:B------:R-:W-:Y:S01]  /*10360*/  MUFU.EX2 R175, R175 ;  /* 0x000000af00af7308 */ /* 0x000fe20000000800 */
[-CC-:B------:R-:W-:Y:S01]  /*10370*/  FFMA.FTZ R180, R61, R50.reuse, -R48.reuse ;  /* 0x000000323db47223 */ /* 0x180fe20000010830 */
[-C--:B------:R-:W-:Y:S01]  /*10380*/  FFMA.FTZ R3, R30, R50.reuse, -R48 ;  /* 0x000000321e037223 */ /* 0x080fe20000010830 */
[----:B------:R-:W-:Y:S01]  /*10390*/  FADD.FTZ R30, R181, R6 ;  /* 0x00000006b51e7221 */ /* 0x000fe20000010000 */
[-CC-:B------:R-:W-:Y:S01]  /*103a0*/  FFMA.FTZ R182, R65, R50.reuse, -R48.reuse ;  /* 0x0000003241b67223 */ /* 0x180fe20000010830 */
[-CC-:B------:R-:W-:Y:S01]  /*103b0*/  FFMA.FTZ R152, R5, R50.reuse, -R48.reuse ;  /* 0x0000003205987223 */ /* 0x180fe20000010830 */
[-C--:B------:R-:W-:Y:S01]  /*103c0*/  FFMA.FTZ R27, R69, R50.reuse, -R48 ;  /* 0x00000032451b7223 */ /* 0x080fe20000010830 */
[----:B----4-:R-:W-:Y:S01]  /*103d0*/  FADD.FTZ R5, R183, R30 ;  /* 0x0000001eb7057221 */ /* 0x010fe20000010000 */
[----:B------:R-:W-:Y:S01]  /*103e0*/  MUFU.EX2 R180, R180 ;  /* 0x000000b400b47308 */ /* 0x000fe20000000800 */
[-CC-:B------:R-:W-:Y:S01]  /*103f0*/  FFMA.FTZ R176, R29, R50.reuse, -R48.reuse ;  /* 0x000000321db07223 */ /* 0x180fe20000010830 */
[-CC-:B------:R-:W-:Y:S01]  /*10400*/  FFMA.FTZ R178, R33, R50.reuse, -R48.reuse ;  /* 0x0000003221b27223 */ /* 0x180fe20000010830 */
[----:B0-----:R-:W-:Y:S01]  /*10410*/  FADD.FTZ R30, R10, R5 ;  /* 0x000000050a1e7221 */ /* 0x001fe20000010000 */
[-CC-:B------:R-:W-:Y:S01]  /*10420*/  FFMA.FTZ R29, R73, R50.reuse, -R48.reuse ;  /* 0x00000032491d7223 */ /* 0x180fe20000010830 */
[----:B------:R-:W0:Y:S01]  /*10430*/  @P2 LDC R33, c[0x0][0x44c] ;  /* 0x00011300ff212b82 */ /* 0x000e220000000800 */
[-C--:B------:R-:W-:Y:S01]  /*10440*/  FFMA.FTZ R170, R11, R50.reuse, -R48 ;  /* 0x000000320baa7223 */ /* 0x080fe20000010830 */
[----:B--2---:R-:W-:Y:S01]  /*10450*/  FADD.FTZ R5, R177, R30 ;  /* 0x0000001eb1057221 */ /* 0x004fe20000010000 */
[----:B------:R-:W1:Y:S01]  /*10460*/  MUFU.EX2 R3, R3 ;  /* 0x0000000300037308 */ /* 0x000e620000000800 */
[-CC-:B------:R-:W-:Y:S01]  /*10470*/  FFMA.FTZ R172, R21, R50.reuse, -R48.reuse ;  /* 0x0000003215ac7223 */ /* 0x180fe20000010830 */
[-CC-:B------:R-:W-:Y:S01]  /*10480*/  FFMA.FTZ R21, R25, R50.reuse, -R48.reuse ;  /* 0x0000003219157223 */ /* 0x180fe20000010830 */
[----:B------:R-:W-:Y:S01]  /*10490*/  FADD.FTZ R30, R12, R5 ;  /* 0x000000050c1e7221 */ /* 0x000fe20000010000 */
[-CC-:B------:R-:W-:Y:S01]  /*104a0*/  FFMA.FTZ R174, R77, R50.reuse, -R48.reuse ;  /* 0x000000324dae7223 */ /* 0x180fe20000010830 */
[-CC-:B------:R-:W-:Y:S01]  /*104b0*/  FFMA.FTZ R15, R15, R50.reuse, -R48.reuse ;  /* 0x000000320f0f7223 */ /* 0x180fe20000010830 */
[-C--:B------:R-:W-:Y:S01]  /*104c0*/  FFMA.FTZ R168, R79, R50.reuse, -R48 ;  /* 0x000000324fa87223 */ /* 0x080fe20000010830 */
[----:B------:R-:W-:Y:S01]  /*104d0*/  FADD.FTZ R11, R179, R30 ;  /* 0x0000001eb30b7221 */ /* 0x000fe20000010000 */
[----:B------:R-:W2:Y:S01]  /*104e0*/  MUFU.EX2 R182, R182 ;  /* 0x000000b600b67308 */ /* 0x000ea20000000800 */
[-CC-:B------:R-:W-:Y:S01]  /*104f0*/  FFMA.FTZ R13, R13, R50.reuse, -R48.reuse ;  /* 0x000000320d0d7223 */ /* 0x180fe20000010830 */
[-CC-:B------:R-:W-:Y:S01]  /*10500*/  FFMA.FTZ R9, R9, R50.reuse, -R48.reuse ;  /* 0x0000003209097223 */ /* 0x180fe20000010830 */
[----:B---3--:R-:W-:Y:S01]  /*10510*/  FADD.FTZ R52, R20, R11 ;  /* 0x0000000b14347221 */ /* 0x008fe20000010000 */
[-CC-:B------:R-:W-:Y:S01]  /*10520*/  FFMA.FTZ R7, R7, R50.reuse, -R48.reuse ;  /* 0x0000003207077223 */ /* 0x180fe20000010830 */
[-CC-:B------:R-:W-:Y:S01]  /*10530*/  FFMA.FTZ R154, R83, R50.reuse, -R48.reuse ;  /* 0x00000032539a7223 */ /* 0x180fe20000010830 */
[-C--:B------:R-:W-:Y:S01]  /*10540*/  FFMA.FTZ R11, R81, R50.reuse, -R48 ;  /* 0x00000032510b7223 */ /* 0x080fe20000010830 */
[----:B------:R-:W-:Y:S01]  /*10550*/  FADD.FTZ R25, R173, R52 ;  /* 0x00000034ad197221 */ /* 0x000fe20000010000 */
[----:B------:R-:W3:Y:S01]  /*10560*/  MUFU.EX2 R27, R27 ;  /* 0x0000001b001b7308 */ /* 0x000ee20000000800 */
[----:B-1----:R-:W-:Y:S01]  /*10570*/  FADD.FTZ R5, R180, R3 ;  /* 0x00000003b4057221 */ /* 0x002fe20000010000 */
[-CC-:B------:R-:W-:Y:S01]  /*10580*/  FFMA.FTZ R156, R85, R50.reuse, -R48.reuse ;  /* 0x00000032559c7223 */ /* 0x180fe20000010830 */
[-CC-:B------:R-:W-:Y:S01]  /*10590*/  FFMA.FTZ R158, R89, R50.reuse, -R48.reuse ;  /* 0x00000032599e7223 */ /* 0x180fe20000010830 */
[----:B------:R-:W-:Y:S01]  /*105a0*/  FFMA.FTZ R71, R71, R50, -R48 ;  /* 0x0000003247477223 */ /* 0x000fe20000010830 */
[----:B0-----:R-:W-:Y:S01]  /*105b0*/  @P2 IMAD.HI.U32 R33, R190, R33, RZ ;  /* 0x00000021be212227 */ /* 0x001fe200078e00ff */
[----:B------:R-:W-:-:S03]  /*105c0*/  F2FP.F16.F32.PACK_AB R181, R6, R181 ;  /* 0x000000b506b5723e */ /* 0x000fc600000000ff */
[--C-:B------:R-:W-:Y:S01]  /*105d0*/  FFMA.FTZ R91, R91, R50, -R48.reuse ;  /* 0x000000325b5b7223 */ /* 0x100fe20000010830 */
[----:B------:R-:W0:Y:S01]  /*105e0*/  MUFU.EX2 R176, R176 ;  /* 0x000000b000b07308 */ /* 0x000e220000000800 */
[----:B--2---:R-:W-:Y:S01]  /*105f0*/  FADD.FTZ R30, R182, R5 ;  /* 0x00000005b61e7221 */ /* 0x004fe20000010000 */
[----:B------:R-:W-:Y:S01]  /*10600*/  @P2 SHF.R.U32.HI R35, RZ, R54, R33 ;  /* 0x00000036ff232219 */ /* 0x000fe20000011621 */
[-CC-:B------:R-:W-:Y:S01]  /*10610*/  FFMA.FTZ R67, R67, R50.reuse, -R48.reuse ;  /* 0x0000003243437223 */ /* 0x180fe20000010830 */
[-CC-:B------:R-:W-:Y:S01]  /*10620*/  FFMA.FTZ R93, R93, R50.reuse, -R48.reuse ;  /* 0x000000325d5d7223 */ /* 0x180fe20000010830 */
[-C--:B------:R-:W-:Y:S01]  /*10630*/  FFMA.FTZ R63, R63, R50.reuse, -R48 ;  /* 0x000000323f3f7223 */ /* 0x080fe20000010830 */
[----:B------:R-:W-:Y:S01]  /*10640*/  IADD3 R37, R35, R193, -R192 ;  /* 0x000000c123257210 */ /* 0x000fe20007ffe8c0 */
[-C--:B------:R-:W-:Y:S01]  /*10650*/  FFMA.FTZ R95, R95, R50.reuse, -R48 ;  /* 0x000000325f5f7223 */ /* 0x080fe20000010830 */
[----:B------:R-:W1:Y:S01]  /*10660*/  MUFU.EX2 R29, R29 ;  /* 0x0000001d001d7308 */ /* 0x000e620000000800 */
[----:B---3--:R-:W-:Y:S01]  /*10670*/  FADD.FTZ R5, R27, R30 ;  /* 0x0000001e1b057221 */ /* 0x008fe20000010000 */
[----:B------:R-:W-:Y:S01]  /*10680*/  FADD.FTZ R30, R14, R25 ;  /* 0x000000190e1e7221 */ /* 0x000fe20000010000 */
[-CC-:B------:R-:W-:Y:S01]  /*10690*/  FFMA.FTZ R59, R59, R50.reuse, -R48.reuse ;  /* 0x000000323b3b7223 */ /* 0x180fe20000010830 */
[----:B------:R-:W-:Y:S01]  /*106a0*/  FFMA.FTZ R97, R97, R50, -R48 ;  /* 0x0000003261617223 */ /* 0x000fe20000010830 */
[----:B------:R-:W-:Y:S01]  /*106b0*/  F2FP.F16.F32.PACK_AB R180, R3, R180 ;  /* 0x000000b403b4723e */ /* 0x000fe200000000ff */
[----:B------:R-:W-:Y:S01]  /*106c0*/  FADD.FTZ R25, R175, R30 ;  /* 0x0000001eaf197221 */ /* 0x000fe20000010000 */
[----:B------:R-:W-:Y:S01]  /*106d0*/  SHF.R.S32.HI R52, RZ, 0x1f, R37 ;  /* 0x0000001fff347819 */ /* 0x000fe20000011425 */
[----:B------:R2:W-:Y:S01]  /*106e0*/  MUFU.EX2 R46, R31 ;  /* 0x0000001f002e7308 */ /* 0x0005e20000000800 */
[----:B0-----:R-:W-:Y:S01]  /*106f0*/  FADD.FTZ R0, R176, R5 ;  /* 0x00000005b0007221 */ /* 0x001fe20000010000 */
[----:B------:R-:W-:Y:S01]  /*10700*/  FADD.FTZ R30, R24, R25 ;  /* 0x00000019181e7221 */ /* 0x000fe20000010000 */
[----:B------:R-:W-:Y:S01]  /*10710*/  FFMA.FTZ R25, R87, R50, -R48 ;  /* 0x0000003257197223 */ /* 0x000fe20000010830 */
[----:B------:R-:W-:-:S02]  /*10720*/  F2FP.F16.F32.PACK_AB R177, R12, R177 ;  /* 0x000000b10cb1723e */ /* 0x000fc400000000ff */
[----:B------:R-:W-:Y:S02]  /*10730*/  IADD3 R12, R88, -0x2, RZ ;  /* 0xfffffffe580c7810 */ /* 0x000fe40007ffe0ff */
[----:B------:R-:W-:Y:S01]  /*10740*/  CS2R R88, SRZ ;  /* 0x0000000000587805 */ /* 0x000fe2000001ff00 */
[----:B------:R-:W0:Y:S01]  /*10750*/  MUFU.EX2 R178, R178 ;  /* 0x000000b200b27308 */ /* 0x000e220000000800 */
[-C--:B--2---:R-:W-:Y:S01]  /*10760*/  FFMA.FTZ R31, R75, R50.reuse, -R48 ;  /* 0x000000324b1f7223 */ /* 0x084fe20000010830 */
[----:B-1----:R-:W-:Y:S01]  /*10770*/  FADD.FTZ R5, R29, R0 ;  /* 0x000000001d057221 */ /* 0x002fe20000010000 */
[----:B------:R-:W-:Y:S01]  /*10780*/  FFMA.FTZ R48, R57, R50, -R48 ;  /* 0x0000003239307223 */ /* 0x000fe20000010830 */
[----:B------:R-:W-:Y:S02]  /*10790*/  F2FP.F16.F32.PACK_AB R183, R10, R183 ;  /* 0x000000b70ab7723e */ /* 0x000fe400000000ff */
[----:B------:R-:W-:Y:S02]  /*107a0*/  F2FP.F16.F32.PACK_AB R179, R20, R179 ;  /* 0x000000b314b3723e */ /* 0x000fe400000000ff */
[----:B------:R-:W1:Y:S01]  /*107b0*/  MUFU.EX2 R169, R169 ;  /* 0x000000a900a97308 */ /* 0x000e620000000800 */
[----:B------:R-:W-:-:S02]  /*107c0*/  F2FP.F16.F32.PACK_AB R173, R14, R173 ;  /* 0x000000ad0ead723e */ /* 0x000fc400000000ff */
[----:B------:R-:W-:Y:S02]  /*107d0*/  F2FP.F16.F32.PACK_AB R175, R24, R175 ;  /* 0x000000af18af723e */ /* 0x000fe400000000ff */
[----:B------:R-:W-:Y:S02]  /*107e0*/  F2FP.F16.F32.PACK_AB R182, R27, R182 ;  /* 0x000000b61bb6723e */ /* 0x000fe400000000ff */
[----:B------:R-:W-:Y:S01]  /*107f0*/  F2FP.F16.F32.PACK_AB R176, R29, R176 ;  /* 0x000000b01db0723e */ /* 0x000fe200000000ff */
[----:B------:R-:W2:Y:S01]  /*10800*/  MUFU.EX2 R31, R31 ;  /* 0x0000001f001f7308 */ /* 0x000ea20000000800 */
[----:B0-----:R-:W-:-:S07]  /*10810*/  FADD.FTZ R0, R178, R5 ;  /* 0x00000005b2007221 */ /* 0x001fce0000010000 */
[----:B------:R-:W0:Y:S01]  /*10820*/  MUFU.EX2 R172, R172 ;  /* 0x000000ac00ac7308 */ /* 0x000e220000000800 */
[----:B-1----:R-:W-:Y:S01]  /*10830*/  FADD.FTZ R33, R169, R30 ;  /* 0x0000001ea9217221 */ /* 0x002fe20000010000 */
[----:B------:R-:W-:-:S03]  /*10840*/  F2FP.F16.F32.PACK_AB R169, R28, R169 ;  /* 0x000000a91ca9723e */ /* 0x000fc600000000ff */
[----:B------:R-:W-:-:S03]  /*10850*/  FADD.FTZ R30, R28, R33 ;  /* 0x000000211c1e7221 */ /* 0x000fc60000010000 */
[----:B------:R-:W1:Y:S01]  /*10860*/  MUFU.EX2 R171, R171 ;  /* 0x000000ab00ab7308 */ /* 0x000e620000000800 */
[C---:B--2---:R-:W-:Y:S01]  /*10870*/  FADD.FTZ R5, R31.reuse, R0 ;  /* 0x000000001f057221 */ /* 0x044fe20000010000 */
[----:B------:R-:W-:-:S06]  /*10880*/  F2FP.F16.F32.PACK_AB R178, R31, R178 ;  /* 0x000000b21fb2723e */ /* 0x000fcc00000000ff */
        /* <DEDUP_REMOVED lines=30> */
[----:B--2---:R-:W-:Y:S01]  /*10a70*/  FADD.FTZ R0, R170, R5 ;  /* 0x00000005aa007221 */ /* 0x004fe20000010000 */
[----:B------:R-:W-:-:S06]  /*10a80*/  LEA.HI R5, R52, R37, RZ, 0x7 ;  /* 0x0000002534057211 */ /* 0x000fcc00078f38ff */
        /* <DEDUP_REMOVED lines=53> */
[----:B------:R-:W-:Y:S02]  /*10de0*/  F2FP.F16.F32.PACK_AB R160, R160, R91 ;  /* 0x0000005ba0a0723e */ /* 0x000fe400000000ff */
[----:B------:R-:W-:-:S04]  /*10df0*/  CS2R R90, SRZ ;  /* 0x00000000005a7805 */ /* 0x000fc8000001ff00 */
[----:B------:R-:W2:Y:S01]  /*10e00*/  MUFU.EX2 R95, R95 ;  /* 0x0000005f005f7308 */ /* 0x000ea20000000800 */
[----:B0-----:R-:W-:-:S07]  /*10e10*/  FADD.FTZ R3, R93, R6 ;  /* 0x000000065d037221 */ /* 0x001fce0000010000 */
[----:B------:R-:W0:Y:S01]  /*10e20*/  MUFU.EX2 R164, R59 ;  /* 0x0000003b00a47308 */ /* 0x000e220000000800 */
[C---:B-1----:R-:W-:Y:S01]  /*10e30*/  FADD.FTZ R6, R162.reuse, R3 ;  /* 0x00000003a2067221 */ /* 0x042fe20000010000 */
[----:B------:R-:W-:Y:S02]  /*10e40*/  F2FP.F16.F32.PACK_AB R162, R162, R93 ;  /* 0x0000005da2a2723e */ /* 0x000fe400000000ff */
[----:B------:R-:W-:-:S04]  /*10e50*/  CS2R R92, SRZ ;  /* 0x00000000005c7805 */ /* 0x000fc8000001ff00 */
[----:B------:R-:W1:Y:S01]  /*10e60*/  MUFU.EX2 R97, R97 ;  /* 0x0000006100617308 */ /* 0x000e620000000800 */
[----:B--2---:R-:W-:-:S07]  /*10e70*/  FADD.FTZ R3, R95, R6 ;  /* 0x000000065f037221 */ /* 0x004fce0000010000 */
[----:B------:R-:W2:Y:S01]  /*10e80*/  MUFU.EX2 R48, R48 ;  /* 0x0000003000307308 */ /* 0x000ea20000000800 */
[C---:B0-----:R-:W-:Y:S01]  /*10e90*/  FADD.FTZ R6, R164.reuse, R3 ;  /* 0x00000003a4067221 */ /* 0x041fe20000010000 */
[----:B------:R-:W-:Y:S02]  /*10ea0*/  F2FP.F16.F32.PACK_AB R164, R164, R95 ;  /* 0x0000005fa4a4723e */ /* 0x000fe400000000ff */
[----:B------:R-:W-:-:S04]  /*10eb0*/  CS2R R94, SRZ ;  /* 0x00000000005e7805 */ /* 0x000fc8000001ff00 */
[----:B------:R-:W0:Y:S01]  /*10ec0*/  MUFU.EX2 R26, R26 ;  /* 0x0000001a001a7308 */ /* 0x000e220000000800 */
[----:B-1----:R-:W-:Y:S01]  /*10ed0*/  FADD.FTZ R3, R97, R6 ;  /* 0x0000000661037221 */ /* 0x002fe20000010000 */
[----:B------:R-:W-:-:S04]  /*10ee0*/  SHF.R.S32.HI R6, RZ, 0x7, R5 ;  /* 0x00000007ff067819 */ /* 0x000fc80000011405 */
[----:B------:R-:W-:Y:S02]  /*10ef0*/  VIMNMX R5, R191, R6, !PT ;  /* 0x00000006bf057248 */ /* 0x000fe40007fe0100 */
[C---:B--2---:R-:W-:Y:S01]  /*10f00*/  F2FP.F16.F32.PACK_AB R166, R48.reuse, R97 ;  /* 0x0000006130a6723e */ /* 0x044fe200000000ff */
[----:B------:R-:W-:Y:S01]  /*10f10*/  FADD.FTZ R3, R48, R3 ;  /* 0x0000000330037221 */ /* 0x000fe20000010000 */
[----:B------:R-:W-:Y:S02]  /*10f20*/  ISETP.GE.AND P3, PT, R12, R5, PT ;  /* 0x000000050c00720c */ /* 0x000fe40003f66270 */
[----:B------:R-:W-:Y:S01]  /*10f30*/  CS2R R96, SRZ ;  /* 0x0000000000607805 */ /* 0x000fe2000001ff00 */
[C---:B0-----:R-:W-:Y:S01]  /*10f40*/  FADD.FTZ R0, R26.reuse, R35 ;  /* 0x000000231a007221 */ /* 0x041fe20000010000 */
[----:B------:R-:W-:-:S09]  /*10f50*/  F2FP.F16.F32.PACK_AB R167, R26, R167 ;  /* 0x000000a71aa7723e */ /* 0x000fd200000000ff */
[----:B------:R-:W-:Y:S05]  /*10f60*/  @!P3 BRA `(.L_x_2704) ;  /* 0x0000003000c4b947 */ /* 0x000fea0003800000 */
[----:B------:R-:W-:Y:S01]  /*10f70*/  IMAD.MOV.U32 R10, RZ, RZ, R8 ;  /* 0x000000ffff0a7224 */ /* 0x000fe200078e0008 */
[----:B------:R-:W-:Y:S01]  /*10f80*/  MOV R151, RZ ;  /* 0x000000ff00977202 */ /* 0x000fe20000000f00 */
[----:B------:R-:W-:Y:S02]  /*10f90*/  IMAD.MOV.U32 R11, RZ, RZ, R51 ;  /* 0x000000ffff0b7224 */ /* 0x000fe400078e0033 */
[----:B------:R-:W-:Y:S02]  /*10fa0*/  IMAD.MOV.U32 R6, RZ, RZ, R186 ;  /* 0x000000ffff067224 */ /* 0x000fe400078e00ba */
[----:B------:R-:W-:-:S07]  /*10fb0*/  IMAD.MOV.U32 R13, RZ, RZ, R184 ;  /* 0x000000ffff0d7224 */ /* 0x000fce00078e00b8 */
.L_x_2714:
[----:B------:R-:W-:Y:S01]  /*10fc0*/  ISETP.NE.AND P3, PT, R189, RZ, PT ;  /* 0x000000ffbd00720c */ /* 0x000fe20003f65270 */
[----:B------:R-:W-:Y:S01]  /*10fd0*/  VIADD R184, R13, 0x1 ;  /* 0x000000010db87836 */ /* 0x000fe20000000000 */
[----:B------:R-:W-:Y:S05]  /*10fe0*/  YIELD ;  /* 0x0000000000007946 */ /* 0x000fea0003800000 */
[----:B------:R-:W-:-:S04]  /*10ff0*/  ISETP.NE.AND P4, PT, R184, 0x2, PT ;  /* 0x00000002b800780c */ /* 0x000fc80003f85270 */
[----:B------:R-:W-:Y:S02]  /*11000*/  SEL R7, RZ, 0x1, P4 ;  /* 0x00000001ff077807 */ /* 0x000fe40002000000 */
[----:B------:R-:W-:Y:S02]  /*11010*/  SEL R184, R184, RZ, P4 ;  /* 0x000000ffb8b87207 */ /* 0x000fe40002000000 */
[----:B------:R-:W-:Y:S01]  /*11020*/  LOP3.LUT R186, R6, R7, RZ, 0x3c, !PT ;  /* 0x0000000706ba7212 */ /* 0x000fe200078e3cff */
[----:B------:R-:W-:Y:S06]  /*11030*/  @P3 BRA `(.L_x_2705) ;  /* 0x0000000000303947 */ /* 0x000fec0003800000 */
[----:B------:R-:W-:Y:S05]  /*11040*/  @!P0 BRA `(.L_x_2706) ;  /* 0x0000000000048947 */ /* 0x000fea0003800000 */
[----:B------:R-:W-:Y:S01]  /*11050*/  BPT.TRAP 0x1 ;  /* 0x000000040000795c */ /* 0x000fe20000300000 */
.L_x_2706:
[----:B------:R-:W-:Y:S01]  /*11060*/  IMAD R7, R184, 0x8, R2 ;  /* 0x00000008b8077824 */ /* 0x000fe200078e0202 */
[----:B------:R-:W-:-:S04]  /*11070*/  SHF.L.U32 R8, R186, 0x1f, RZ ;  /* 0x0000001fba087819 */ /* 0x000fc800000006ff */
[----:B------:R0:W1:Y:S01]  /*11080*/  SYNCS.PHASECHK.TRANS64.TRYWAIT P4, [R7+URZ+0x28830], R8 ;  /* 0x02883008070075a7 */ /* 0x000062000808017f */
[----:B------:R-:W-:Y:S05]  /*11090*/  @!P0 BRA `(.L_x_2707) ;  /* 0x0000000000048947 */ /* 0x000fea0003800000 */
[----:B------:R-:W-:Y:S01]  /*110a0*/  BPT.TRAP 0x1 ;  /* 0x000000040000795c */ /* 0x000fe20000300000 */
.L_x_2707:
[----:B------:R-:W-:Y:S04]  /*110b0*/  BSSY B0, `(.L_x_2705) ;  /* 0x0000004000007945 */ /* 0x000fe80003800000 */
[----:B-1----:R-:W-:Y:S05]  /*110c0*/  @P4 BRA `(.L_x_2708) ;  /* 0x0000000000084947 */ /* 0x002fea0003800000 */
[----:B------:R-:W1:Y:S02]  /*110d0*/  SYNCS.PHASECHK.TRANS64.TRYWAIT P4, [R7+URZ+0x28830], R8 ;  /* 0x02883008070075a7 */ /* 0x000e64000808017f */
[----:B-1----:R-:W-:Y:S05]  /*110e0*/  @!P4 BRA `(.L_x_2709) ;  /* 0x0000012c00c0c947 */ /* 0x002fea0003800000 */
.L_x_2708:
[----:B------:R-:W-:Y:S05]  /*110f0*/  BSYNC B0 ;  /* 0x0000000000007941 */ /* 0x000fea0003800000 */
.L_x_2705:
        /* <DEDUP_REMOVED lines=14> */
[----:B------:R-:W-:-:S02]  /*111e0*/  R2UR UR31, R25 ;  /* 0x00000000191f72ca */ /* 0x000fc400000e0000 */
[----:B------:R-:W-:Y:S02]  /*111f0*/  R2UR UR30, R24 ;  /* 0x00000000181e72ca */ /* 0x000fe400000e0000 */
[----:B------:R-:W-:Y:S02]  /*11200*/  IADD3 R20, R8, 0x2, RZ ;  /* 0x0000000208147810 */ /* 0x000fe40007ffe0ff */
[----:B------:R-:W-:Y:S02]  /*11210*/  R2UR UR11, R21 ;  /* 0x00000000150b72ca */ /* 0x000fe400000e0000 */
[----:B------:R-:W-:Y:S01]  /*11220*/  R2UR UR10, R20 ;  /* 0x00000000140a72ca */ /* 0x000fe200000e0000 */
[----:B------:R-:W-:Y:S01]  /*11230*/  VIADD R20, R8, 0x400 ;  /* 0x0000040008147836 */ /* 0x000fe20000000000 */
[----:B------:R-:W-:Y:S01]  /*11240*/  R2UR UR18, R14 ;  /* 0x000000000e1272ca */ /* 0x000fe200000e0000 */
[----:B------:R-:W-:Y:S01]  /*11250*/  VIADD R14, R8, 0x402 ;  /* 0x00000402080e7836 */ /* 0x000fe20000000000 */
[----:B------:R-:W-:-:S02]  /*11260*/  R2UR UR19, R15 ;  /* 0x000000000f1372ca */ /* 0x000fc400000e0000 */
[----:B0-----:R-:W-:Y:S02]  /*11270*/  SHF.R.U32.HI R7, RZ, 0x7, R7 ;  /* 0x00000007ff077819 */ /* 0x001fe40000011607 */
[----:B------:R-:W-:Y:S02]  /*11280*/  R2UR UR22, R20 ;  /* 0x00000000141672ca */ /* 0x000fe400000e0000 */
[----:B------:R-:W-:Y:S01]  /*11290*/  R2UR UR23, R21 ;  /* 0x00000000151772ca */ /* 0x000fe200000e0000 */
[----:B------:R-:W-:Y:S01]  /*112a0*/  VIADD R7, R7, 0x8 ;  /* 0x0000000807077836 */ /* 0x000fe20000000000 */
[----:B------:R-:W-:Y:S02]  /*112b0*/  R2UR UR26, R14 ;  /* 0x000000000e1a72ca */ /* 0x000fe400000e0000 */
[----:B------:R-:W-:Y:S02]  /*112c0*/  R2UR UR27, R15 ;  /* 0x000000000f1b72ca */ /* 0x000fe400000e0000 */
[----:B------:R0:W-:Y:S01]  /*112d0*/  BAR.SYNC.DEFER_BLOCKING R7, 0x100 ;  /* 0x000400070000751d */ /* 0x0001e20000010000 */
[----:B------:R-:W-:-:S02]  /*112e0*/  IADD3 R8, R8, 0x406, RZ ;  /* 0x0000040608087810 */ /* 0x000fc40007ffe0ff */
        /* <DEDUP_REMOVED lines=29> */
.L_x_2711:
[----:B------:R-:W-:Y:S01]  /*114c0*/  SHF.L.U32 R6, R6, 0x1f, RZ ;  /* 0x0000001f06067819 */ /* 0x000fe200000006ff */
[----:B------:R-:W-:-:S04]  /*114d0*/  IMAD R7, R13, 0x8, R2 ;  /* 0x000000080d077824 */ /* 0x000fc800078e0202 */
[----:B------:R0:W1:Y:S01]  /*114e0*/  SYNCS.PHASECHK.TRANS64.TRYWAIT P3, [R7+URZ+0x28850], R6 ;  /* 0x02885006070075a7 */ /* 0x000062000806017f */
[----:B------:R-:W-:Y:S05]  /*114f0*/  @!P0 BRA `(.L_x_2712) ;  /* 0x0000000000048947 */ /* 0x000fea0003800000 */
[----:B------:R-:W-:Y:S01]  /*11500*/  BPT.TRAP 0x1 ;  /* 0x000000040000795c */ /* 0x000fe20000300000 */
.L_x_2712:
[----:B-1----:R-:W-:Y:S05]  /*11510*/  @P3 BRA `(.L_x_2710) ;  /* 0x0000000000083947 */ /* 0x002fea0003800000 */
[----:B------:R-:W1:Y:S02]  /*11520*/  SYNCS.PHASECHK.TRANS64.TRYWAIT P3, [R7+URZ+0x28850], R6 ;  /* 0x02885006070075a7 */ /* 0x000e64000806017f */
[----:B-1----:R-:W-:Y:S05]  /*11530*/  @!P3 BRA `(.L_x_2713) ;  /* 0x0000012800c0b947 */ /* 0x002fea0003800000 */
.L_x_2710:
        /* <DEDUP_REMOVED lines=17> */
[----:B------:R-:W-:Y:S02]  /*11650*/  IMAD.IADD R60, R204, 0x1, R190 ;  /* 0x00000001cc3c7824 */ /* 0x000fe400078e02be */
[----:B------:R-:W-:Y:S01]  /*11660*/  FMUL.FTZ R30, R35, UR49 ;  /* 0x00000031231e7c20 */ /* 0x000fe20008410000 */
[----:B------:R-:W-:Y:S01]  /*11670*/  FMUL.FTZ R35, R41, UR49 ;  /* 0x0000003129237c20 */ /* 0x000fe20008410000 */
[----:B------:R-:W-:Y:S01]  /*11680*/  R2UR UR6, R6 ;  /* 0x00000000060672ca */ /* 0x000fe200000e0000 */
[----:B------:R-:W-:Y:S01]  /*11690*/  FMUL.FTZ R41, R52, UR49 ;  /* 0x0000003134297c20 */ /* 0x000fe20008410000 */
[----:B------:R-:W-:Y:S01]  /*116a0*/  IADD3 R8, R6, 0x80, RZ ;  /* 0x0000008006087810 */ /* 0x000fe20007ffe0ff */
        /* <DEDUP_REMOVED lines=58> */
[----:B------:R-:W-:-:S05]  /*11a50*/  FMUL.FTZ R84, R87, UR49 ;  /* 0x0000003157547c20 */ /* 0x000fca0008410000 */
[----:B------:R-:W5:Y:S08]  /*11a60*/  MUFU.TANH R33, R33 ;  /* 0x0000002100217308 */ /* 0x000f700000002400 */
        /* <DEDUP_REMOVED lines=10> */
[----:B------:R-:W5:Y:S01]  /*11b10*/  MUFU.TANH R49, R49 ;  /* 0x0000003100317308 */ /* 0x000f620000002400 */
[----:B------:R-:W-:-:S02]  /*11b20*/  WARPGROUP.DEPBAR.LE gsb0, 0x0 ;  /* 0x00008000000079c5 */ /* 0x000fc40000010000 */
[----:B------:R-:W-:-:S05]  /*11b30*/  WARPGROUP.ARRIVE ;  /* 0x00000000000079c5 */ /* 0x000fca0000000000 */
[----:B------:R-:W5:Y:S01]  /*11b40*/  MUFU.TANH R52, R52 ;  /* 0x0000003400347308 */ /* 0x000f620000002400 */
[----:B------:R-:W-:Y:S01]  /*11b50*/  HGMMA.64x128x16.F32 R88, R176, gdesc[UR4].tnspB, R88, gsb0 ;  /* 0x41e00004b0587df0 */ /* 0x000fe20008000858 */
[----:B------:R-:W-:Y:S01]  /*11b60*/  R2UR UR6, R8 ;  /* 0x00000000080672ca */ /* 0x000fe200000e0000 */
[----:B------:R-:W-:Y:S01]  /*11b70*/  VIADD R8, R6, 0x180 ;  /* 0x0000018006087836 */ /* 0x000fe20000000000 */
[----:B------:R-:W-:Y:S02]  /*11b80*/  R2UR UR7, R9 ;  /* 0x00000000090772ca */ /* 0x000fe400000e0000 */
[----:B------:R-:W-:Y:S02]  /*11b90*/  MOV R9, 0x40000040 ;  /* 0x4000004000097802 */ /* 0x000fe40000000f00 */
[----:B------:R-:W5:Y:S08]  /*11ba0*/  MUFU.TANH R53, R53 ;  /* 0x0000003500357308 */ /* 0x000f700000002400 */
[----:B------:R-:W5:Y:S08]  /*11bb0*/  MUFU.TANH R56, R56 ;  /* 0x0000003800387308 */ /* 0x000f700000002400 */
[----:B------:R-:W5:Y:S08]  /*11bc0*/  MUFU.TANH R57, R57 ;  /* 0x0000003900397308 */ /* 0x000f700000002400 */
[----:B------:R-:W5:Y:S08]  /*11bd0*/  MUFU.TANH R61, R61 ;  /* 0x0000003d003d7308 */ /* 0x000f700000002400 */
        /* <DEDUP_REMOVED lines=38> */
[----:B------:R-:W-:Y:S02]  /*11e40*/  R2UR UR7, R9 ;  /* 0x00000000090772ca */ /* 0x000fe400000e0000 */
[----:B------:R-:W0:Y:S01]  /*11e50*/  @P2 LDC R9, c[0x0][0x44c] ;  /* 0x00011300ff092b82 */ /* 0x000e220000000800 */
[----:B------:R-:W-:-:S07]  /*11e60*/  R2UR UR6, R8 ;  /* 0x00000000080672ca */ /* 0x000fce00000e0000 */
[----:B------:R-:W1:Y:S01]  /*11e70*/  @P2 LDC R8, c[0x0][0x450] ;  /* 0x00011400ff082b82 */ /* 0x000e620000000800 */
[----:B0-----:R-:W-:-:S05]  /*11e80*/  @P2 IMAD.HI.U32 R9, R60, R9, RZ ;  /* 0x000000093c092227 */ /* 0x001fca00078e00ff */
[----:B-1----:R-:W-:Y:S01]  /*11e90*/  @P2 SHF.R.U32.HI R60, RZ, R8, R9 ;  /* 0x00000008ff3c2219 */ /* 0x002fe20000011609 */
[----:B------:R-:W-:Y:S01]  /*11ea0*/  VIADD R8, R6, 0x280 ;  /* 0x0000028006087836 */ /* 0x000fe20000000000 */
[----:B------:R-:W-:-:S03]  /*11eb0*/  MOV R9, 0x40000040 ;  /* 0x4000004000097802 */ /* 0x000fc60000000f00 */
[----:B------:R-:W0:Y:S01]  /*11ec0*/  SHFL.IDX PT, R69, R60, RZ, 0x1c1f ;  /* 0x001c1fff3c457589 */ /* 0x000e2200000e0000 */
[----:B------:R-:W-:Y:S02]  /*11ed0*/  WARPGROUP.DEPBAR.LE gsb0, 0x0 ;  /* 0x00008000000079c5 */ /* 0x000fe40000010000 */
[----:B------:R-:W-:-:S06]  /*11ee0*/  WARPGROUP.ARRIVE ;  /* 0x00000000000079c5 */ /* 0x000fcc0000000000 */
[----:B------:R-:W-:Y:S01]  /*11ef0*/  HGMMA.64x128x16.F32 R88, R152, gdesc[UR4].tnspB, R88, gsb0 ;  /* 0x41e0000498587df0 */ /* 0x000fe20008000858 */
[----:B------:R-:W-:Y:S01]  /*11f00*/  R2UR UR7, R9 ;  /* 0x00000000090772ca */ /* 0x000fe200000e0000 */
[----:B------:R-:W-:Y:S01]  /*11f10*/  IMAD.MOV.U32 R9, RZ, RZ, -0x80 ;  /* 0xffffff80ff097424 */ /* 0x000fe200078e00ff */
[----:B------:R-:W-:Y:S01]  /*11f20*/  R2UR UR6, R8 ;  /* 0x00000000080672ca */ /* 0x000fe200000e0000 */
[----:B------:R-:W-:Y:S01]  /*11f30*/  FMUL.FTZ R8, R72, UR49 ;  /* 0x0000003148087c20 */ /* 0x000fe20008410000 */
[----:B------:R-:W-:Y:S01]  /*11f40*/  FMUL.FTZ R72, R39, UR49 ;  /* 0x0000003127487c20 */ /* 0x000fe20008410000 */
[----:B------:R-:W-:Y:S01]  /*11f50*/  IMAD R9, R12, R9, 0x1 ;  /* 0x000000010c097424 */ /* 0x000fe200078e0209 */
[----:B------:R-:W-:Y:S04]  /*11f60*/  MUFU.TANH R39, R80 ;  /* 0x0000005000277308 */ /* 0x000fe80000002400 */
[----:B------:R-:W-:-:S04]  /*11f70*/  IADD3 R9, R193, R9, -R197 ;  /* 0x00000009c1097210 */ /* 0x000fc80007ffe8c5 */
[----:B------:R-:W1:Y:S01]  /*11f80*/  MUFU.TANH R8, R8 ;  /* 0x0000000800087308 */ /* 0x000e620000002400 */
[----:B------:R-:W-:-:S04]  /*11f90*/  IMAD.IADD R9, R9, 0x1, -R192 ;  /* 0x0000000109097824 */ /* 0x000fc800078e0ac0 */
[----:B0-----:R-:W-:-:S03]  /*11fa0*/  IMAD.IADD R69, R9, 0x1, R69 ;  /* 0x0000000109457824 */ /* 0x001fc600078e0245 */
[----:B------:R-:W-:Y:S02]  /*11fb0*/  MUFU.TANH R72, R72 ;  /* 0x0000004800487308 */ /* 0x000fe40000002400 */
[C---:B------:R-:W-:Y:S02]  /*11fc0*/  ISETP.GT.AND P4, PT, R69.reuse, RZ, PT ;  /* 0x000000ff4500720c */ /* 0x040fe40003f84270 */
[C---:B------:R-:W-:Y:S02]  /*11fd0*/  ISETP.GT.AND P3, PT, R69.reuse, 0x1, PT ;  /* 0x000000014500780c */ /* 0x040fe40003f64270 */
[----:B------:R-:W-:Y:S02]  /*11fe0*/  FSEL R14, R14, -INF , P4 ;  /* 0xff8000000e0e7808 */ /* 0x000fe40002000000 */
[----:B------:R-:W-:Y:S02]  /*11ff0*/  FSEL R20, R20, -INF , P3 ;  /* 0xff80000014147808 */ /* 0x000fe40001800000 */
[----:B------:R-:W-:-:S02]  /*12000*/  ISETP.GT.AND P5, PT, R69, 0x8, PT ;  /* 0x000000084500780c */ /* 0x000fc40003fa4270 */
[C---:B------:R-:W-:Y:S02]  /*12010*/  ISETP.GT.AND P4, PT, R69.reuse, 0x9, PT ;  /* 0x000000094500780c */ /* 0x040fe40003f84270 */
[----:B------:R-:W-:Y:S02]  /*12020*/  ISETP.GT.AND P3, PT, R69, 0x10, PT ;  /* 0x000000104500780c */ /* 0x000fe40003f64270 */
[----:B--2---:R-:W-:Y:S02]  /*12030*/  FSEL R24, R24, -INF , P5 ;  /* 0xff80000018187808 */ /* 0x004fe40002800000 */
[----:B---3--:R-:W-:Y:S02]  /*12040*/  FSEL R25, R25, -INF , P4 ;  /* 0xff80000019197808 */ /* 0x008fe40002000000 */
[----:B----4-:R-:W-:Y:S02]  /*12050*/  FSEL R27, R27, -INF , P3 ;  /* 0xff8000001b1b7808 */ /* 0x010fe40001800000 */
[----:B------:R-:W-:-:S02]  /*12060*/  ISETP.GT.AND P5, PT, R69, 0x11, PT ;  /* 0x000000114500780c */ /* 0x000fc40003fa4270 */
[C---:B------:R-:W-:Y:S02]  /*12070*/  ISETP.GT.AND P4, PT, R69.reuse, 0x18, PT ;  /* 0x000000184500780c */ /* 0x040fe40003f84270 */
[----:B------:R-:W-:Y:S02]  /*12080*/  ISETP.GT.AND P3, PT, R69, 0x19, PT ;  /* 0x000000194500780c */ /* 0x000fe40003f64270 */
[----:B-----5:R-:W-:Y:S02]  /*12090*/  FSEL R29, R29, -INF , P5 ;  /* 0xff8000001d1d7808 */ /* 0x020fe40002800000 */
[----:B------:R-:W-:Y:S02]  /*120a0*/  FSEL R31, R31, -INF , P4 ;  /* 0xff8000001f1f7808 */ /* 0x000fe40002000000 */
[----:B------:R-:W-:Y:S02]  /*120b0*/  FSEL R33, R33, -INF , P3 ;  /* 0xff80000021217808 */ /* 0x000fe40001800000 */
[----:B------:R-:W-:-:S02]  /*120c0*/  ISETP.GT.AND P5, PT, R69, 0x20, PT ;  /* 0x000000204500780c */ /* 0x000fc40003fa4270 */
[C---:B------:R-:W-:Y:S02]  /*120d0*/  ISETP.GT.AND P4, PT, R69.reuse, 0x21, PT ;  /* 0x000000214500780c */ /* 0x040fe40003f84270 */
[----:B------:R-:W-:Y:S02]  /*120e0*/  ISETP.GT.AND P3, PT, R69, 0x28, PT ;  /* 0x000000284500780c */ /* 0x000fe40003f64270 */
[----:B------:R-:W-:Y:S02]  /*120f0*/  FSEL R34, R34, -INF , P5 ;  /* 0xff80000022227808 */ /* 0x000fe40002800000 */
        /* <DEDUP_REMOVED lines=30> */
[----:B-1----:R-:W-:Y:S02]  /*122e0*/  FSEL R8, R8, -INF , P4 ;  /* 0xff80000008087808 */ /* 0x002fe40002000000 */
[----:B------:R-:W-:Y:S02]  /*122f0*/  FSEL R64, R64, -INF , P3 ;  /* 0xff80000040407808 */ /* 0x000fe40001800000 */
[----:B------:R-:W-:-:S02]  /*12300*/  ISETP.GT.AND P5, PT, R69, 0x68, PT ;  /* 0x000000684500780c */ /* 0x000fc40003fa4270 */
[C---:B------:R-:W-:Y:S02]  /*12310*/  ISETP.GT.AND P4, PT, R69.reuse, 0x69, PT ;  /* 0x000000694500780c */ /* 0x040fe40003f84270 */
[----:B------:R-:W-:Y:S02]  /*12320*/  ISETP.GT.AND P3, PT, R69, 0x70, PT ;  /* 0x000000704500780c */ /* 0x000fe40003f64270 */
[----:B------:R-:W-:Y:S02]  /*12330*/  FSEL R65, R65, -INF , P5 ;  /* 0xff80000041417808 */ /* 0x000fe40002800000 */
[----:B------:R-:W-:Y:S02]  /*12340*/  FSEL R68, R68, -INF , P4 ;  /* 0xff80000044447808 */ /* 0x000fe40002000000 */
[----:B------:R-:W-:Y:S02]  /*12350*/  FSEL R39, R39, -INF , P3 ;  /* 0xff80000027277808 */ /* 0x000fe40001800000 */
[----:B------:R-:W-:Y:S01]  /*12360*/  ISETP.GT.AND P5, PT, R69, 0x71, PT ;  /* 0x000000714500780c */ /* 0x000fe20003fa4270 */
[----:B------:R-:W-:-:S02]  /*12370*/  WARPGROUP.DEPBAR.LE gsb0, 0x0 ;  /* 0x00008000000079c5 */ /* 0x000fc40000010000 */
[C---:B------:R-:W-:Y:S01]  /*12380*/  ISETP.GT.AND P4, PT, R69.reuse, 0x78, PT ;  /* 0x000000784500780c */ /* 0x040fe20003f84270 */
[----:B------:R-:W-:Y:S01]  /*12390*/  WARPGROUP.ARRIVE ;  /* 0x00000000000079c5 */ /* 0x000fe20000000000 */
[----:B------:R-:W-:-:S05]  /*123a0*/  ISETP.GT.AND P3, PT, R69, 0x79, PT ;  /* 0x000000794500780c */ /* 0x000fca0003f64270 */
[----:B------:R-:W0:Y:S01]  /*123b0*/  S2R R155, SR_TID.X ;  /* 0x00000000009b7919 */ /* 0x000e220000002100 */
[----:B------:R-:W-:Y:S02]  /*123c0*/  FMNMX.FTZ R69, R14, R11, !PT ;  /* 0x0000000b0e457209 */ /* 0x000fe40007810000 */
[----:B------:R-:W-:Y:S01]  /*123d0*/  FSEL R76, R76, -INF , P4 ;  /* 0xff8000004c4c7808 */ /* 0x000fe20002000000 */
[----:B------:R-:W-:Y:S01]  /*123e0*/  HGMMA.64x128x16.F32 R88, R156, gdesc[UR4].tnspB, R88, gsb0 ;  /* 0x41e000049c587df0 */ /* 0x000fe20008000858 */
[----:B------:R-:W-:-:S04]  /*123f0*/  FMNMX.FTZ R69, R20, R69, !PT ;  /* 0x0000004514457209 */ /* 0x000fc80007810000 */
[----:B------:R-:W-:-:S04]  /*12400*/  FMNMX.FTZ R69, R24, R69, !PT ;  /* 0x0000004518457209 */ /* 0x000fc80007810000 */
[----:B------:R-:W-:-:S04]  /*12410*/  FMNMX.FTZ R69, R25, R69, !PT ;  /* 0x0000004519457209 */ /* 0x000fc80007810000 */
[----:B------:R-:W-:-:S04]  /*12420*/  FMNMX.FTZ R69, R27, R69, !PT ;  /* 0x000000451b457209 */ /* 0x000fc80007810000 */
[----:B------:R-:W-:-:S04]  /*12430*/  FMNMX.FTZ R69, R29, R69, !PT ;  /* 0x000000451d457209 */ /* 0x000fc80007810000 */
[----:B------:R-:W-:-:S04]  /*12440*/  FMNMX.FTZ R69, R31, R69, !PT ;  /* 0x000000451f457209 */ /* 0x000fc80007810000 */
[----:B------:R-:W-:Y:S02]  /*12450*/  FMNMX.FTZ R69, R33, R69, !PT ;  /* 0x0000004521457209 */ /* 0x000fe40007810000 */
[----:B0-----:R-:W-:Y:S02]  /*12460*/  SHF.R.U32.HI R155, RZ, 0x7, R155 ;  /* 0x00000007ff9b7819 */ /* 0x001fe4000001169b */
[----:B------:R-:W-:-:S04]  /*12470*/  FMNMX.FTZ R69, R34, R69, !PT ;  /* 0x0000004522457209 */ /* 0x000fc80007810000 */
[----:B------:R-:W-:Y:S02]  /*12480*/  FMNMX.FTZ R73, R35, R69, !PT ;  /* 0x0000004523497209 */ /* 0x000fe40007810000 */
[----:B------:R0:W-:Y:S02]  /*12490*/  MUFU.TANH R69, R50 ;  /* 0x0000003200457308 */ /* 0x0001e40000002400 */
[----:B------:R-:W-:-:S04]  /*124a0*/  FMNMX.FTZ R73, R36, R73, !PT ;  /* 0x0000004924497209 */ /* 0x000fc80007810000 */
[----:B0-----:R-:W-:Y:S02]  /*124b0*/  FMNMX.FTZ R50, R37, R73, !PT ;  /* 0x0000004925327209 */ /* 0x001fe40007810000 */
[----:B------:R0:W-:Y:S02]  /*124c0*/  MUFU.TANH R73, R51 ;  /* 0x0000003300497308 */ /* 0x0001e40000002400 */
[----:B------:R-:W-:-:S04]  /*124d0*/  FMNMX.FTZ R50, R38, R50, !PT ;  /* 0x0000003226327209 */ /* 0x000fc80007810000 */
[----:B------:R-:W-:Y:S01]  /*124e0*/  FMNMX.FTZ R50, R40, R50, !PT ;  /* 0x0000003228327209 */ /* 0x000fe20007810000 */
[----:B0-----:R-:W-:-:S03]  /*124f0*/  FMUL.FTZ R51, R81, UR49 ;  /* 0x0000003151337c20 */ /* 0x001fc60008410000 */
[----:B------:R-:W-:Y:S01]  /*12500*/  FMNMX.FTZ R50, R41, R50, !PT ;  /* 0x0000003229327209 */ /* 0x000fe20007810000 */
[----:B------:R-:W-:Y:S01]  /*12510*/  FMUL.FTZ R81, R82, UR49 ;  /* 0x0000003152517c20 */ /* 0x000fe20008410000 */
[----:B------:R-:W-:Y:S02]  /*12520*/  FMUL.FTZ R82, R83, UR49 ;  /* 0x0000003153527c20 */ /* 0x000fe40008410000 */
[----:B------:R-:W-:Y:S01]  /*12530*/  FMNMX.FTZ R50, R44, R50, !PT ;  /* 0x000000322c327209 */ /* 0x000fe20007810000 */
[----:B------:R-:W0:Y:S03]  /*12540*/  MUFU.TANH R51, R51 ;  /* 0x0000003300337308 */ /* 0x000e260000002400 */
[----:B------:R-:W-:-:S04]  /*12550*/  FMNMX.FTZ R50, R45, R50, !PT ;  /* 0x000000322d327209 */ /* 0x000fc80007810000 */
[----:B------:R-:W-:Y:S01]  /*12560*/  FMNMX.FTZ R50, R48, R50, !PT ;  /* 0x0000003230327209 */ /* 0x000fe20007810000 */
[----:B------:R-:W-:Y:S03]  /*12570*/  MUFU.TANH R81, R81 ;  /* 0x0000005100517308 */ /* 0x000fe60000002400 */
[----:B------:R-:W-:-:S04]  /*12580*/  FMNMX.FTZ R50, R49, R50, !PT ;  /* 0x0000003231327209 */ /* 0x000fc80007810000 */
[----:B------:R-:W-:Y:S01]  /*12590*/  FMNMX.FTZ R50, R52, R50, !PT ;  /* 0x0000003234327209 */ /* 0x000fe20007810000 */
[----:B------:R-:W-:Y:S03]  /*125a0*/  MUFU.TANH R82, R82 ;  /* 0x0000005200527308 */ /* 0x000fe60000002400 */
[----:B------:R-:W-:-:S04]  /*125b0*/  FMNMX.FTZ R50, R53, R50, !PT ;  /* 0x0000003235327209 */ /* 0x000fc80007810000 */
[----:B------:R-:W-:-:S04]  /*125c0*/  FMNMX.FTZ R50, R56, R50, !PT ;  /* 0x0000003238327209 */ /* 0x000fc80007810000 */
[----:B------:R-:W-:-:S04]  /*125d0*/  FMNMX.FTZ R50, R57, R50, !PT ;  /* 0x0000003239327209 */ /* 0x000fc80007810000 */
[----:B------:R-:W-:-:S04]  /*125e0*/  FMNMX.FTZ R50, R61, R50, !PT ;  /* 0x000000323d327209 */ /* 0x000fc80007810000 */
[----:B------:R-:W-:-:S04]  /*125f0*/  FMNMX.FTZ R50, R8, R50, !PT ;  /* 0x0000003208327209 */ /* 0x000fc80007810000 */
[----:B------:R-:W-:Y:S02]  /*12600*/  FMNMX.FTZ R77, R64, R50, !PT ;  /* 0x00000032404d7209 */ /* 0x000fe40007810000 */
[----:B------:R1:W2:Y:S02]  /*12610*/  MUFU.TANH R50, R85 ;  /* 0x0000005500327308 */ /* 0x0002a40000002400 */
[----:B------:R-:W-:-:S04]  /*12620*/  FMNMX.FTZ R77, R65, R77, !PT ;  /* 0x0000004d414d7209 */ /* 0x000fc80007810000 */
[----:B------:R-:W-:Y:S02]  /*12630*/  FMNMX.FTZ R80, R68, R77, !PT ;  /* 0x0000004d44507209 */ /* 0x000fe40007810000 */
[----:B------:R0:W3:Y:S01]  /*12640*/  MUFU.TANH R77, R62 ;  /* 0x0000003e004d7308 */ /* 0x0000e20000002400 */
[----:B-1----:R1:W-:Y:S01]  /*12650*/  SHFL.IDX PT, R85, R60, 0x1, 0x1c1f ;  /* 0x003c1f003c557f89 */ /* 0x0023e200000e0000 */
[----:B0-----:R-:W-:Y:S01]  /*12660*/  FSEL R62, R51, -INF , P5 ;  /* 0xff800000333e7808 */ /* 0x001fe20002800000 */
[----:B-1----:R-:W-:Y:S01]  /*12670*/  FMUL.FTZ R60, R86, UR49 ;  /* 0x00000031563c7c20 */ /* 0x002fe20008410000 */
[----:B------:R-:W-:Y:S01]  /*12680*/  FMNMX.FTZ R51, R39, R80, !PT ;  /* 0x0000005027337209 */ /* 0x000fe20007810000 */
[----:B------:R-:W-:Y:S01]  /*12690*/  FMUL.FTZ R80, R63, UR49 ;  /* 0x000000313f507c20 */ /* 0x000fe20008410000 */
[----:B--2---:R-:W-:Y:S02]  /*126a0*/  FSEL R63, R50, -INF , P3 ;  /* 0xff800000323f7808 */ /* 0x004fe40001800000 */
[----:B------:R-:W-:Y:S01]  /*126b0*/  FMNMX.FTZ R51, R62, R51, !PT ;  /* 0x000000333e337209 */ /* 0x000fe20007810000 */
[----:B------:R-:W-:Y:S03]  /*126c0*/  MUFU.TANH R60, R60 ;  /* 0x0000003c003c7308 */ /* 0x000fe60000002400 */
[----:B------:R-:W-:-:S04]  /*126d0*/  FMNMX.FTZ R50, R76, R51, !PT ;  /* 0x000000334c327209 */ /* 0x000fc80007810000 */
[----:B------:R-:W-:Y:S01]  /*126e0*/  FMNMX.FTZ R50, R63, R50, !PT ;  /* 0x000000323f327209 */ /* 0x000fe20007810000 */
[----:B------:R-:W0:Y:S04]  /*126f0*/  MUFU.TANH R80, R80 ;  /* 0x0000005000507308 */ /* 0x000e280000002400 */
[----:B------:R-:W1:Y:S01]  /*12700*/  SHFL.BFLY PT, R51, R50, 0x2, 0x1f ;  /* 0x0c401f0032337f89 */ /* 0x000e6200000e0000 */
[----:B------:R-:W-:Y:S02]  /*12710*/  WARPGROUP.DEPBAR.LE gsb0, 0x0 ;  /* 0x00008000000079c5 */ /* 0x000fe40000010000 */
[----:B------:R-:W-:Y:S01]  /*12720*/  WARPGROUP.ARRIVE ;  /* 0x00000000000079c5 */ /* 0x000fe20000000000 */
[----:B-1----:R-:W-:-:S05]  /*12730*/  FMNMX.FTZ R51, R50, R51, !PT ;  /* 0x0000003332337209 */ /* 0x002fca0007810000 */
[----:B------:R-:W1:Y:S02]  /*12740*/  SHFL.BFLY PT, R50, R51, 0x1, 0x1f ;  /* 0x0c201f0033327f89 */ /* 0x000e6400000e0000 */
[----:B-1----:R-:W-:Y:S01]  /*12750*/  FMNMX.FTZ R51, R51, R50, !PT ;  /* 0x0000003233337209 */ /* 0x002fe20007810000 */
[----:B------:R-:W-:-:S03]  /*12760*/  IMAD.U32 R50, RZ, RZ, UR47 ;  /* 0x0000002fff327e24 */ /* 0x000fc6000f8e00ff */
[C---:B------:R-:W-:Y:S01]  /*12770*/  FSETP.NEU.FTZ.AND P3, PT, R51.reuse, -INF , PT ;  /* 0xff8000003300780b */ /* 0x040fe20003f7d000 */
[----:B------:R-:W-:-:S05]  /*12780*/  FMUL.FTZ R83, R51, R50 ;  /* 0x0000003233537220 */ /* 0x000fca0000410000 */
[----:B------:R-:W-:-:S05]  /*12790*/  FSEL R83, R83, RZ, P3 ;  /* 0x000000ff53537208 */ /* 0x000fca0001800000 */
[-CC-:B------:R-:W-:Y:S01]  /*127a0*/  FFMA.FTZ R180, R14, R50.reuse, -R83.reuse ;  /* 0x000000320eb47223 */ /* 0x180fe20000010853 */
[----:B------:R-:W-:Y:S01]  /*127b0*/  IADD3 R14, R9, R85, RZ ;  /* 0x00000055090e7210 */ /* 0x000fe20007ffe0ff */
[-CC-:B------:R-:W-:Y:S01]  /*127c0*/  FFMA.FTZ R20, R20, R50.reuse, -R83.reuse ;  /* 0x0000003214147223 */ /* 0x180fe20000010853 */
[-CC-:B------:R-:W-:Y:S01]  /*127d0*/  FFMA.FTZ R182, R24, R50.reuse, -R83.reuse ;  /* 0x0000003218b67223 */ /* 0x180fe20000010853 */
[-CC-:B------:R-:W-:Y:S01]  /*127e0*/  FFMA.FTZ R24, R25, R50.reuse, -R83.reuse ;  /* 0x0000003219187223 */ /* 0x180fe20000010853 */
[C---:B------:R-:W-:Y:S01]  /*127f0*/  ISETP.GT.AND P5, PT, R14.reuse, RZ, PT ;  /* 0x000000ff0e00720c */ /* 0x040fe20003fa4270 */
[----:B------:R1:W-:Y:S01]  /*12800*/  MUFU.EX2 R9, R20 ;  /* 0x0000001400097308 */ /* 0x0003e20000000800 */
[C---:B------:R-:W-:Y:S01]  /*12810*/  ISETP.GT.AND P4, PT, R14.reuse, 0x1, PT ;  /* 0x000000010e00780c */ /* 0x040fe20003f84270 */
[-CC-:B------:R-:W-:Y:S01]  /*12820*/  FFMA.FTZ R25, R29, R50.reuse, -R83.reuse ;  /* 0x000000321d197223 */ /* 0x180fe20000010853 */
[----:B------:R-:W-:Y:S01]  /*12830*/  FSEL R7, R7, -INF , P5 ;  /* 0xff80000007077808 */ /* 0x000fe20002800000 */
[-CC-:B------:R-:W-:Y:S01]  /*12840*/  FFMA.FTZ R29, R35, R50.reuse, -R83.reuse ;  /* 0x00000032231d7223 */ /* 0x180fe20000010853 */
[----:B------:R-:W-:Y:S01]  /*12850*/  ISETP.GT.AND P5, PT, R14, 0x8, PT ;  /* 0x000000080e00780c */ /* 0x000fe20003fa4270 */
[-CC-:B------:R-:W-:Y:S01]  /*12860*/  FFMA.FTZ R35, R8, R50.reuse, -R83.reuse ;  /* 0x0000003208237223 */ /* 0x180fe20000010853 */
[-CC-:B------:R-:W-:Y:S01]  /*12870*/  FFMA.FTZ R154, R49, R50.reuse, -R83.reuse ;  /* 0x00000032319a7223 */ /* 0x180fe20000010853 */
[----:B------:R-:W-:Y:S01]  /*12880*/  MUFU.EX2 R180, R180 ;  /* 0x000000b400b47308 */ /* 0x000fe20000000800 */
[----:B-1----:R-:W-:Y:S01]  /*12890*/  FSEL R20, R15, -INF , P4 ;  /* 0xff8000000f147808 */ /* 0x002fe20002000000 */
[--C-:B------:R-:W-:Y:S01]  /*128a0*/  FFMA.FTZ R176, R27, R50, -R83.reuse ;  /* 0x000000321bb07223 */ /* 0x100fe20000010853 */
[----:B------:R-:W-:Y:S01]  /*128b0*/  FMNMX.FTZ R15, R7, R10, !PT ;  /* 0x0000000a070f7209 */ /* 0x000fe20007810000 */
[-CC-:B------:R-:W-:Y:S01]  /*128c0*/  FFMA.FTZ R178, R31, R50.reuse, -R83.reuse ;  /* 0x000000321fb27223 */ /* 0x180fe20000010853 */
[----:B------:R-:W-:Y:S01]  /*128d0*/  ISETP.GT.AND P4, PT, R14, 0x9, PT ;  /* 0x000000090e00780c */ /* 0x000fe20003f84270 */
[-CC-:B------:R-:W-:Y:S01]  /*128e0*/  FFMA.FTZ R27, R33, R50.reuse, -R83.reuse ;  /* 0x00000032211b7223 */ /* 0x180fe20000010853 */
[----:B------:R-:W-:Y:S01]  /*128f0*/  FSEL R21, R21, -INF , P5 ;  /* 0xff80000015157808 */ /* 0x000fe20002800000 */
[----:B------:R-:W-:Y:S01]  /*12900*/  MUFU.EX2 R182, R182 ;  /* 0x000000b600b67308 */ /* 0x000fe20000000800 */
[----:B------:R-:W-:Y:S01]  /*12910*/  FMNMX.FTZ R15, R20, R15, !PT ;  /* 0x0000000f140f7209 */ /* 0x000fe20007810000 */
[-CC-:B------:R-:W-:Y:S01]  /*12920*/  FFMA.FTZ R172, R34, R50.reuse, -R83.reuse ;  /* 0x0000003222ac7223 */ /* 0x180fe20000010853 */
[----:B------:R-:W-:Y:S01]  /*12930*/  ISETP.GT.AND P5, PT, R14, 0x10, PT ;  /* 0x000000100e00780c */ /* 0x000fe20003fa4270 */
[-CC-:B------:R-:W-:Y:S01]  /*12940*/  FFMA.FTZ R31, R37, R50.reuse, -R83.reuse ;  /* 0x00000032251f7223 */ /* 0x180fe20000010853 */
[----:B------:R-:W-:Y:S01]  /*12950*/  FSEL R26, R26, -INF , P4 ;  /* 0xff8000001a1a7808 */ /* 0x000fe20002000000 */
[-CC-:B------:R-:W-:Y:S01]  /*12960*/  FFMA.FTZ R37, R52, R50.reuse, -R83.reuse ;  /* 0x0000003234257223 */ /* 0x180fe20000010853 */
[----:B------:R-:W-:Y:S01]  /*12970*/  FMNMX.FTZ R15, R21, R15, !PT ;  /* 0x0000000f150f7209 */ /* 0x000fe20007810000 */
[----:B------:R-:W-:Y:S01]  /*12980*/  MUFU.EX2 R24, R24 ;  /* 0x0000001800187308 */ /* 0x000fe20000000800 */
[----:B------:R-:W-:Y:S01]  /*12990*/  ISETP.GT.AND P4, PT, R14, 0x11, PT ;  /* 0x000000110e00780c */ /* 0x000fe20003f84270 */
[-CC-:B------:R-:W-:Y:S01]  /*129a0*/  FFMA.FTZ R174, R36, R50.reuse, -R83.reuse ;  /* 0x0000003224ae7223 */ /* 0x180fe20000010853 */
[----:B------:R-:W-:Y:S01]  /*129b0*/  FSEL R28, R28, -INF , P5 ;  /* 0xff8000001c1c7808 */ /* 0x000fe20002800000 */
[-CC-:B------:R-:W-:Y:S01]  /*129c0*/  FFMA.FTZ R168, R38, R50.reuse, -R83.reuse ;  /* 0x0000003226a87223 */ /* 0x180fe20000010853 */
[----:B------:R-:W-:Y:S01]  /*129d0*/  FMNMX.FTZ R15, R26, R15, !PT ;  /* 0x0000000f1a0f7209 */ /* 0x000fe20007810000 */
[-CC-:B------:R-:W-:Y:S01]  /*129e0*/  FFMA.FTZ R33, R40, R50.reuse, -R83.reuse ;  /* 0x0000003228217223 */ /* 0x180fe20000010853 */
[----:B------:R-:W-:Y:S01]  /*129f0*/  ISETP.GT.AND P5, PT, R14, 0x18, PT ;  /* 0x000000180e00780c */ /* 0x000fe20003fa4270 */
[----:B------:R-:W-:Y:S01]  /*12a00*/  MUFU.EX2 R176, R176 ;  /* 0x000000b000b07308 */ /* 0x000fe20000000800 */
[----:B------:R-:W-:Y:S01]  /*12a10*/  FSEL R30, R30, -INF , P4 ;  /* 0xff8000001e1e7808 */ /* 0x000fe20002000000 */
[-CC-:B------:R-:W-:Y:S01]  /*12a20*/  FFMA.FTZ R170, R41, R50.reuse, -R83.reuse ;  /* 0x0000003229aa7223 */ /* 0x180fe20000010853 */
        /* <DEDUP_REMOVED lines=31> */
[----:B------:R-:W-:Y:S01]  /*12c20*/  FFMA.FTZ R48, R62, R50, -R83 ;  /* 0x000000323e307223 */ /* 0x000fe20000010853 */
[----:B------:R-:W-:-:S02]  /*12c30*/  ISETP.GT.AND P5, PT, R14, 0x30, PT ;  /* 0x000000300e00780c */ /* 0x000fc40003fa4270 */
[----:B------:R-:W-:Y:S02]  /*12c40*/  FSEL R47, R47, -INF , P4 ;  /* 0xff8000002f2f7808 */ /* 0x000fe40002000000 */
        /* <DEDUP_REMOVED lines=9> */
[----:B------:R-:W-:Y:S02]  /*12ce0*/  ISETP.GT.AND P4, PT, R14, 0x39, PT ;  /* 0x000000390e00780c */ /* 0x000fe40003f84270 */
        /* <DEDUP_REMOVED lines=14> */
[C---:B------:R-:W-:Y:S02]  /*12dd0*/  ISETP.GT.AND P4, PT, R14.reuse, 0x49, PT ;  /* 0x000000490e00780c */ /* 0x040fe40003f84270 */
[----:B---3--:R-:W-:Y:S01]  /*12de0*/  FSEL R77, R77, -INF , P5 ;  /* 0xff8000004d4d7808 */ /* 0x008fe20002800000 */
[----:B------:R-:W-:Y:S01]  /*12df0*/  MUFU.EX2 R170, R170 ;  /* 0x000000aa00aa7308 */ /* 0x000fe20000000800 */
[----:B------:R-:W-:Y:S02]  /*12e00*/  FMNMX.FTZ R15, R59, R15, !PT ;  /* 0x0000000f3b0f7209 */ /* 0x000fe40007810000 */
[----:B------:R-:W-:Y:S02]  /*12e10*/  ISETP.GT.AND P5, PT, R14, 0x50, PT ;  /* 0x000000500e00780c */ /* 0x000fe40003fa4270 */
[----:B0-----:R-:W-:-:S02]  /*12e20*/  FSEL R80, R80, -INF , P4 ;  /* 0xff80000050507808 */ /* 0x001fc40002000000 */
        /* <DEDUP_REMOVED lines=43> */
[----:B------:R-:W-:Y:S02]  /*130e0*/  FSEL R84, R84, -INF , P4 ;  /* 0xff80000054547808 */ /* 0x000fe40002000000 */
[----:B------:R-:W-:-:S03]  /*130f0*/  FMNMX.FTZ R15, R60, R15, !PT ;  /* 0x0000000f3c0f7209 */ /* 0x000fc60007810000 */
[----:B------:R-:W-:Y:S01]  /*13100*/  MUFU.EX2 R35, R35 ;  /* 0x0000002300237308 */ /* 0x000fe20000000800 */
[----:B------:R-:W-:-:S05]  /*13110*/  FMNMX.FTZ R15, R84, R15, !PT ;  /* 0x0000000f540f7209 */ /* 0x000fca0007810000 */
[----:B------:R-:W0:Y:S02]  /*13120*/  SHFL.BFLY PT, R14, R15, 0x2, 0x1f ;  /* 0x0c401f000f0e7f89 */ /* 0x000e2400000e0000 */
[----:B------:R-:W1:Y:S08]  /*13130*/  MUFU.EX2 R41, R41 ;  /* 0x0000002900297308 */ /* 0x000e700000000800 */
[----:B------:R-:W-:Y:S08]  /*13140*/  MUFU.EX2 R44, R44 ;  /* 0x0000002c002c7308 */ /* 0x000ff00000000800 */
[----:B------:R-:W2:Y:S01]  /*13150*/  MUFU.EX2 R45, R45 ;  /* 0x0000002d002d7308 */ /* 0x000ea20000000800 */
[----:B0-----:R-:W-:Y:S01]  /*13160*/  FMNMX.FTZ R15, R15, R14, !PT ;  /* 0x0000000e0f0f7209 */ /* 0x001fe20007810000 */
[----:B------:R-:W-:-:S06]  /*13170*/  VIADD R14, R6, 0x300 ;  /* 0x00000300060e7836 */ /* 0x000fcc0000000000 */
[----:B------:R-:W-:Y:S01]  /*13180*/  MUFU.EX2 R39, R39 ;  /* 0x0000002700277308 */ /* 0x000fe20000000800 */
[----:B------:R-:W-:Y:S01]  /*13190*/  VIADD R6, R6, 0x380 ;  /* 0x0000038006067836 */ /* 0x000fe20000000000 */
[----:B------:R-:W0:Y:S01]  /*131a0*/  SHFL.BFLY PT, R8, R15, 0x1, 0x1f ;  /* 0x0c201f000f087f89 */ /* 0x000e2200000e0000 */
[----:B------:R-:W-:Y:S01]  /*131b0*/  R2UR UR6, R14 ;  /* 0x000000000e0672ca */ /* 0x000fe200000e0000 */
[----:B------:R-:W-:-:S04]  /*131c0*/  FFMA.FTZ R14, R76, R50, -R83 ;  /* 0x000000324c0e7223 */ /* 0x000fc80000010853 */
[----:B------:R-:W-:Y:S08]  /*131d0*/  MUFU.EX2 R48, R48 ;  /* 0x0000003000307308 */ /* 0x000ff00000000800 */
[----:B------:R-:W-:Y:S01]  /*131e0*/  MUFU.EX2 R14, R14 ;  /* 0x0000000e000e7308 */ /* 0x000fe20000000800 */
[----:B0-----:R-:W-:Y:S01]  /*131f0*/  FMNMX.FTZ R8, R15, R8, !PT ;  /* 0x000000080f087209 */ /* 0x001fe20007810000 */
[----:B------:R-:W-:-:S03]  /*13200*/  IMAD.MOV.U32 R15, RZ, RZ, 0x40000040 ;  /* 0x40000040ff0f7424 */ /* 0x000fc600078e00ff */
[C---:B------:R-:W-:Y:S01]  /*13210*/  FSETP.NEU.FTZ.AND P4, PT, R8.reuse, -INF , PT ;  /* 0xff8000000800780b */ /* 0x040fe20003f9d000 */
[-C--:B------:R-:W-:Y:S01]  /*13220*/  FMUL.FTZ R49, R8, R50.reuse ;  /* 0x0000003208317220 */ /* 0x080fe20000410000 */
[----:B------:R-:W-:Y:S01]  /*13230*/  R2UR UR7, R15 ;  /* 0x000000000f0772ca */ /* 0x000fe200000e0000 */
[----:B------:R-:W-:-:S03]  /*13240*/  FFMA.FTZ R15, R63, R50, -R83 ;  /* 0x000000323f0f7223 */ /* 0x000fc60000010853 */
[----:B------:R-:W-:-:S03]  /*13250*/  FSEL R49, R49, RZ, P4 ;  /* 0x000000ff31317208 */ /* 0x000fc60002000000 */
[----:B------:R-:W-:Y:S02]  /*13260*/  MUFU.EX2 R15, R15 ;  /* 0x0000000f000f7308 */ /* 0x000fe40000000800 */
[-CC-:B------:R-:W-:Y:S01]  /*13270*/  FFMA.FTZ R181, R7, R50.reuse, -R49.reuse ;  /* 0x0000003207b57223 */ /* 0x180fe20000010831 */
[----:B------:R-:W-:Y:S02]  /*13280*/  IMAD.MOV.U32 R7, RZ, RZ, 0x40000040 ;  /* 0x40000040ff077424 */ /* 0x000fe400078e00ff */
[-CC-:B------:R-:W-:Y:S01]  /*13290*/  FFMA.FTZ R179, R32, R50.reuse, -R49.reuse ;  /* 0x0000003220b37223 */ /* 0x180fe20000010831 */
[-CC-:B------:R-:W-:Y:S01]  /*132a0*/  FFMA.FTZ R175, R46, R50.reuse, -R49.reuse ;  /* 0x000000322eaf7223 */ /* 0x180fe20000010831 */
[----:B------:R-:W-:Y:S01]  /*132b0*/  HGMMA.64x128x16.F32 R88, R160, gdesc[UR4].tnspB, R88, gsb0 ;  /* 0x41e00004a0587df0 */ /* 0x000fe20008000858 */
[----:B------:R-:W-:Y:S01]  /*132c0*/  R2UR UR6, R6 ;  /* 0x00000000060672ca */ /* 0x000fe200000e0000 */
[-CC-:B------:R-:W-:Y:S01]  /*132d0*/  FFMA.FTZ R32, R47, R50.reuse, -R49.reuse ;  /* 0x000000322f207223 */ /* 0x180fe20000010831 */
[----:B------:R-:W-:Y:S01]  /*132e0*/  R2UR UR7, R7 ;  /* 0x00000000070772ca */ /* 0x000fe200000e0000 */
[-CC-:B------:R-:W-:Y:S01]  /*132f0*/  FFMA.FTZ R20, R20, R50.reuse, -R49.reuse ;  /* 0x0000003214147223 */ /* 0x180fe20000010831 */
[----:B------:R-:W-:Y:S01]  /*13300*/  FSEL R46, R51, RZ, P3 ;  /* 0x000000ff332e7208 */ /* 0x000fe20001800000 */
[----:B------:R-:W-:Y:S01]  /*13310*/  MUFU.EX2 R181, R181 ;  /* 0x000000b500b57308 */ /* 0x000fe20000000800 */
[----:B------:R-:W-:Y:S01]  /*13320*/  FSEL R47, R8, RZ, P4 ;  /* 0x000000ff082f7208 */ /* 0x000fe20002000000 */
[-CC-:B------:R-:W-:Y:S01]  /*13330*/  FFMA.FTZ R183, R21, R50.reuse, -R49.reuse ;  /* 0x0000003215b77223 */ /* 0x180fe20000010831 */
[-C--:B------:R-:W-:Y:S01]  /*13340*/  FFMA.FTZ R21, R26, R50.reuse, -R49 ;  /* 0x000000321a157223 */ /* 0x080fe20000010831 */
[----:B------:R-:W-:Y:S01]  /*13350*/  FADD.FTZ R11, -R46, R11 ;  /* 0x0000000b2e0b7221 */ /* 0x000fe20000010100 */
[----:B------:R-:W-:Y:S01]  /*13360*/  FFMA.FTZ R177, R28, R50, -R49 ;  /* 0x000000321cb17223 */ /* 0x000fe20000010831 */
[----:B------:R-:W-:Y:S01]  /*13370*/  FADD.FTZ R47, -R47, R10 ;  /* 0x0000000a2f2f7221 */ /* 0x000fe20000010100 */
[----:B------:R-:W-:Y:S01]  /*13380*/  @!P1 LEA R10, R184, R2, 0x3 ;  /* 0x00000002b80a9211 */ /* 0x000fe200078e18ff */
[-C--:B------:R-:W-:Y:S01]  /*13390*/  FMUL.FTZ R6, R11, R50.reuse ;  /* 0x000000320b067220 */ /* 0x080fe20000410000 */
[----:B------:R-:W-:Y:S01]  /*133a0*/  MUFU.EX2 R20, R20 ;  /* 0x0000001400147308 */ /* 0x000fe20000000800 */
[----:B------:R-:W-:Y:S01]  /*133b0*/  FMUL.FTZ R7, R47, R50 ;  /* 0x000000322f077220 */ /* 0x000fe20000410000 */
[----:B------:R-:W-:Y:S01]  /*133c0*/  IADD3 R11, -R155, 0xb, RZ ;  /* 0x0000000b9b0b7810 */ /* 0x000fe20007ffe1ff */
[----:B------:R-:W-:-:S02]  /*133d0*/  @!P1 VIADD R10, R10, 0x28840 ;  /* 0x000288400a0a9836 */ /* 0x000fc40000000000 */
[-CC-:B------:R-:W-:Y:S01]  /*133e0*/  FFMA.FTZ R26, R30, R50.reuse, -R49.reuse ;  /* 0x000000321e1a7223 */ /* 0x180fe20000010831 */
[-CC-:B------:R-:W-:Y:S01]  /*133f0*/  FFMA.FTZ R28, R72, R50.reuse, -R49.reuse ;  /* 0x00000032481c7223 */ /* 0x180fe20000010831 */
        /* <DEDUP_REMOVED lines=20> */
[----:B------:R-:W-:Y:S01]  /*13540*/  FFMA.FTZ R60, R60, R50, -R49 ;  /* 0x000000323c3c7223 */ /* 0x000fe20000010831 */
[C---:B------:R-:W-:Y:S01]  /*13550*/  ISETP.GT.AND P3, PT, R12.reuse, R5, PT ;  /* 0x000000050c00720c */ /* 0x040fe20003f64270 */
[----:B------:R-:W-:-:S04]  /*13560*/  VIADD R12, R12, 0xffffffff ;  /* 0xffffffff0c0c7836 */ /* 0x000fc80000000000 */
        /* <DEDUP_REMOVED lines=16> */
[----:B-1----:R-:W-:Y:S02]  /*13670*/  F2FP.F16.F32.PACK_AB R160, R41, R35 ;  /* 0x0000002329a0723e */ /* 0x002fe400000000ff */
[----:B--2---:R-:W-:Y:S01]  /*13680*/  F2FP.F16.F32.PACK_AB R162, R45, R44 ;  /* 0x0000002c2da2723e */ /* 0x004fe200000000ff */
[----:B------:R-:W-:Y:S03]  /*13690*/  HGMMA.64x128x16.F32 R88, R164, gdesc[UR4].tnspB, R88, gsb0 ;  /* 0x41e00004a4587df0 */ /* 0x000fe60008000858 */
        /* <DEDUP_REMOVED lines=15> */
[-C--:B------:R-:W-:Y:S01]  /*13790*/  FMUL.FTZ R88, R88, R6.reuse ;  /* 0x0000000658587220 */ /* 0x080fe20000410000 */
[-C--:B------:R-:W-:Y:S01]  /*137a0*/  FMUL.FTZ R89, R89, R6.reuse ;  /* 0x0000000659597220 */ /* 0x080fe20000410000 */
[-C--:B------:R-:W-:Y:S01]  /*137b0*/  FMUL.FTZ R92, R92, R6.reuse ;  /* 0x000000065c5c7220 */ /* 0x080fe20000410000 */
[-C--:B------:R-:W-:Y:S01]  /*137c0*/  FMUL.FTZ R93, R93, R6.reuse ;  /* 0x000000065d5d7220 */ /* 0x080fe20000410000 */
[-C--:B------:R-:W-:Y:S01]  /*137d0*/  FMUL.FTZ R96, R96, R6.reuse ;  /* 0x0000000660607220 */ /* 0x080fe20000410000 */
[-C--:B------:R-:W-:Y:S01]  /*137e0*/  FMUL.FTZ R97, R97, R6.reuse ;  /* 0x0000000661617220 */ /* 0x080fe20000410000 */
[----:B------:R-:W-:Y:S01]  /*137f0*/  FMUL.FTZ R100, R100, R6 ;  /* 0x0000000664647220 */ /* 0x000fe20000410000 */
[----:B-1----:R-:W-:Y:S01]  /*13800*/  FFMA.FTZ R46, R6, R3, R180 ;  /* 0x00000003062e7223 */ /* 0x002fe200000100b4 */
[----:B------:R-:W-:Y:S01]  /*13810*/  FFMA.FTZ R3, R7, R0, R181 ;  /* 0x0000000007037223 */ /* 0x000fe200000100b5 */
[----:B------:R-:W-:Y:S01]  /*13820*/  @!P1 IMAD R0, R13, 0x8, R2 ;  /* 0x000000080d009824 */ /* 0x000fe200078e0202 */
[C---:B------:R-:W-:Y:S01]  /*13830*/  F2FP.F16.F32.PACK_AB R180, R9.reuse, R180 ;  /* 0x000000b409b4723e */ /* 0x040fe200000000ff */
[----:B------:R-:W-:Y:S01]  /*13840*/  FADD.FTZ R13, R9, R46 ;  /* 0x0000002e090d7221 */ /* 0x000fe20000010000 */
[----:B------:R-:W-:Y:S01]  /*13850*/  FADD.FTZ R46, R20, R3 ;  /* 0x00000003142e7221 */ /* 0x000fe20000010000 */
[----:B------:R-:W-:-:S02]  /*13860*/  @!P1 VIADD R3, R0, 0x28860 ;  /* 0x0002886000039836 */ /* 0x000fc40000000000 */
[----:B------:R-:W-:Y:S01]  /*13870*/  FFMA.FTZ R0, R80, R50, -R49 ;  /* 0x0000003250007223 */ /* 0x000fe20000010831 */
[----:B------:R-:W-:Y:S01]  /*13880*/  FADD.FTZ R13, R182, R13 ;  /* 0x0000000db60d7221 */ /* 0x000fe20000010000 */
[----:B------:R-:W-:Y:S01]  /*13890*/  FADD.FTZ R46, R183, R46 ;  /* 0x0000002eb72e7221 */ /* 0x000fe20000010000 */
[C---:B------:R-:W-:Y:S01]  /*138a0*/  F2FP.F16.F32.PACK_AB R182, R24.reuse, R182 ;  /* 0x000000b618b6723e */ /* 0x040fe200000000ff */
[----:B------:R-:W-:Y:S01]  /*138b0*/  FMUL.FTZ R101, R101, R6 ;  /* 0x0000000665657220 */ /* 0x000fe20000410000 */
[----:B------:R-:W-:Y:S01]  /*138c0*/  FADD.FTZ R13, R24, R13 ;  /* 0x0000000d180d7221 */ /* 0x000fe20000010000 */
[----:B------:R-:W-:Y:S01]  /*138d0*/  FADD.FTZ R46, R21, R46 ;  /* 0x0000002e152e7221 */ /* 0x000fe20000010000 */
[----:B------:R-:W-:Y:S01]  /*138e0*/  @!P1 PRMT R3, RZ, 0x654, R3 ;  /* 0x00000654ff039816 */ /* 0x000fe20000000003 */
[----:B------:R-:W1:Y:S01]  /*138f0*/  MUFU.EX2 R0, R0 ;  /* 0x0000000000007308 */ /* 0x000e620000000800 */
[----:B------:R-:W-:Y:S01]  /*13900*/  FADD.FTZ R52, R176, R13 ;  /* 0x0000000db0347221 */ /* 0x000fe20000010000 */
[----:B0-----:R-:W-:Y:S01]  /*13910*/  FADD.FTZ R11, R177, R46 ;  /* 0x0000002eb10b7221 */ /* 0x001fe20000010000 */
[----:B------:R0:W-:Y:S01]  /*13920*/  @!P1 SYNCS.ARRIVE.TRANS64.RED.A1T0 RZ, [R3+URZ], RZ ;  /* 0x000000ff03ff99a7 */ /* 0x0001e2000810043f */
[----:B------:R-:W-:Y:S01]  /*13930*/  F2FP.F16.F32.PACK_AB R183, R21, R183 ;  /* 0x000000b715b7723e */ /* 0x000fe200000000ff */
[----:B------:R-:W-:Y:S01]  /*13940*/  FADD.FTZ R13, R25, R52 ;  /* 0x00000034190d7221 */ /* 0x000fe20000010000 */
[----:B------:R-:W-:Y:S01]  /*13950*/  FADD.FTZ R46, R26, R11 ;  /* 0x0000000b1a2e7221 */ /* 0x000fe20000010000 */
[----:B------:R-:W-:Y:S01]  /*13960*/  F2FP.F16.F32.PACK_AB R181, R20, R181 ;  /* 0x000000b514b5723e */ /* 0x000fe200000000ff */
[-C--:B------:R-:W-:Y:S01]  /*13970*/  FFMA.FTZ R11, R71, R50.reuse, -R49 ;  /* 0x00000032470b7223 */ /* 0x080fe20000010831 */
[----:B------:R-:W-:Y:S01]  /*13980*/  FADD.FTZ R52, R178, R13 ;  /* 0x0000000db2347221 */ /* 0x000fe20000010000 */
[----:B------:R-:W-:Y:S01]  /*13990*/  FADD.FTZ R13, R179, R46 ;  /* 0x0000002eb30d7221 */ /* 0x000fe20000010000 */
[-CC-:B0-----:R-:W-:Y:S01]  /*139a0*/  FFMA.FTZ R3, R67, R50.reuse, -R49.reuse ;  /* 0x0000003243037223 */ /* 0x181fe20000010831 */
[----:B------:R-:W-:Y:S01]  /*139b0*/  FFMA.FTZ R49, R84, R50, -R49 ;  /* 0x0000003254317223 */ /* 0x000fe20000010831 */
        /* <DEDUP_REMOVED lines=27> */
[----:B------:R-:W2:Y:S01]  /*13b70*/  MUFU.EX2 R9, R75 ;  /* 0x0000004b00097308 */ /* 0x000ea20000000800 */
        /* <DEDUP_REMOVED lines=18> */
[C---:B-1----:R-:W-:Y:S01]  /*13ca0*/  F2FP.F16.F32.PACK_AB R155, R0.reuse, R155 ;  /* 0x0000009b009b723e */ /* 0x042fe200000000ff */
[-C--:B------:R-:W-:Y:S01]  /*13cb0*/  FMUL.FTZ R137, R137, R6.reuse ;  /* 0x0000000689897220 */ /* 0x080fe20000410000 */
[----:B------:R-:W-:Y:S01]  /*13cc0*/  FADD.FTZ R21, R37, R24 ;  /* 0x0000001825157221 */ /* 0x000fe20000010000 */
[----:B------:R-:W-:Y:S01]  /*13cd0*/  FADD.FTZ R20, R0, R13 ;  /* 0x0000000d00147221 */ /* 0x000fe20000010000 */
[-C--:B------:R-:W-:Y:S01]  /*13ce0*/  FMUL.FTZ R140, R140, R6.reuse ;  /* 0x000000068c8c7220 */ /* 0x080fe20000410000 */
[-C--:B------:R-:W-:Y:S01]  /*13cf0*/  FMUL.FTZ R141, R141, R6.reuse ;  /* 0x000000068d8d7220 */ /* 0x080fe20000410000 */
[----:B------:R-:W-:Y:S01]  /*13d00*/  FADD.FTZ R21, R156, R21 ;  /* 0x000000159c157221 */ /* 0x000fe20000010000 */
[----:B------:R-:W-:Y:S01]  /*13d10*/  FADD.FTZ R20, R157, R20 ;  /* 0x000000149d147221 */ /* 0x000fe20000010000 */
[C---:B0-----:R-:W-:Y:S01]  /*13d20*/  F2FP.F16.F32.PACK_AB R157, R3.reuse, R157 ;  /* 0x0000009d039d723e */ /* 0x041fe200000000ff */
        /* <DEDUP_REMOVED lines=18> */
[----:B--2---:R-:W-:Y:S01]  /*13e50*/  FADD.FTZ R21, R9, R20 ;  /* 0x0000001409157221 */ /* 0x004fe20000010000 */
        /* <DEDUP_REMOVED lines=61> */
[----:B------:R-:W-:Y:S01]  /*14230*/  MOV R6, R186 ;  /* 0x000000ba00067202 */ /* 0x000fe20000000f00 */
[----:B------:R-:W-:-:S02]  /*14240*/  IMAD.MOV.U32 R13, RZ, RZ, R184 ;  /* 0x000000ffff0d7224 */ /* 0x000fc400078e00b8 */
[----:B------:R-:W-:Y:S02]  /*14250*/  IMAD.MOV.U32 R10, RZ, RZ, R8 ;  /* 0x000000ffff0a7224 */ /* 0x000fe400078e0008 */
[----:B------:R-:W-:Y:S01]  /*14260*/  IMAD.MOV.U32 R11, RZ, RZ, R51 ;  /* 0x000000ffff0b7224 */ /* 0x000fe200078e0033 */
[----:B------:R-:W-:Y:S06]  /*14270*/  @P3 BRA `(.L_x_2714) ;  /* 0xffffffcc00503947 */ /* 0x000fec000383ffff */
.L_x_2704:
[----:B------:R-:W-:-:S13]  /*14280*/  ISETP.GE.AND P2, PT, R12, R191, PT ;  /* 0x000000bf0c00720c */ /* 0x000fda0003f46270 */
[----:B------:R-:W-:Y:S05]  /*14290*/  @!P2 BRA `(.L_x_2715) ;  /* 0x000000280074a947 */ /* 0x000fea0003800000 */
[----:B------:R-:W-:Y:S01]  /*142a0*/  IMAD.MOV.U32 R10, RZ, RZ, R8 ;  /* 0x000000ffff0a7224 */ /* 0x000fe200078e0008 */
[----:B------:R-:W-:Y:S01]  /*142b0*/  MOV R11, R51 ;  /* 0x00000033000b7202 */ /* 0x000fe20000000f00 */
[----:B------:R-:W-:Y:S02]  /*142c0*/  IMAD.MOV.U32 R6, RZ, RZ, R186 ;  /* 0x000000ffff067224 */ /* 0x000fe400078e00ba */
[----:B------:R-:W-:-:S07]  /*142d0*/  IMAD.MOV.U32 R5, RZ, RZ, R184 ;  /* 0x000000ffff057224 */ /* 0x000fce00078e00b8 */
.L_x_2725:
        /* <DEDUP_REMOVED lines=10> */
.L_x_2717:
[----:B------:R-:W-:Y:S01]  /*14380*/  IMAD R7, R184, 0x8, R2 ;  /* 0x00000008b8077824 */ /* 0x000fe200078e0202 */
[----:B------:R-:W-:-:S04]  /*14390*/  SHF.L.U32 R8, R186, 0x1f, RZ ;  /* 0x0000001fba087819 */ /* 0x000fc800000006ff */
[----:B------:R0:W1:Y:S01]  /*143a0*/  SYNCS.PHASECHK.TRANS64.TRYWAIT P3, [R7+URZ+0x28830], R8 ;  /* 0x02883008070075a7 */ /* 0x000062000806017f */
[----:B------:R-:W-:Y:S05]  /*143b0*/  @!P0 BRA `(.L_x_2718) ;  /* 0x0000000000048947 */ /* 0x000fea0003800000 */
[----:B------:R-:W-:Y:S01]  /*143c0*/  BPT.TRAP 0x1 ;  /* 0x000000040000795c */ /* 0x000fe20000300000 */
.L_x_2718:
[----:B------:R-:W-:Y:S04]  /*143d0*/  BSSY B0, `(.L_x_2716) ;  /* 0x0000004000007945 */ /* 0x000fe80003800000 */
[----:B-1----:R-:W-:Y:S05]  /*143e0*/  @P3 BRA `(.L_x_2719) ;  /* 0x0000000000083947 */ /* 0x002fea0003800000 */
[----:B------:R-:W1:Y:S02]  /*143f0*/  SYNCS.PHASECHK.TRANS64.TRYWAIT P3, [R7+URZ+0x28830], R8 ;  /* 0x02883008070075a7 */ /* 0x000e64000806017f */
[----:B-1----:R-:W-:Y:S05]  /*14400*/  @!P3 BRA `(.L_x_2720) ;  /* 0x000000fc0020b947 */ /* 0x002fea0003800000 */
.L_x_2719:
[----:B------:R-:W-:Y:S05]  /*14410*/  BSYNC B0 ;  /* 0x0000000000007941 */ /* 0x000fea0003800000 */
.L_x_2716:
[----:B01----:R-:W0:Y:S01]  /*14420*/  S2R R7, SR_TID.X ;  /* 0x0000000000077919 */ /* 0x003e220000002100 */
[----:B------:R-:W-:Y:S05]  /*14430*/  WARPSYNC.ALL ;  /* 0x0000000000007948 */ /* 0x000fea0003800000 */
[----:B------:R-:W-:Y:S01]  /*14440*/  LEA R8, R184, R4, 0xb ;  /* 0x00000004b8087211 */ /* 0x000fe200078e58ff */
[----:B------:R-:W-:Y:S02]  /*14450*/  IMAD.MOV.U32 R9, RZ, RZ, 0x40000040 ;  /* 0x40000040ff097424 */ /* 0x000fe400078e00ff */
[----:B------:R-:W-:Y:S01]  /*14460*/  IMAD.MOV.U32 R25, RZ, RZ, 0x40000040 ;  /* 0x40000040ff197424 */ /* 0x000fe200078e00ff */
[C---:B------:R-:W-:Y:S01]  /*14470*/  R2UR UR14, R8.reuse ;  /* 0x00000000080e72ca */ /* 0x040fe200000e0000 */
[C---:B------:R-:W-:Y:S01]  /*14480*/  VIADD R24, R8.reuse, 0x4 ;  /* 0x0000000408187836 */ /* 0x040fe20000000000 */
[----:B------:R-:W-:Y:S01]  /*14490*/  R2UR UR15, R9 ;  /* 0x00000000090f72ca */ /* 0x000fe200000e0000 */
[----:B------:R-:W-:Y:S01]  /*144a0*/  VIADD R20, R8, 0x2 ;  /* 0x0000000208147836 */ /* 0x000fe20000000000 */
[C---:B------:R-:W-:Y:S01]  /*144b0*/  R2UR UR7, R25.reuse ;  /* 0x00000000190772ca */ /* 0x040fe200000e0000 */
[----:B------:R-:W-:Y:S01]  /*144c0*/  IMAD.MOV.U32 R21, RZ, RZ, 0x40000040 ;  /* 0x40000040ff157424 */ /* 0x000fe200078e00ff */
[----:B------:R-:W-:Y:S01]  /*144d0*/  R2UR UR6, R24 ;  /* 0x00000000180672ca */ /* 0x000fe200000e0000 */
[----:B------:R-:W-:Y:S01]  /*144e0*/  VIADD R24, R8, 0x404 ;  /* 0x0000040408187836 */ /* 0x000fe20000000000 */
[----:B------:R-:W-:Y:S01]  /*144f0*/  R2UR UR31, R25 ;  /* 0x00000000191f72ca */ /* 0x000fe200000e0000 */
[----:B------:R-:W-:Y:S01]  /*14500*/  IMAD.MOV.U32 R15, RZ, RZ, 0x40000040 ;  /* 0x40000040ff0f7424 */ /* 0x000fe200078e00ff */
[----:B------:R-:W-:Y:S01]  /*14510*/  R2UR UR10, R20 ;  /* 0x00000000140a72ca */ /* 0x000fe200000e0000 */
[----:B------:R-:W-:Y:S01]  /*14520*/  VIADD R20, R8, 0x400 ;  /* 0x0000040008147836 */ /* 0x000fe20000000000 */
[----:B------:R-:W-:-:S02]  /*14530*/  R2UR UR30, R24 ;  /* 0x00000000181e72ca */ /* 0x000fc400000e0000 */
[----:B------:R-:W-:Y:S02]  /*14540*/  R2UR UR11, R21 ;  /* 0x00000000150b72ca */ /* 0x000fe400000e0000 */
[----:B------:R-:W-:Y:S02]  /*14550*/  IADD3 R14, R8, 0x6, RZ ;  /* 0x00000006080e7810 */ /* 0x000fe40007ffe0ff */
[----:B------:R-:W-:Y:S02]  /*14560*/  R2UR UR19, R15 ;  /* 0x000000000f1372ca */ /* 0x000fe400000e0000 */
[----:B------:R-:W-:Y:S02]  /*14570*/  R2UR UR18, R14 ;  /* 0x000000000e1272ca */ /* 0x000fe400000e0000 */
[----:B0-----:R-:W-:Y:S02]  /*14580*/  SHF.R.U32.HI R7, RZ, 0x7, R7 ;  /* 0x00000007ff077819 */ /* 0x001fe40000011607 */
[----:B------:R-:W-:-:S02]  /*14590*/  R2UR UR22, R20 ;  /* 0x00000000141672ca */ /* 0x000fc400000e0000 */
[----:B------:R-:W-:Y:S01]  /*145a0*/  R2UR UR23, R21 ;  /* 0x00000000151772ca */ /* 0x000fe200000e0000 */
[----:B------:R-:W-:Y:S01]  /*145b0*/  VIADD R7, R7, 0x8 ;  /* 0x0000000807077836 */ /* 0x000fe20000000000 */
[C---:B------:R-:W-:Y:S01]  /*145c0*/  IADD3 R14, R8.reuse, 0x402, RZ ;  /* 0x00000402080e7810 */ /* 0x040fe20007ffe0ff */
[----:B------:R-:W-:Y:S01]  /*145d0*/  VIADD R8, R8, 0x406 ;  /* 0x0000040608087836 */ /* 0x000fe20000000000 */
[----:B------:R-:W-:Y:S02]  /*145e0*/  R2UR UR27, R15 ;  /* 0x000000000f1b72ca */ /* 0x000fe400000e0000 */
[----:B------:R0:W-:Y:S01]  /*145f0*/  BAR.SYNC.DEFER_BLOCKING R7, 0x100 ;  /* 0x000400070000751d */ /* 0x0001e20000010000 */
[----:B------:R-:W-:Y:S02]  /*14600*/  R2UR UR26, R14 ;  /* 0x000000000e1a72ca */ /* 0x000fe400000e0000 */
        /* <DEDUP_REMOVED lines=29> */
.L_x_2722:
[----:B------:R-:W-:Y:S01]  /*147e0*/  SHF.L.U32 R6, R6, 0x1f, RZ ;  /* 0x0000001f06067819 */ /* 0x000fe200000006ff */
[----:B------:R-:W-:-:S04]  /*147f0*/  IMAD R7, R5, 0x8, R2 ;  /* 0x0000000805077824 */ /* 0x000fc800078e0202 */
[----:B------:R0:W1:Y:S01]  /*14800*/  SYNCS.PHASECHK.TRANS64.TRYWAIT P2, [R7+URZ+0x28850], R6 ;  /* 0x02885006070075a7 */ /* 0x000062000804017f */
[----:B------:R-:W-:Y:S05]  /*14810*/  @!P0 BRA `(.L_x_2723) ;  /* 0x0000000000048947 */ /* 0x000fea0003800000 */
[----:B------:R-:W-:Y:S01]  /*14820*/  BPT.TRAP 0x1 ;  /* 0x000000040000795c */ /* 0x000fe20000300000 */
.L_x_2723:
[----:B-1----:R-:W-:Y:S05]  /*14830*/  @P2 BRA `(.L_x_2721) ;  /* 0x0000000000082947 */ /* 0x002fea0003800000 */
[----:B------:R-:W1:Y:S02]  /*14840*/  SYNCS.PHASECHK.TRANS64.TRYWAIT P2, [R7+URZ+0x28850], R6 ;  /* 0x02885006070075a7 */ /* 0x000e64000804017f */
[----:B-1----:R-:W-:Y:S05]  /*14850*/  @!P2 BRA `(.L_x_2724) ;  /* 0x000000f80020a947 */ /* 0x002fea0003800000 */
.L_x_2721:
        /* <DEDUP_REMOVED lines=13> */
[----:B------:R-:W-:Y:S01]  /*14930*/  MUFU.TANH R14, R14 ;  /* 0x0000000e000e7308 */ /* 0x000fe20000002400 */
[----:B------:R-:W-:Y:S01]  /*14940*/  LEA R6, R5, R6, 0xb ;  /* 0x0000000605067211 */ /* 0x000fe200078e58ff */
[----:B------:R-:W-:Y:S01]  /*14950*/  FMUL.FTZ R21, R31, UR48 ;  /* 0x000000301f157c20 */ /* 0x000fe20008410000 */
[----:B------:R-:W-:Y:S01]  /*14960*/  FMUL.FTZ R28, R36, UR48 ;  /* 0x00000030241c7c20 */ /* 0x000fe20008410000 */
[----:B------:R-:W-:Y:S01]  /*14970*/  FMUL.FTZ R29, R37, UR48 ;  /* 0x00000030251d7c20 */ /* 0x000fe20008410000 */
[C---:B------:R-:W-:Y:S01]  /*14980*/  R2UR UR6, R6.reuse ;  /* 0x00000000060672ca */ /* 0x040fe200000e0000 */
[----:B------:R-:W-:-:S02]  /*14990*/  VIADD R8, R6, 0x80 ;  /* 0x0000008006087836 */ /* 0x000fc40000000000 */
        /* <DEDUP_REMOVED lines=11> */
[----:B------:R-:W-:Y:S01]  /*14a50*/  HGMMA.64x128x16.F32 R88, R180, gdesc[UR4].tnspB, R88, gsb0 ;  /* 0x41e00004b4587df0 */ /* 0x000fe20008000858 */
[----:B------:R-:W-:Y:S01]  /*14a60*/  R2UR UR6, R8 ;  /* 0x00000000080672ca */ /* 0x000fe200000e0000 */
[----:B------:R-:W-:Y:S01]  /*14a70*/  VIADD R8, R6, 0x100 ;  /* 0x0000010006087836 */ /* 0x000fe20000000000 */
[----:B------:R-:W-:Y:S01]  /*14a80*/  R2UR UR7, R9 ;  /* 0x00000000090772ca */ /* 0x000fe200000e0000 */
[----:B------:R-:W-:Y:S01]  /*14a90*/  FMUL.FTZ R43, R49, UR48 ;  /* 0x00000030312b7c20 */ /* 0x000fe20008410000 */
[----:B------:R-:W-:Y:S01]  /*14aa0*/  MOV R9, 0x40000040 ;  /* 0x4000004000097802 */ /* 0x000fe20000000f00 */
        /* <DEDUP_REMOVED lines=23> */
[----:B------:R-:W-:Y:S01]  /*14c20*/  IMAD.U32 R50, RZ, RZ, UR46 ;  /* 0x0000002eff327e24 */ /* 0x000fe2000f8e00ff */
        /* <DEDUP_REMOVED lines=16> */
[----:B------:R-:W-:Y:S01]  /*14d30*/  MUFU.TANH R42, R42 ;  /* 0x0000002a002a7308 */ /* 0x000fe20000002400 */
[----:B------:R-:W-:Y:S01]  /*14d40*/  @!P1 IMAD R5, R5, 0x8, R2 ;  /* 0x0000000805059824 */ /* 0x000fe200078e0202 */
[C---:B------:R-:W-:Y:S01]  /*14d50*/  ISETP.GT.AND P2, PT, R12.reuse, R191, PT ;  /* 0x000000bf0c00720c */ /* 0x040fe20003f44270 */
[----:B------:R-:W-:-:S03]  /*14d60*/  VIADD R12, R12, 0xffffffff ;  /* 0xffffffff0c0c7836 */ /* 0x000fc60000000000 */
[----:B------:R-:W-:Y:S02]  /*14d70*/  @!P1 IADD3 R5, R5, 0x28860, RZ ;  /* 0x0002886005059810 */ /* 0x000fe40007ffe0ff */
[----:B------:R-:W-:Y:S02]  /*14d80*/  MUFU.TANH R43, R43 ;  /* 0x0000002b002b7308 */ /* 0x000fe40000002400 */
[----:B------:R-:W-:-:S06]  /*14d90*/  @!P1 PRMT R5, RZ, 0x654, R5 ;  /* 0x00000654ff059816 */ /* 0x000fcc0000000005 */
        /* <DEDUP_REMOVED lines=58> */
[----:B------:R-:W-:Y:S01]  /*15140*/  FMUL.FTZ R8, R25, UR48 ;  /* 0x0000003019087c20 */ /* 0x000fe20008410000 */
[----:B------:R-:W-:Y:S01]  /*15150*/  FMUL.FTZ R25, R33, UR48 ;  /* 0x0000003021197c20 */ /* 0x000fe20008410000 */
[----:B------:R-:W-:Y:S01]  /*15160*/  R2UR UR7, R9 ;  /* 0x00000000090772ca */ /* 0x000fe200000e0000 */
[----:B------:R-:W-:Y:S01]  /*15170*/  FMUL.FTZ R9, R26, UR48 ;  /* 0x000000301a097c20 */ /* 0x000fe20008410000 */
        /* <DEDUP_REMOVED lines=13> */
[----:B------:R-:W-:-:S05]  /*15250*/  FMUL.FTZ R45, R51, UR48 ;  /* 0x00000030332d7c20 */ /* 0x000fca0008410000 */
[----:B------:R-:W2:Y:S01]  /*15260*/  MUFU.TANH R34, R34 ;  /* 0x0000002200227308 */ /* 0x000ea20000002400 */
[----:B0-----:R-:W-:-:S04]  /*15270*/  FMNMX.FTZ R31, R8, R31, !PT ;  /* 0x0000001f081f7209 */ /* 0x001fc80007810000 */
[----:B------:R-:W-:-:S03]  /*15280*/  FMNMX.FTZ R30, R14, R31, !PT ;  /* 0x0000001f0e1e7209 */ /* 0x000fc60007810000 */
[----:B------:R-:W0:Y:S01]  /*15290*/  MUFU.TANH R39, R39 ;  /* 0x0000002700277308 */ /* 0x000e220000002400 */
[----:B------:R-:W-:-:S04]  /*152a0*/  FMNMX.FTZ R31, R15, R30, !PT ;  /* 0x0000001e0f1f7209 */ /* 0x000fc80007810000 */
[----:B------:R-:W-:-:S03]  /*152b0*/  FMNMX.FTZ R30, R24, R31, !PT ;  /* 0x0000001f181e7209 */ /* 0x000fc60007810000 */
[----:B------:R-:W3:Y:S01]  /*152c0*/  MUFU.TANH R46, R46 ;  /* 0x0000002e002e7308 */ /* 0x000ee20000002400 */
[----:B-1----:R-:W-:-:S04]  /*152d0*/  FMNMX.FTZ R31, R25, R30, !PT ;  /* 0x0000001e191f7209 */ /* 0x002fc80007810000 */
[----:B------:R-:W-:-:S03]  /*152e0*/  FMNMX.FTZ R30, R28, R31, !PT ;  /* 0x0000001f1c1e7209 */ /* 0x000fc60007810000 */
[----:B------:R-:W1:Y:S01]  /*152f0*/  MUFU.TANH R58, R58 ;  /* 0x0000003a003a7308 */ /* 0x000e620000002400 */
[----:B------:R-:W-:-:S04]  /*15300*/  FMNMX.FTZ R31, R29, R30, !PT ;  /* 0x0000001e1d1f7209 */ /* 0x000fc80007810000 */
[----:B--2---:R-:W-:-:S03]  /*15310*/  FMNMX.FTZ R30, R34, R31, !PT ;  /* 0x0000001f221e7209 */ /* 0x004fc60007810000 */
[----:B------:R-:W2:Y:S01]  /*15320*/  MUFU.TANH R61, R61 ;  /* 0x0000003d003d7308 */ /* 0x000ea20000002400 */
[----:B------:R-:W-:-:S04]  /*15330*/  FMNMX.FTZ R31, R35, R30, !PT ;  /* 0x0000001e231f7209 */ /* 0x000fc80007810000 */
[----:B------:R-:W-:-:S03]  /*15340*/  FMNMX.FTZ R30, R38, R31, !PT ;  /* 0x0000001f261e7209 */ /* 0x000fc60007810000 */
[----:B------:R-:W4:Y:S01]  /*15350*/  MUFU.TANH R68, R68 ;  /* 0x0000004400447308 */ /* 0x000f220000002400 */
[----:B0-----:R-:W-:-:S04]  /*15360*/  FMNMX.FTZ R31, R39, R30, !PT ;  /* 0x0000001e271f7209 */ /* 0x001fc80007810000 */
[----:B------:R-:W-:-:S03]  /*15370*/  FMNMX.FTZ R30, R42, R31, !PT ;  /* 0x0000001f2a1e7209 */ /* 0x000fc60007810000 */
[----:B------:R-:W0:Y:S01]  /*15380*/  MUFU.TANH R76, R76 ;  /* 0x0000004c004c7308 */ /* 0x000e220000002400 */
[----:B------:R-:W-:-:S04]  /*15390*/  FMNMX.FTZ R31, R43, R30, !PT ;  /* 0x0000001e2b1f7209 */ /* 0x000fc80007810000 */
[----:B---3--:R-:W-:-:S03]  /*153a0*/  FMNMX.FTZ R30, R46, R31, !PT ;  /* 0x0000001f2e1e7209 */ /* 0x008fc60007810000 */
[----:B------:R-:W3:Y:S01]  /*153b0*/  MUFU.TANH R9, R9 ;  /* 0x0000000900097308 */ /* 0x000ee20000002400 */
[----:B------:R-:W-:-:S04]  /*153c0*/  FMNMX.FTZ R30, R47, R30, !PT ;  /* 0x0000001e2f1e7209 */ /* 0x000fc80007810000 */
[----:B------:R-:W-:-:S03]  /*153d0*/  FMNMX.FTZ R30, R53, R30, !PT ;  /* 0x0000001e351e7209 */ /* 0x000fc60007810000 */
[----:B------:R-:W5:Y:S01]  /*153e0*/  MUFU.TANH R26, R26 ;  /* 0x0000001a001a7308 */ /* 0x000f620000002400 */
[----:B------:R-:W-:-:S04]  /*153f0*/  FMNMX.FTZ R31, R55, R30, !PT ;  /* 0x0000001e371f7209 */ /* 0x000fc80007810000 */
[----:B------:R-:W-:-:S03]  /*15400*/  FMNMX.FTZ R31, R56, R31, !PT ;  /* 0x0000001f381f7209 */ /* 0x000fc60007810000 */
[----:B------:R-:W5:Y:S01]  /*15410*/  MUFU.TANH R33, R33 ;  /* 0x0000002100217308 */ /* 0x000f620000002400 */
        /* <DEDUP_REMOVED lines=8> */
[----:B------:R-:W-:Y:S01]  /*154a0*/  MUFU.TANH R52, R52 ;  /* 0x0000003400347308 */ /* 0x000fe20000002400 */
[----:B------:R-:W-:-:S04]  /*154b0*/  FMNMX.FTZ R31, R65, R30, !PT ;  /* 0x0000001e411f7209 */ /* 0x000fc80007810000 */
[----:B----4-:R-:W-:-:S04]  /*154c0*/  FMNMX.FTZ R31, R68, R31, !PT ;  /* 0x0000001f441f7209 */ /* 0x010fc80007810000 */
[----:B------:R-:W-:-:S04]  /*154d0*/  FMNMX.FTZ R30, R72, R31, !PT ;  /* 0x0000001f481e7209 */ /* 0x000fc80007810000 */
[----:B------:R-:W-:-:S04]  /*154e0*/  FMNMX.FTZ R30, R73, R30, !PT ;  /* 0x0000001e491e7209 */ /* 0x000fc80007810000 */
[----:B------:R-:W-:-:S04]  /*154f0*/  FMNMX.FTZ R31, R69, R30, !PT ;  /* 0x0000001e451f7209 */ /* 0x000fc80007810000 */
[----:B0-----:R-:W-:Y:S01]  /*15500*/  FMNMX.FTZ R30, R76, R31, !PT ;  /* 0x0000001f4c1e7209 */ /* 0x001fe20007810000 */
[----:B------:R-:W-:Y:S02]  /*15510*/  WARPGROUP.DEPBAR.LE gsb0, 0x0 ;  /* 0x00008000000079c5 */ /* 0x000fe40000010000 */
[----:B------:R-:W-:Y:S01]  /*15520*/  WARPGROUP.ARRIVE ;  /* 0x00000000000079c5 */ /* 0x000fe20000000000 */
[----:B------:R-:W-:Y:S01]  /*15530*/  FMNMX.FTZ R51, R77, R30, !PT ;  /* 0x0000001e4d337209 */ /* 0x000fe20007810000 */
[----:B------:R-:W-:-:S04]  /*15540*/  IMAD.MOV.U32 R31, RZ, RZ, 0x40000040 ;  /* 0x40000040ff1f7424 */ /* 0x000fc800078e00ff */
[----:B------:R-:W-:Y:S01]  /*15550*/  HGMMA.64x128x16.F32 R88, R152, gdesc[UR4].tnspB, R88, gsb0 ;  /* 0x41e0000498587df0 */ /* 0x000fe20008000858 */
[----:B------:R-:W0:Y:S01]  /*15560*/  SHFL.BFLY PT, R30, R51, 0x2, 0x1f ;  /* 0x0c401f00331e7f89 */ /* 0x000e2200000e0000 */
[----:B------:R-:W-:Y:S02]  /*15570*/  R2UR UR7, R31 ;  /* 0x000000001f0772ca */ /* 0x000fe400000e0000 */
[----:B0-----:R-:W-:-:S05]  /*15580*/  FMNMX.FTZ R51, R51, R30, !PT ;  /* 0x0000001e33337209 */ /* 0x001fca0007810000 */
[----:B------:R-:W0:Y:S02]  /*15590*/  SHFL.BFLY PT, R30, R51, 0x1, 0x1f ;  /* 0x0c201f00331e7f89 */ /* 0x000e2400000e0000 */
[----:B0-----:R-:W-:Y:S02]  /*155a0*/  FMNMX.FTZ R51, R51, R30, !PT ;  /* 0x0000001e33337209 */ /* 0x001fe40007810000 */
[----:B------:R-:W-:-:S03]  /*155b0*/  IADD3 R30, R6, 0x280, RZ ;  /* 0x00000280061e7810 */ /* 0x000fc60007ffe0ff */
[CC--:B------:R-:W-:Y:S01]  /*155c0*/  FMUL.FTZ R31, R51.reuse, R50.reuse ;  /* 0x00000032331f7220 */ /* 0x0c0fe20000410000 */
[----:B------:R-:W-:Y:S01]  /*155d0*/  R2UR UR6, R30 ;  /* 0x000000001e0672ca */ /* 0x000fe200000e0000 */
[----:B------:R-:W-:Y:S02]  /*155e0*/  FADD.FTZ R11, -R51, R11 ;  /* 0x0000000b330b7221 */ /* 0x000fe40000010100 */
[--C-:B------:R-:W-:Y:S01]  /*155f0*/  FFMA.FTZ R180, R7, R50, -R31.reuse ;  /* 0x0000003207b47223 */ /* 0x100fe2000001081f */
[----:B---3--:R-:W-:Y:S01]  /*15600*/  FMNMX.FTZ R7, R9, R10, !PT ;  /* 0x0000000a09077209 */ /* 0x008fe20007810000 */
[-CC-:B------:R-:W-:Y:S01]  /*15610*/  FFMA.FTZ R182, R14, R50.reuse, -R31.reuse ;  /* 0x000000320eb67223 */ /* 0x180fe2000001081f */
[----:B------:R-:W-:Y:S01]  /*15620*/  FFMA.FTZ R85, R15, R50, -R31 ;  /* 0x000000320f557223 */ /* 0x000fe2000001081f */
[----:B------:R-:W-:Y:S01]  /*15630*/  VIADD R14, R6, 0x300 ;  /* 0x00000300060e7836 */ /* 0x000fe20000000000 */
[----:B------:R-:W-:Y:S01]  /*15640*/  FMNMX.FTZ R7, R13, R7, !PT ;  /* 0x000000070d077209 */ /* 0x000fe20007810000 */
[----:B------:R-:W-:-:S02]  /*15650*/  IMAD.MOV.U32 R15, RZ, RZ, 0x40000040 ;  /* 0x40000040ff0f7424 */ /* 0x000fc400078e00ff */
[-CC-:B------:R-:W-:Y:S01]  /*15660*/  FFMA.FTZ R30, R8, R50.reuse, -R31.reuse ;  /* 0x00000032081e7223 */ /* 0x180fe2000001081f */
[----:B------:R-:W-:Y:S01]  /*15670*/  IADD3 R6, R6, 0x380, RZ ;  /* 0x0000038006067810 */ /* 0x000fe20007ffe0ff */
        /* <DEDUP_REMOVED lines=8> */
[-CC-:B------:R-:W-:Y:S01]  /*15700*/  FFMA.FTZ R25, R35, R50.reuse, -R31.reuse ;  /* 0x0000003223197223 */ /* 0x180fe2000001081f */
[----:B-----5:R-:W-:Y:S01]  /*15710*/  FMNMX.FTZ R7, R26, R7, !PT ;  /* 0x000000071a077209 */ /* 0x020fe20007810000 */
[-CC-:B------:R-:W-:Y:S01]  /*15720*/  FFMA.FTZ R174, R38, R50.reuse, -R31.reuse ;  /* 0x0000003226ae7223 */ /* 0x180fe2000001081f */
[-CC-:B------:R-:W-:Y:S01]  /*15730*/  FFMA.FTZ R34, R39, R50.reuse, -R31.reuse ;  /* 0x0000003227227223 */ /* 0x180fe2000001081f */
        /* <DEDUP_REMOVED lines=15> */
[-C--:B------:R-:W-:Y:S01]  /*15830*/  FFMA.FTZ R77, R77, R50.reuse, -R31 ;  /* 0x000000324d4d7223 */ /* 0x080fe2000001081f */
[----:B------:R-:W-:Y:S01]  /*15840*/  FMUL.FTZ R11, R11, R50 ;  /* 0x000000320b0b7220 */ /* 0x000fe20000410000 */
[----:B------:R-:W-:Y:S01]  /*15850*/  FMNMX.FTZ R7, R37, R7, !PT ;  /* 0x0000000725077209 */ /* 0x000fe20007810000 */
[----:B------:R-:W-:Y:S03]  /*15860*/  MUFU.EX2 R180, R180 ;  /* 0x000000b400b47308 */ /* 0x000fe60000000800 */
[----:B-1----:R-:W-:-:S04]  /*15870*/  FMNMX.FTZ R7, R40, R7, !PT ;  /* 0x0000000728077209 */ /* 0x002fc80007810000 */
[----:B------:R-:W-:Y:S01]  /*15880*/  FMNMX.FTZ R7, R41, R7, !PT ;  /* 0x0000000729077209 */ /* 0x000fe20007810000 */
[----:B------:R-:W0:Y:S03]  /*15890*/  MUFU.EX2 R11, R11 ;  /* 0x0000000b000b7308 */ /* 0x000e260000000800 */
[----:B------:R-:W-:-:S04]  /*158a0*/  FMNMX.FTZ R7, R44, R7, !PT ;  /* 0x000000072c077209 */ /* 0x000fc80007810000 */
[----:B--2---:R-:W-:Y:S01]  /*158b0*/  FMNMX.FTZ R7, R45, R7, !PT ;  /* 0x000000072d077209 */ /* 0x004fe20007810000 */
        /* <DEDUP_REMOVED lines=8> */
[C---:B-1----:R-:W-:Y:S01]  /*15940*/  FADD.FTZ R3, R30.reuse, R3 ;  /* 0x000000031e037221 */ /* 0x042fe20000010000 */
[----:B------:R-:W-:Y:S02]  /*15950*/  F2FP.F16.F32.PACK_AB R180, R30, R180 ;  /* 0x000000b41eb4723e */ /* 0x000fe400000000ff */
[----:B------:R-:W-:Y:S01]  /*15960*/  FMNMX.FTZ R7, R57, R7, !PT ;  /* 0x0000000739077209 */ /* 0x000fe20007810000 */
[----:B------:R-:W-:Y:S02]  /*15970*/  WARPGROUP.DEPBAR.LE gsb0, 0x0 ;  /* 0x00008000000079c5 */ /* 0x000fe40000010000 */
[----:B------:R-:W-:Y:S01]  /*15980*/  WARPGROUP.ARRIVE ;  /* 0x00000000000079c5 */ /* 0x000fe20000000000 */
[----:B------:R-:W-:Y:S01]  /*15990*/  FMNMX.FTZ R7, R63, R7, !PT ;  /* 0x000000073f077209 */ /* 0x000fe20007810000 */
[-CC-:B------:R-:W-:Y:S01]  /*159a0*/  FFMA.FTZ R152, R53, R50.reuse, -R31.reuse ;  /* 0x0000003235987223 */ /* 0x180fe2000001081f */
[-CC-:B------:R-:W-:Y:S01]  /*159b0*/  FFMA.FTZ R154, R56, R50.reuse, -R31.reuse ;  /* 0x00000032389a7223 */ /* 0x180fe2000001081f */
[-CC-:B------:R-:W-:Y:S01]  /*159c0*/  FFMA.FTZ R53, R72, R50.reuse, -R31.reuse ;  /* 0x0000003248357223 */ /* 0x180fe2000001081f */
[----:B------:R-:W-:Y:S01]  /*159d0*/  FMNMX.FTZ R7, R66, R7, !PT ;  /* 0x0000000742077209 */ /* 0x000fe20007810000 */
[----:B------:R-:W-:Y:S01]  /*159e0*/  HGMMA.64x128x16.F32 R88, R156, gdesc[UR4].tnspB, R88, gsb0 ;  /* 0x41e000049c587df0 */ /* 0x000fe20008000858 */
[----:B------:R-:W-:Y:S01]  /*159f0*/  R2UR UR6, R14 ;  /* 0x000000000e0672ca */ /* 0x000fe200000e0000 */
[-CC-:B------:R-:W-:Y:S01]  /*15a00*/  FFMA.FTZ R56, R69, R50.reuse, -R31.reuse ;  /* 0x0000003245387223 */ /* 0x180fe2000001081f */
[----:B------:R-:W-:Y:S01]  /*15a10*/  FMNMX.FTZ R7, R67, R7, !PT ;  /* 0x0000000743077209 */ /* 0x000fe20007810000 */
[----:B------:R-:W-:Y:S01]  /*15a20*/  FFMA.FTZ R14, R76, R50, -R31 ;  /* 0x000000324c0e7223 */ /* 0x000fe2000001081f */
[----:B------:R-:W-:Y:S01]  /*15a30*/  R2UR UR7, R15 ;  /* 0x000000000f0772ca */ /* 0x000fe200000e0000 */
        /* <DEDUP_REMOVED lines=16> */
[----:B------:R-:W1:Y:S06]  /*15b40*/  SHFL.BFLY PT, R7, R8, 0x2, 0x1f ;  /* 0x0c401f0008077f89 */ /* 0x000e6c00000e0000 */
[----:B------:R-:W-:Y:S08]  /*15b50*/  MUFU.EX2 R174, R174 ;  /* 0x000000ae00ae7308 */ /* 0x000ff00000000800 */
[----:B------:R-:W-:Y:S08]  /*15b60*/  MUFU.EX2 R34, R34 ;  /* 0x0000002200227308 */ /* 0x000ff00000000800 */
[----:B------:R-:W-:Y:S01]  /*15b70*/  MUFU.EX2 R168, R168 ;  /* 0x000000a800a87308 */ /* 0x000fe20000000800 */
[----:B-1----:R-:W-:-:S05]  /*15b80*/  FMNMX.FTZ R8, R8, R7, !PT ;  /* 0x0000000708087209 */ /* 0x002fca0007810000 */
[----:B------:R-:W1:Y:S02]  /*15b90*/  SHFL.BFLY PT, R7, R8, 0x1, 0x1f ;  /* 0x0c201f0008077f89 */ /* 0x000e6400000e0000 */
[----:B------:R-:W-:Y:S08]  /*15ba0*/  MUFU.EX2 R28, R28 ;  /* 0x0000001c001c7308 */ /* 0x000ff00000000800 */
[----:B------:R-:W-:Y:S08]  /*15bb0*/  MUFU.EX2 R170, R170 ;  /* 0x000000aa00aa7308 */ /* 0x000ff00000000800 */
[----:B------:R-:W-:Y:S01]  /*15bc0*/  MUFU.EX2 R29, R29 ;  /* 0x0000001d001d7308 */ /* 0x000fe20000000800 */
[----:B-1----:R-:W-:-:S07]  /*15bd0*/  FMNMX.FTZ R8, R8, R7, !PT ;  /* 0x0000000708087209 */ /* 0x002fce0007810000 */
[----:B------:R-:W-:Y:S01]  /*15be0*/  MUFU.EX2 R152, R152 ;  /* 0x0000009800987308 */ /* 0x000fe20000000800 */
[----:B------:R-:W-:-:S04]  /*15bf0*/  FADD.FTZ R7, -R8, R10 ;  /* 0x0000000a08077221 */ /* 0x000fc80000010100 */
[----:B------:R-:W-:-:S03]  /*15c00*/  FMUL.FTZ R7, R7, R50 ;  /* 0x0000003207077220 */ /* 0x000fc60000410000 */
[----:B------:R-:W-:Y:S08]  /*15c10*/  MUFU.EX2 R46, R46 ;  /* 0x0000002e002e7308 */ /* 0x000ff00000000800 */
[----:B------:R1:W-:Y:S08]  /*15c20*/  MUFU.EX2 R15, R7 ;  /* 0x00000007000f7308 */ /* 0x0003f00000000800 */
[----:B------:R-:W-:Y:S01]  /*15c30*/  MUFU.EX2 R154, R154 ;  /* 0x0000009a009a7308 */ /* 0x000fe20000000800 */
[----:B-1----:R-:W-:-:S07]  /*15c40*/  IMAD.MOV.U32 R7, RZ, RZ, 0x40000040 ;  /* 0x40000040ff077424 */ /* 0x002fce00078e00ff */
[----:B------:R-:W-:Y:S01]  /*15c50*/  MUFU.EX2 R38, R38 ;  /* 0x0000002600267308 */ /* 0x000fe20000000800 */
[----:B------:R-:W-:Y:S02]  /*15c60*/  WARPGROUP.DEPBAR.LE gsb0, 0x0 ;  /* 0x00008000000079c5 */ /* 0x000fe40000010000 */
[----:B------:R-:W-:Y:S01]  /*15c70*/  WARPGROUP.ARRIVE ;  /* 0x00000000000079c5 */ /* 0x000fe20000000000 */
[-CC-:B------:R-:W-:Y:S01]  /*15c80*/  FFMA.FTZ R156, R59, R50.reuse, -R31.reuse ;  /* 0x000000323b9c7223 */ /* 0x180fe2000001081f */
[-C--:B------:R-:W-:Y:S01]  /*15c90*/  FFMA.FTZ R158, R61, R50.reuse, -R31 ;  /* 0x000000323d9e7223 */ /* 0x080fe2000001081f */
[-C--:B------:R-:W-:Y:S02]  /*15ca0*/  FMUL.FTZ R31, R8, R50.reuse ;  /* 0x00000032081f7220 */ /* 0x080fe40000410000 */
[----:B------:R-:W-:Y:S01]  /*15cb0*/  MUFU.EX2 R39, R39 ;  /* 0x0000002700277308 */ /* 0x000fe20000000800 */
[----:B------:R-:W-:Y:S01]  /*15cc0*/  HGMMA.64x128x16.F32 R88, R160, gdesc[UR4].tnspB, R88, gsb0 ;  /* 0x41e00004a0587df0 */ /* 0x000fe20008000858 */
[----:B------:R-:W-:Y:S01]  /*15cd0*/  R2UR UR6, R6 ;  /* 0x00000000060672ca */ /* 0x000fe200000e0000 */
[-CC-:B------:R-:W-:Y:S01]  /*15ce0*/  FFMA.FTZ R181, R9, R50.reuse, -R31.reuse ;  /* 0x0000003209b57223 */ /* 0x180fe2000001081f */
[----:B------:R-:W-:Y:S01]  /*15cf0*/  R2UR UR7, R7 ;  /* 0x00000000070772ca */ /* 0x000fe200000e0000 */
[-CC-:B------:R-:W-:Y:S01]  /*15d00*/  FFMA.FTZ R9, R13, R50.reuse, -R31.reuse ;  /* 0x000000320d097223 */ /* 0x180fe2000001081f */
[-CC-:B------:R-:W-:Y:S01]  /*15d10*/  FFMA.FTZ R183, R20, R50.reuse, -R31.reuse ;  /* 0x0000003214b77223 */ /* 0x180fe2000001081f */
[-CC-:B------:R-:W-:Y:S01]  /*15d20*/  FFMA.FTZ R13, R21, R50.reuse, -R31.reuse ;  /* 0x00000032150d7223 */ /* 0x180fe2000001081f */
[----:B------:R-:W-:Y:S01]  /*15d30*/  @!P1 IMAD R7, R184, 0x8, R2 ;  /* 0x00000008b8079824 */ /* 0x000fe200078e0202 */
[----:B------:R-:W1:Y:S01]  /*15d40*/  MUFU.EX2 R181, R181 ;  /* 0x000000b500b57308 */ /* 0x000e620000000800 */
[-CC-:B------:R-:W-:Y:S01]  /*15d50*/  FFMA.FTZ R177, R26, R50.reuse, -R31.reuse ;  /* 0x000000321ab17223 */ /* 0x180fe2000001081f */
[----:B------:R-:W-:Y:S01]  /*15d60*/  FFMA.FTZ R173, R36, R50, -R31 ;  /* 0x0000003224ad7223 */ /* 0x000fe2000001081f */
[----:B------:R-:W-:-:S02]  /*15d70*/  @!P1 VIADD R36, R7, 0x28840 ;  /* 0x0002884007249836 */ /* 0x000fc40000000000 */
[-CC-:B------:R-:W-:Y:S01]  /*15d80*/  FFMA.FTZ R179, R32, R50.reuse, -R31.reuse ;  /* 0x0000003220b37223 */ /* 0x180fe2000001081f */
[-CC-:B------:R-:W-:Y:S01]  /*15d90*/  FFMA.FTZ R32, R33, R50.reuse, -R31.reuse ;  /* 0x0000003221207223 */ /* 0x180fe2000001081f */
[-CC-:B------:R-:W-:Y:S01]  /*15da0*/  FFMA.FTZ R20, R27, R50.reuse, -R31.reuse ;  /* 0x000000321b147223 */ /* 0x180fe2000001081f */
[----:B------:R-:W-:Y:S01]  /*15db0*/  IADD3 R33, -R192, 0xb, RZ ;  /* 0x0000000bc0217810 */ /* 0x000fe20007ffe1ff */
[----:B------:R-:W3:Y:S01]  /*15dc0*/  MUFU.EX2 R9, R9 ;  /* 0x0000000900097308 */ /* 0x000ee20000000800 */
[----:B------:R-:W-:Y:S01]  /*15dd0*/  @!P1 PRMT R36, RZ, 0x654, R36 ;  /* 0x00000654ff249816 */ /* 0x000fe20000000024 */
[-C--:B------:R-:W-:Y:S01]  /*15de0*/  FFMA.FTZ R175, R40, R50.reuse, -R31 ;  /* 0x0000003228af7223 */ /* 0x080fe2000001081f */
[----:B--2---:R-:W-:Y:S01]  /*15df0*/  FADD.FTZ R40, R182, R3 ;  /* 0x00000003b6287221 */ /* 0x004fe20000010000 */
[-CC-:B------:R-:W-:Y:S01]  /*15e00*/  FFMA.FTZ R21, R37, R50.reuse, -R31.reuse ;  /* 0x0000003225157223 */ /* 0x180fe2000001081f */
[-CC-:B------:R-:W-:Y:S01]  /*15e10*/  FFMA.FTZ R26, R41, R50.reuse, -R31.reuse ;  /* 0x00000032291a7223 */ /* 0x180fe2000001081f */
[----:B------:R-:W-:Y:S01]  /*15e20*/  FFMA.FTZ R169, R44, R50, -R31 ;  /* 0x000000322ca97223 */ /* 0x000fe2000001081f */
[----:B0-----:R-:W-:Y:S01]  /*15e30*/  FADD.FTZ R3, R85, R40 ;  /* 0x0000002855037221 */ /* 0x001fe20000010000 */
[----:B------:R-:W-:Y:S01]  /*15e40*/  MUFU.EX2 R183, R183 ;  /* 0x000000b700b77308 */ /* 0x000fe20000000800 */
[----:B-1----:R-:W-:Y:S01]  /*15e50*/  FFMA.FTZ R0, R15, R0, R181 ;  /* 0x000000000f007223 */ /* 0x002fe200000100b5 */
[-CC-:B------:R-:W-:Y:S01]  /*15e60*/  FFMA.FTZ R27, R45, R50.reuse, -R31.reuse ;  /* 0x000000322d1b7223 */ /* 0x180fe2000001081f */
[-CC-:B------:R-:W-:Y:S01]  /*15e70*/  FFMA.FTZ R171, R48, R50.reuse, -R31.reuse ;  /* 0x0000003230ab7223 */ /* 0x180fe2000001081f */
[-CC-:B------:R-:W-:Y:S01]  /*15e80*/  FFMA.FTZ R6, R49, R50.reuse, -R31.reuse ;  /* 0x0000003231067223 */ /* 0x180fe2000001081f */
[-CC-:B------:R-:W-:Y:S01]  /*15e90*/  FFMA.FTZ R153, R52, R50.reuse, -R31.reuse ;  /* 0x0000003234997223 */ /* 0x180fe2000001081f */
[-CC-:B------:R-:W-:Y:S01]  /*15ea0*/  FFMA.FTZ R7, R54, R50.reuse, -R31.reuse ;  /* 0x0000003236077223 */ /* 0x180fe2000001081f */
[-CC-:B------:R-:W-:Y:S01]  /*15eb0*/  FFMA.FTZ R155, R57, R50.reuse, -R31.reuse ;  /* 0x00000032399b7223 */ /* 0x180fe2000001081f */
[----:B------:R-:W-:Y:S01]  /*15ec0*/  MUFU.EX2 R13, R13 ;  /* 0x0000000d000d7308 */ /* 0x000fe20000000800 */
[----:B---3--:R-:W-:Y:S01]  /*15ed0*/  F2FP.F16.F32.PACK_AB R181, R9, R181 ;  /* 0x000000b509b5723e */ /* 0x008fe200000000ff */
        /* <DEDUP_REMOVED lines=9> */
[----:B------:R-:W-:-:S05]  /*15f70*/  F2FP.F16.F32.PACK_AB R182, R85, R182 ;  /* 0x000000b655b6723e */ /* 0x000fca00000000ff */
        /* <DEDUP_REMOVED lines=47> */
[----:B------:R-:W-:Y:S01]  /*16270*/  FMUL.FTZ R97, R97, R11 ;  /* 0x0000000b61617220 */ /* 0x000fe20000410000 */
[----:B-1----:R-:W-:Y:S01]  /*16280*/  FADD.FTZ R36, R9, R0 ;  /* 0x0000000009247221 */ /* 0x002fe20000010000 */
[----:B------:R1:W-:Y:S01]  /*16290*/  @!P1 SYNCS.ARRIVE.TRANS64.RED.A1T0 RZ, [R5+URZ], RZ ;  /* 0x000000ff05ff99a7 */ /* 0x0003e2000810043f */
[-C--:B------:R-:W-:Y:S01]  /*162a0*/  FFMA.FTZ R0, R63, R50.reuse, -R31 ;  /* 0x000000323f007223 */ /* 0x080fe2000001081f */
[----:B------:R-:W2:Y:S01]  /*162b0*/  MUFU.EX2 R10, R77 ;  /* 0x0000004d000a7308 */ /* 0x000ea20000000800 */
[----:B------:R-:W-:Y:S01]  /*162c0*/  FADD.FTZ R36, R183, R36 ;  /* 0x00000024b7247221 */ /* 0x000fe20000010000 */
[----:B------:R-:W-:Y:S01]  /*162d0*/  F2FP.F16.F32.PACK_AB R183, R13, R183 ;  /* 0x000000b70db7723e */ /* 0x000fe200000000ff */
[-C--:B------:R-:W-:Y:S01]  /*162e0*/  FMUL.FTZ R100, R100, R11.reuse ;  /* 0x0000000b64647220 */ /* 0x080fe20000410000 */
[----:B------:R-:W-:Y:S01]  /*162f0*/  FMUL.FTZ R101, R101, R11 ;  /* 0x0000000b65657220 */ /* 0x000fe20000410000 */
[----:B------:R-:W-:Y:S01]  /*16300*/  FADD.FTZ R36, R13, R36 ;  /* 0x000000240d247221 */ /* 0x000fe20000010000 */
[----:B-1----:R-:W-:Y:S01]  /*16310*/  FADD.FTZ R5, R176, R3 ;  /* 0x00000003b0057221 */ /* 0x002fe20000010000 */
[-C--:B------:R-:W-:Y:S01]  /*16320*/  FFMA.FTZ R3, R67, R50.reuse, -R31 ;  /* 0x0000003243037223 */ /* 0x080fe2000001081f */
[----:B------:R-:W1:Y:S01]  /*16330*/  MUFU.EX2 R0, R0 ;  /* 0x0000000000007308 */ /* 0x000e620000000800 */
[----:B0-----:R-:W-:Y:S01]  /*16340*/  FADD.FTZ R33, R177, R36 ;  /* 0x00000024b1217221 */ /* 0x001fe20000010000 */
[----:B------:R-:W-:Y:S01]  /*16350*/  FADD.FTZ R5, R84, R5 ;  /* 0x0000000554057221 */ /* 0x000fe20000010000 */
[----:B------:R-:W-:Y:S01]  /*16360*/  F2FP.F16.F32.PACK_AB R177, R20, R177 ;  /* 0x000000b114b1723e */ /* 0x000fe200000000ff */
[-C--:B------:R-:W-:Y:S01]  /*16370*/  FMUL.FTZ R104, R104, R11.reuse ;  /* 0x0000000b68687220 */ /* 0x080fe20000410000 */
[----:B------:R-:W-:Y:S01]  /*16380*/  FADD.FTZ R36, R20, R33 ;  /* 0x0000002114247221 */ /* 0x000fe20000010000 */
[----:B------:R-:W-:Y:S01]  /*16390*/  FADD.FTZ R33, R178, R5 ;  /* 0x00000005b2217221 */ /* 0x000fe20000010000 */
[----:B------:R-:W-:Y:S01]  /*163a0*/  FFMA.FTZ R5, R71, R50, -R31 ;  /* 0x0000003247057223 */ /* 0x000fe2000001081f */
[----:B------:R-:W0:Y:S01]  /*163b0*/  MUFU.EX2 R3, R3 ;  /* 0x0000000300037308 */ /* 0x000e220000000800 */
[----:B------:R-:W-:Y:S01]  /*163c0*/  FADD.FTZ R37, R179, R36 ;  /* 0x00000024b3257221 */ /* 0x000fe20000010000 */
[C---:B------:R-:W-:Y:S01]  /*163d0*/  FADD.FTZ R33, R24.reuse, R33 ;  /* 0x0000002118217221 */ /* 0x040fe20000010000 */
[----:B------:R-:W-:Y:S01]  /*163e0*/  F2FP.F16.F32.PACK_AB R178, R24, R178 ;  /* 0x000000b218b2723e */ /* 0x000fe200000000ff */
[----:B------:R-:W-:Y:S01]  /*163f0*/  FFMA.FTZ R31, R83, R50, -R31 ;  /* 0x00000032531f7223 */ /* 0x000fe2000001081f */
[----:B------:R-:W-:Y:S01]  /*16400*/  FADD.FTZ R36, R32, R37 ;  /* 0x0000002520247221 */ /* 0x000fe20000010000 */
[----:B------:R-:W-:Y:S01]  /*16410*/  FADD.FTZ R40, R172, R33 ;  /* 0x00000021ac287221 */ /* 0x000fe20000010000 */
[----:B--2---:R-:W-:Y:S01]  /*16420*/  F2FP.F16.F32.PACK_AB R166, R10, R14 ;  /* 0x0000000e0aa6723e */ /* 0x004fe200000000ff */
        /* <DEDUP_REMOVED lines=27> */
[C---:B------:R-:W-:Y:S01]  /*165e0*/  F2FP.F16.F32.PACK_AB R171, R6.reuse, R171 ;  /* 0x000000ab06ab723e */ /* 0x040fe200000000ff */
[----:B------:R-:W3:Y:S01]  /*165f0*/  MUFU.EX2 R30, R75 ;  /* 0x0000004b001e7308 */ /* 0x000ee20000000800 */
[----:B------:R-:W-:Y:S01]  /*16600*/  FADD.FTZ R36, R6, R9 ;  /* 0x0000000906247221 */ /* 0x000fe20000010000 */
[----:B------:R-:W-:Y:S01]  /*16610*/  FADD.FTZ R13, R152, R13 ;  /* 0x0000000d980d7221 */ /* 0x000fe20000010000 */
[-C--:B------:R-:W-:Y:S01]  /*16620*/  FMUL.FTZ R128, R128, R11.reuse ;  /* 0x0000000b80807220 */ /* 0x080fe20000410000 */
        /* <DEDUP_REMOVED lines=8> */
[----:B------:R-:W-:Y:S01]  /*166b0*/  FMUL.FTZ R136, R136, R11 ;  /* 0x0000000b88887220 */ /* 0x000fe20000410000 */
[----:B------:R-:W-:Y:S01]  /*166c0*/  FADD.FTZ R9, R155, R36 ;  /* 0x000000249b097221 */ /* 0x000fe20000010000 */
[----:B------:R-:W-:Y:S01]  /*166d0*/  FADD.FTZ R13, R38, R13 ;  /* 0x0000000d260d7221 */ /* 0x000fe20000010000 */
[C---:B-1----:R-:W-:Y:S01]  /*166e0*/  F2FP.F16.F32.PACK_AB R155, R0.reuse, R155 ;  /* 0x0000009b009b723e */ /* 0x042fe200000000ff */
        /* <DEDUP_REMOVED lines=25> */
[----:B---3--:R-:W-:Y:S01]  /*16880*/  FADD.FTZ R9, R30, R9 ;  /* 0x000000091e097221 */ /* 0x008fe20000010000 */
        /* <DEDUP_REMOVED lines=59> */
[----:B------:R-:W-:-:S02]  /*16c40*/  IMAD.MOV.U32 R5, RZ, RZ, R184 ;  /* 0x000000ffff057224 */ /* 0x000fc400078e00b8 */
[----:B------:R-:W-:Y:S01]  /*16c50*/  IMAD.MOV.U32 R10, RZ, RZ, R8 ;  /* 0x000000ffff0a7224 */ /* 0x000fe200078e0008 */
[----:B------:R-:W-:Y:S06]  /*16c60*/  @P2 BRA `(.L_x_2725) ;  /* 0xffffffd4009c2947 */ /* 0x000fec000383ffff */
.L_x_2715:
[----:B------:R-:W-:Y:S05]  /*16c70*/  WARPSYNC.ALL ;  /* 0x0000000000007948 */ /* 0x000fea0003800000 */
[----:B------:R-:W-:Y:S06]  /*16c80*/  BAR.ARV 0x8, 0x180 ;  /* 0x0206000000007b1d */ /* 0x000fec0000002000 */
[----:B------:R-:W-:Y:S05]  /*16c90*/  @!P0 BRA `(.L_x_2726) ;  /* 0x0000000000048947 */ /* 0x000fea0003800000 */
[----:B------:R-:W-:Y:S01]  /*16ca0*/  BPT.TRAP 0x1 ;  /* 0x000000040000795c */ /* 0x000fe20000300000 */
.L_x_2726:
[----:B------:R-:W-:Y:S01]  /*16cb0*/  IMAD R11, R184, 0x8, R2 ;  /* 0x00000008b80b7824 */ /* 0x000fe200078e0202 */
[----:B------:R-:W-:-:S04]  /*16cc0*/  SHF.L.U32 R4, R186, 0x1f, RZ ;  /* 0x0000001fba047819 */ /* 0x000fc800000006ff */
[----:B------:R0:W1:Y:S01]  /*16cd0*/  SYNCS.PHASECHK.TRANS64.TRYWAIT P2, [R11+URZ+0x28850], R4 ;  /* 0x028850040b0075a7 */ /* 0x000062000804017f */
[----:B------:R-:W-:Y:S05]  /*16ce0*/  @!P0 BRA `(.L_x_2727) ;  /* 0x0000000000048947 */ /* 0x000fea0003800000 */
[----:B------:R-:W-:Y:S01]  /*16cf0*/  BPT.TRAP 0x1 ;  /* 0x000000040000795c */ /* 0x000fe20000300000 */
.L_x_2727:
[----:B------:R-:W-:-:S05]  /*16d00*/  VIADD R2, R2, 0x400 ;  /* 0x0000040002027836 */ /* 0x000fca0000000000 */
[----:B------:R-:W-:-:S04]  /*16d10*/  SHF.R.U32.HI R2, RZ, 0x4, R2 ;  /* 0x00000004ff027819 */ /* 0x000fc80000011602 */
[----:B------:R-:W-:-:S04]  /*16d20*/  LOP3.LUT R2, R2, 0x3fff, RZ, 0xc0, !PT ;  /* 0x00003fff02027812 */ /* 0x000fc800078ec0ff */
[----:B------:R-:W-:Y:S01]  /*16d30*/  LOP3.LUT R5, R2, 0x4000000, RZ, 0xfc, !PT ;  /* 0x0400000002057812 */ /* 0x000fe200078efcff */
[----:B-1----:R-:W-:Y:S06]  /*16d40*/  @P2 BRA `(.L_x_2728) ;  /* 0x0000000000082947 */ /* 0x002fec0003800000 */
[----:B------:R-:W1:Y:S02]  /*16d50*/  SYNCS.PHASECHK.TRANS64.TRYWAIT P0, [R11+URZ+0x28850], R4 ;  /* 0x028850040b0075a7 */ /* 0x000e64000800017f */
[----:B-1----:R-:W-:Y:S05]  /*16d60*/  @!P0 BRA `(.L_x_2729) ;  /* 0x000000d000f08947 */ /* 0x002fea0003800000 */
.L_x_2728:
[----:B01----:R-:W-:Y:S01]  /*16d70*/  IMAD R4, R184, 0x800, R5 ;  /* 0x00000800b8047824 */ /* 0x003fe200078e0205 */
[----:B------:R-:W-:Y:S05]  /*16d80*/  WARPSYNC.ALL ;  /* 0x0000000000007948 */ /* 0x000fea0003800000 */
[----:B------:R-:W-:Y:S01]  /*16d90*/  IMAD.MOV.U32 R5, RZ, RZ, 0x40000040 ;  /* 0x40000040ff057424 */ /* 0x000fe200078e00ff */
[C---:B------:R-:W-:Y:S01]  /*16da0*/  R2UR UR6, R4.reuse ;  /* 0x00000000040672ca */ /* 0x040fe200000e0000 */
[----:B------:R-:W-:Y:S01]  /*16db0*/  WARPGROUP.ARRIVE ;  /* 0x00000000000079c5 */ /* 0x000fe20000000000 */
[----:B------:R-:W-:Y:S01]  /*16dc0*/  IMAD.MOV.U32 R7, RZ, RZ, 0x40000040 ;  /* 0x40000040ff077424 */ /* 0x000fe200078e00ff */
[----:B------:R-:W-:Y:S01]  /*16dd0*/  IADD3 R6, R4, 0x80, RZ ;  /* 0x0000008004067810 */ /* 0x000fe20007ffe0ff */
[----:B------:R-:W0:Y:S01]  /*16de0*/  SHFL.BFLY PT, R2, R3, 0x2, 0x1f ;  /* 0x0c401f0003027f89 */ /* 0x000e2200000e0000 */
[----:B------:R-:W-:Y:S01]  /*16df0*/  R2UR UR7, R5 ;  /* 0x00000000050772ca */ /* 0x000fe200000e0000 */
[----:B------:R-:W-:Y:S01]  /*16e00*/  IMAD.MOV.U32 R5, RZ, RZ, 0x40000040 ;  /* 0x40000040ff057424 */ /* 0x000fe200078e00ff */
[----:B------:R-:W-:Y:S01]  /*16e10*/  @!P1 IADD3 R10, R11, 0x28860, RZ ;  /* 0x000288600b0a9810 */ /* 0x000fe20007ffe0ff */
[----:B------:R-:W-:-:S02]  /*16e20*/  VIADD R184, R184, 0x1 ;  /* 0x00000001b8b87836 */ /* 0x000fc40000000000 */
[----:B------:R-:W-:Y:S01]  /*16e30*/  VIADD R215, R215, 0x1 ;  /* 0x00000001d7d77836 */ /* 0x000fe20000000000 */
[----:B------:R-:W-:Y:S02]  /*16e40*/  @!P1 PRMT R10, RZ, 0x654, R10 ;  /* 0x00000654ff0a9816 */ /* 0x000fe4000000000a */
[----:B------:R-:W-:-:S04]  /*16e50*/  ISETP.NE.AND P2, PT, R184, 0x2, PT ;  /* 0x00000002b800780c */ /* 0x000fc80003f45270 */
[----:B------:R-:W-:Y:S01]  /*16e60*/  SEL R184, R184, RZ, P2 ;  /* 0x000000ffb8b87207 */ /* 0x000fe20001000000 */
[----:B------:R-:W-:Y:S01]  /*16e70*/  HGMMA.64x128x16.F32 R88, R180, gdesc[UR4].tnspB, R88, gsb0 ;  /* 0x41e00004b4587df0 */ /* 0x000fe20008000858 */
[----:B------:R-:W-:Y:S01]  /*16e80*/  R2UR UR6, R6 ;  /* 0x00000000060672ca */ /* 0x000fe200000e0000 */
[----:B------:R-:W-:Y:S01]  /*16e90*/  VIADD R6, R4, 0x100 ;  /* 0x0000010004067836 */ /* 0x000fe20000000000 */
[----:B------:R-:W-:Y:S01]  /*16ea0*/  R2UR UR7, R7 ;  /* 0x00000000070772ca */ /* 0x000fe200000e0000 */
[----:B------:R-:W-:Y:S02]  /*16eb0*/  IMAD.MOV.U32 R7, RZ, RZ, 0x40000040 ;  /* 0x40000040ff077424 */ /* 0x000fe400078e00ff */
[----:B0-----:R-:W-:Y:S01]  /*16ec0*/  FADD.FTZ R2, R2, R3 ;  /* 0x0000000302027221 */ /* 0x001fe20000010000 */
[----:B------:R-:W-:-:S04]  /*16ed0*/  SEL R3, RZ, 0x1, P2 ;  /* 0x00000001ff037807 */ /* 0x000fc80001000000 */
[----:B------:R-:W-:Y:S01]  /*16ee0*/  LOP3.LUT R186, R186, R3, RZ, 0x3c, !PT ;  /* 0x00000003baba7212 */ /* 0x000fe200078e3cff */
[----:B------:R-:W-:Y:S01]  /*16ef0*/  IMAD.MOV.U32 R3, RZ, RZ, -0x800000 ;  /* 0xff800000ff037424 */ /* 0x000fe200078e00ff */
[----:B------:R-:W-:Y:S02]  /*16f00*/  WARPGROUP.DEPBAR.LE gsb0, 0x0 ;  /* 0x00008000000079c5 */ /* 0x000fe40000010000 */
[----:B------:R-:W-:-:S06]  /*16f10*/  WARPGROUP.ARRIVE ;  /* 0x00000000000079c5 */ /* 0x000fcc0000000000 */
[----:B------:R-:W-:Y:S01]  /*16f20*/  HGMMA.64x128x16.F32 R88, R176, gdesc[UR4].tnspB, R88, gsb0 ;  /* 0x41e00004b0587df0 */ /* 0x000fe20008000858 */
[----:B------:R-:W-:Y:S01]  /*16f30*/  R2UR UR6, R6 ;  /* 0x00000000060672ca */ /* 0x000fe200000e0000 */
[----:B------:R-:W-:Y:S01]  /*16f40*/  VIADD R6, R4, 0x180 ;  /* 0x0000018004067836 */ /* 0x000fe20000000000 */
[----:B------:R-:W-:Y:S02]  /*16f50*/  R2UR UR7, R7 ;  /* 0x00000000070772ca */ /* 0x000fe400000e0000 */
[----:B------:R-:W-:Y:S01]  /*16f60*/  MOV R7, 0x40000040 ;  /* 0x4000004000077802 */ /* 0x000fe20000000f00 */
        /* <DEDUP_REMOVED lines=38> */
[----:B-1----:R-:W-:-:S04]  /*171d0*/  FADD.FTZ R13, R4, R7 ;  /* 0x00000007040d7221 */ /* 0x002fc80000010000 */
[----:B------:R-:W-:Y:S02]  /*171e0*/  FSETP.NE.FTZ.AND P0, PT, R12, RZ, PT ;  /* 0x000000ff0c00720b */ /* 0x000fe40003f15000 */
[----:B------:R-:W-:Y:S02]  /*171f0*/  CS2R R4, SRZ ;  /* 0x0000000000047805 */ /* 0x000fe4000001ff00 */
        /* <DEDUP_REMOVED lines=81> */
.L_x_2646:
        /* <DEDUP_REMOVED lines=13> */
[----:B------:R-:W-:Y:S01]  /*177e0*/  IMAD.MOV.U32 R57, RZ, RZ, RZ ;  /* 0x000000ffff397224 */ /* 0x000fe200078e00ff */
[----:B------:R-:W3:Y:S01]  /*177f0*/  S2R R9, SR_SWINHI ;  /* 0x0000000000097919 */ /* 0x000ee20000002f00 */
[----:B------:R-:W-:Y:S02]  /*17800*/  F2FP.F16.F32.PACK_AB R36, R137, R136 ;  /* 0x000000888924723e */ /* 0x000fe400000000ff */
[----:B------:R-:W-:Y:S02]  /*17810*/  MOV R42, R2 ;  /* 0x00000002002a7202 */ /* 0x000fe40000000f00 */
[----:B---3--:R-:W-:-:S03]  /*17820*/  MOV R43, R9 ;  /* 0x00000009002b7202 */ /* 0x008fc60000000f00 */
[----:B--2---:R-:W-:-:S03]  /*17830*/  IMAD.WIDE R12, R8, 0x2, R42 ;  /* 0x00000002080c7825 */ /* 0x004fc600078e022a */
[C---:B------:R-:W-:Y:S02]  /*17840*/  IADD3 R37, P0, R12.reuse, 0x40, RZ ;  /* 0x000000400c257810 */ /* 0x040fe40007f1e0ff */
[C---:B------:R-:W-:Y:S02]  /*17850*/  IADD3 R35, P5, R12.reuse, 0x20, RZ ;  /* 0x000000200c237810 */ /* 0x040fe40007fbe0ff */
[----:B------:R-:W-:Y:S01]  /*17860*/  IADD3 R39, P1, R12, 0x60, RZ ;  /* 0x000000600c277810 */ /* 0x000fe20007f3e0ff */
[--C-:B------:R-:W-:Y:S01]  /*17870*/  IMAD.X R11, RZ, RZ, R13.reuse, P0 ;  /* 0x000000ffff0b7224 */ /* 0x100fe200000e060d */
[C---:B------:R-:W-:Y:S02]  /*17880*/  ISETP.NE.AND P0, PT, R208.reuse, RZ, PT ;  /* 0x000000ffd000720c */ /* 0x040fe40003f05270 */
[----:B-1----:R-:W-:Y:S01]  /*17890*/  LOP3.LUT R4, R35, 0x380, RZ, 0xc0, !PT ;  /* 0x0000038023047812 */ /* 0x002fe200078ec0ff */
[----:B------:R-:W-:Y:S01]  /*178a0*/  IMAD.X R25, RZ, RZ, R13, P1 ;  /* 0x000000ffff197224 */ /* 0x000fe200008e060d */
[----:B------:R-:W-:Y:S01]  /*178b0*/  SEL R208, R208, UR4, P0 ;  /* 0x00000004d0d07c07 */ /* 0x000fe20008000000 */
[----:B------:R-:W-:Y:S05]  /*178c0*/  WARPSYNC.ALL ;  /* 0x0000000000007948 */ /* 0x000fea0003800000 */
[----:B------:R-:W-:Y:S01]  /*178d0*/  LOP3.LUT R15, R12, 0x380, RZ, 0xc0, !PT ;  /* 0x000003800c0f7812 */ /* 0x000fe200078ec0ff */
[----:B------:R-:W-:Y:S01]  /*178e0*/  ULDC.64 UR6, c[0x0][0xc08] ;  /* 0x0003020000067ab9 */ /* 0x000fe20000000a00 */
[----:B------:R-:W-:Y:S01]  /*178f0*/  LOP3.LUT R14, R39, 0x380, RZ, 0xc0, !PT ;  /* 0x00000380270e7812 */ /* 0x000fe200078ec0ff */
[----:B------:R-:W-:Y:S01]  /*17900*/  ULDC.64 UR4, c[0x0][0xc00] ;  /* 0x0003000000047ab9 */ /* 0x000fe20000000a00 */
[----:B------:R-:W-:-:S02]  /*17910*/  SHF.R.U64 R4, R4, 0x3, RZ ;  /* 0x0000000304047819 */ /* 0x000fc400000012ff */
[----:B------:R-:W-:Y:S02]  /*17920*/  IADD3 R45, P2, R12, 0x4000, RZ ;  /* 0x000040000c2d7810 */ /* 0x000fe40007f5e0ff */
[----:B------:R-:W-:Y:S02]  /*17930*/  SHF.R.U64 R15, R15, 0x3, RZ ;  /* 0x000000030f0f7819 */ /* 0x000fe400000012ff */
[----:B------:R-:W-:Y:S01]  /*17940*/  SHF.R.U64 R14, R14, 0x3, RZ ;  /* 0x000000030e0e7819 */ /* 0x000fe200000012ff */
[--C-:B------:R-:W-:Y:S01]  /*17950*/  IMAD.X R27, RZ, RZ, R13.reuse, P2 ;  /* 0x000000ffff1b7224 */ /* 0x100fe200010e060d */
[C---:B------:R-:W-:Y:S02]  /*17960*/  IADD3 R47, P3, R12.reuse, 0x4020, RZ ;  /* 0x000040200c2f7810 */ /* 0x040fe40007f7e0ff */
[C---:B------:R-:W-:Y:S02]  /*17970*/  IADD3 R30, P4, R12.reuse, 0x4040, RZ ;  /* 0x000040400c1e7810 */ /* 0x040fe40007f9e0ff */
[----:B------:R-:W-:Y:S01]  /*17980*/  IADD3.X R9, RZ, R13, RZ, P5, !PT ;  /* 0x0000000dff097210 */ /* 0x000fe20002ffe4ff */
[----:B------:R-:W-:Y:S01]  /*17990*/  IMAD.X R29, RZ, RZ, R13, P3 ;  /* 0x000000ffff1d7224 */ /* 0x000fe200018e060d */
[----:B------:R-:W-:-:S02]  /*179a0*/  IADD3 R49, P5, R12, 0x4060, RZ ;  /* 0x000040600c317810 */ /* 0x000fc40007fbe0ff */
[----:B------:R-:W-:Y:S02]  /*179b0*/  LOP3.LUT R8, R4, R35, RZ, 0x3c, !PT ;  /* 0x0000002304087212 */ /* 0x000fe400078e3cff */
[----:B------:R-:W-:Y:S01]  /*179c0*/  LOP3.LUT R12, R15, R12, RZ, 0x3c, !PT ;  /* 0x0000000c0f0c7212 */ /* 0x000fe200078e3cff */
[----:B------:R-:W-:Y:S01]  /*179d0*/  IMAD.X R33, RZ, RZ, R13, P5 ;  /* 0x000000ffff217224 */ /* 0x000fe200028e060d */
[----:B------:R-:W-:Y:S02]  /*179e0*/  LOP3.LUT R24, R14, R39, RZ, 0x3c, !PT ;  /* 0x000000270e187212 */ /* 0x000fe400078e3cff */
[----:B------:R-:W-:Y:S02]  /*179f0*/  LOP3.LUT R4, R45, 0x380, RZ, 0xc0, !PT ;  /* 0x000003802d047812 */ /* 0x000fe400078ec0ff */
[----:B------:R-:W-:Y:S02]  /*17a00*/  LOP3.LUT R14, R47, 0x380, RZ, 0xc0, !PT ;  /* 0x000003802f0e7812 */ /* 0x000fe400078ec0ff */
[----:B------:R-:W-:-:S02]  /*17a10*/  LOP3.LUT R15, R30, 0x380, RZ, 0xc0, !PT ;  /* 0x000003801e0f7812 */ /* 0x000fc400078ec0ff */
[----:B------:R-:W-:Y:S02]  /*17a20*/  LOP3.LUT R10, R37, 0x380, RZ, 0xc0, !PT ;  /* 0x00000380250a7812 */ /* 0x000fe400078ec0ff */
[----:B------:R-:W-:Y:S02]  /*17a30*/  SHF.R.U64 R4, R4, 0x3, RZ ;  /* 0x0000000304047819 */ /* 0x000fe400000012ff */
[----:B------:R-:W-:Y:S02]  /*17a40*/  SHF.R.U64 R14, R14, 0x3, RZ ;  /* 0x000000030e0e7819 */ /* 0x000fe400000012ff */
[----:B------:R-:W-:Y:S02]  /*17a50*/  SHF.R.U64 R15, R15, 0x3, RZ ;  /* 0x000000030f0f7819 */ /* 0x000fe400000012ff */
[----:B------:R-:W-:Y:S02]  /*17a60*/  SHF.R.U64 R10, R10, 0x3, RZ ;  /* 0x000000030a0a7819 */ /* 0x000fe400000012ff */
[----:B------:R-:W-:-:S02]  /*17a70*/  LOP3.LUT R26, R4, R45, RZ, 0x3c, !PT ;  /* 0x0000002d041a7212 */ /* 0x000fc400078e3cff */
[----:B------:R-:W-:Y:S02]  /*17a80*/  IADD3.X R31, RZ, R13, RZ, P4, !PT ;  /* 0x0000000dff1f7210 */ /* 0x000fe400027fe4ff */
[----:B------:R-:W-:Y:S02]  /*17a90*/  LOP3.LUT R32, R49, 0x380, RZ, 0xc0, !PT ;  /* 0x0000038031207812 */ /* 0x000fe400078ec0ff */
[----:B------:R-:W-:Y:S02]  /*17aa0*/  LOP3.LUT R28, R14, R47, RZ, 0x3c, !PT ;  /* 0x0000002f0e1c7212 */ /* 0x000fe400078e3cff */
[----:B------:R-:W-:Y:S02]  /*17ab0*/  LOP3.LUT R30, R15, R30, RZ, 0x3c, !PT ;  /* 0x0000001e0f1e7212 */ /* 0x000fe400078e3cff */
[----:B------:R-:W-:Y:S02]  /*17ac0*/  MOV R4, R12 ;  /* 0x0000000c00047202 */ /* 0x000fe40000000f00 */
[----:B------:R-:W-:-:S02]  /*17ad0*/  LOP3.LUT R10, R10, R37, RZ, 0x3c, !PT ;  /* 0x000000250a0a7212 */ /* 0x000fc400078e3cff */
[----:B------:R-:W-:Y:S02]  /*17ae0*/  F2FP.F16.F32.PACK_AB R12, R21, R20 ;  /* 0x00000014150c723e */ /* 0x000fe400000000ff */
[----:B------:R-:W-:Y:S02]  /*17af0*/  F2FP.F16.F32.PACK_AB R13, R91, R90 ;  /* 0x0000005a5b0d723e */ /* 0x000fe400000000ff */
[----:B------:R-:W-:Y:S02]  /*17b00*/  F2FP.F16.F32.PACK_AB R14, R93, R92 ;  /* 0x0000005c5d0e723e */ /* 0x000fe400000000ff */
[----:B------:R-:W-:Y:S01]  /*17b10*/  F2FP.F16.F32.PACK_AB R15, R95, R94 ;  /* 0x0000005e5f0f723e */ /* 0x000fe200000000ff */
[----:B------:R-:W-:Y:S01]  /*17b20*/  BAR.SYNC.DEFER_BLOCKING 0x1, 0x100 ;  /* 0x0044000000007b1d */ /* 0x000fe20000010000 */
[----:B------:R-:W-:Y:S02]  /*17b30*/  SHF.R.U64 R32, R32, 0x3, RZ ;  /* 0x0000000320207819 */ /* 0x000fe400000012ff */
[----:B------:R-:W-:-:S02]  /*17b40*/  MOV R37, R8 ;  /* 0x0000000800257202 */ /* 0x000fc40000000f00 */
[----:B------:R-:W-:Y:S02]  /*17b50*/  MOV R38, R10 ;  /* 0x0000000a00267202 */ /* 0x000fe40000000f00 */
[----:B------:R-:W-:Y:S02]  /*17b60*/  F2FP.F16.F32.PACK_AB R8, R97, R96 ;  /* 0x000000606108723e */ /* 0x000fe400000000ff */
[----:B------:R-:W-:Y:S02]  /*17b70*/  F2FP.F16.F32.PACK_AB R9, R99, R98 ;  /* 0x000000626309723e */ /* 0x000fe400000000ff */
[----:B------:R-:W-:Y:S02]  /*17b80*/  F2FP.F16.F32.PACK_AB R10, R101, R100 ;  /* 0x00000064650a723e */ /* 0x000fe400000000ff */
[----:B------:R-:W-:Y:S02]  /*17b90*/  F2FP.F16.F32.PACK_AB R11, R103, R102 ;  /* 0x00000066670b723e */ /* 0x000fe400000000ff */
[----:B------:R-:W-:-:S02]  /*17ba0*/  MOV R39, R24 ;  /* 0x0000001800277202 */ /* 0x000fc40000000f00 */
[----:B------:R-:W-:Y:S02]  /*17bb0*/  MOV R46, R26 ;  /* 0x0000001a002e7202 */ /* 0x000fe40000000f00 */
[----:B------:R-:W-:Y:S02]  /*17bc0*/  LOP3.LUT R32, R32, R49, RZ, 0x3c, !PT ;  /* 0x0000003120207212 */ /* 0x000fe400078e3cff */
[----:B------:R-:W-:Y:S02]  /*17bd0*/  F2FP.F16.F32.PACK_AB R24, R113, R112 ;  /* 0x000000707118723e */ /* 0x000fe400000000ff */
[----:B------:R-:W-:Y:S01]  /*17be0*/  F2FP.F16.F32.PACK_AB R25, R115, R114 ;  /* 0x000000727319723e */ /* 0x000fe200000000ff */
[----:B------:R1:W-:Y:S01]  /*17bf0*/  STSM.16.M88.4 [R4], R12 ;  /* 0x0000000c04007844 */ /* 0x0003e20000000200 */
[----:B------:R-:W-:Y:S02]  /*17c00*/  F2FP.F16.F32.PACK_AB R26, R117, R116 ;  /* 0x00000074751a723e */ /* 0x000fe400000000ff */
[----:B------:R-:W-:Y:S01]  /*17c10*/  F2FP.F16.F32.PACK_AB R27, R119, R118 ;  /* 0x00000076771b723e */ /* 0x000fe200000000ff */
[----:B------:R2:W-:Y:S01]  /*17c20*/  STSM.16.M88.4 [R37], R8 ;  /* 0x0000000825007844 */ /* 0x0005e20000000200 */
[----:B------:R-:W-:-:S02]  /*17c30*/  MOV R45, R28 ;  /* 0x0000001c002d7202 */ /* 0x000fc40000000f00 */
[----:B------:R-:W-:Y:S02]  /*17c40*/  MOV R44, R30 ;  /* 0x0000001e002c7202 */ /* 0x000fe40000000f00 */
[----:B------:R-:W-:Y:S02]  /*17c50*/  F2FP.F16.F32.PACK_AB R28, R121, R120 ;  /* 0x00000078791c723e */ /* 0x000fe400000000ff */
[----:B------:R-:W-:Y:S02]  /*17c60*/  F2FP.F16.F32.PACK_AB R29, R123, R122 ;  /* 0x0000007a7b1d723e */ /* 0x000fe400000000ff */
[----:B------:R-:W-:Y:S02]  /*17c70*/  F2FP.F16.F32.PACK_AB R30, R125, R124 ;  /* 0x0000007c7d1e723e */ /* 0x000fe400000000ff */
[----:B------:R-:W-:Y:S02]  /*17c80*/  F2FP.F16.F32.PACK_AB R31, R127, R126 ;  /* 0x0000007e7f1f723e */ /* 0x000fe400000000ff */
[----:B-1----:R-:W-:-:S02]  /*17c90*/  F2FP.F16.F32.PACK_AB R12, R105, R104 ;  /* 0x00000068690c723e */ /* 0x002fc400000000ff */
[----:B------:R-:W-:Y:S02]  /*17ca0*/  F2FP.F16.F32.PACK_AB R13, R107, R106 ;  /* 0x0000006a6b0d723e */ /* 0x000fe400000000ff */
[----:B------:R-:W-:Y:S02]  /*17cb0*/  F2FP.F16.F32.PACK_AB R14, R109, R108 ;  /* 0x0000006c6d0e723e */ /* 0x000fe400000000ff */
[----:B------:R-:W-:Y:S02]  /*17cc0*/  F2FP.F16.F32.PACK_AB R15, R41, R40 ;  /* 0x00000028290f723e */ /* 0x000fe400000000ff */
[----:B------:R-:W-:Y:S02]  /*17cd0*/  MOV R4, R32 ;  /* 0x0000002000047202 */ /* 0x000fe40000000f00 */
[----:B------:R-:W-:Y:S01]  /*17ce0*/  F2FP.F16.F32.PACK_AB R32, R129, R128 ;  /* 0x000000808120723e */ /* 0x000fe200000000ff */
[----:B------:R1:W-:Y:S01]  /*17cf0*/  STSM.16.M88.4 [R38], R12 ;  /* 0x0000000c26007844 */ /* 0x0003e20000000200 */
[----:B------:R-:W-:-:S02]  /*17d00*/  F2FP.F16.F32.PACK_AB R33, R131, R130 ;  /* 0x000000828321723e */ /* 0x000fc400000000ff */
[----:B------:R-:W-:Y:S01]  /*17d10*/  F2FP.F16.F32.PACK_AB R35, R135, R134 ;  /* 0x000000868723723e */ /* 0x000fe200000000ff */
[----:B------:R3:W-:Y:S01]  /*17d20*/  STSM.16.M88.4 [R39], R24 ;  /* 0x0000001827007844 */ /* 0x0007e20000000200 */
[----:B--2---:R-:W-:Y:S02]  /*17d30*/  F2FP.F16.F32.PACK_AB R37, R139, R138 ;  /* 0x0000008a8b25723e */ /* 0x004fe400000000ff */
[----:B------:R-:W-:Y:S01]  /*17d40*/  F2FP.F16.F32.PACK_AB R8, R145, R144 ;  /* 0x000000909108723e */ /* 0x000fe200000000ff */
[----:B------:R-:W-:Y:S01]  /*17d50*/  STSM.16.M88.4 [R46], R28 ;  /* 0x0000001c2e007844 */ /* 0x000fe20000000200 */
[----:B------:R-:W-:Y:S02]  /*17d60*/  F2FP.F16.F32.PACK_AB R9, R147, R146 ;  /* 0x000000929309723e */ /* 0x000fe400000000ff */
[----:B------:R-:W-:Y:S01]  /*17d70*/  F2FP.F16.F32.PACK_AB R10, R149, R148 ;  /* 0x00000094950a723e */ /* 0x000fe200000000ff */
[----:B------:R-:W-:Y:S01]  /*17d80*/  STSM.16.M88.4 [R45], R32 ;  /* 0x000000202d007844 */ /* 0x000fe20000000200 */
[----:B------:R-:W-:-:S02]  /*17d90*/  F2FP.F16.F32.PACK_AB R11, R151, R150 ;  /* 0x00000096970b723e */ /* 0x000fc400000000ff */
[----:B------:R-:W-:Y:S02]  /*17da0*/  ISETP.NE.U32.AND P0, PT, RZ, UR4, PT ;  /* 0x00000004ff007c0c */ /* 0x000fe4000bf05070 */
[----:B-1----:R-:W-:Y:S02]  /*17db0*/  F2FP.F16.F32.PACK_AB R38, R141, R140 ;  /* 0x0000008c8d26723e */ /* 0x002fe400000000ff */
[----:B------:R-:W-:Y:S02]  /*17dc0*/  ISETP.NE.U32.AND P3, PT, RZ, UR6, PT ;  /* 0x00000006ff007c0c */ /* 0x000fe4000bf65070 */
[----:B---3--:R-:W-:Y:S02]  /*17dd0*/  F2FP.F16.F32.PACK_AB R39, R143, R142 ;  /* 0x0000008e8f27723e */ /* 0x008fe400000000ff */
[----:B------:R-:W-:Y:S02]  /*17de0*/  IADD3 R12, P1, R210, UR4, RZ ;  /* 0x00000004d20c7c10 */ /* 0x000fe4000ff3e0ff */
[----:B------:R-:W-:Y:S01]  /*17df0*/  ISETP.NE.AND.EX P0, PT, RZ, UR5, PT, P0 ;  /* 0x00000005ff007c0c */ /* 0x000fe2000bf05300 */
[----:B------:R-:W-:Y:S01]  /*17e00*/  STSM.16.M88.4 [R44], R36 ;  /* 0x000000242c007844 */ /* 0x000fe20000000200 */
[----:B------:R-:W-:-:S02]  /*17e10*/  ISETP.NE.AND.EX P3, PT, RZ, UR7, PT, P3 ;  /* 0x00000007ff007c0c */ /* 0x000fc4000bf65330 */
[----:B------:R-:W-:Y:S01]  /*17e20*/  IADD3.X R13, R211, UR5, RZ, P1, !PT ;  /* 0x00000005d30d7c10 */ /* 0x000fe20008ffe4ff */
[----:B------:R1:W-:Y:S01]  /*17e30*/  STSM.16.M88.4 [R4], R8 ;  /* 0x0000000804007844 */ /* 0x0003e20000000200 */
[----:B------:R-:W-:Y:S09]  /*17e40*/  BAR.SYNC.DEFER_BLOCKING 0x1, 0x100 ;  /* 0x0044000000007b1d */ /* 0x000ff20000010000 */
[----:B------:R-:W-:Y:S01]  /*17e50*/  @P3 IADD3 R210, P1, R210, UR6, RZ ;  /* 0x00000006d2d23c10 */ /* 0x000fe2000ff3e0ff */
[----:B------:R-:W-:-:S02]  /*17e60*/  ULDC UR6, c[0x0][0xa88] ;  /* 0x0002a20000067ab9 */ /* 0x000fc40000000800 */
[----:B------:R-:W-:Y:S01]  /*17e70*/  IMAD.U32 R27, RZ, RZ, UR6 ;  /* 0x00000006ff1b7e24 */ /* 0x000fe2000f8e00ff */
[----:B------:R-:W-:Y:S01]  /*17e80*/  @P3 IADD3.X R211, R211, UR7, RZ, P1, !PT ;  /* 0x00000007d3d33c10 */ /* 0x000fe20008ffe4ff */
[----:B------:R-:W-:Y:S01]  /*17e90*/  IMAD.MOV.U32 R26, RZ, RZ, 0x9b8 ;  /* 0x000009b8ff1a7424 */ /* 0x000fe200078e00ff */
[----:B------:R-:W-:Y:S01]  /*17ea0*/  ISETP.GT.AND P2, PT, R208, 0x1, PT ;  /* 0x00000001d000780c */ /* 0x000fe20003f44270 */
[----:B-1----:R-:W1:Y:S01]  /*17eb0*/  LDC R4, c[0x0][0xbe8] ;  /* 0x0002fa00ff047b82 */ /* 0x002e620000000800 */
[----:B------:R2:W5:Y:S04]  /*17ec0*/  @P0 LDG.E R57, desc[UR42][R12.64] ;  /* 0x0000002a0c390981 */ /* 0x000568000c1e1900 */
[----:B------:R2:W5:Y:S01]  /*17ed0*/  @P3 LDG.E R27, desc[UR42][R210.64] ;  /* 0x0000002ad21b3981 */ /* 0x000562000c1e1900 */
[----:B------:R-:W-:-:S04]  /*17ee0*/  SEL R26, R26, 0x978, P2 ;  /* 0x000009781a1a7807 */ /* 0x000fc80001000000 */
[----:B------:R2:W3:Y:S01]  /*17ef0*/  LDC.64 R8, c[0x0][R26+0x220] ;  /* 0x000088001a087b82 */ /* 0x0004e20000000a00 */
[----:B-1----:R-:W-:-:S07]  /*17f00*/  ISETP.NE.AND P1, PT, R4, 0x1, PT ;  /* 0x000000010400780c */ /* 0x002fce0003f25270 */
[----:B------:R2:W1:Y:S08]  /*17f10*/  LDC.64 R10, c[0x0][R26+0x218] ;  /* 0x000086001a0a7b82 */ /* 0x0004700000000a00 */
[----:B------:R2:W4:Y:S01]  /*17f20*/  LDC.64 R14, c[0x0][R26+0x228] ;  /* 0x00008a001a0e7b82 */ /* 0x0005220000000a00 */
[----:B---3--:R-:W-:Y:S05]  /*17f30*/  @P3 BRA `(.L_x_2732) ;  /* 0x0000000000103947 */ /* 0x008fea0003800000 */
[----:B------:R-:W-:Y:S05]  /*17f40*/  @!P0 BRA `(.L_x_2732) ;  /* 0x00000000000c8947 */ /* 0x000fea0003800000 */
[----:B------:R-:W3:Y:S04]  /*17f50*/  LDG.E R24, desc[UR42][R12.64] ;  /* 0x0000002a0c187981 */ /* 0x000ee8000c1e1900 */
[----:B-----5:R-:W3:Y:S02]  /*17f60*/  LDG.E R27, desc[UR42][R12.64+0x4] ;  /* 0x0000042a0c1b7981 */ /* 0x020ee4000c1e1900 */
[----:B---3--:R-:W-:-:S07]  /*17f70*/  IADD3 R27, -R24, R27, RZ ;  /* 0x0000001b181b7210 */ /* 0x008fce0007ffe1ff */
.L_x_2732:
[----:B------:R-:W3:Y:S01]  /*17f80*/  LDL R30, [R1+0x4c] ;  /* 0x00004c00011e7983 */ /* 0x000ee20000100800 */
[----:B--2---:R-:W2:Y:S01]  /*17f90*/  LDC.64 R12, c[0x0][R26+0x210] ;  /* 0x000084001a0c7b82 */ /* 0x004ea20000000a00 */
[----:B------:R-:W-:Y:S01]  /*17fa0*/  ISETP.NE.U32.AND P0, PT, RZ, UR4, PT ;  /* 0x00000004ff007c0c */ /* 0x000fe2000bf05070 */
[-C--:B-1----:R-:W-:Y:S01]  /*17fb0*/  IMAD R31, R11, R206.reuse, RZ ;  /* 0x000000ce0b1f7224 */ /* 0x082fe200078e02ff */
[----:B-----5:R-:W-:Y:S01]  /*17fc0*/  SHF.R.S32.HI R58, RZ, 0x1f, R57 ;  /* 0x0000001fff3a7819 */ /* 0x020fe20000011439 */
[----:B------:R-:W-:Y:S01]  /*17fd0*/  IMAD.WIDE.U32 R10, R10, R206, RZ ;  /* 0x000000ce0a0a7225 */ /* 0x000fe200078e00ff */
[----:B------:R-:W-:-:S03]  /*17fe0*/  ISETP.NE.AND.EX P0, PT, RZ, UR5, PT, P0 ;  /* 0x00000005ff007c0c */ /* 0x000fc6000bf05300 */
[----:B------:R-:W1:Y:S01]  /*17ff0*/  @P1 LDC R28, c[0x0][0xbec] ;  /* 0x0002fb00ff1c1b82 */ /* 0x000e620000000800 */
[----:B------:R-:W-:Y:S01]  /*18000*/  SEL R209, R209, RZ, !P0 ;  /* 0x000000ffd1d17207 */ /* 0x000fe20004000000 */
[----:B------:R-:W-:Y:S01]  /*18010*/  IMAD.IADD R37, R204, 0x1, R190 ;  /* 0x00000001cc257824 */ /* 0x000fe200078e02be */
[----:B------:R-:W-:Y:S01]  /*18020*/  SEL R29, R234, RZ, !P0 ;  /* 0x000000ffea1d7207 */ /* 0x000fe20004000000 */
[----:B------:R-:W-:Y:S02]  /*18030*/  IMAD.IADD R11, R11, 0x1, R31 ;  /* 0x000000010b0b7824 */ /* 0x000fe400078e021f */
[----:B------:R-:W-:Y:S02]  /*18040*/  IMAD R9, R9, R209, RZ ;  /* 0x000000d109097224 */ /* 0x000fe400078e02ff */
[----:B------:R-:W0:Y:S01]  /*18050*/  @P1 LDC R35, c[0x0][0xbf0] ;  /* 0x0002fc00ff231b82 */ /* 0x000e220000000800 */
[----:B------:R-:W-:Y:S02]  /*18060*/  IMAD R56, R27, R4, RZ ;  /* 0x000000041b387224 */ /* 0x000fe400078e02ff */
[C---:B------:R-:W-:Y:S01]  /*18070*/  IMAD R33, R8.reuse, R29, R9 ;  /* 0x0000001d08217224 */ /* 0x040fe200078e0209 */
[----:B------:R-:W-:Y:S01]  /*18080*/  SEL R29, R217, RZ, P2 ;  /* 0x000000ffd91d7207 */ /* 0x000fe20001000000 */
[----:B------:R-:W-:-:S03]  /*18090*/  IMAD.WIDE.U32 R8, R8, R209, RZ ;  /* 0x000000d108087225 */ /* 0x000fc600078e00ff */
[----:B------:R-:W2:Y:S01]  /*180a0*/  LDC.64 R24, c[0x0][0xba8] ;  /* 0x0002ea00ff187b82 */ /* 0x000ea20000000a00 */
[----:B------:R-:W-:Y:S01]  /*180b0*/  IMAD.IADD R33, R9, 0x1, R33 ;  /* 0x0000000109217824 */ /* 0x000fe200078e0221 */
[----:B------:R-:W-:Y:S01]  /*180c0*/  IADD3 R10, P0, P3, R8, R10, R57 ;  /* 0x0000000a080a7210 */ /* 0x000fe20007b1e039 */
[----:B------:R-:W-:Y:S02]  /*180d0*/  IMAD.MOV.U32 R9, RZ, RZ, R37 ;  /* 0x000000ffff097224 */ /* 0x000fe400078e0025 */
[----:B----4-:R-:W-:Y:S01]  /*180e0*/  IMAD R31, R15, R29, RZ ;  /* 0x0000001d0f1f7224 */ /* 0x010fe200078e02ff */
[----:B------:R-:W-:Y:S01]  /*180f0*/  IADD3.X R11, R33, R11, R58, P0, P3 ;  /* 0x0000000b210b7210 */ /* 0x000fe200007e643a */
[----:B------:R-:W-:-:S04]  /*18100*/  IMAD.WIDE.U32 R14, R14, R29, RZ ;  /* 0x0000001d0e0e7225 */ /* 0x000fc800078e00ff */
[----:B-1----:R-:W-:-:S04]  /*18110*/  @P1 IMAD.HI.U32 R8, R37, R28, RZ ;  /* 0x0000001c25081227 */ /* 0x002fc800078e00ff */
[----:B------:R-:W-:Y:S01]  /*18120*/  IMAD.IADD R31, R15, 0x1, R31 ;  /* 0x000000010f1f7824 */ /* 0x000fe200078e021f */
[----:B0-----:R-:W-:-:S04]  /*18130*/  @P1 SHF.R.U32.HI R9, RZ, R35, R8 ;  /* 0x00000023ff091219 */ /* 0x001fc80000011608 */
[C---:B------:R-:W-:Y:S02]  /*18140*/  IADD3 R29, -R9.reuse, RZ, RZ ;  /* 0x000000ff091d7210 */ /* 0x040fe40007ffe1ff */
[----:B------:R-:W-:Y:S01]  /*18150*/  IADD3 R14, P0, P3, R9, R10, R14 ;  /* 0x0000000a090e7210 */ /* 0x000fe20007b1e00e */
[----:B--2---:R-:W0:Y:S01]  /*18160*/  @!P2 LDC R24, c[0x0][0xb50] ;  /* 0x0002d400ff18ab82 */ /* 0x004e220000000800 */
[----:B------:R-:W-:Y:S01]  /*18170*/  SHF.R.S32.HI R8, RZ, 0x1f, R9 ;  /* 0x0000001fff087819 */ /* 0x000fe20000011409 */
[----:B------:R-:W-:-:S03]  /*18180*/  IMAD R9, R4, R29, R37 ;  /* 0x0000001d04097224 */ /* 0x000fc600078e0225 */
[----:B------:R-:W-:Y:S01]  /*18190*/  IADD3.X R15, R8, R11, R31, P0, P3 ;  /* 0x0000000b080f7210 */ /* 0x000fe200007e641f */
[-C--:B------:R-:W-:Y:S01]  /*181a0*/  IMAD R8, R13, R9.reuse, RZ ;  /* 0x000000090d087224 */ /* 0x080fe200078e02ff */
[----:B------:R-:W-:Y:S01]  /*181b0*/  SHF.R.S32.HI R11, RZ, 0x1f, R9 ;  /* 0x0000001fff0b7819 */ /* 0x000fe20000011409 */
[----:B------:R-:W1:Y:S01]  /*181c0*/  @!P2 LDC R25, c[0x0][0xb54] ;  /* 0x0002d500ff19ab82 */ /* 0x000e620000000800 */
[----:B------:R-:W-:-:S04]  /*181d0*/  IMAD.WIDE.U32 R14, R12, R9, R14 ;  /* 0x000000090c0e7225 */ /* 0x000fc800078e000e */
[----:B------:R-:W-:-:S04]  /*181e0*/  IMAD R11, R12, R11, R8 ;  /* 0x0000000b0c0b7224 */ /* 0x000fc800078e0208 */
        /* <DEDUP_REMOVED lines=8> */
[----:B---3--:R-:W-:-:S04]  /*18270*/  IMAD.IADD R29, R30, 0x1, R190 ;  /* 0x000000011e1d7824 */ /* 0x008fc800078e02be */
[C---:B------:R-:W-:Y:S01]  /*18280*/  VIADD R25, R29.reuse, 0x8 ;  /* 0x000000081d197836 */ /* 0x040fe20000000000 */
[----:B------:R-:W-:-:S04]  /*18290*/  ISETP.GE.OR P3, PT, R29, R56, P0 ;  /* 0x000000381d00720c */ /* 0x000fc80000766670 */
[----:B------:R-:W-:-:S09]  /*182a0*/  ISETP.GE.OR P0, PT, R25, R56, P0 ;  /* 0x000000381900720c */ /* 0x000fd20000706670 */
[----:B0-----:R0:W-:Y:S04]  /*182b0*/  @!P3 ST.E desc[UR42][R8.64], R3 ;  /* 0x000000030800b985 */ /* 0x0011e8000c10192a */
[----:B-1----:R0:W-:Y:S01]  /*182c0*/  @!P0 ST.E desc[UR42][R10.64], R0 ;  /* 0x000000000a008985 */ /* 0x0021e2000c10192a */
[----:B------:R-:W-:Y:S05]  /*182d0*/  @P2 BRA `(.L_x_2733) ;  /* 0x0000000800a42947 */ /* 0x000fea0003800000 */
[----:B------:R-:W-:Y:S01]  /*182e0*/  SHF.L.U32 R30, R22, 0x6, RZ ;  /* 0x00000006161e7819 */ /* 0x000fe200000006ff */
[----:B0-----:R-:W0:Y:S01]  /*182f0*/  @P1 LDC R11, c[0x0][0xbec] ;  /* 0x0002fb00ff0b1b82 */ /* 0x001e220000000800 */
[----:B------:R-:W-:-:S03]  /*18300*/  ULDC.64 UR4, c[0x0][0xaa0] ;  /* 0x0002a80000047ab9 */ /* 0x000fc60000000a00 */
[----:B------:R-:W-:-:S04]  /*18310*/  IMAD.IADD R3, R16, 0x1, R30 ;  /* 0x0000000110037824 */ /* 0x000fc800078e021e */
[----:B------:R-:W-:Y:S01]  /*18320*/  IMAD.WIDE R42, R3, 0x2, R42 ;  /* 0x00000002032a7825 */ /* 0x000fe200078e022a */
[----:B------:R-:W1:Y:S02]  /*18330*/  @P1 LDC R13, c[0x0][0xbf0] ;  /* 0x0002fc00ff0d1b82 */ /* 0x000e640000000800 */
        /* <DEDUP_REMOVED lines=8> */
[----:B------:R-:W-:Y:S02]  /*183c0*/  IADD3 R3, P0, R42, 0x7000, RZ ;  /* 0x000070002a037810 */ /* 0x000fe40007f1e0ff */
[----:B------:R-:W-:Y:S01]  /*183d0*/  LOP3.LUT R28, R28, R29, RZ, 0x3c, !PT ;  /* 0x0000001d1c1c7212 */ /* 0x000fe200078e3cff */
[--C-:B------:R-:W-:Y:S01]  /*183e0*/  IMAD.X R29, RZ, RZ, R43.reuse, P5 ;  /* 0x000000ffff1d7224 */ /* 0x100fe200028e062b */
[----:B------:R-:W-:Y:S01]  /*183f0*/  IADD3 R37, P2, R42, 0x3000, RZ ;  /* 0x000030002a257810 */ /* 0x000fe20007f5e0ff */
[----:B------:R-:W-:Y:S01]  /*18400*/  IMAD R58, R58, UR4, RZ ;  /* 0x000000043a3a7c24 */ /* 0x000fe2000f8e02ff */
[C---:B------:R-:W-:Y:S01]  /*18410*/  IADD3 R41, P3, R42.reuse, 0x4000, RZ ;  /* 0x000040002a297810 */ /* 0x040fe20007f7e0ff */
[----:B------:R-:W-:Y:S01]  /*18420*/  IMAD.WIDE.U32 R8, R57, UR4, RZ ;  /* 0x0000000439087c25 */ /* 0x000fe2000f8e00ff */
[C---:B------:R-:W-:Y:S01]  /*18430*/  IADD3 R45, P4, R42.reuse, 0x5000, RZ ;  /* 0x000050002a2d7810 */ /* 0x040fe20007f9e0ff */
[----:B------:R-:W5:Y:S01]  /*18440*/  LD.E.128 R28, desc[UR42][R28.64] ;  /* 0x0000002a1c1c7980 */ /* 0x000f62000c101d00 */
[----:B------:R-:W-:Y:S01]  /*18450*/  IADD3 R49, P5, R42, 0x6000, RZ ;  /* 0x000060002a317810 */ /* 0x000fe20007fbe0ff */
[----:B------:R-:W-:Y:S01]  /*18460*/  IMAD.X R53, RZ, RZ, R43, P0 ;  /* 0x000000ffff357224 */ /* 0x000fe200000e062b */
[----:B------:R-:W-:Y:S01]  /*18470*/  LOP3.LUT R0, R3, 0x380, RZ, 0xc0, !PT ;  /* 0x0000038003007812 */ /* 0x000fe200078ec0ff */
[----:B------:R-:W5:Y:S01]  /*18480*/  LD.E.128 R32, desc[UR42][R32.64] ;  /* 0x0000002a20207980 */ /* 0x000f62000c101d00 */
[----:B------:R-:W-:-:S02]  /*18490*/  LOP3.LUT R36, R37, 0x380, RZ, 0xc0, !PT ;  /* 0x0000038025247812 */ /* 0x000fc400078ec0ff */
[----:B------:R-:W-:Y:S02]  /*184a0*/  LOP3.LUT R40, R41, 0x380, RZ, 0xc0, !PT ;  /* 0x0000038029287812 */ /* 0x000fe400078ec0ff */
[----:B------:R-:W-:Y:S02]  /*184b0*/  LOP3.LUT R44, R45, 0x380, RZ, 0xc0, !PT ;  /* 0x000003802d2c7812 */ /* 0x000fe400078ec0ff */
[----:B------:R-:W-:Y:S02]  /*184c0*/  LOP3.LUT R48, R49, 0x380, RZ, 0xc0, !PT ;  /* 0x0000038031307812 */ /* 0x000fe400078ec0ff */
[----:B------:R-:W-:Y:S02]  /*184d0*/  LOP3.LUT R25, R42, 0x380, RZ, 0xc0, !PT ;  /* 0x000003802a197812 */ /* 0x000fe400078ec0ff */
[----:B------:R-:W-:Y:S02]  /*184e0*/  SHF.R.U64 R0, R0, 0x3, RZ ;  /* 0x0000000300007819 */ /* 0x000fe400000012ff */
[----:B------:R-:W-:-:S02]  /*184f0*/  SHF.R.U64 R36, R36, 0x3, RZ ;  /* 0x0000000324247819 */ /* 0x000fc400000012ff */
        /* <DEDUP_REMOVED lines=9> */
[----:B------:R-:W-:Y:S01]  /*18590*/  ULDC.64 UR4, c[0x0][0xae8] ;  /* 0x0002ba0000047ab9 */ /* 0x000fe20000000a00 */
[----:B------:R-:W-:Y:S01]  /*185a0*/  LOP3.LUT R44, R44, R45, RZ, 0x3c, !PT ;  /* 0x0000002d2c2c7212 */ /* 0x000fe200078e3cff */
[--C-:B------:R-:W-:Y:S01]  /*185b0*/  IMAD.X R45, RZ, RZ, R43.reuse, P4 ;  /* 0x000000ffff2d7224 */ /* 0x100fe200020e062b */
[----:B------:R-:W-:Y:S01]  /*185c0*/  LOP3.LUT R48, R48, R49, RZ, 0x3c, !PT ;  /* 0x0000003130307212 */ /* 0x000fe200078e3cff */
[--C-:B------:R-:W-:Y:S01]  /*185d0*/  IMAD.X R49, RZ, RZ, R43.reuse, P5 ;  /* 0x000000ffff317224 */ /* 0x100fe200028e062b */
[----:B------:R-:W-:Y:S01]  /*185e0*/  LOP3.LUT R24, R25, R42, RZ, 0x3c, !PT ;  /* 0x0000002a19187212 */ /* 0x000fe200078e3cff */
[----:B------:R-:W-:Y:S01]  /*185f0*/  IMAD.MOV.U32 R25, RZ, RZ, R43 ;  /* 0x000000ffff197224 */ /* 0x000fe200078e002b */
[----:B------:R-:W-:Y:S01]  /*18600*/  IADD3.X R41, RZ, R43, RZ, P3, !PT ;  /* 0x0000002bff297210 */ /* 0x000fe20001ffe4ff */
[----:B------:R-:W5:Y:S01]  /*18610*/  LD.E.128 R36, desc[UR42][R36.64] ;  /* 0x0000002a24247980 */ /* 0x000f62000c101d00 */
[----:B------:R-:W-:Y:S01]  /*18620*/  IADD3 R9, R9, R3, RZ ;  /* 0x0000000309097210 */ /* 0x000fe20007ffe0ff */
[----:B------:R-:W-:-:S02]  /*18630*/  IMAD R3, R207, 0x20, R22 ;  /* 0x00000020cf037824 */ /* 0x000fc400078e0216 */
[----:B------:R-:W5:Y:S01]  /*18640*/  LD.E.128 R24, desc[UR42][R24.64] ;  /* 0x0000002a18187980 */ /* 0x000f62000c101d00 */
[----:B------:R-:W-:-:S03]  /*18650*/  IMAD.WIDE.U32 R8, R206, UR4, R8 ;  /* 0x00000004ce087c25 */ /* 0x000fc6000f8e0008 */
[----:B------:R-:W5:Y:S01]  /*18660*/  LD.E.128 R40, desc[UR42][R40.64] ;  /* 0x0000002a28287980 */ /* 0x000f62000c101d00 */
[----:B------:R-:W-:-:S03]  /*18670*/  SHF.R.S32.HI R10, RZ, 0x1f, R209 ;  /* 0x0000001fff0a7819 */ /* 0x000fc600000114d1 */
[----:B------:R-:W5:Y:S01]  /*18680*/  LD.E.128 R44, desc[UR42][R44.64] ;  /* 0x0000002a2c2c7980 */ /* 0x000f62000c101d00 */
[----:B------:R-:W-:-:S03]  /*18690*/  IMAD.IADD R12, R190, 0x1, R3 ;  /* 0x00000001be0c7824 */ /* 0x000fc600078e0203 */
[----:B------:R-:W5:Y:S04]  /*186a0*/  LD.E.128 R48, desc[UR42][R48.64] ;  /* 0x0000002a30307980 */ /* 0x000f68000c101d00 */
[----:B------:R-:W5:Y:S01]  /*186b0*/  LD.E.128 R52, desc[UR42][R52.64] ;  /* 0x0000002a34347980 */ /* 0x000f62000c101d00 */
[----:B------:R-:W-:Y:S01]  /*186c0*/  IMAD R9, R206, UR5, R9 ;  /* 0x00000005ce097c24 */ /* 0x000fe2000f8e0209 */
[----:B------:R-:W-:Y:S01]  /*186d0*/  ULDC.64 UR4, c[0x0][0xaf0] ;  /* 0x0002bc0000047ab9 */ /* 0x000fe20000000a00 */
[----:B------:R-:W-:Y:S01]  /*186e0*/  @!PT LDS RZ, [RZ] ;  /* 0x00000000fffff984 */ /* 0x000fe20000000800 */
[----:B------:R-:W-:Y:S01]  /*186f0*/  @!PT LDS RZ, [RZ] ;  /* 0x00000000fffff984 */ /* 0x000fe20000000800 */
[----:B------:R-:W-:Y:S01]  /*18700*/  @!PT LDS RZ, [RZ] ;  /* 0x00000000fffff984 */ /* 0x000fe20000000800 */
[----:B------:R-:W-:Y:S01]  /*18710*/  @!PT LDS RZ, [RZ] ;  /* 0x00000000fffff984 */ /* 0x000fe20000000800 */
[----:B------:R2:W-:Y:S06]  /*18720*/  MEMBAR.ALL.CTA ;  /* 0x0000000000007992 */ /* 0x0005ec0000008000 */
[----:B--2---:R-:W2:Y:S01]  /*18730*/  FENCE.VIEW.ASYNC.S ;  /* 0x00000000000073c6 */ /* 0x004ea20000000000 */
[----:B------:R-:W-:-:S02]  /*18740*/  IMAD R10, R10, UR4, RZ ;  /* 0x000000040a0a7c24 */ /* 0x000fc4000f8e02ff */
[----:B0-----:R-:W-:-:S04]  /*18750*/  @P1 IMAD.HI.U32 R0, R12, R11, RZ ;  /* 0x0000000b0c001227 */ /* 0x001fc800078e00ff */
[----:B------:R-:W-:Y:S01]  /*18760*/  IMAD.MOV.U32 R3, RZ, RZ, R12 ;  /* 0x000000ffff037224 */ /* 0x000fe200078e000c */
[----:B-1----:R-:W-:Y:S01]  /*18770*/  @P1 SHF.R.U32.HI R3, RZ, R13, R0 ;  /* 0x0000000dff031219 */ /* 0x002fe20000011600 */
[C---:B------:R-:W-:Y:S02]  /*18780*/  IMAD R11, R209.reuse, UR5, R10 ;  /* 0x00000005d10b7c24 */ /* 0x040fe4000f8e020a */
[----:B------:R-:W-:Y:S01]  /*18790*/  IMAD.WIDE.U32 R8, R209, UR4, R8 ;  /* 0x00000004d1087c25 */ /* 0x000fe2000f8e0008 */
[----:B------:R-:W-:Y:S01]  /*187a0*/  SHF.R.S32.HI R10, RZ, 0x1f, R3 ;  /* 0x0000001fff0a7819 */ /* 0x000fe20000011403 */
[----:B------:R-:W-:Y:S02]  /*187b0*/  ULDC.64 UR4, c[0x0][0xae0] ;  /* 0x0002b80000047ab9 */ /* 0x000fe40000000a00 */
[----:B------:R-:W-:Y:S01]  /*187c0*/  IMAD.IADD R9, R9, 0x1, R11 ;  /* 0x0000000109097824 */ /* 0x000fe200078e020b */
[----:B------:R-:W-:Y:S01]  /*187d0*/  IADD3 R11, -R3, RZ, RZ ;  /* 0x000000ff030b7210 */ /* 0x000fe20007ffe1ff */
[----:B------:R-:W-:-:S02]  /*187e0*/  VIADD R0, R2, 0x28820 ;  /* 0x0002882002007836 */ /* 0x000fc40000000000 */
[----:B------:R-:W-:Y:S02]  /*187f0*/  IMAD R10, R10, UR4, RZ ;  /* 0x000000040a0a7c24 */ /* 0x000fe4000f8e02ff */
[----:B------:R-:W-:Y:S01]  /*18800*/  IMAD R11, R4, R11, R12 ;  /* 0x0000000b040b7224 */ /* 0x000fe200078e020c */
[----:B------:R-:W-:Y:S01]  /*18810*/  PRMT R0, RZ, 0x654, R0 ;  /* 0x00000654ff007816 */ /* 0x000fe20000000000 */
[----:B------:R-:W-:-:S03]  /*18820*/  IMAD R13, R3, UR5, R10 ;  /* 0x00000005030d7c24 */ /* 0x000fc6000f8e020a */
[----:B--2---:R0:W-:Y:S01]  /*18830*/  SYNCS.ARRIVE.TRANS64.RED.A1T0 RZ, [R0+URZ], RZ ;  /* 0x000000ff00ff79a7 */ /* 0x0041e2000810043f */
        /* <DEDUP_REMOVED lines=16> */
.L_x_2977:
[----:B------:R-:W-:Y:S01]  /*18940*/  ISETP.GE.AND P0, PT, R21, R56, PT ;  /* 0x000000381500720c */ /* 0x000fe20003f06270 */
[----:B------:R-:W-:-:S12]  /*18950*/  BSSY B1, `(.L_x_2735) ;  /* 0x000000b000017945 */ /* 0x000fd80003800000 */
[----:B------:R-:W-:Y:S05]  /*18960*/  @P0 BRA `(.L_x_2736) ;  /* 0x0000000000240947 */ /* 0x000fea0003800000 */
[----:B------:R-:W-:Y:S02]  /*18970*/  ULDC UR4, c[0x0][0xac8] ;  /* 0x0002b20000047ab9 */ /* 0x000fe40000000800 */
        /* <DEDUP_REMOVED lines=8> */
.L_x_2736:
[----:B------:R-:W-:Y:S05]  /*18a00*/  BSYNC B1 ;  /* 0x0000000000017941 */ /* 0x000fea0003800000 */
.L_x_2735:
[----:B------:R-:W-:-:S03]  /*18a10*/  UMOV UR4, 0xffffffff ;  /* 0xffffffff00047882 */ /* 0x000fc60000000000 */
[----:B------:R-:W-:Y:S05]  /*18a20*/  BRA.DIV UR4, `(.L_x_2737) ;  /* 0x000000ba04087947 */ /* 0x000fea000b800000 */
[----:B-1----:R1:W4:Y:S04]  /*18a30*/  SHFL.IDX PT, R3, R4, 0x1, 0x181f ;  /* 0x00381f0004037f89 */ /* 0x00232800000e0000 */
[----:B--23--:R1:W2:Y:S02]  /*18a40*/  SHFL.IDX PT, R14, R0, 0x1, 0x181f ;  /* 0x00381f00000e7f89 */ /* 0x00c2a400000e0000 */
.L_x_2981:
[----:B------:R-:W-:Y:S01]  /*18a50*/  IADD3 R9, R21, 0x20, RZ ;  /* 0x0000002015097810 */ /* 0x000fe20007ffe0ff */
[----:B------:R-:W-:Y:S03]  /*18a60*/  BSSY B1, `(.L_x_2738) ;  /* 0x000000c000017945 */ /* 0x000fe60003800000 */
[----:B------:R-:W-:-:S13]  /*18a70*/  ISETP.GE.AND P0, PT, R9, R56, PT ;  /* 0x000000380900720c */ /* 0x000fda0003f06270 */
[----:B------:R-:W-:Y:S05]  /*18a80*/  @P0 BRA `(.L_x_2739) ;  /* 0x0000000000240947 */ /* 0x000fea0003800000 */
[----:B------:R-:W-:Y:S02]  /*18a90*/  ULDC UR4, c[0x0][0xac8] ;  /* 0x0002b20000047ab9 */ /* 0x000fe40000000800 */
[----:B------:R-:W-:Y:S02]  /*18aa0*/  ISETP.GE.AND P2, PT, R16, UR4, PT ;  /* 0x0000000410007c0c */ /* 0x000fe4000bf46270 */
[----:B------:R-:W-:-:S11]  /*18ab0*/  ISETP.GE.AND P3, PT, R187, UR4, PT ;  /* 0x00000004bb007c0c */ /* 0x000fd6000bf66270 */
[CC--:B--2---:R-:W-:Y:S02]  /*18ac0*/  @!P2 LEA R8, P0, R16.reuse, R14.reuse, 0x1 ;  /* 0x0000000e1008a211 */ /* 0x0c4fe400078008ff */
[C---:B------:R-:W-:Y:S02]  /*18ad0*/  @!P3 LEA R14, P1, R187.reuse, R14, 0x1 ;  /* 0x0000000ebb0eb211 */ /* 0x040fe400078208ff */
[-C--:B----4-:R-:W-:Y:S02]  /*18ae0*/  @!P2 LEA.HI.X R9, R16, R3.reuse, R17, 0x1, P0 ;  /* 0x000000031009a211 */ /* 0x090fe400000f0c11 */
[----:B------:R-:W-:-:S03]  /*18af0*/  @!P3 LEA.HI.X R15, R187, R3, R216, 0x1, P1 ;  /* 0x00000003bb0fb211 */ /* 0x000fc600008f0cd8 */
[----:B-----5:R3:W-:Y:S04]  /*18b00*/  @!P2 ST.E.128 desc[UR42][R8.64], R28 ;  /* 0x0000001c0800a985 */ /* 0x0207e8000c101d2a */
[----:B------:R3:W-:Y:S02]  /*18b10*/  @!P3 ST.E.128 desc[UR42][R14.64], R44 ;  /* 0x0000002c0e00b985 */ /* 0x0007e4000c101d2a */
.L_x_2739:
[----:B------:R-:W-:Y:S05]  /*18b20*/  BSYNC B1 ;  /* 0x0000000000017941 */ /* 0x000fea0003800000 */
.L_x_2738:
[----:B------:R-:W-:-:S03]  /*18b30*/  UMOV UR4, 0xffffffff ;  /* 0xffffffff00047882 */ /* 0x000fc60000000000 */
[----:B------:R-:W-:Y:S05]  /*18b40*/  BRA.DIV UR4, `(.L_x_2740) ;  /* 0x000000ba04087947 */ /* 0x000fea000b800000 */
[----:B----4-:R4:W0:Y:S04]  /*18b50*/  SHFL.IDX PT, R3, R4, 0x2, 0x181f ;  /* 0x00581f0004037f89 */ /* 0x01082800000e0000 */
[----:B--23--:R4:W2:Y:S02]  /*18b60*/  SHFL.IDX PT, R14, R0, 0x2, 0x181f ;  /* 0x00581f00000e7f89 */ /* 0x00c8a400000e0000 */
.L_x_2985:
[----:B------:R-:W-:Y:S01]  /*18b70*/  VIADD R9, R21, 0x40 ;  /* 0x0000004015097836 */ /* 0x000fe20000000000 */
[----:B------:R-:W-:Y:S04]  /*18b80*/  BSSY B1, `(.L_x_2741) ;  /* 0x000000c000017945 */ /* 0x000fe80003800000 */
[----:B------:R-:W-:-:S13]  /*18b90*/  ISETP.GE.AND P0, PT, R9, R56, PT ;  /* 0x000000380900720c */ /* 0x000fda0003f06270 */
[----:B------:R-:W-:Y:S05]  /*18ba0*/  @P0 BRA `(.L_x_2742) ;  /* 0x0000000000240947 */ /* 0x000fea0003800000 */
        /* <DEDUP_REMOVED lines=9> */
.L_x_2742:
[----:B------:R-:W-:Y:S05]  /*18c40*/  BSYNC B1 ;  /* 0x0000000000017941 */ /* 0x000fea0003800000 */
.L_x_2741:
[----:B------:R-:W-:-:S03]  /*18c50*/  UMOV UR4, 0xffffffff ;  /* 0xffffffff00047882 */ /* 0x000fc60000000000 */
[----:B------:R-:W-:Y:S05]  /*18c60*/  BRA.DIV UR4, `(.L_x_2743) ;  /* 0x000000ba04087947 */ /* 0x000fea000b800000 */
[----:B0-----:R0:W0:Y:S04]  /*18c70*/  SHFL.IDX PT, R3, R4, 0x3, 0x181f ;  /* 0x00781f0004037f89 */ /* 0x00102800000e0000 */
[----:B--23--:R2:W3:Y:S02]  /*18c80*/  SHFL.IDX PT, R14, R0, 0x3, 0x181f ;  /* 0x00781f00000e7f89 */ /* 0x00c4e400000e0000 */
.L_x_2989:
        /* <DEDUP_REMOVED lines=8> */
[----:B-----5:R0:W-:Y:S10]  /*18d10*/  @!P1 ST.E.128 desc[UR42][R8.64], R36 ;  /* 0x0000002408009985 */ /* 0x0201f4000c101d2a */
[----:B------:R-:W-:Y:S05]  /*18d20*/  @P0 BRA `(.L_x_2744) ;  /* 0x0000001800680947 */ /* 0x000fea0003800000 */
[----:B------:R-:W-:-:S04]  /*18d30*/  LEA R14, P0, R187, R14, 0x1 ;  /* 0x0000000ebb0e7211 */ /* 0x000fc800078008ff */
[----:B------:R-:W-:-:S05]  /*18d40*/  LEA.HI.X R15, R187, R3, R216, 0x1, P0 ;  /* 0x00000003bb0f7211 */ /* 0x000fca00000f0cd8 */
[----:B------:R3:W-:Y:S01]  /*18d50*/  ST.E.128 desc[UR42][R14.64], R52 ;  /* 0x000000340e007985 */ /* 0x0007e2000c101d2a */
[----:B------:R-:W-:Y:S05]  /*18d60*/  BRA `(.L_x_2744) ;  /* 0x0000001800587947 */ /* 0x000fea0003800000 */
.L_x_2733:
        /* <DEDUP_REMOVED lines=17> */
[----:B0-----:R-:W-:-:S03]  /*18e80*/  @P1 IMAD.HI.U32 R10, R37, R10, RZ ;  /* 0x0000000a250a1227 */ /* 0x001fc600078e00ff */
[----:B------:R-:W-:Y:S02]  /*18e90*/  IADD3 R9, R9, R11, RZ ;  /* 0x0000000b09097210 */ /* 0x000fe40007ffe0ff */
        /* <DEDUP_REMOVED lines=24> */
[----:B0-----:R-:W-:Y:S06]  /*19020*/  BRA.DIV UR4, `(.L_x_2745) ;  /* 0x000000b604607947 */ /* 0x001fec000b800000 */
[----:B------:R0:W1:Y:S04]  /*19030*/  SHFL.IDX PT, R0, R4, RZ, 0x1c1f ;  /* 0x001c1fff04007589 */ /* 0x00006800000e0000 */
[----:B------:R0:W2:Y:S02]  /*19040*/  SHFL.IDX PT, R14, R3, RZ, 0x1c1f ;  /* 0x001c1fff030e7589 */ /* 0x0000a400000e0000 */
.L_x_2992:
        /* <DEDUP_REMOVED lines=9> */
[----:B------:R-:W-:-:S02]  /*190e0*/  SHF.R.S32.HI R28, RZ, 0x1f, R232 ;  /* 0x0000001fff1c7819 */ /* 0x000fc400000114e8 */
[----:B------:R-:W-:Y:S02]  /*190f0*/  SHF.R.S32.HI R24, RZ, 0x1f, R231 ;  /* 0x0000001fff187819 */ /* 0x000fe400000114e7 */
[----:B------:R-:W-:Y:S02]  /*19100*/  SHF.R.S32.HI R30, RZ, 0x1f, R230 ;  /* 0x0000001fff1e7819 */ /* 0x000fe400000114e6 */
[----:B-1----:R-:W-:Y:S02]  /*19110*/  @!P0 MOV R15, R0 ;  /* 0x00000000000f8202 */ /* 0x002fe40000000f00 */
[----:B--2---:R-:W-:Y:S01]  /*19120*/  @!P2 LEA R10, P4, R233, R14, 0x2 ;  /* 0x0000000ee90aa211 */ /* 0x004fe200078810ff */
[----:B------:R-:W-:-:S03]  /*19130*/  @!P0 IMAD.WIDE R8, R197, 0x4, R14 ;  /* 0x00000004c5088825 */ /* 0x000fc600078e020e */
[----:B------:R-:W-:Y:S02]  /*19140*/  @!P2 LEA.HI.X R11, R233, R0, R12, 0x2, P4 ;  /* 0x00000000e90ba211 */ /* 0x000fe400020f140c */
        /* <DEDUP_REMOVED lines=9> */
[----:B------:R3:W-:Y:S01]  /*191e0*/  @!P3 ST.E.64 desc[UR42][R12.64], R96 ;  /* 0x000000600c00b985 */ /* 0x0007e2000c101b2a */
[----:B------:R-:W-:Y:S02]  /*191f0*/  SHF.R.S32.HI R24, RZ, 0x1f, R229 ;  /* 0x0000001fff187819 */ /* 0x000fe400000114e5 */
[-C--:B------:R-:W-:Y:S01]  /*19200*/  @!P0 LEA R28, P3, R230, R14.reuse, 0x2 ;  /* 0x0000000ee61c8211 */ /* 0x080fe200078610ff */
[----:B------:R4:W-:Y:S01]  /*19210*/  @!P1 ST.E.64 desc[UR42][R26.64], R100 ;  /* 0x000000641a009985 */ /* 0x0009e2000c101b2a */
[----:B------:R-:W-:Y:S02]  /*19220*/  ISETP.GE.AND P1, PT, R227, UR4, PT ;  /* 0x00000004e3007c0c */ /* 0x000fe4000bf26270 */
        /* <DEDUP_REMOVED lines=9> */
[----:B---3--:R-:W-:Y:S02]  /*192c0*/  @!P1 LEA R12, P5, R227, R14, 0x2 ;  /* 0x0000000ee30c9211 */ /* 0x008fe400078a10ff */
        /* <DEDUP_REMOVED lines=26> */
[----:B---3--:R-:W-:Y:S02]  /*19470*/  @!P3 LEA R12, P5, R222, R14, 0x2 ;  /* 0x0000000ede0cb211 */ /* 0x008fe400078a10ff */
[----:B------:R-:W-:Y:S01]  /*19480*/  SHF.R.S32.HI R24, RZ, 0x1f, R222 ;  /* 0x0000001fff187819 */ /* 0x000fe200000114de */
[----:B------:R0:W-:Y:S01]  /*19490*/  @!P1 ST.E.64 desc[UR42][R10.64], R132 ;  /* 0x000000840a009985 */ /* 0x0001e2000c101b2a */
[----:B------:R-:W-:-:S02]  /*194a0*/  SHF.R.S32.HI R15, RZ, 0x1f, R221 ;  /* 0x0000001fff0f7819 */ /* 0x000fc400000114dd */
[C---:B----4-:R-:W-:Y:S02]  /*194b0*/  @!P4 LEA R20, P1, R221.reuse, R14, 0x2 ;  /* 0x0000000edd14c211 */ /* 0x050fe400078210ff */
[----:B------:R-:W-:Y:S02]  /*194c0*/  @!P3 LEA.HI.X R13, R222, R0, R24, 0x2, P5 ;  /* 0x00000000de0db211 */ /* 0x000fe400028f1418 */
[C---:B-1----:R-:W-:Y:S02]  /*194d0*/  @!P2 LEA R26, P5, R220.reuse, R14, 0x2 ;  /* 0x0000000edc1aa211 */ /* 0x042fe400078a10ff */
[----:B------:R-:W-:Y:S01]  /*194e0*/  @!P4 LEA.HI.X R21, R221, R0, R15, 0x2, P1 ;  /* 0x00000000dd15c211 */ /* 0x000fe200008f140f */
[----:B------:R0:W-:Y:S01]  /*194f0*/  @!P3 ST.E.64 desc[UR42][R12.64], R136 ;  /* 0x000000880c00b985 */ /* 0x0001e2000c101b2a */
[C---:B------:R-:W-:Y:S02]  /*19500*/  @!P0 LEA R14, P1, R219.reuse, R14, 0x2 ;  /* 0x0000000edb0e8211 */ /* 0x040fe400078210ff */
[-C--:B------:R-:W-:Y:S01]  /*19510*/  @!P2 LEA.HI.X R27, R220, R0.reuse, R237, 0x2, P5 ;  /* 0x00000000dc1ba211 */ /* 0x080fe200028f14ed */
[----:B------:R0:W-:Y:S01]  /*19520*/  @!P4 ST.E.64 desc[UR42][R20.64], R140 ;  /* 0x0000008c1400c985 */ /* 0x0001e2000c101b2a */
[----:B------:R-:W-:-:S03]  /*19530*/  @!P0 LEA.HI.X R15, R219, R0, R236, 0x2, P1 ;  /* 0x00000000db0f8211 */ /* 0x000fc600008f14ec */
[----:B------:R0:W-:Y:S04]  /*19540*/  @!P2 ST.E.64 desc[UR42][R26.64], R144 ;  /* 0x000000901a00a985 */ /* 0x0001e8000c101b2a */
[----:B------:R0:W-:Y:S02]  /*19550*/  @!P0 ST.E.64 desc[UR42][R14.64], R148 ;  /* 0x000000940e008985 */ /* 0x0001e4000c101b2a */
.L_x_2747:
[----:B------:R-:W-:Y:S05]  /*19560*/  BSYNC B1 ;  /* 0x0000000000017941 */ /* 0x000fea0003800000 */
.L_x_2746:
[----:B------:R-:W-:-:S03]  /*19570*/  UMOV UR4, 0xffffffff ;  /* 0xffffffff00047882 */ /* 0x000fc60000000000 */
[----:B------:R-:W-:Y:S05]  /*19580*/  BRA.DIV UR4, `(.L_x_2748) ;  /* 0x000000b2043c7947 */ /* 0x000fea000b800000 */
[----:B-1----:R1:W3:Y:S04]  /*19590*/  SHFL.IDX PT, R0, R4, 0x1, 0x1c1f ;  /* 0x003c1f0004007f89 */ /* 0x0022e800000e0000 */
[----:B0-2---:R1:W0:Y:S02]  /*195a0*/  SHFL.IDX PT, R14, R3, 0x1, 0x1c1f ;  /* 0x003c1f00030e7f89 */ /* 0x00522400000e0000 */
.L_x_2996:
[----:B------:R-:W-:-:S13]  /*195b0*/  ISETP.GE.AND P0, PT, R25, R56, PT ;  /* 0x000000381900720c */ /* 0x000fda0003f06270 */
[----:B------:R-:W-:Y:S05]  /*195c0*/  @P0 BRA `(.L_x_2744) ;  /* 0x0000001000400947 */ /* 0x000fea0003800000 */
[----:B------:R-:W-:Y:S01]  /*195d0*/  ULDC UR4, c[0x0][0xac8] ;  /* 0x0002b20000047ab9 */ /* 0x000fe20000000800 */
[----:B-1----:R-:W-:Y:S02]  /*195e0*/  SHF.R.S32.HI R4, RZ, 0x1f, R233 ;  /* 0x0000001fff047819 */ /* 0x002fe400000114e9 */
[----:B------:R-:W-:Y:S02]  /*195f0*/  ISETP.GE.AND P2, PT, R197, UR4, PT ;  /* 0x00000004c5007c0c */ /* 0x000fe4000bf46270 */
[----:B------:R-:W-:Y:S02]  /*19600*/  ISETP.GE.AND P3, PT, R233, UR4, PT ;  /* 0x00000004e9007c0c */ /* 0x000fe4000bf66270 */
[----:B------:R-:W-:Y:S02]  /*19610*/  ISETP.GE.AND P1, PT, R232, UR4, PT ;  /* 0x00000004e8007c0c */ /* 0x000fe4000bf26270 */
[----:B------:R-:W-:Y:S02]  /*19620*/  ISETP.GE.AND P0, PT, R231, UR4, PT ;  /* 0x00000004e7007c0c */ /* 0x000fe4000bf06270 */
[----:B------:R-:W-:-:S05]  /*19630*/  SHF.R.S32.HI R3, RZ, 0x1f, R232 ;  /* 0x0000001fff037819 */ /* 0x000fca00000114e8 */
[----:B---3--:R-:W-:Y:S02]  /*19640*/  @!P2 IMAD.MOV.U32 R15, RZ, RZ, R0 ;  /* 0x000000ffff0fa224 */ /* 0x008fe400078e0000 */
[-C--:B0-----:R-:W-:Y:S01]  /*19650*/  @!P3 LEA R10, P4, R233, R14.reuse, 0x2 ;  /* 0x0000000ee90ab211 */ /* 0x081fe200078810ff */
[----:B------:R-:W-:Y:S01]  /*19660*/  @!P2 IMAD.WIDE R8, R197, 0x4, R14 ;  /* 0x00000004c508a825 */ /* 0x000fe200078e020e */
[----:B------:R-:W-:Y:S02]  /*19670*/  @!P1 LEA R12, P5, R232, R14, 0x2 ;  /* 0x0000000ee80c9211 */ /* 0x000fe400078a10ff */
[-C--:B------:R-:W-:Y:S02]  /*19680*/  @!P3 LEA.HI.X R11, R233, R0.reuse, R4, 0x2, P4 ;  /* 0x00000000e90bb211 */ /* 0x080fe400020f1404 */
[----:B------:R0:W-:Y:S01]  /*19690*/  @!P2 ST.E.64 desc[UR42][R8.64], R90 ;  /* 0x0000005a0800a985 */ /* 0x0001e2000c101b2a */
[----:B------:R-:W-:Y:S02]  /*196a0*/  ISETP.GE.AND P2, PT, R230, UR4, PT ;  /* 0x00000004e6007c0c */ /* 0x000fe4000bf46270 */
[----:B------:R-:W-:Y:S01]  /*196b0*/  ISETP.GE.AND P4, PT, R229, UR4, PT ;  /* 0x00000004e5007c0c */ /* 0x000fe2000bf86270 */
[----:B------:R1:W-:Y:S01]  /*196c0*/  @!P3 ST.E.64 desc[UR42][R10.64], R94 ;  /* 0x0000005e0a00b985 */ /* 0x0003e2000c101b2a */
[----:B------:R-:W-:-:S02]  /*196d0*/  @!P1 LEA.HI.X R13, R232, R0, R3, 0x2, P5 ;  /* 0x00000000e80d9211 */ /* 0x000fc400028f1403 */
[CC--:B------:R-:W-:Y:S02]  /*196e0*/  @!P0 LEA R20, P5, R231.reuse, R14.reuse, 0x2 ;  /* 0x0000000ee7148211 */ /* 0x0c0fe400078a10ff */
[----:B------:R-:W-:Y:S01]  /*196f0*/  SHF.R.S32.HI R4, RZ, 0x1f, R231 ;  /* 0x0000001fff047819 */ /* 0x000fe200000114e7 */
[----:B------:R2:W-:Y:S01]  /*19700*/  @!P1 ST.E.64 desc[UR42][R12.64], R98 ;  /* 0x000000620c009985 */ /* 0x0005e2000c101b2a */
[----:B------:R-:W-:Y:S02]  /*19710*/  ISETP.GE.AND P3, PT, R228, UR4, PT ;  /* 0x00000004e4007c0c */ /* 0x000fe4000bf66270 */
[----:B------:R-:W-:Y:S02]  /*19720*/  SHF.R.S32.HI R3, RZ, 0x1f, R230 ;  /* 0x0000001fff037819 */ /* 0x000fe400000114e6 */
[----:B------:R-:W-:Y:S02]  /*19730*/  @!P2 LEA R24, P1, R230, R14, 0x2 ;  /* 0x0000000ee618a211 */ /* 0x000fe400078210ff */
[----:B------:R-:W-:-:S02]  /*19740*/  @!P0 LEA.HI.X R21, R231, R0, R4, 0x2, P5 ;  /* 0x00000000e7158211 */ /* 0x000fc400028f1404 */
[----:B------:R-:W-:Y:S02]  /*19750*/  @!P2 LEA.HI.X R25, R230, R0, R3, 0x2, P1 ;  /* 0x00000000e619a211 */ /* 0x000fe400008f1403 */
[----:B------:R-:W-:Y:S01]  /*19760*/  ISETP.GE.AND P1, PT, R227, UR4, PT ;  /* 0x00000004e3007c0c */ /* 0x000fe2000bf26270 */
[----:B------:R3:W-:Y:S01]  /*19770*/  @!P0 ST.E.64 desc[UR42][R20.64], R102 ;  /* 0x0000006614008985 */ /* 0x0007e2000c101b2a */
[-C--:B0-----:R-:W-:Y:S02]  /*19780*/  @!P4 LEA R8, P0, R229, R14.reuse, 0x2 ;  /* 0x0000000ee508c211 */ /* 0x081fe400078010ff */
[----:B------:R-:W-:Y:S01]  /*19790*/  SHF.R.S32.HI R4, RZ, 0x1f, R229 ;  /* 0x0000001fff047819 */ /* 0x000fe200000114e5 */
[----:B------:R0:W-:Y:S01]  /*197a0*/  @!P2 ST.E.64 desc[UR42][R24.64], R106 ;  /* 0x0000006a1800a985 */ /* 0x0001e2000c101b2a */
[----:B------:R-:W-:Y:S02]  /*197b0*/  SHF.R.S32.HI R3, RZ, 0x1f, R228 ;  /* 0x0000001fff037819 */ /* 0x000fe400000114e4 */
[----:B-1----:R-:W-:-:S02]  /*197c0*/  @!P3 LEA R10, P5, R228, R14, 0x2 ;  /* 0x0000000ee40ab211 */ /* 0x002fc400078a10ff */
[----:B------:R-:W-:Y:S02]  /*197d0*/  ISETP.GE.AND P2, PT, R226, UR4, PT ;  /* 0x00000004e2007c0c */ /* 0x000fe4000bf46270 */
[-C--:B------:R-:W-:Y:S02]  /*197e0*/  @!P4 LEA.HI.X R9, R229, R0.reuse, R4, 0x2, P0 ;  /* 0x00000000e509c211 */ /* 0x080fe400000f1404 */
[----:B------:R-:W-:Y:S02]  /*197f0*/  ISETP.GE.AND P0, PT, R225, UR4, PT ;  /* 0x00000004e1007c0c */ /* 0x000fe4000bf06270 */
[----:B------:R-:W-:Y:S01]  /*19800*/  @!P3 LEA.HI.X R11, R228, R0, R3, 0x2, P5 ;  /* 0x00000000e40bb211 */ /* 0x000fe200028f1403 */
[----:B------:R1:W-:Y:S01]  /*19810*/  @!P4 ST.E.64 desc[UR42][R8.64], R40 ;  /* 0x000000280800c985 */ /* 0x0003e2000c101b2a */
[----:B--2---:R-:W-:Y:S02]  /*19820*/  @!P1 LEA R12, P5, R227, R14, 0x2 ;  /* 0x0000000ee30c9211 */ /* 0x004fe400078a10ff */
[----:B------:R-:W-:Y:S01]  /*19830*/  SHF.R.S32.HI R3, RZ, 0x1f, R227 ;  /* 0x0000001fff037819 */ /* 0x000fe200000114e3 */
[----:B------:R2:W-:Y:S01]  /*19840*/  @!P3 ST.E.64 desc[UR42][R10.64], R114 ;  /* 0x000000720a00b985 */ /* 0x0005e2000c101b2a */
[----:B------:R-:W-:-:S02]  /*19850*/  ISETP.GE.AND P3, PT, R224, UR4, PT ;  /* 0x00000004e0007c0c */ /* 0x000fc4000bf66270 */
[----:B------:R-:W-:Y:S02]  /*19860*/  @!P1 LEA.HI.X R13, R227, R0, R3, 0x2, P5 ;  /* 0x00000000e30d9211 */ /* 0x000fe400028f1403 */
[CC--:B---3--:R-:W-:Y:S02]  /*19870*/  @!P2 LEA R20, P4, R226.reuse, R14.reuse, 0x2 ;  /* 0x0000000ee214a211 */ /* 0x0c8fe400078810ff */
[----:B------:R-:W-:Y:S01]  /*19880*/  SHF.R.S32.HI R4, RZ, 0x1f, R226 ;  /* 0x0000001fff047819 */ /* 0x000fe200000114e2 */
[----:B------:R3:W-:Y:S01]  /*19890*/  @!P1 ST.E.64 desc[UR42][R12.64], R118 ;  /* 0x000000760c009985 */ /* 0x0007e2000c101b2a */
[----:B0-----:R-:W-:Y:S02]  /*198a0*/  @!P0 LEA R24, P5, R225, R14, 0x2 ;  /* 0x0000000ee1188211 */ /* 0x001fe400078a10ff */
[----:B------:R-:W-:Y:S02]  /*198b0*/  SHF.R.S32.HI R3, RZ, 0x1f, R225 ;  /* 0x0000001fff037819 */ /* 0x000fe400000114e1 */
[----:B------:R-:W-:-:S02]  /*198c0*/  @!P2 LEA.HI.X R21, R226, R0, R4, 0x2, P4 ;  /* 0x00000000e215a211 */ /* 0x000fc400020f1404 */
[----:B------:R-:W-:Y:S02]  /*198d0*/  ISETP.GE.AND P1, PT, R223, UR4, PT ;  /* 0x00000004df007c0c */ /* 0x000fe4000bf26270 */
[----:B------:R-:W-:Y:S01]  /*198e0*/  @!P0 LEA.HI.X R25, R225, R0, R3, 0x2, P5 ;  /* 0x00000000e1198211 */ /* 0x000fe200028f1403 */
[----:B------:R0:W-:Y:S01]  /*198f0*/  @!P2 ST.E.64 desc[UR42][R20.64], R122 ;  /* 0x0000007a1400a985 */ /* 0x0001e2000c101b2a */
[----:B------:R-:W-:Y:S02]  /*19900*/  ISETP.GE.AND P4, PT, R222, UR4, PT ;  /* 0x00000004de007c0c */ /* 0x000fe4000bf86270 */
[----:B------:R-:W-:Y:S01]  /*19910*/  SHF.R.S32.HI R3, RZ, 0x1f, R224 ;  /* 0x0000001fff037819 */ /* 0x000fe200000114e0 */
[----:B------:R4:W-:Y:S01]  /*19920*/  @!P0 ST.E.64 desc[UR42][R24.64], R126 ;  /* 0x0000007e18008985 */ /* 0x0009e2000c101b2a */
[----:B-1----:R-:W-:Y:S02]  /*19930*/  @!P3 LEA R8, P5, R224, R14, 0x2 ;  /* 0x0000000ee008b211 */ /* 0x002fe400078a10ff */
[----:B------:R-:W-:-:S02]  /*19940*/  ISETP.GE.AND P2, PT, R221, UR4, PT ;  /* 0x00000004dd007c0c */ /* 0x000fc4000bf46270 */
[----:B------:R-:W-:Y:S02]  /*19950*/  ISETP.GE.AND P0, PT, R220, UR4, PT ;  /* 0x00000004dc007c0c */ /* 0x000fe4000bf06270 */
[----:B------:R-:W-:Y:S02]  /*19960*/  @!P3 LEA.HI.X R9, R224, R0, R3, 0x2, P5 ;  /* 0x00000000e009b211 */ /* 0x000fe400028f1403 */
[-C--:B--2---:R-:W-:Y:S02]  /*19970*/  @!P1 LEA R10, P5, R223, R14.reuse, 0x2 ;  /* 0x0000000edf0a9211 */ /* 0x084fe400078a10ff */
[----:B------:R-:W-:Y:S01]  /*19980*/  SHF.R.S32.HI R3, RZ, 0x1f, R223 ;  /* 0x0000001fff037819 */ /* 0x000fe200000114df */
[----:B------:R4:W-:Y:S01]  /*19990*/  @!P3 ST.E.64 desc[UR42][R8.64], R130 ;  /* 0x000000820800b985 */ /* 0x0009e2000c101b2a */
[----:B---3--:R-:W-:Y:S02]  /*199a0*/  @!P4 LEA R12, P3, R222, R14, 0x2 ;  /* 0x0000000ede0cc211 */ /* 0x008fe400078610ff */
[----:B------:R-:W-:-:S02]  /*199b0*/  SHF.R.S32.HI R4, RZ, 0x1f, R222 ;  /* 0x0000001fff047819 */ /* 0x000fc400000114de */
[----:B------:R-:W-:Y:S02]  /*199c0*/  @!P1 LEA.HI.X R11, R223, R0, R3, 0x2, P5 ;  /* 0x00000000df0b9211 */ /* 0x000fe400028f1403 */
[----:B------:R-:W-:Y:S02]  /*199d0*/  SHF.R.S32.HI R3, RZ, 0x1f, R221 ;  /* 0x0000001fff037819 */ /* 0x000fe400000114dd */
[C---:B0-----:R-:W-:Y:S01]  /*199e0*/  @!P2 LEA R20, P5, R221.reuse, R14, 0x2 ;  /* 0x0000000edd14a211 */ /* 0x041fe200078a10ff */
[----:B------:R4:W-:Y:S01]  /*199f0*/  @!P1 ST.E.64 desc[UR42][R10.64], R134 ;  /* 0x000000860a009985 */ /* 0x0009e2000c101b2a */
[----:B------:R-:W-:Y:S02]  /*19a00*/  @!P4 LEA.HI.X R13, R222, R0, R4, 0x2, P3 ;  /* 0x00000000de0dc211 */ /* 0x000fe400018f1404 */
        /* <DEDUP_REMOVED lines=12> */
.L_x_2731:
[----:B------:R-:W-:Y:S01]  /*19ad0*/  ULDC.64 UR6, c[0x0][0xc08] ;  /* 0x0003020000067ab9 */ /* 0x000fe20000000a00 */
[----:B------:R-:W-:Y:S01]  /*19ae0*/  ULDC.64 UR4, c[0x0][0xc00] ;  /* 0x0003000000047ab9 */ /* 0x000fe20000000a00 */
[----:B------:R-:W-:Y:S01]  /*19af0*/  ISETP.NE.U32.AND P1, PT, RZ, UR6, PT ;  /* 0x00000006ff007c0c */ /* 0x000fe2000bf25070 */
[----:B------:R-:W-:Y:S01]  /*19b00*/  IMAD.MOV.U32 R3, RZ, RZ, RZ ;  /* 0x000000ffff037224 */ /* 0x000fe200078e00ff */
[----:B------:R-:W-:Y:S02]  /*19b10*/  ISETP.NE.U32.AND P0, PT, RZ, UR4, PT ;  /* 0x00000004ff007c0c */ /* 0x000fe4000bf05070 */
[----:B------:R-:W-:Y:S02]  /*19b20*/  ISETP.NE.AND.EX P1, PT, RZ, UR7, PT, P1 ;  /* 0x00000007ff007c0c */ /* 0x000fe4000bf25310 */
[----:B------:R-:W-:Y:S02]  /*19b30*/  IADD3 R8, P2, R210, UR4, RZ ;  /* 0x00000004d2087c10 */ /* 0x000fe4000ff5e0ff */
[----:B------:R-:W-:-:S02]  /*19b40*/  ISETP.NE.AND.EX P0, PT, RZ, UR5, PT, P0 ;  /* 0x00000005ff007c0c */ /* 0x000fc4000bf05300 */
[----:B------:R-:W-:Y:S01]  /*19b50*/  IADD3.X R9, R211, UR5, RZ, P2, !PT ;  /* 0x00000005d3097c10 */ /* 0x000fe200097fe4ff */
[----:B------:R-:W-:Y:S02]  /*19b60*/  ULDC UR4, c[0x0][0xa88] ;  /* 0x0002a20000047ab9 */ /* 0x000fe40000000800 */
[----:B------:R-:W-:-:S04]  /*19b70*/  IMAD.U32 R24, RZ, RZ, UR4 ;  /* 0x00000004ff187e24 */ /* 0x000fc8000f8e00ff */
[----:B------:R-:W-:-:S04]  /*19b80*/  @P1 IADD3 R210, P2, R210, UR6, RZ ;  /* 0x00000006d2d21c10 */ /* 0x000fc8000ff5e0ff */
[----:B------:R-:W-:Y:S01]  /*19b90*/  @P1 IADD3.X R211, R211, UR7, RZ, P2, !PT ;  /* 0x00000007d3d31c10 */ /* 0x000fe200097fe4ff */
[----:B------:R2:W5:Y:S04]  /*19ba0*/  @P0 LDG.E R3, desc[UR42][R8.64] ;  /* 0x0000002a08030981 */ /* 0x000568000c1e1900 */
[----:B------:R2:W5:Y:S01]  /*19bb0*/  @P1 LDG.E R24, desc[UR42][R210.64] ;  /* 0x0000002ad2181981 */ /* 0x000562000c1e1900 */
[----:B------:R-:W-:Y:S01]  /*19bc0*/  ISETP.NE.AND P2, PT, R208, RZ, PT ;  /* 0x000000ffd000720c */ /* 0x000fe20003f45270 */
[----:B------:R-:W3:-:S12]  /*19bd0*/  S2R R0, SR_TID.X ;  /* 0x0000000000007919 */ /* 0x000ed80000002100 */
[----:B------:R-:W4:Y:S01]  /*19be0*/  @!P2 LDC R208, c[0x0][0xad4] ;  /* 0x0002b500ffd0ab82 */ /* 0x000f220000000800 */
[----:B---3--:R-:W-:Y:S01]  /*19bf0*/  VIADD R0, R0, 0xffffff80 ;  /* 0xffffff8000007836 */ /* 0x008fe20000000000 */
[----:B----4-:R-:W-:-:S04]  /*19c00*/  ISETP.GT.AND P2, PT, R208, 0x1, PT ;  /* 0x00000001d000780c */ /* 0x010fc80003f44270 */
[----:B------:R-:W-:Y:S01]  /*19c10*/  ISETP.GT.AND P3, PT, R0, 0x7f, PT ;  /* 0x0000007f0000780c */ /* 0x000fe20003f64270 */
[----:B--2---:R-:W-:-:S12]  /*19c20*/  @P1 BRA `(.L_x_2749) ;  /* 0x0000000000101947 */ /* 0x004fd80003800000 */
[----:B------:R-:W-:Y:S05]  /*19c30*/  @!P0 BRA `(.L_x_2749) ;  /* 0x00000000000c8947 */ /* 0x000fea0003800000 */
[----:B------:R-:W2:Y:S04]  /*19c40*/  LDG.E R11, desc[UR42][R8.64] ;  /* 0x0000002a080b7981 */ /* 0x000ea8000c1e1900 */
[----:B-----5:R-:W2:Y:S02]  /*19c50*/  LDG.E R24, desc[UR42][R8.64+0x4] ;  /* 0x0000042a08187981 */ /* 0x020ea4000c1e1900 */
[----:B--2---:R-:W-:-:S07]  /*19c60*/  IADD3 R24, -R11, R24, RZ ;  /* 0x000000180b187210 */ /* 0x004fce0007ffe1ff */
.L_x_2749:
        /* <DEDUP_REMOVED lines=11> */
[----:B------:R-:W-:Y:S01]  /*19d20*/  IMAD.MOV.U32 R26, RZ, RZ, 0x9b8 ;  /* 0x000009b8ff1a7424 */ /* 0x000fe200078e00ff */
[----:B------:R-:W-:Y:S01]  /*19d30*/  ISETP.GT.AND P0, PT, R208, 0x1, PT ;  /* 0x00000001d000780c */ /* 0x000fe20003f04270 */
[----:B------:R-:W2:Y:S01]  /*19d40*/  LDC.64 R30, c[0x0][0xba8] ;  /* 0x0002ea00ff1e7b82 */ /* 0x000ea20000000a00 */
[----:B------:R-:W-:Y:S01]  /*19d50*/  ISETP.NE.AND P1, PT, R33, 0x1, PT ;  /* 0x000000012100780c */ /* 0x000fe20003f25270 */
[----:B------:R-:W-:Y:S01]  /*19d60*/  IMAD.MOV.U32 R25, RZ, RZ, R29 ;  /* 0x000000ffff197224 */ /* 0x000fe200078e001d */
[----:B------:R-:W-:Y:S02]  /*19d70*/  SEL R26, R26, 0x978, P0 ;  /* 0x000009781a1a7807 */ /* 0x000fe40000000000 */
[----:B------:R-:W-:-:S03]  /*19d80*/  SEL R217, R217, RZ, P0 ;  /* 0x000000ffd9d97207 */ /* 0x000fc60000000000 */
[----:B------:R-:W3:Y:S08]  /*19d90*/  LDC.64 R10, c[0x0][R26+0x220] ;  /* 0x000088001a0a7b82 */ /* 0x000ef00000000a00 */
[----:B------:R-:W4:Y:S08]  /*19da0*/  LDC.64 R8, c[0x0][R26+0x218] ;  /* 0x000086001a087b82 */ /* 0x000f300000000a00 */
[----:B------:R-:W5:Y:S08]  /*19db0*/  LDC.64 R12, c[0x0][R26+0x228] ;  /* 0x00008a001a0c7b82 */ /* 0x000f700000000a00 */
[----:B------:R-:W0:Y:S08]  /*19dc0*/  LDC.64 R14, c[0x0][R26+0x210] ;  /* 0x000084001a0e7b82 */ /* 0x000e300000000a00 */
[----:B------:R-:W1:Y:S08]  /*19dd0*/  @P1 LDC R0, c[0x0][0xbec] ;  /* 0x0002fb00ff001b82 */ /* 0x000e700000000800 */
[----:B------:R-:W5:Y:S01]  /*19de0*/  @P1 LDC R35, c[0x0][0xbf0] ;  /* 0x0002fc00ff231b82 */ /* 0x000f620000000800 */
[----:B---3--:R-:W-:-:S07]  /*19df0*/  IMAD R11, R11, R209, RZ ;  /* 0x000000d10b0b7224 */ /* 0x008fce00078e02ff */
[----:B--2---:R-:W2:Y:S01]  /*19e00*/  @!P0 LDC R30, c[0x0][0xb50] ;  /* 0x0002d400ff1e8b82 */ /* 0x004ea20000000800 */
[----:B------:R-:W-:-:S04]  /*19e10*/  IMAD.WIDE.U32 R20, R10, R209, RZ ;  /* 0x000000d10a147225 */ /* 0x000fc800078e00ff */
[----:B------:R-:W-:Y:S02]  /*19e20*/  IMAD R11, R10, R234, R11 ;  /* 0x000000ea0a0b7224 */ /* 0x000fe400078e020b */
[----:B-1----:R-:W-:Y:S01]  /*19e30*/  @P1 IMAD.HI.U32 R0, R29, R0, RZ ;  /* 0x000000001d001227 */ /* 0x002fe200078e00ff */
[----:B------:R-:W1:Y:S03]  /*19e40*/  @!P0 LDC R31, c[0x0][0xb54] ;  /* 0x0002d500ff1f8b82 */ /* 0x000e660000000800 */
[-C--:B----4-:R-:W-:Y:S02]  /*19e50*/  IMAD R27, R9, R206.reuse, RZ ;  /* 0x000000ce091b7224 */ /* 0x090fe400078e02ff */
[----:B------:R-:W-:Y:S01]  /*19e60*/  IMAD.WIDE.U32 R8, R8, R206, RZ ;  /* 0x000000ce08087225 */ /* 0x000fe200078e00ff */
[----:B-----5:R-:W-:-:S03]  /*19e70*/  @P1 SHF.R.U32.HI R25, RZ, R35, R0 ;  /* 0x00000023ff191219 */ /* 0x020fc60000011600 */
[----:B------:R-:W-:Y:S01]  /*19e80*/  IMAD.IADD R27, R9, 0x1, R27 ;  /* 0x00000001091b7824 */ /* 0x000fe200078e021b */
[----:B------:R-:W-:Y:S01]  /*19e90*/  IADD3 R0, P1, P3, R20, R8, R3 ;  /* 0x0000000814007210 */ /* 0x000fe20007b3e003 */
[----:B------:R-:W-:Y:S01]  /*19ea0*/  IMAD.WIDE.U32 R8, R12, R217, RZ ;  /* 0x000000d90c087225 */ /* 0x000fe200078e00ff */
[----:B------:R-:W-:-:S03]  /*19eb0*/  IADD3 R20, R21, R11, RZ ;  /* 0x0000000b15147210 */ /* 0x000fc60007ffe0ff */
[----:B------:R-:W-:Y:S02]  /*19ec0*/  IMAD.MOV R4, RZ, RZ, -R25 ;  /* 0x000000ffff047224 */ /* 0x000fe400078e0a19 */
        /* <DEDUP_REMOVED lines=11> */
[----:B--2---:R-:W-:-:S03]  /*19f80*/  LEA R10, P0, R8, R30, 0x2 ;  /* 0x0000001e080a7211 */ /* 0x004fc600078010ff */
[----:B------:R-:W-:Y:S02]  /*19f90*/  IMAD.IADD R0, R9, 0x1, R13 ;  /* 0x0000000109007824 */ /* 0x000fe400078e020d */
[----:B------:R-:W-:-:S03]  /*19fa0*/  IMAD.MOV.U32 R9, RZ, RZ, -0x800000 ;  /* 0xff800000ff097424 */ /* 0x000fc600078e00ff */
[----:B-1----:R-:W-:-:S05]  /*19fb0*/  LEA.HI.X R11, R8, R31, R0, 0x2, P0 ;  /* 0x0000001f080b7211 */ /* 0x002fca00000f1400 */
[----:B------:R2:W-:Y:S02]  /*19fc0*/  STG.E desc[UR42][R10.64], R9 ;  /* 0x000000090a007986 */ /* 0x0005e4000c10192a */
.L_x_2751:
[----:B------:R-:W-:Y:S05]  /*19fd0*/  BSYNC B1 ;  /* 0x0000000000017941 */ /* 0x000fea0003800000 */
.L_x_2750:
        /* <DEDUP_REMOVED lines=9> */
[----:B-1----:R-:W-:Y:S01]  /*1a070*/  IMAD R4, R234, UR6, RZ ;  /* 0x00000006ea047c24 */ /* 0x002fe2000f8e02ff */
[----:B------:R-:W-:Y:S01]  /*1a080*/  IADD3 R9, R9, R11, RZ ;  /* 0x0000000b09097210 */ /* 0x000fe20007ffe0ff */
[----:B------:R-:W-:Y:S02]  /*1a090*/  IMAD.IADD R10, R190, 0x1, R3 ;  /* 0x00000001be0a7824 */ /* 0x000fe400078e0203 */
[----:B------:R-:W-:Y:S02]  /*1a0a0*/  IMAD.IADD R190, R22, 0x1, R190 ;  /* 0x0000000116be7824 */ /* 0x000fe400078e02be */
[----:B------:R-:W-:-:S04]  /*1a0b0*/  IMAD.WIDE.U32 R8, R206, UR4, R8 ;  /* 0x00000004ce087c25 */ /* 0x000fc8000f8e0008 */
[----:B------:R-:W-:Y:S01]  /*1a0c0*/  IMAD.MOV.U32 R3, RZ, RZ, R10 ;  /* 0x000000ffff037224 */ /* 0x000fe200078e000a */
[----:B---3--:R-:W-:Y:S01]  /*1a0d0*/  ISETP.NE.AND P0, PT, R21, 0x1, PT ;  /* 0x000000011500780c */ /* 0x008fe20003f05270 */
[----:B------:R-:W-:Y:S01]  /*1a0e0*/  IMAD R9, R206, UR5, R9 ;  /* 0x00000005ce097c24 */ /* 0x000fe2000f8e0209 */
[----:B------:R-:W-:Y:S01]  /*1a0f0*/  ULDC.64 UR4, c[0x0][0xae0] ;  /* 0x0002b80000047ab9 */ /* 0x000fe20000000a00 */
[----:B------:R-:W-:-:S10]  /*1a100*/  IMAD.WIDE.U32 R8, R209, UR6, R8 ;  /* 0x00000006d1087c25 */ /* 0x000fd4000f8e0008 */
[----:B------:R-:W1:Y:S08]  /*1a110*/  @P0 LDC R13, c[0x0][0xbec] ;  /* 0x0002fb00ff0d0b82 */ /* 0x000e700000000800 */
[----:B------:R-:W2:Y:S01]  /*1a120*/  @P0 LDC R15, c[0x0][0xbf0] ;  /* 0x0002fc00ff0f0b82 */ /* 0x000ea20000000800 */
[----:B-1----:R-:W-:-:S04]  /*1a130*/  @P0 IMAD.HI.U32 R0, R10, R13, RZ ;  /* 0x0000000d0a000227 */ /* 0x002fc800078e00ff */
[----:B------:R-:W-:Y:S01]  /*1a140*/  IMAD R13, R209, UR7, R4 ;  /* 0x00000007d10d7c24 */ /* 0x000fe2000f8e0204 */
[----:B--2---:R-:W-:-:S03]  /*1a150*/  @P0 SHF.R.U32.HI R3, RZ, R15, R0 ;  /* 0x0000000fff030219 */ /* 0x004fc60000011600 */
[----:B------:R-:W-:Y:S01]  /*1a160*/  IMAD.IADD R9, R9, 0x1, R13 ;  /* 0x0000000109097824 */ /* 0x000fe200078e020d */
[--C-:B------:R-:W-:Y:S01]  /*1a170*/  SHF.R.S32.HI R0, RZ, 0x1f, R3.reuse ;  /* 0x0000001fff007819 */ /* 0x100fe20000011403 */
[----:B------:R-:W-:Y:S02]  /*1a180*/  IMAD.MOV R11, RZ, RZ, -R3 ;  /* 0x000000ffff0b7224 */ /* 0x000fe400078e0a03 */
[----:B------:R-:W-:-:S04]  /*1a190*/  IMAD.WIDE.U32 R8, R3, UR4, R8 ;  /* 0x0000000403087c25 */ /* 0x000fc8000f8e0008 */
[----:B------:R-:W-:Y:S02]  /*1a1a0*/  IMAD R11, R21, R11, R10 ;  /* 0x0000000b150b7224 */ /* 0x000fe400078e020a */
        /* <DEDUP_REMOVED lines=11> */
[----:B------:R-:W-:-:S03]  /*1a260*/  UMOV UR4, 0xffffffff ;  /* 0xffffffff00047882 */ /* 0x000fc60000000000 */
[----:B------:R-:W-:Y:S01]  /*1a270*/  LEA.HI.X R4, R8, UR5, R3, 0x1, P0 ;  /* 0x0000000508047c11 */ /* 0x000fe200080f0c03 */
[----:B------:R-:W-:Y:S08]  /*1a280*/  BRA.DIV UR4, `(.L_x_2752) ;  /* 0x000000a604447947 */ /* 0x000ff0000b800000 */
[----:B------:R1:W2:Y:S04]  /*1a290*/  SHFL.IDX PT, R3, R4, RZ, 0x181f ;  /* 0x00181fff04037589 */ /* 0x0002a800000e0000 */
[----:B------:R1:W3:Y:S02]  /*1a2a0*/  SHFL.IDX PT, R14, R0, RZ, 0x181f ;  /* 0x00181fff000e7589 */ /* 0x0002e400000e0000 */
.L_x_2999:
[----:B------:R-:W-:Y:S01]  /*1a2b0*/  IMAD R21, R24, R21, RZ ;  /* 0x0000001518157224 */ /* 0x000fe200078e02ff */
[----:B------:R-:W-:Y:S04]  /*1a2c0*/  BSSY B1, `(.L_x_2753) ;  /* 0x000000c000017945 */ /* 0x000fe80003800000 */
[----:B------:R-:W-:-:S13]  /*1a2d0*/  ISETP.GE.AND P0, PT, R190, R21, PT ;  /* 0x00000015be00720c */ /* 0x000fda0003f06270 */
[----:B------:R-:W-:Y:S05]  /*1a2e0*/  @P0 BRA `(.L_x_2754) ;  /* 0x0000000000240947 */ /* 0x000fea0003800000 */
[----:B------:R-:W-:Y:S02]  /*1a2f0*/  ULDC UR4, c[0x0][0xac8] ;  /* 0x0002b20000047ab9 */ /* 0x000fe40000000800 */
        /* <DEDUP_REMOVED lines=8> */
.L_x_2754:
[----:B------:R-:W-:Y:S05]  /*1a380*/  BSYNC B1 ;  /* 0x0000000000017941 */ /* 0x000fea0003800000 */
.L_x_2753:
[----:B------:R-:W-:-:S03]  /*1a390*/  UMOV UR4, 0xffffffff ;  /* 0xffffffff00047882 */ /* 0x000fc60000000000 */
[----:B------:R-:W-:Y:S05]  /*1a3a0*/  BRA.DIV UR4, `(.L_x_2755) ;  /* 0x000000a604307947 */ /* 0x000fea000b800000 */
[----:B--2---:R2:W0:Y:S04]  /*1a3b0*/  SHFL.IDX PT, R3, R4, 0x1, 0x181f ;  /* 0x00381f0004037f89 */ /* 0x00442800000e0000 */
[----:B---34-:R2:W3:Y:S02]  /*1a3c0*/  SHFL.IDX PT, R14, R0, 0x1, 0x181f ;  /* 0x00381f00000e7f89 */ /* 0x0184e400000e0000 */
.L_x_3003:
[----:B------:R-:W-:Y:S01]  /*1a3d0*/  VIADD R8, R190, 0x20 ;  /* 0x00000020be087836 */ /* 0x000fe20000000000 */
        /* <DEDUP_REMOVED lines=8> */
[-C--:B0-----:R-:W-:Y:S02]  /*1a460*/  @!P2 LEA.HI.X R9, R16, R3.reuse, R17, 0x1, P0 ;  /* 0x000000031009a211 */ /* 0x081fe400000f0c11 */
[----:B------:R-:W-:-:S03]  /*1a470*/  @!P3 LEA.HI.X R15, R187, R3, R216, 0x1, P1 ;  /* 0x00000003bb0fb211 */ /* 0x000fc600008f0cd8 */
[----:B------:R4:W-:Y:S04]  /*1a480*/  @!P2 ST.E.128 desc[UR42][R8.64], RZ ;  /* 0x000000ff0800a985 */ /* 0x0009e8000c101d2a */
[----:B------:R4:W-:Y:S02]  /*1a490*/  @!P3 ST.E.128 desc[UR42][R14.64], RZ ;  /* 0x000000ff0e00b985 */ /* 0x0009e4000c101d2a */
.L_x_2757:
[----:B------:R-:W-:Y:S05]  /*1a4a0*/  BSYNC B1 ;  /* 0x0000000000017941 */ /* 0x000fea0003800000 */
.L_x_2756:
[----:B------:R-:W-:-:S03]  /*1a4b0*/  UMOV UR4, 0xffffffff ;  /* 0xffffffff00047882 */ /* 0x000fc60000000000 */
[----:B------:R-:W-:Y:S05]  /*1a4c0*/  BRA.DIV UR4, `(.L_x_2758) ;  /* 0x000000a604307947 */ /* 0x000fea000b800000 */
[----:B0-----:R0:W0:Y:S04]  /*1a4d0*/  SHFL.IDX PT, R3, R4, 0x2, 0x181f ;  /* 0x00581f0004037f89 */ /* 0x00102800000e0000 */
[----:B---34-:R3:W4:Y:S02]  /*1a4e0*/  SHFL.IDX PT, R14, R0, 0x2, 0x181f ;  /* 0x00581f00000e7f89 */ /* 0x01872400000e0000 */
.L_x_3007:
[----:B------:R-:W-:Y:S01]  /*1a4f0*/  VIADD R8, R190, 0x40 ;  /* 0x00000040be087836 */ /* 0x000fe20000000000 */
[----:B------:R-:W-:Y:S04]  /*1a500*/  BSSY B1, `(.L_x_2759) ;  /* 0x000000c000017945 */ /* 0x000fe80003800000 */
[----:B------:R-:W-:-:S13]  /*1a510*/  ISETP.GE.AND P0, PT, R8, R21, PT ;  /* 0x000000150800720c */ /* 0x000fda0003f06270 */
[----:B------:R-:W-:Y:S05]  /*1a520*/  @P0 BRA `(.L_x_2760) ;  /* 0x0000000000240947 */ /* 0x000fea0003800000 */
[----:B------:R-:W-:Y:S02]  /*1a530*/  ULDC UR4, c[0x0][0xac8] ;  /* 0x0002b20000047ab9 */ /* 0x000fe40000000800 */
        /* <DEDUP_REMOVED lines=8> */
.L_x_2760:
[----:B------:R-:W-:Y:S05]  /*1a5c0*/  BSYNC B1 ;  /* 0x0000000000017941 */ /* 0x000fea0003800000 */
.L_x_2759:
[----:B------:R-:W-:-:S03]  /*1a5d0*/  UMOV UR4, 0xffffffff ;  /* 0xffffffff00047882 */ /* 0x000fc60000000000 */
[----:B------:R-:W-:Y:S05]  /*1a5e0*/  BRA.DIV UR4, `(.L_x_2761) ;  /* 0x000000a604307947 */ /* 0x000fea000b800000 */
[----:B0-----:R0:W0:Y:S04]  /*1a5f0*/  SHFL.IDX PT, R3, R4, 0x3, 0x181f ;  /* 0x00781f0004037f89 */ /* 0x00102800000e0000 */
[----:B----4-:R4:W0:Y:S02]  /*1a600*/  SHFL.IDX PT, R14, R0, 0x3, 0x181f ;  /* 0x00781f00000e7f89 */ /* 0x01082400000e0000 */
.L_x_3011:
[----:B-1234-:R-:W-:-:S04]  /*1a610*/  IADD3 R0, R190, 0x60, RZ ;  /* 0x00000060be007810 */ /* 0x01efc80007ffe0ff */
[----:B------:R-:W-:-:S13]  /*1a620*/  ISETP.GE.AND P0, PT, R0, R21, PT ;  /* 0x000000150000720c */ /* 0x000fda0003f06270 */
[----:B------:R-:W-:Y:S05]  /*1a630*/  @P0 BRA `(.L_x_2744) ;  /* 0x0000000000240947 */ /* 0x000fea0003800000 */
[----:B------:R-:W-:Y:S02]  /*1a640*/  ULDC UR4, c[0x0][0xac8] ;  /* 0x0002b20000047ab9 */ /* 0x000fe40000000800 */
        /* <DEDUP_REMOVED lines=8> */
.L_x_2744:
[----:B------:R-:W-:Y:S05]  /*1a6d0*/  BSYNC B0 ;  /* 0x0000000000007941 */ /* 0x000fea0003800000 */
.L_x_2730:
[----:B------:R-:W-:Y:S02]  /*1a6e0*/  ULDC UR4, c[0x0][0xc3c] ;  /* 0x00030f0000047ab9 */ /* 0x000fe40000000800 */
[----:B-1----:R-:W-:-:S13]  /*1a6f0*/  ISETP.GE.AND P0, PT, R7, UR4, PT ;  /* 0x0000000407007c0c */ /* 0x002fda000bf06270 */
[----:B------:R-:W-:Y:S05]  /*1a700*/  @!P0 BRA `(.L_x_2762) ;  /* 0xfffffe6c00448947 */ /* 0x000fea000383ffff */
[----:B------:R-:W-:Y:S05]  /*1a710*/  BRA `(.L_x_2546) ;  /* 0x0000008000dc7947 */ /* 0x000fea0003800000 */
.L_x_2544:
        /* <DEDUP_REMOVED lines=20> */
.L_x_2763:
        /* <DEDUP_REMOVED lines=43> */
.L_x_2767:
[----:B------:R-:W0:Y:S01]  /*1ab10*/  LDC R2, c[0x0][0xc3c] ;  /* 0x00030f00ff027b82 */ /* 0x000e220000000800 */
[----:B------:R-:W-:Y:S01]  /*1ab20*/  ULDC UR7, c[0x0][0xc3c] ;  /* 0x00030f0000077ab9 */ /* 0x000fe20000000800 */
[----:B------:R-:W-:Y:S01]  /*1ab30*/  UIADD3 UR4, UR4, 0x1f, URZ ;  /* 0x0000001f04047890 */ /* 0x000fe2000fffe03f */
[----:B------:R-:W-:-:S05]  /*1ab40*/  MOV R3, UR7 ;  /* 0x0000000700037c02 */ /* 0x000fca0008000f00 */
        /* <DEDUP_REMOVED lines=34> */
[----:B------:R-:W-:-:S07]  /*1ad70*/  MOV R5, R2 ;  /* 0x0000000200057202 */ /* 0x000fce0000000f00 */
.L_x_2765:
        /* <DEDUP_REMOVED lines=12> */
.L_x_2768:
        /* <DEDUP_REMOVED lines=13> */
[----:B-1----:R-:W-:-:S02]  /*1af10*/  IADD3 R2, R10, 0xffffffe, RZ ;  /* 0x0ffffffe0a027810 */ /* 0x002fc40007ffe0ff */
[----:B------:R-:W-:-:S05]  /*1af20*/  IABS R10, R4 ;  /* 0x00000004000a7213 */ /* 0x000fca0000000000 */
        /* <DEDUP_REMOVED lines=12> */
[----:B------:R-:W-:Y:S01]  /*1aff0*/  @!P1 IADD3 R2, R2, -R7, RZ ;  /* 0x8000000702029210 */ /* 0x000fe20007ffe0ff */
[----:B------:R-:W-:Y:S01]  /*1b000*/  @!P1 VIADD R10, R10, 0x1 ;  /* 0x000000010a0a9836 */ /* 0x000fe20000000000 */
[----:B------:R-:W-:-:S02]  /*1b010*/  ISETP.NE.AND P1, PT, R4, RZ, PT ;  /* 0x000000ff0400720c */ /* 0x000fc40003f25270 */
        /* <DEDUP_REMOVED lines=10> */
[----:B------:R-:W-:Y:S02]  /*1b0c0*/  @!P2 IADD3 R10, -R10, RZ, RZ ;  /* 0x000000ff0a0aa210 */ /* 0x000fe40007ffe1ff */
        /* <DEDUP_REMOVED lines=14> */
[----:B------:R-:W-:Y:S02]  /*1b1b0*/  @!P2 IADD3 R7, -R7, RZ, RZ ;  /* 0x000000ff0707a210 */ /* 0x000fe40007ffe1ff */
[----:B------:R-:W-:-:S05]  /*1b1c0*/  @!P1 LOP3.LUT R7, RZ, R8, RZ, 0x33, !PT ;  /* 0x00000008ff079212 */ /* 0x000fca00078e33ff */
[--C-:B------:R-:W-:Y:S02]  /*1b1d0*/  IMAD.MOV R3, RZ, RZ, -R7.reuse ;  /* 0x000000ffff037224 */ /* 0x100fe400078e0a07 */
[C---:B------:R-:W-:Y:S02]  /*1b1e0*/  IMAD R7, R8.reuse, 0x1000000, R7 ;  /* 0x0100000008077824 */ /* 0x040fe400078e0207 */
[----:B------:R-:W-:-:S04]  /*1b1f0*/  IMAD R8, R8, R3, R10 ;  /* 0x0000000308087224 */ /* 0x000fc800078e020a */
[----:B------:R-:W-:-:S05]  /*1b200*/  IMAD R3, R8, 0x10000, R7 ;  /* 0x0001000008037824 */ /* 0x000fca00078e0207 */
[----:B------:R1:W-:Y:S01]  /*1b210*/  STL [R1+0x8], R3 ;  /* 0x0000080301007387 */ /* 0x0003e20000100800 */
[----:B------:R-:W-:Y:S05]  /*1b220*/  BRA `(.L_x_2770) ;  /* 0x0000000000f47947 */ /* 0x000fea0003800000 */
.L_x_2769:
        /* <DEDUP_REMOVED lines=8> */
[----:B0-----:R-:W-:-:S06]  /*1b2b0*/  IADD3 R11, R10, 0xffffffe, RZ ;  /* 0x0ffffffe0a0b7810 */ /* 0x001fcc0007ffe0ff */
        /* <DEDUP_REMOVED lines=12> */
[----:B------:R-:W-:Y:S01]  /*1b380*/  @!P1 IMAD.IADD R10, R10, 0x1, -R9 ;  /* 0x000000010a0a9824 */ /* 0x000fe200078e0a09 */
[----:B------:R-:W-:Y:S02]  /*1b390*/  @!P1 IADD3 R2, R2, 0x1, RZ ;  /* 0x0000000102029810 */ /* 0x000fe40007ffe0ff */
[----:B------:R-:W-:Y:S02]  /*1b3a0*/  ISETP.NE.AND P1, PT, R8, RZ, PT ;  /* 0x000000ff0800720c */ /* 0x000fe40003f25270 */
[----:B------:R-:W-:-:S13]  /*1b3b0*/  ISETP.GE.U32.AND P0, PT, R10, R9, PT ;  /* 0x000000090a00720c */ /* 0x000fda0003f06070 */
[----:B------:R-:W-:-:S04]  /*1b3c0*/  @P0 VIADD R2, R2, 0x1 ;  /* 0x0000000102020836 */ /* 0x000fc80000000000 */
[----:B------:R-:W-:Y:S01]  /*1b3d0*/  @!P2 IMAD.MOV R2, RZ, RZ, -R2 ;  /* 0x000000ffff02a224 */ /* 0x000fe200078e0a02 */
[----:B------:R-:W-:-:S05]  /*1b3e0*/  @!P1 LOP3.LUT R2, RZ, R8, RZ, 0x33, !PT ;  /* 0x00000008ff029212 */ /* 0x000fca00078e33ff */
[----:B------:R-:W-:Y:S01]  /*1b3f0*/  IMAD R9, R7, R2, RZ ;  /* 0x0000000207097224 */ /* 0x000fe200078e02ff */
[----:B------:R-:W-:-:S03]  /*1b400*/  IADD3 R2, -R2, RZ, RZ ;  /* 0x000000ff02027210 */ /* 0x000fc60007ffe1ff */
[----:B------:R-:W-:Y:S02]  /*1b410*/  IMAD.MOV R10, RZ, RZ, -R9 ;  /* 0x000000ffff0a7224 */ /* 0x000fe400078e0a09 */
[----:B------:R-:W-:Y:S02]  /*1b420*/  IMAD R8, R8, R2, R5 ;  /* 0x0000000208087224 */ /* 0x000fe400078e0205 */
[----:B------:R-:W-:Y:S01]  /*1b430*/  IMAD.MOV.U32 R2, RZ, RZ, RZ ;  /* 0x000000ffff027224 */ /* 0x000fe200078e00ff */
[----:B------:R-:W-:Y:S02]  /*1b440*/  VIADDMNMX R7, R10, UR5, R7, PT ;  /* 0x000000050a077c46 */ /* 0x000fe4000b800107 */
[----:B------:R-:W-:Y:S02]  /*1b450*/  IADD3 R9, R9, 0x1000000, R8 ;  /* 0x0100000009097810 */ /* 0x000fe40007ffe008 */
        /* <DEDUP_REMOVED lines=14> */
[----:B------:R-:W-:Y:S01]  /*1b540*/  @!P1 IMAD.IADD R3, R3, 0x1, -R10 ;  /* 0x0000000103039824 */ /* 0x000fe200078e0a0a */
[----:B------:R-:W-:Y:S02]  /*1b550*/  @!P1 IADD3 R2, R2, 0x1, RZ ;  /* 0x0000000102029810 */ /* 0x000fe40007ffe0ff */
        /* <DEDUP_REMOVED lines=10> */
.L_x_2770:
[----:B01----:R-:W-:-:S05]  /*1b600*/  LOP3.LUT R3, RZ, R2, RZ, 0x33, !PT ;  /* 0x00000002ff037212 */ /* 0x003fca00078e33ff */
[----:B------:R-:W-:-:S05]  /*1b610*/  IMAD.IADD R2, R4, 0x1, R3 ;  /* 0x0000000104027824 */ /* 0x000fca00078e0203 */
[----:B------:R1:W-:Y:S01]  /*1b620*/  STL [R1+0x4], R2 ;  /* 0x0000040201007387 */ /* 0x0003e20000100800 */
[----:B------:R-:W-:Y:S05]  /*1b630*/  BRA `(.L_x_2771) ;  /* 0x0000000000107947 */ /* 0x000fea0003800000 */
.L_x_2766:
[----:B------:R-:W-:Y:S01]  /*1b640*/  MOV R2, UR6 ;  /* 0x0000000600027c02 */ /* 0x000fe20008000f00 */
[----:B------:R0:W-:Y:S04]  /*1b650*/  STL [R1+0x4], RZ ;  /* 0x000004ff01007387 */ /* 0x0001e80000100800 */
[----:B------:R0:W-:Y:S04]  /*1b660*/  STL [R1+0x8], RZ ;  /* 0x000008ff01007387 */ /* 0x0001e80000100800 */
[----:B------:R0:W-:Y:S02]  /*1b670*/  STL [R1], R2 ;  /* 0x0000000201007387 */ /* 0x0001e40000100800 */
.L_x_2771:
        /* <DEDUP_REMOVED lines=10> */
.L_x_2764:
        /* <DEDUP_REMOVED lines=19> */
[----:B------:R-:W-:Y:S01]  /*1b850*/  ULDC UR36, c[0x0][0xc] ;  /* 0x0000030000247ab9 */ /* 0x000fe20000000800 */
[----:B------:R-:W-:-:S02]  /*1b860*/  SHF.L.U32 R6, R6, 0x4, RZ ;  /* 0x0000000406067819 */ /* 0x000fc400000006ff */
[----:B------:R-:W-:Y:S02]  /*1b870*/  LOP3.LUT R3, R3, 0x200, R2, 0xf8, !PT ;  /* 0x0000020003037812 */ /* 0x000fe400078ef802 */
[----:B------:R-:W-:Y:S02]  /*1b880*/  SHF.R.U32.HI R2, RZ, 0x3, R4 ;  /* 0x00000003ff027819 */ /* 0x000fe40000011604 */
[----:B------:R-:W-:Y:S02]  /*1b890*/  LOP3.LUT R0, R0, 0x40, RZ, 0xfc, !PT ;  /* 0x0000004000007812 */ /* 0x000fe400078efcff */
[----:B------:R-:W-:Y:S01]  /*1b8a0*/  LOP3.LUT R4, R2, 0x70, R6, 0xf8, !PT ;  /* 0x0000007002047812 */ /* 0x000fe200078ef806 */
[----:B------:R-:W-:Y:S01]  /*1b8b0*/  IMAD.MOV.U32 R2, RZ, RZ, 0x1 ;  /* 0x00000001ff027424 */ /* 0x000fe200078e00ff */
[----:B---3--:R-:W-:-:S06]  /*1b8c0*/  ULEA UR4, UR5, UR4, 0x18 ;  /* 0x0000000405047291 */ /* 0x008fcc000f8ec03f */
[----:B------:R-:W-:-:S04]  /*1b8d0*/  IMAD.U32 R18, RZ, RZ, UR4 ;  /* 0x00000004ff127e24 */ /* 0x000fc8000f8e00ff */
[----:B------:R-:W-:-:S05]  /*1b8e0*/  IMAD R3, R3, 0x2, R18 ;  /* 0x0000000203037824 */ /* 0x000fca00078e0212 */
[----:B------:R0:W-:Y:S04]  /*1b8f0*/  STL [R1+0x30], R3 ;  /* 0x0000300301007387 */ /* 0x0001e80000100800 */
[----:B------:R0:W-:Y:S04]  /*1b900*/  STL [R1+0x64], RZ ;  /* 0x000064ff01007387 */ /* 0x0001e80000100800 */
[----:B------:R0:W-:Y:S04]  /*1b910*/  STL [R1+0x24], R2 ;  /* 0x0000240201007387 */ /* 0x0001e80000100800 */
[----:B------:R0:W-:Y:S04]  /*1b920*/  STL [R1+0x20], RZ ;  /* 0x000020ff01007387 */ /* 0x0001e80000100800 */
[----:B------:R0:W-:Y:S02]  /*1b930*/  STL [R1+0x18], R2 ;  /* 0x0000180201007387 */ /* 0x0001e40000100800 */
.L_x_2911:
[----:B------:R-:W2:Y:S01]  /*1b940*/  LDL R0, [R1+0xc] ;  /* 0x00000c0001007983 */ /* 0x000ea20000100800 */
[----:B0-----:R-:W2:Y:S01]  /*1b950*/  LDC.64 R2, c[0x0][0xc88] ;  /* 0x00032200ff027b82 */ /* 0x001ea20000000a00 */
[----:B------:R-:W-:Y:S05]  /*1b960*/  YIELD ;  /* 0x0000000000007946 */ /* 0x000fea0003800000 */
[----:B------:R-:W-:Y:S01]  /*1b970*/  ULDC.64 UR4, c[0x0][0xa28] ;  /* 0x00028a0000047ab9 */ /* 0x000fe20000000a00 */
[----:B------:R-:W-:Y:S01]  /*1b980*/  IMAD.MOV.U32 R8, RZ, RZ, RZ ;  /* 0x000000ffff087224 */ /* 0x000fe200078e00ff */
[----:B------:R-:W-:Y:S01]  /*1b990*/  ISETP.NE.U32.AND P0, PT, RZ, UR4, PT ;  /* 0x00000004ff007c0c */ /* 0x000fe2000bf05070 */
[----:B------:R-:W-:Y:S01]  /*1b9a0*/  ULDC.64 UR10, c[0x0][0xa18] ;  /* 0x00028600000a7ab9 */ /* 0x000fe20000000a00 */
[----:B------:R-:W-:Y:S01]  /*1b9b0*/  ULDC.64 UR8, c[0x0][0xa10] ;  /* 0x0002840000087ab9 */ /* 0x000fe20000000a00 */
[----:B------:R-:W-:Y:S01]  /*1b9c0*/  ULDC.64 UR6, c[0x0][0xa08] ;  /* 0x0002820000067ab9 */ /* 0x000fe20000000a00 */
[----:B--2---:R-:W-:-:S05]  /*1b9d0*/  IMAD.WIDE R2, R0, 0x4, R2 ;  /* 0x0000000400027825 */ /* 0x004fca00078e0202 */
[----:B-1----:R-:W2:Y:S01]  /*1b9e0*/  LDG.E R4, desc[UR42][R2.64] ;  /* 0x0000002a02047981 */ /* 0x002ea2000c1e1900 */
[----:B------:R-:W-:Y:S02]  /*1b9f0*/  ISETP.NE.AND.EX P0, PT, RZ, UR5, PT, P0 ;  /* 0x00000005ff007c0c */ /* 0x000fe4000bf05300 */
[----:B------:R-:W-:Y:S02]  /*1ba00*/  MOV R0, RZ ;  /* 0x000000ff00007202 */ /* 0x000fe40000000f00 */
[----:B--2---:R-:W-:Y:S01]  /*1ba10*/  SHF.R.S32.HI R5, RZ, 0x1f, R4 ;  /* 0x0000001fff057819 */ /* 0x004fe20000011404 */
[----:B------:R-:W-:-:S08]  /*1ba20*/  IMAD.SHL.U32 R15, R4, 0x4, RZ ;  /* 0x00000004040f7824 */ /* 0x000fd000078e00ff */
[C---:B------:R-:W-:Y:S01]  /*1ba30*/  @P0 LEA R2, P1, R4.reuse, UR4, 0x2 ;  /* 0x0000000404020c11 */ /* 0x040fe2000f8210ff */
[----:B------:R0:W-:Y:S03]  /*1ba40*/  STL [R1+0x34], R4 ;  /* 0x0000340401007387 */ /* 0x0001e60000100800 */
        /* <DEDUP_REMOVED lines=14> */
[C---:B--2---:R-:W-:Y:S02]  /*1bb30*/  IADD3 R2, P4, R15.reuse, UR4, RZ ;  /* 0x000000040f027c10 */ /* 0x044fe4000ff9e0ff */
[----:B------:R-:W-:Y:S02]  /*1bb40*/  ISETP.NE.AND.EX P3, PT, RZ, UR11, PT, P3 ;  /* 0x0000000bff007c0c */ /* 0x000fe4000bf65330 */
[C---:B------:R-:W-:Y:S02]  /*1bb50*/  IADD3.X R3, R14.reuse, UR5, RZ, P4, !PT ;  /* 0x000000050e037c10 */ /* 0x040fe4000a7fe4ff */
[----:B0-----:R-:W-:Y:S02]  /*1bb60*/  IADD3 R4, P4, R15, UR8, RZ ;  /* 0x000000080f047c10 */ /* 0x001fe4000ff9e0ff */
[----:B------:R-:W-:Y:S01]  /*1bb70*/  ISETP.NE.AND.EX P0, PT, RZ, UR7, PT, P0 ;  /* 0x00000007ff007c0c */ /* 0x000fe2000bf05300 */
[----:B------:R-:W2:Y:S01]  /*1bb80*/  @P2 LDG.E R8, desc[UR42][R2.64] ;  /* 0x0000002a02082981 */ /* 0x000ea2000c1e1900 */
[C---:B-1----:R-:W-:Y:S01]  /*1bb90*/  IADD3.X R5, R14.reuse, UR9, RZ, P4, !PT ;  /* 0x000000090e057c10 */ /* 0x042fe2000a7fe4ff */
[----:B------:R-:W-:Y:S01]  /*1bba0*/  ULDC UR4, c[0x0][0x288] ;  /* 0x0000a20000047ab9 */ /* 0x000fe20000000800 */
[----:B------:R-:W-:Y:S01]  /*1bbb0*/  ISETP.NE.AND.EX P1, PT, RZ, UR9, PT, P1 ;  /* 0x00000009ff007c0c */ /* 0x000fe2000bf25310 */
[----:B------:R-:W-:Y:S01]  /*1bbc0*/  IMAD.U32 R12, RZ, RZ, UR4 ;  /* 0x00000004ff0c7e24 */ /* 0x000fe2000f8e00ff */
[----:B------:R-:W-:Y:S01]  /*1bbd0*/  IADD3.X R7, R14, UR7, RZ, P5, !PT ;  /* 0x000000070e077c10 */ /* 0x000fe2000affe4ff */
[----:B------:R-:W-:-:S06]  /*1bbe0*/  ULDC.64 UR4, c[0x0][0x418] ;  /* 0x0001060000047ab9 */ /* 0x000fcc0000000a00 */
[----:B------:R0:W5:Y:S04]  /*1bbf0*/  @P0 LDG.E R11, desc[UR42][R6.64] ;  /* 0x0000002a060b0981 */ /* 0x000168000c1e1900 */
[----:B------:R0:W5:Y:S04]  /*1bc00*/  @P1 LDG.E R10, desc[UR42][R4.64] ;  /* 0x0000002a040a1981 */ /* 0x000168000c1e1900 */
[----:B--2---:R1:W-:Y:S02]  /*1bc10*/  STL [R1+0x4c], R8 ;  /* 0x00004c0801007387 */ /* 0x0043e40000100800 */
[----:B-1----:R-:W-:-:S04]  /*1bc20*/  @P3 IADD3 R8, P4, R15, UR10, RZ ;  /* 0x0000000a0f083c10 */ /* 0x002fc8000ff9e0ff */
[----:B------:R-:W-:-:S05]  /*1bc30*/  @P3 IADD3.X R9, R14, UR11, RZ, P4, !PT ;  /* 0x0000000b0e093c10 */ /* 0x000fca000a7fe4ff */
        /* <DEDUP_REMOVED lines=10> */
[----:B------:R-:W-:Y:S01]  /*1bce0*/  IMAD.U32 R9, RZ, RZ, UR5 ;  /* 0x00000005ff097e24 */ /* 0x000fe2000f8e00ff */
[----:B------:R-:W-:Y:S01]  /*1bcf0*/  MOV R8, UR4 ;  /* 0x0000000400087c02 */ /* 0x000fe20008000f00 */
[----:B0-----:R-:W-:Y:S06]  /*1bd00*/  @P3 BRA `(.L_x_2773) ;  /* 0x0000000000143947 */ /* 0x001fec0003800000 */
[----:B------:R-:W-:Y:S05]  /*1bd10*/  @!P2 BRA `(.L_x_2773) ;  /* 0x000000000010a947 */ /* 0x000fea0003800000 */
[----:B------:R-:W2:Y:S04]  /*1bd20*/  LDG.E R12, desc[UR42][R2.64] ;  /* 0x0000002a020c7981 */ /* 0x000ea8000c1e1900 */
[----:B------:R-:W2:Y:S02]  /*1bd30*/  LDG.E R2, desc[UR42][R2.64+0x4] ;  /* 0x0000042a02027981 */ /* 0x000ea4000c1e1900 */
[----:B--2--5:R-:W-:-:S05]  /*1bd40*/  IMAD.IADD R13, R2, 0x1, -R12 ;  /* 0x00000001020d7824 */ /* 0x024fca00078e0a0c */
[----:B------:R0:W-:Y:S02]  /*1bd50*/  STL [R1+0x50], R13 ;  /* 0x0000500d01007387 */ /* 0x0001e40000100800 */
.L_x_2773:
[----:B------:R-:W2:Y:S01]  /*1bd60*/  LDL.LU R3, [R1+0x8] ;  /* 0x0000080001037983 */ /* 0x000ea20000300800 */
[----:B------:R-:W-:Y:S02]  /*1bd70*/  ULDC.64 UR4, c[0x0][0xa20] ;  /* 0x0002880000047ab9 */ /* 0x000fe40000000a00 */
[----:B------:R-:W-:Y:S01]  /*1bd80*/  ISETP.NE.U32.AND P2, PT, RZ, UR4, PT ;  /* 0x00000004ff007c0c */ /* 0x000fe2000bf45070 */
[----:B------:R-:W3:Y:S03]  /*1bd90*/  LDL R12, [R1+0x34] ;  /* 0x00003400010c7983 */ /* 0x000ee60000100800 */
[----:B------:R-:W-:Y:S02]  /*1bda0*/  ISETP.NE.AND.EX P2, PT, RZ, UR5, PT, P2 ;  /* 0x00000005ff007c0c */ /* 0x000fe4000bf45320 */
[C---:B--2---:R-:W-:Y:S02]  /*1bdb0*/  LOP3.LUT R17, R3.reuse, 0xff000000, RZ, 0xc0, !PT ;  /* 0xff00000003117812 */ /* 0x044fe400078ec0ff */
[----:B------:R-:W-:-:S02]  /*1bdc0*/  LOP3.LUT R2, R3, 0xff0000, RZ, 0xc0, !PT ;  /* 0x00ff000003027812 */ /* 0x000fc400078ec0ff */
[----:B------:R-:W-:Y:S02]  /*1bdd0*/  SHF.R.U32.HI R17, RZ, 0x8, R17 ;  /* 0x00000008ff117819 */ /* 0x000fe40000011611 */
[----:B------:R-:W-:Y:S02]  /*1bde0*/  LOP3.LUT R16, R3, 0xffff, RZ, 0xc0, !PT ;  /* 0x0000ffff03107812 */ /* 0x000fe400078ec0ff */
[----:B------:R-:W-:Y:S01]  /*1bdf0*/  LEA.HI R17, R2, R17, RZ, 0x10 ;  /* 0x0000001102117211 */ /* 0x000fe200078f80ff */
[----:B-----5:R-:W-:-:S05]  /*1be00*/  IMAD.IADD R2, R11, 0x1, R0 ;  /* 0x000000010b027824 */ /* 0x020fca00078e0200 */
[----:B------:R1:W-:Y:S04]  /*1be10*/  STL [R1+0x1c], R2 ;  /* 0x00001c0201007387 */ /* 0x0003e80000100800 */
[----:B---3--:R1:W-:Y:S01]  /*1be20*/  STL [R1+0x14], R12 ;  /* 0x0000140c01007387 */ /* 0x0083e20000100800 */
[----:B------:R-:W-:Y:S05]  /*1be30*/  @!P2 BRA `(.L_x_2774) ;  /* 0x000000000010a947 */ /* 0x000fea0003800000 */
[----:B-1----:R-:W-:-:S04]  /*1be40*/  IADD3 R2, P0, R15, UR4, RZ ;  /* 0x000000040f027c10 */ /* 0x002fc8000ff1e0ff */
[----:B------:R-:W-:-:S05]  /*1be50*/  IADD3.X R3, R14, UR5, RZ, P0, !PT ;  /* 0x000000050e037c10 */ /* 0x000fca00087fe4ff */
[----:B------:R1:W5:Y:S01]  /*1be60*/  LDG.E R8, desc[UR42][R2.64] ;  /* 0x0000002a02087981 */ /* 0x000362000c1e1900 */
[----:B------:R-:W-:Y:S05]  /*1be70*/  BRA `(.L_x_2775) ;  /* 0x0000000000107947 */ /* 0x000fea0003800000 */
.L_x_2774:
[----:B------:R-:W-:Y:S05]  /*1be80*/  @!P0 BRA `(.L_x_2775) ;  /* 0x00000000000c8947 */ /* 0x000fea0003800000 */
[----:B------:R-:W2:Y:S04]  /*1be90*/  LDG.E R8, desc[UR42][R6.64] ;  /* 0x0000002a06087981 */ /* 0x000ea8000c1e1900 */
[----:B------:R-:W2:Y:S02]  /*1bea0*/  LDG.E R6, desc[UR42][R6.64+0x4] ;  /* 0x0000042a06067981 */ /* 0x000ea4000c1e1900 */
[----:B--2---:R-:W-:-:S07]  /*1beb0*/  IMAD.IADD R8, R6, 0x1, -R8 ;  /* 0x0000000106087824 */ /* 0x004fce00078e0a08 */
.L_x_2775:
[----:B-1----:R-:W2:Y:S01]  /*1bec0*/  @P1 LDG.E R2, desc[UR42][R4.64] ;  /* 0x0000002a04021981 */ /* 0x002ea2000c1e1900 */
[----:B------:R-:W1:Y:S03]  /*1bed0*/  LDC R3, c[0x0][0x448] ;  /* 0x00011200ff037b82 */ /* 0x000e660000000800 */
[----:B------:R-:W3:Y:S04]  /*1bee0*/  LDL R6, [R1+0x4] ;  /* 0x0000040001067983 */ /* 0x000ee80000100800 */
[----:B------:R4:W2:Y:S01]  /*1bef0*/  @P1 LDG.E R4, desc[UR42][R4.64+0x4] ;  /* 0x0000042a04041981 */ /* 0x0008a2000c1e1900 */
[----:B-1----:R-:W-:-:S13]  /*1bf00*/  ISETP.NE.AND P0, PT, R3, 0x1, PT ;  /* 0x000000010300780c */ /* 0x002fda0003f05270 */
[----:B------:R-:W1:Y:S08]  /*1bf10*/  @P0 LDC R3, c[0x0][0x44c] ;  /* 0x00011300ff030b82 */ /* 0x000e700000000800 */
[----:B----4-:R-:W4:Y:S01]  /*1bf20*/  @P0 LDC R5, c[0x0][0x450] ;  /* 0x00011400ff050b82 */ /* 0x010f220000000800 */
[----:B-----5:R-:W-:Y:S01]  /*1bf30*/  IMAD.IADD R7, R8, 0x1, -R0 ;  /* 0x0000000108077824 */ /* 0x020fe200078e0a00 */
[----:B------:R-:W-:-:S05]  /*1bf40*/  LOP3.LUT R11, R17, 0xff, RZ, 0xc0, !PT ;  /* 0x000000ff110b7812 */ /* 0x000fca00078ec0ff */
[----:B------:R0:W-:Y:S01]  /*1bf50*/  STL [R1+0x60], R11 ;  /* 0x0000600b01007387 */ /* 0x0001e20000100800 */
[----:B------:R-:W-:Y:S01]  /*1bf60*/  BSSY B0, `(.L_x_2776) ;  /* 0x0000032000007945 */ /* 0x000fe20003800000 */
[----:B------:R-:W-:Y:S01]  /*1bf70*/  SHF.R.U32.HI R17, RZ, 0x10, R17 ;  /* 0x00000010ff117819 */ /* 0x000fe20000011611 */
[----:B--2---:R-:W-:Y:S01]  /*1bf80*/  @P1 IMAD.IADD R9, R4, 0x1, -R2 ;  /* 0x0000000104091824 */ /* 0x004fe200078e0a02 */
[----:B---3--:R-:W-:-:S05]  /*1bf90*/  SHF.L.U32 R2, R6, 0x7, RZ ;  /* 0x0000000706027819 */ /* 0x008fca00000006ff */
[----:B------:R-:W-:-:S04]  /*1bfa0*/  VIADD R2, R2, 0x7f ;  /* 0x0000007f02027836 */ /* 0x000fc80000000000 */
[----:B-1----:R-:W-:-:S05]  /*1bfb0*/  @P0 IMAD.HI.U32 R0, R2, R3, RZ ;  /* 0x0000000302000227 */ /* 0x002fca00078e00ff */
[----:B----4-:R-:W-:Y:S01]  /*1bfc0*/  @P0 SHF.R.U32.HI R2, RZ, R5, R0 ;  /* 0x00000005ff020219 */ /* 0x010fe20000011600 */
[----:B------:R-:W-:-:S05]  /*1bfd0*/  IMAD.IADD R0, R7, 0x1, R9 ;  /* 0x0000000107007824 */ /* 0x000fca00078e0209 */
[C---:B------:R-:W-:Y:S01]  /*1bfe0*/  IADD3 R21, R0.reuse, 0x80, -R13 ;  /* 0x0000008000157810 */ /* 0x040fe20007ffe80d */
[----:B------:R-:W-:-:S03]  /*1bff0*/  VIADD R3, R0, 0x7f ;  /* 0x0000007f00037836 */ /* 0x000fc60000000000 */
[----:B------:R-:W-:Y:S02]  /*1c000*/  IADD3 R0, R21, R2, RZ ;  /* 0x0000000215007210 */ /* 0x000fe40007ffe0ff */
[----:B------:R-:W-:Y:S02]  /*1c010*/  SHF.R.S32.HI R2, RZ, 0x1f, R3 ;  /* 0x0000001fff027819 */ /* 0x000fe40000011403 */
[----:B------:R-:W-:Y:S02]  /*1c020*/  SHF.R.S32.HI R6, RZ, 0x1f, R0 ;  /* 0x0000001fff067819 */ /* 0x000fe40000011400 */
[----:B------:R-:W-:Y:S02]  /*1c030*/  LEA.HI R2, R2, R3, RZ, 0x7 ;  /* 0x0000000302027211 */ /* 0x000fe400078f38ff */
[----:B------:R-:W-:Y:S02]  /*1c040*/  LEA.HI R6, R6, R0, RZ, 0x7 ;  /* 0x0000000006067211 */ /* 0x000fe400078f38ff */
[----:B------:R-:W-:-:S02]  /*1c050*/  SHF.R.S32.HI R20, RZ, 0x7, R2 ;  /* 0x00000007ff147819 */ /* 0x000fc40000011402 */
[----:B------:R-:W-:-:S04]  /*1c060*/  SHF.R.S32.HI R6, RZ, 0x7, R6 ;  /* 0x00000007ff067819 */ /* 0x000fc80000011406 */
[----:B------:R-:W-:-:S04]  /*1c070*/  VIMNMX R6, R20, R6, PT ;  /* 0x0000000614067248 */ /* 0x000fc80003fe0100 */
[----:B------:R-:W-:Y:S01]  /*1c080*/  ISETP.GE.AND P0, PT, R6, 0x1, PT ;  /* 0x000000010600780c */ /* 0x000fe20003f06270 */
[----:B------:R-:W-:-:S12]  /*1c090*/  IMAD.MOV.U32 R0, RZ, RZ, RZ ;  /* 0x000000ffff007224 */ /* 0x000fd800078e00ff */
[----:B0-----:R-:W-:Y:S05]  /*1c0a0*/  @!P0 BRA `(.L_x_2777) ;  /* 0x0000000000748947 */ /* 0x001fea0003800000 */
[----:B------:R-:W-:Y:S01]  /*1c0b0*/  ISETP.NE.AND P0, PT, R17, RZ, PT ;  /* 0x000000ff1100720c */ /* 0x000fe20003f05270 */
[----:B------:R-:W-:-:S03]  /*1c0c0*/  ULDC UR4, c[0x0][0x9f0] ;  /* 0x00027c0000047ab9 */ /* 0x000fc60000000800 */
[----:B------:R-:W-:-:S04]  /*1c0d0*/  SEL R2, R17, UR4, P0 ;  /* 0x0000000411027c07 */ /* 0x000fc80008000000 */
[----:B------:R-:W-:Y:S02]  /*1c0e0*/  IABS R3, R2 ;  /* 0x0000000200037213 */ /* 0x000fe40000000000 */
[----:B------:R-:W-:Y:S02]  /*1c0f0*/  IADD3 R0, R2, -0x1, R6 ;  /* 0xffffffff02007810 */ /* 0x000fe40007ffe006 */
[----:B------:R-:W0:Y:S08]  /*1c100*/  I2F.RP R4, R3 ;  /* 0x0000000300047306 */ /* 0x000e300000209400 */
[----:B0-----:R-:W0:Y:S02]  /*1c110*/  MUFU.RCP R4, R4 ;  /* 0x0000000400047308 */ /* 0x001e240000001000 */
[----:B0-----:R-:W-:-:S06]  /*1c120*/  VIADD R4, R4, 0xffffffe ;  /* 0x0ffffffe04047836 */ /* 0x001fcc0000000000 */
[----:B------:R0:W1:Y:S02]  /*1c130*/  F2I.FTZ.U32.TRUNC.NTZ R5, R4 ;  /* 0x0000000400057305 */ /* 0x000064000021f000 */
[----:B0-----:R-:W-:-:S04]  /*1c140*/  LOP3.LUT R4, R0, R2, RZ, 0x3c, !PT ;  /* 0x0000000200047212 */ /* 0x001fc800078e3cff */
[----:B------:R-:W-:Y:S01]  /*1c150*/  ISETP.GE.AND P3, PT, R4, RZ, PT ;  /* 0x000000ff0400720c */ /* 0x000fe20003f66270 */
[----:B-1----:R-:W-:-:S04]  /*1c160*/  IMAD.MOV R4, RZ, RZ, -R5 ;  /* 0x000000ffff047224 */ /* 0x002fc800078e0a05 */
[----:B------:R-:W-:Y:S02]  /*1c170*/  IMAD R8, R4, R3, RZ ;  /* 0x0000000304087224 */ /* 0x000fe400078e02ff */
[----:B------:R-:W-:-:S04]  /*1c180*/  IMAD.MOV.U32 R4, RZ, RZ, RZ ;  /* 0x000000ffff047224 */ /* 0x000fc800078e00ff */
[----:B------:R-:W-:Y:S01]  /*1c190*/  IMAD.HI.U32 R8, R5, R8, R4 ;  /* 0x0000000805087227 */ /* 0x000fe200078e0004 */
[----:B------:R-:W-:Y:S02]  /*1c1a0*/  IABS R4, R0 ;  /* 0x0000000000047213 */ /* 0x000fe40000000000 */
[----:B------:R-:W-:-:S04]  /*1c1b0*/  IABS R0, R2 ;  /* 0x0000000200007213 */ /* 0x000fc80000000000 */
[----:B------:R-:W-:-:S05]  /*1c1c0*/  IADD3 R0, RZ, -R0, RZ ;  /* 0x80000000ff007210 */ /* 0x000fca0007ffe0ff */
        /* <DEDUP_REMOVED lines=10> */
[----:B------:R-:W-:-:S07]  /*1c270*/  @!P2 LOP3.LUT R0, RZ, R2, RZ, 0x33, !PT ;  /* 0x00000002ff00a212 */ /* 0x000fce00078e33ff */
.L_x_2777:
[----:B------:R-:W-:Y:S05]  /*1c280*/  BSYNC B0 ;  /* 0x0000000000007941 */ /* 0x000fea0003800000 */
.L_x_2776:
[-C--:B------:R-:W-:Y:S01]  /*1c290*/  IMAD R2, R11, R0.reuse, RZ ;  /* 0x000000000b027224 */ /* 0x080fe200078e02ff */
[----:B------:R-:W-:Y:S04]  /*1c2a0*/  BSSY B0, `(.L_x_2778) ;  /* 0x0000122000007945 */ /* 0x000fe80003800000 */
[C---:B------:R-:W-:Y:S01]  /*1c2b0*/  VIADDMNMX R0, R2.reuse, R0, R6, PT ;  /* 0x0000000002007246 */ /* 0x040fe20003800106 */
[----:B------:R-:W-:-:S04]  /*1c2c0*/  IMAD R2, R2, 0x80, -R7 ;  /* 0x0000008002027824 */ /* 0x000fc800078e0a07 */
[----:B------:R-:W-:Y:S01]  /*1c2d0*/  IMAD R0, R0, 0x80, -R7 ;  /* 0x0000008000007824 */ /* 0x000fe200078e0a07 */
[----:B------:R-:W-:-:S04]  /*1c2e0*/  VIMNMX R2, RZ, R2, !PT ;  /* 0x00000002ff027248 */ /* 0x000fc80007fe0100 */
[----:B------:R-:W-:-:S04]  /*1c2f0*/  VIMNMX R9, R0, R9, PT ;  /* 0x0000000900097248 */ /* 0x000fc80003fe0100 */
[----:B------:R-:W-:Y:S02]  /*1c300*/  ISETP.GT.AND P0, PT, R9, R2, PT ;  /* 0x000000020900720c */ /* 0x000fe40003f04270 */
[----:B------:R-:W-:-:S05]  /*1c310*/  SHF.R.U32.HI R2, RZ, 0x7, R2 ;  /* 0x00000007ff027819 */ /* 0x000fca0000011602 */
[----:B------:R-:W-:-:S06]  /*1c320*/  IMAD.MOV.U32 R7, RZ, RZ, R2 ;  /* 0x000000ffff077224 */ /* 0x000fcc00078e0002 */
[----:B------:R-:W-:-:S05]  /*1c330*/  @P0 VIADD R9, R9, 0x7f ;  /* 0x0000007f09090836 */ /* 0x000fca0000000000 */
        /* <DEDUP_REMOVED lines=9> */
[----:B------:R-:W0:Y:S02]  /*1c3d0*/  S2R R3, SR_TID.X ;  /* 0x0000000000037919 */ /* 0x000e240000002100 */
[----:B0-----:R-:W-:-:S04]  /*1c3e0*/  SHF.R.U32.HI R3, RZ, 0x5, R3 ;  /* 0x00000005ff037819 */ /* 0x001fc80000011603 */
[----:B------:R-:W-:-:S05]  /*1c3f0*/  LOP3.LUT R3, R3, 0x3, RZ, 0xc0, !PT ;  /* 0x0000000303037812 */ /* 0x000fca00078ec0ff */
[----:B------:R0:W1:Y:S02]  /*1c400*/  SHFL.IDX PT, R14, R3, RZ, 0x1f ;  /* 0x00001fff030e7589 */ /* 0x00006400000e0000 */
.L_x_3014:
[----:B-1----:R-:W-:Y:S02]  /*1c410*/  ISETP.NE.AND P0, PT, R14, RZ, PT ;  /* 0x000000ff0e00720c */ /* 0x002fe40003f05270 */
[----:B------:R-:W-:-:S11]  /*1c420*/  PLOP3.LUT P6, PT, PT, PT, PT, 0x8, 0x0 ;  /* 0x000000000000781c */ /* 0x000fd60003fce170 */
[----:B------:R-:W-:Y:S05]  /*1c430*/  @P0 BRA `(.L_x_2781) ;  /* 0x00000000000c0947 */ /* 0x000fea0003800000 */
[----:B------:R-:W-:-:S03]  /*1c440*/  UMOV UR4, 0xffffffff ;  /* 0xffffffff00047882 */ /* 0x000fc60000000000 */
[----:B------:R-:W-:Y:S05]  /*1c450*/  BRA.DIV UR4, `(.L_x_2782) ;  /* 0x0000008a04107947 */ /* 0x000fea000b800000 */
[----:B------:R-:W-:-:S13]  /*1c460*/  ELECT P6, URZ, PT ;  /* 0x00000000003f782f */ /* 0x000fda00038c0000 */
.L_x_2781:
[----:B0-----:R-:W2:Y:S01]  /*1c470*/  LDL R3, [R1+0x64] ;  /* 0x0000640001037983 */ /* 0x001ea20000100800 */
[----:B------:R-:W-:Y:S01]  /*1c480*/  BSSY B1, `(.L_x_2783) ;  /* 0x0000008000017945 */ /* 0x000fe20003800000 */
[----:B--2---:R-:W-:-:S04]  /*1c490*/  IADD3 R3, R3, 0x1, RZ ;  /* 0x0000000103037810 */ /* 0x004fc80007ffe0ff */
[----:B------:R-:W-:-:S04]  /*1c4a0*/  LEA.HI R4, R3, R3, RZ, 0x1 ;  /* 0x0000000303047211 */ /* 0x000fc800078f08ff */
[----:B------:R-:W-:-:S05]  /*1c4b0*/  LOP3.LUT R4, R4, 0xfffffffe, RZ, 0xc0, !PT ;  /* 0xfffffffe04047812 */ /* 0x000fca00078ec0ff */
[----:B------:R-:W-:-:S05]  /*1c4c0*/  IMAD.IADD R3, R3, 0x1, -R4 ;  /* 0x0000000103037824 */ /* 0x000fca00078e0a04 */
[----:B------:R-:W-:-:S04]  /*1c4d0*/  SHF.L.U32 R3, R3, 0x1f, RZ ;  /* 0x0000001f03037819 */ /* 0x000fc800000006ff */
[----:B------:R-:W0:Y:S02]  /*1c4e0*/  SYNCS.PHASECHK.TRANS64.TRYWAIT P0, [R18+URZ+0x28820], R3 ;  /* 0x02882003120075a7 */ /* 0x000e24000800017f */
[----:B0-----:R-:W-:Y:S05]  /*1c4f0*/  @!P0 BRA `(.L_x_2784) ;  /* 0x0000008800088947 */ /* 0x001fea0003800000 */
.L_x_3017:
[----:B------:R-:W-:Y:S05]  /*1c500*/  BSYNC B1 ;  /* 0x0000000000017941 */ /* 0x000fea0003800000 */
.L_x_2783:
[----:B------:R-:W-:Y:S04]  /*1c510*/  BSSY B1, `(.L_x_2785) ;  /* 0x0000071000017945 */ /* 0x000fe80003800000 */
[----:B------:R-:W-:Y:S05]  /*1c520*/  @!P6 BRA `(.L_x_2786) ;  /* 0x0000000400bce947 */ /* 0x000fea0003800000 */
[----:B------:R-:W2:Y:S04]  /*1c530*/  LDL R5, [R1+0x20] ;  /* 0x0000200001057983 */ /* 0x000ea80000100800 */
[----:B------:R-:W3:Y:S01]  /*1c540*/  LDL R6, [R1+0x24] ;  /* 0x0000240001067983 */ /* 0x000ee20000100800 */
[----:B------:R-:W-:Y:S01]  /*1c550*/  BSSY B2, `(.L_x_2787) ;  /* 0x0000008000027945 */ /* 0x000fe20003800000 */
[----:B------:R-:W1:Y:S02]  /*1c560*/  S2R R4, SR_TID.X ;  /* 0x0000000000047919 */ /* 0x000e640000002100 */
[----:B-1----:R-:W-:-:S04]  /*1c570*/  LOP3.LUT R4, R4, 0x7f, RZ, 0xc0, !PT ;  /* 0x0000007f04047812 */ /* 0x002fc800078ec0ff */
[----:B------:R-:W-:Y:S01]  /*1c580*/  ISETP.NE.AND P1, PT, R4, RZ, PT ;  /* 0x000000ff0400720c */ /* 0x000fe20003f25270 */
[----:B--2---:R-:W-:Y:S01]  /*1c590*/  IMAD R5, R5, 0x8, R18 ;  /* 0x0000000805057824 */ /* 0x004fe200078e0212 */
[----:B---3--:R-:W-:-:S04]  /*1c5a0*/  SHF.L.U32 R9, R6, 0x1f, RZ ;  /* 0x0000001f06097819 */ /* 0x008fc800000006ff */
[----:B------:R-:W1:Y:S02]  /*1c5b0*/  SYNCS.PHASECHK.TRANS64.TRYWAIT P0, [R5+URZ+0x288a0], R9 ;  /* 0x0288a009050075a7 */ /* 0x000e64000800017f */
[----:B-1----:R-:W-:Y:S05]  /*1c5c0*/  @!P0 BRA `(.L_x_2788) ;  /* 0x0000008400e88947 */ /* 0x002fea0003800000 */
.L_x_3018:
[----:B------:R-:W-:Y:S05]  /*1c5d0*/  BSYNC B2 ;  /* 0x0000000000027941 */ /* 0x000fea0003800000 */
.L_x_2787:
[----:B------:R-:W-:Y:S04]  /*1c5e0*/  BSSY B2, `(.L_x_2789) ;  /* 0x0000009000027945 */ /* 0x000fe80003800000 */
[----:B------:R-:W-:Y:S05]  /*1c5f0*/  @P1 BRA `(.L_x_2790) ;  /* 0x00000000001c1947 */ /* 0x000fea0003800000 */
[----:B------:R-:W2:Y:S01]  /*1c600*/  S2R R4, SR_TID.X ;  /* 0x0000000000047919 */ /* 0x000ea20000002100 */
[----:B0-----:R-:W-:-:S04]  /*1c610*/  IMAD.MOV.U32 R3, RZ, RZ, 0x8000 ;  /* 0x00008000ff037424 */ /* 0x001fc800078e00ff */
[----:B------:R3:W-:Y:S01]  /*1c620*/  SYNCS.ARRIVE.TRANS64 RZ, [R5+URZ+0x28890], R3 ;  /* 0x0288900305ff79a7 */ /* 0x0007e2000800003f */
[----:B--2---:R-:W-:-:S04]  /*1c630*/  LOP3.LUT R4, R4, 0x1f, RZ, 0xc0, !PT ;  /* 0x0000001f04047812 */ /* 0x004fc800078ec0ff */
[----:B------:R-:W-:-:S13]  /*1c640*/  ISETP.NE.AND P0, PT, R4, RZ, PT ;  /* 0x000000ff0400720c */ /* 0x000fda0003f05270 */
[----:B---3--:R-:W-:Y:S05]  /*1c650*/  @!P0 BRA `(.L_x_2790) ;  /* 0x0000000000048947 */ /* 0x008fea0003800000 */
[----:B------:R-:W-:Y:S01]  /*1c660*/  BPT.TRAP 0x1 ;  /* 0x000000040000795c */ /* 0x000fe20000300000 */
.L_x_2790:
[----:B------:R-:W-:Y:S05]  /*1c670*/  BSYNC B2 ;  /* 0x0000000000027941 */ /* 0x000fea0003800000 */
.L_x_2789:
[----:B0-----:R-:W2:Y:S01]  /*1c680*/  LDL R3, [R1+0x20] ;  /* 0x0000200001037983 */ /* 0x001ea20000100800 */
[----:B------:R-:W-:Y:S01]  /*1c690*/  IMAD.MOV.U32 R12, RZ, RZ, RZ ;  /* 0x000000ffff0c7224 */ /* 0x000fe200078e00ff */
[----:B------:R-:W-:Y:S01]  /*1c6a0*/  LEA R4, R7, R10, 0x7 ;  /* 0x0000000a07047211 */ /* 0x000fe200078e38ff */
[----:B------:R-:W-:Y:S01]  /*1c6b0*/  UIADD3 UR4, UP0, UR38, 0x570, URZ ;  /* 0x0000057026047890 */ /* 0x000fe2000ff1e03f */
[----:B------:R-:W-:Y:S01]  /*1c6c0*/  PLOP3.LUT P0, PT, PT, PT, PT, 0x80, 0x0 ;  /* 0x000000000000781c */ /* 0x000fe20003f0f070 */
[----:B------:R-:W-:Y:S01]  /*1c6d0*/  UMOV UR6, 0x0 ;  /* 0x0000000000067882 */ /* 0x000fe20000000000 */
[----:B------:R-:W-:Y:S01]  /*1c6e0*/  R2UR UR10, R12 ;  /* 0x000000000c0a72ca */ /* 0x000fe200000e0000 */
[----:B------:R-:W-:Y:S01]  /*1c6f0*/  VIADD R4, R4, 0xffffff80 ;  /* 0xffffff8004047836 */ /* 0x000fe20000000000 */
[----:B------:R-:W-:Y:S01]  /*1c700*/  UIADD3.X UR5, URZ, UR39, URZ, UP0, !UPT ;  /* 0x000000273f057290 */ /* 0x000fe200087fe43f */
[----:B------:R-:W-:Y:S01]  /*1c710*/  UMOV UR7, 0x12f00000 ;  /* 0x12f0000000077882 */ /* 0x000fe20000000000 */
[----:B--2---:R-:W-:-:S02]  /*1c720*/  IMAD R8, R3, 0x8000, R18 ;  /* 0x0000800003087824 */ /* 0x004fc400078e0212 */
[----:B------:R-:W-:Y:S02]  /*1c730*/  IMAD.SHL.U32 R11, R3, 0x4000, RZ ;  /* 0x00004000030b7824 */ /* 0x000fe400078e00ff */
[----:B------:R-:W-:Y:S01]  /*1c740*/  VIADD R3, R5, 0x28890 ;  /* 0x0002889005037836 */ /* 0x000fe20000000000 */
[----:B------:R-:W-:-:S07]  /*1c750*/  IADD3 R6, R8, 0x18400, RZ ;  /* 0x0001840008067810 */ /* 0x000fce0007ffe0ff */
.L_x_2791:
        /* <DEDUP_REMOVED lines=16> */
.L_x_2792:
        /* <DEDUP_REMOVED lines=13> */
.L_x_3019:
[----:B------:R-:W-:Y:S05]  /*1c930*/  BSYNC B2 ;  /* 0x0000000000027941 */ /* 0x000fea0003800000 */
.L_x_2793:
[----:B------:R-:W-:Y:S01]  /*1c940*/  BSSY B2, `(.L_x_2795) ;  /* 0x000000b000027945 */ /* 0x000fe20003800000 */
[----:B------:R-:W-:Y:S02]  /*1c950*/  IMAD.MOV.U32 R8, RZ, RZ, 0x0 ;  /* 0x00000000ff087424 */ /* 0x000fe400078e00ff */
[----:B01----:R-:W-:Y:S01]  /*1c960*/  IMAD.MOV.U32 R9, RZ, RZ, 0x12f00000 ;  /* 0x12f00000ff097424 */ /* 0x003fe200078e00ff */
[----:B------:R-:W-:Y:S06]  /*1c970*/  @P1 BRA `(.L_x_2796) ;  /* 0x00000000001c1947 */ /* 0x000fec0003800000 */
[----:B------:R-:W0:Y:S01]  /*1c980*/  S2R R6, SR_TID.X ;  /* 0x0000000000067919 */ /* 0x000e220000002100 */
[----:B------:R-:W-:-:S04]  /*1c990*/  MOV R3, 0x8000 ;  /* 0x0000800000037802 */ /* 0x000fc80000000f00 */
[----:B------:R1:W-:Y:S01]  /*1c9a0*/  SYNCS.ARRIVE.TRANS64 RZ, [R5+URZ+0x288b0], R3 ;  /* 0x0288b00305ff79a7 */ /* 0x0003e2000800003f */
[----:B0-----:R-:W-:-:S04]  /*1c9b0*/  LOP3.LUT R6, R6, 0x1f, RZ, 0xc0, !PT ;  /* 0x0000001f06067812 */ /* 0x001fc800078ec0ff */
[----:B------:R-:W-:-:S13]  /*1c9c0*/  ISETP.NE.AND P0, PT, R6, RZ, PT ;  /* 0x000000ff0600720c */ /* 0x000fda0003f05270 */
[----:B-1----:R-:W-:Y:S05]  /*1c9d0*/  @!P0 BRA `(.L_x_2796) ;  /* 0x0000000000048947 */ /* 0x002fea0003800000 */
[----:B------:R-:W-:Y:S01]  /*1c9e0*/  BPT.TRAP 0x1 ;  /* 0x000000040000795c */ /* 0x000fe20000300000 */
.L_x_2796:
[----:B------:R-:W-:Y:S05]  /*1c9f0*/  BSYNC B2 ;  /* 0x0000000000027941 */ /* 0x000fea0003800000 */
.L_x_2795:
[----:B------:R-:W-:Y:S01]  /*1ca00*/  R2UR UR10, R12 ;  /* 0x000000000c0a72ca */ /* 0x000fe200000e0000 */
[----:B------:R-:W-:Y:S01]  /*1ca10*/  IMAD R6, R11, 0x2, R18 ;  /* 0x000000020b067824 */ /* 0x000fe200078e0212 */
[----:B------:R-:W-:Y:S01]  /*1ca20*/  R2UR UR6, R8 ;  /* 0x00000000080672ca */ /* 0x000fe200000e0000 */
[----:B------:R-:W-:Y:S01]  /*1ca30*/  UIADD3 UR4, UP0, UR38, 0x670, URZ ;  /* 0x0000067026047890 */ /* 0x000fe2000ff1e03f */
[----:B------:R-:W-:Y:S01]  /*1ca40*/  R2UR UR7, R9 ;  /* 0x00000000090772ca */ /* 0x000fe200000e0000 */
[----:B------:R-:W-:Y:S01]  /*1ca50*/  VIADD R5, R5, 0x288b0 ;  /* 0x000288b005057836 */ /* 0x000fe20000000000 */
[----:B------:R-:W-:Y:S01]  /*1ca60*/  PLOP3.LUT P0, PT, PT, PT, PT, 0x80, 0x0 ;  /* 0x000000000000781c */ /* 0x000fe20003f0f070 */
[----:B------:R-:W-:Y:S01]  /*1ca70*/  VIADD R3, R6, 0x400 ;  /* 0x0000040006037836 */ /* 0x000fe20000000000 */
[----:B------:R-:W-:-:S12]  /*1ca80*/  UIADD3.X UR5, URZ, UR39, URZ, UP0, !UPT ;  /* 0x000000273f057290 */ /* 0x000fd800087fe43f */
.L_x_2797:
        /* <DEDUP_REMOVED lines=15> */
.L_x_2798:
        /* <DEDUP_REMOVED lines=10> */
.L_x_2786:
[----:B------:R-:W-:Y:S05]  /*1cc20*/  BSYNC B1 ;  /* 0x0000000000017941 */ /* 0x000fea0003800000 */
.L_x_2785:
[----:B------:R-:W0:Y:S04]  /*1cc30*/  LDL.LU R8, [R1+0x20] ;  /* 0x0000200001087983 */ /* 0x000e280000300800 */
[----:B------:R-:W2:Y:S01]  /*1cc40*/  LDL.LU R6, [R1+0x24] ;  /* 0x0000240001067983 */ /* 0x000ea20000300800 */
[----:B------:R-:W-:Y:S02]  /*1cc50*/  PLOP3.LUT P0, PT, PT, PT, PT, 0x8, 0x0 ;  /* 0x000000000000781c */ /* 0x000fe40003f0e170 */
[----:B0-----:R-:W-:Y:S01]  /*1cc60*/  IADD3 R3, R8, 0x1, RZ ;  /* 0x0000000108037810 */ /* 0x001fe20007ffe0ff */
        /* <DEDUP_REMOVED lines=9> */
.L_x_2813:
[----:B------:R-:W-:Y:S05]  /*1cd00*/  YIELD ;  /* 0x0000000000007946 */ /* 0x000fea0003800000 */
[----:B------:R-:W-:Y:S04]  /*1cd10*/  BSSY B1, `(.L_x_2799) ;  /* 0x000006e000017945 */ /* 0x000fe80003800000 */
[----:B-1----:R-:W-:Y:S05]  /*1cd20*/  @!P6 BRA `(.L_x_2800) ;  /* 0x0000000400b0e947 */ /* 0x002fea0003800000 */
[----:B------:R-:W2:Y:S04]  /*1cd30*/  LDL R5, [R1+0x20] ;  /* 0x0000200001057983 */ /* 0x000ea80000100800 */
[----:B------:R-:W3:Y:S01]  /*1cd40*/  LDL R4, [R1+0x24] ;  /* 0x0000240001047983 */ /* 0x000ee20000100800 */
[----:B------:R-:W-:Y:S01]  /*1cd50*/  BSSY B2, `(.L_x_2801) ;  /* 0x0000008000027945 */ /* 0x000fe20003800000 */
[----:B0-----:R-:W0:Y:S02]  /*1cd60*/  S2R R3, SR_TID.X ;  /* 0x0000000000037919 */ /* 0x001e240000002100 */
[----:B0-----:R-:W-:-:S04]  /*1cd70*/  LOP3.LUT R3, R3, 0x7f, RZ, 0xc0, !PT ;  /* 0x0000007f03037812 */ /* 0x001fc800078ec0ff */
[----:B------:R-:W-:Y:S01]  /*1cd80*/  ISETP.NE.AND P2, PT, R3, RZ, PT ;  /* 0x000000ff0300720c */ /* 0x000fe20003f45270 */
[----:B--2---:R-:W-:Y:S01]  /*1cd90*/  IMAD R7, R5, 0x8, R18 ;  /* 0x0000000805077824 */ /* 0x004fe200078e0212 */
[----:B---3--:R-:W-:-:S04]  /*1cda0*/  SHF.L.U32 R6, R4, 0x1f, RZ ;  /* 0x0000001f04067819 */ /* 0x008fc800000006ff */
[----:B------:R-:W0:Y:S02]  /*1cdb0*/  SYNCS.PHASECHK.TRANS64.TRYWAIT P1, [R7+URZ+0x288a0], R6 ;  /* 0x0288a006070075a7 */ /* 0x000e24000802017f */
[----:B0-----:R-:W-:Y:S05]  /*1cdc0*/  @!P1 BRA `(.L_x_2802) ;  /* 0x0000008000109947 */ /* 0x001fea0003800000 */
.L_x_3020:
[----:B------:R-:W-:Y:S05]  /*1cdd0*/  BSYNC B2 ;  /* 0x0000000000027941 */ /* 0x000fea0003800000 */
.L_x_2801:
[----:B------:R-:W-:Y:S04]  /*1cde0*/  BSSY B2, `(.L_x_2803) ;  /* 0x0000009000027945 */ /* 0x000fe80003800000 */
        /* <DEDUP_REMOVED lines=8> */
.L_x_2804:
[----:B------:R-:W-:Y:S05]  /*1ce70*/  BSYNC B2 ;  /* 0x0000000000027941 */ /* 0x000fea0003800000 */
.L_x_2803:
        /* <DEDUP_REMOVED lines=12> */
.L_x_2805:
        /* <DEDUP_REMOVED lines=12> */
[----:B------:R-:W-:Y:S01]  /*1d000*/  UMOV UR6, 0x0 ;  /* 0x0000000000067882 */ /* 0x000fe20000000000 */
[----:B------:R-:W-:Y:S01]  /*1d010*/  IADD3 R9, R5, 0x1c400, RZ ;  /* 0x0001c40005097810 */ /* 0x000fe20007ffe0ff */
[----:B------:R-:W-:Y:S01]  /*1d020*/  UMOV UR7, 0x12f00000 ;  /* 0x12f0000000077882 */ /* 0x000fe20000000000 */
[----:B------:R-:W-:-:S15]  /*1d030*/  R2UR UR10, R14 ;  /* 0x000000000e0a72ca */ /* 0x000fde00000e0000 */
.L_x_2806:
        /* <DEDUP_REMOVED lines=13> */
.L_x_3021:
[----:B------:R-:W-:Y:S05]  /*1d110*/  BSYNC B2 ;  /* 0x0000000000027941 */ /* 0x000fea0003800000 */
.L_x_2807:
        /* <DEDUP_REMOVED lines=11> */
.L_x_2810:
[----:B------:R-:W-:Y:S05]  /*1d1d0*/  BSYNC B2 ;  /* 0x0000000000027941 */ /* 0x000fea0003800000 */
.L_x_2809:
[----:B------:R-:W-:Y:S01]  /*1d1e0*/  R2UR UR10, R11 ;  /* 0x000000000b0a72ca */ /* 0x000fe200000e0000 */
[----:B------:R-:W-:Y:S01]  /*1d1f0*/  UIADD3 UR4, UP0, UR38, 0x670, URZ ;  /* 0x0000067026047890 */ /* 0x000fe2000ff1e03f */
[----:B------:R-:W-:Y:S01]  /*1d200*/  R2UR UR6, R12 ;  /* 0x000000000c0672ca */ /* 0x000fe200000e0000 */
[----:B01----:R-:W-:Y:S01]  /*1d210*/  VIADD R7, R7, 0x288b0 ;  /* 0x000288b007077836 */ /* 0x003fe20000000000 */
[----:B------:R-:W-:Y:S01]  /*1d220*/  R2UR UR7, R13 ;  /* 0x000000000d0772ca */ /* 0x000fe200000e0000 */
[----:B------:R-:W-:Y:S01]  /*1d230*/  UIADD3.X UR5, URZ, UR39, URZ, UP0, !UPT ;  /* 0x000000273f057290 */ /* 0x000fe200087fe43f */
[----:B------:R-:W-:Y:S02]  /*1d240*/  PLOP3.LUT P1, PT, PT, PT, PT, 0x80, 0x0 ;  /* 0x000000000000781c */ /* 0x000fe40003f2f070 */
[----:B------:R-:W-:-:S11]  /*1d250*/  IADD3 R3, R5, 0x400, RZ ;  /* 0x0000040005037810 */ /* 0x000fd60007ffe0ff */
.L_x_2811:
        /* <DEDUP_REMOVED lines=15> */
.L_x_2812:
        /* <DEDUP_REMOVED lines=10> */
.L_x_2800:
[----:B------:R-:W-:Y:S05]  /*1d3f0*/  BSYNC B1 ;  /* 0x0000000000017941 */ /* 0x000fea0003800000 */
.L_x_2799:
[----:B0-----:R-:W2:Y:S04]  /*1d400*/  LDL.LU R3, [R1+0x20] ;  /* 0x0000200001037983 */ /* 0x001ea80000300800 */
        /* <DEDUP_REMOVED lines=11> */
.L_x_2779:
[----:B------:R-:W-:Y:S05]  /*1d4c0*/  BSYNC B0 ;  /* 0x0000000000007941 */ /* 0x000fea0003800000 */
.L_x_2778:
[----:B------:R-:W2:Y:S01]  /*1d4d0*/  LDL R4, [R1+0x4] ;  /* 0x0000040001047983 */ /* 0x000ea20000100800 */
[----:B------:R-:W3:Y:S01]  /*1d4e0*/  LDC R0, c[0x0][0x448] ;  /* 0x00011200ff007b82 */ /* 0x000ee20000000800 */
[----:B------:R-:W-:Y:S01]  /*1d4f0*/  ISETP.NE.AND P2, PT, R17, RZ, PT ;  /* 0x000000ff1100720c */ /* 0x000fe20003f45270 */
[----:B------:R-:W-:Y:S05]  /*1d500*/  @!P0 WARPSYNC.ALL ;  /* 0x0000000000008948 */ /* 0x000fea0003800000 */
[----:B------:R-:W-:Y:S07]  /*1d510*/  BSSY B0, `(.L_x_2814) ;  /* 0x000002d000007945 */ /* 0x000fee0003800000 */
[----:B------:R-:W4:Y:S08]  /*1d520*/  @!P2 LDC R17, c[0x0][0x9f0] ;  /* 0x00027c00ff11ab82 */ /* 0x000f300000000800 */
[----:B------:R-:W-:Y:S01]  /*1d530*/  @!P0 BAR.SYNC.DEFER_BLOCKING 0xc, 0x180 ;  /* 0x0306000000008b1d */ /* 0x000fe20000010000 */
[----:B---3--:R-:W-:-:S13]  /*1d540*/  ISETP.NE.AND P1, PT, R0, 0x1, PT ;  /* 0x000000010000780c */ /* 0x008fda0003f25270 */
[----:B------:R-:W3:Y:S08]  /*1d550*/  @P1 LDC R2, c[0x0][0x44c] ;  /* 0x00011300ff021b82 */ /* 0x000ef00000000800 */
[----:B01----:R-:W0:Y:S01]  /*1d560*/  @P1 LDC R3, c[0x0][0x450] ;  /* 0x00011400ff031b82 */ /* 0x003e220000000800 */
[----:B--2---:R-:W-:-:S05]  /*1d570*/  LEA R0, R4, 0x7f, 0x7 ;  /* 0x0000007f04007811 */ /* 0x004fca00078e38ff */
[----:B---3--:R-:W-:-:S05]  /*1d580*/  @P1 IMAD.HI.U32 R2, R0, R2, RZ ;  /* 0x0000000200021227 */ /* 0x008fca00078e00ff */
[----:B0-----:R-:W-:-:S05]  /*1d590*/  @P1 SHF.R.U32.HI R0, RZ, R3, R2 ;  /* 0x00000003ff001219 */ /* 0x001fca0000011602 */
[----:B------:R-:W-:-:S05]  /*1d5a0*/  IMAD.IADD R0, R21, 0x1, R0 ;  /* 0x0000000115007824 */ /* 0x000fca00078e0200 */
[----:B------:R-:W-:-:S04]  /*1d5b0*/  SHF.R.S32.HI R2, RZ, 0x1f, R0 ;  /* 0x0000001fff027819 */ /* 0x000fc80000011400 */
[----:B------:R-:W-:-:S04]  /*1d5c0*/  LEA.HI R0, R2, R0, RZ, 0x7 ;  /* 0x0000000002007211 */ /* 0x000fc800078f38ff */
[----:B------:R-:W-:-:S04]  /*1d5d0*/  SHF.R.S32.HI R0, RZ, 0x7, R0 ;  /* 0x00000007ff007819 */ /* 0x000fc80000011400 */
[----:B------:R-:W-:-:S04]  /*1d5e0*/  VIMNMX R7, R20, R0, PT ;  /* 0x0000000014077248 */ /* 0x000fc80003fe0100 */
[----:B------:R-:W-:Y:S01]  /*1d5f0*/  ISETP.GE.AND P1, PT, R7, 0x1, PT ;  /* 0x000000010700780c */ /* 0x000fe20003f26270 */
[----:B------:R0:W-:Y:S04]  /*1d600*/  STL [R1+0x40], R7 ;  /* 0x0000400701007387 */ /* 0x0001e80000100800 */
[----:B------:R0:W-:Y:S08]  /*1d610*/  STL [R1+0x48], RZ ;  /* 0x000048ff01007387 */ /* 0x0001f00000100800 */
[----:B0---4-:R-:W-:Y:S05]  /*1d620*/  @!P1 BRA `(.L_x_2815) ;  /* 0x00000000006c9947 */ /* 0x011fea0003800000 */
[----:B------:R-:W-:-:S04]  /*1d630*/  IABS R0, R17 ;  /* 0x0000001100007213 */ /* 0x000fc80000000000 */
[----:B------:R-:W0:Y:S08]  /*1d640*/  I2F.RP R2, R0 ;  /* 0x0000000000027306 */ /* 0x000e300000209400 */
[----:B0-----:R-:W0:Y:S02]  /*1d650*/  MUFU.RCP R2, R2 ;  /* 0x0000000200027308 */ /* 0x001e240000001000 */
[----:B0-----:R-:W-:-:S06]  /*1d660*/  IADD3 R2, R2, 0xffffffe, RZ ;  /* 0x0ffffffe02027810 */ /* 0x001fcc0007ffe0ff */
[----:B------:R-:W0:Y:S02]  /*1d670*/  F2I.FTZ.U32.TRUNC.NTZ R3, R2 ;  /* 0x0000000200037305 */ /* 0x000e24000021f000 */
[----:B0-----:R-:W-:-:S04]  /*1d680*/  IMAD.MOV R2, RZ, RZ, -R3 ;  /* 0x000000ffff027224 */ /* 0x001fc800078e0a03 */
[----:B------:R-:W-:Y:S02]  /*1d690*/  IMAD R4, R2, R0, RZ ;  /* 0x0000000002047224 */ /* 0x000fe400078e02ff */
[----:B------:R-:W-:-:S04]  /*1d6a0*/  IMAD.MOV.U32 R2, RZ, RZ, RZ ;  /* 0x000000ffff027224 */ /* 0x000fc800078e00ff */
[----:B------:R-:W-:Y:S01]  /*1d6b0*/  IMAD.HI.U32 R6, R3, R4, R2 ;  /* 0x0000000403067227 */ /* 0x000fe200078e0002 */
        /* <DEDUP_REMOVED lines=18> */
.L_x_2815:
[----:B------:R-:W-:Y:S05]  /*1d7e0*/  BSYNC B0 ;  /* 0x0000000000007941 */ /* 0x000fea0003800000 */
.L_x_2814:
[----:B------:R-:W2:Y:S04]  /*1d7f0*/  LDL R0, [R1+0x48] ;  /* 0x0000480001007983 */ /* 0x000ea80000100800 */
[----:B0-----:R-:W2:Y:S01]  /*1d800*/  LDL R2, [R1+0x60] ;  /* 0x0000600001027983 */ /* 0x001ea20000100800 */
[----:B------:R-:W-:Y:S01]  /*1d810*/  BSSY B7, `(.L_x_2816) ;  /* 0x00003cf000077945 */ /* 0x000fe20003800000 */
[----:B--2---:R-:W-:-:S05]  /*1d820*/  IMAD R2, R2, R0, RZ ;  /* 0x0000000002027224 */ /* 0x004fca00078e02ff */
[----:B------:R-:W-:Y:S01]  /*1d830*/  VIADDMNMX R0, R2, R0, R7, PT ;  /* 0x0000000002007246 */ /* 0x000fe20003800107 */
[----:B------:R0:W-:Y:S03]  /*1d840*/  STL [R1+0x2c], R2 ;  /* 0x00002c0201007387 */ /* 0x0001e60000100800 */
[----:B------:R-:W-:Y:S01]  /*1d850*/  ISETP.GT.AND P0, PT, R0, R2, PT ;  /* 0x000000020000720c */ /* 0x000fe20003f04270 */
[----:B------:R0:W-:-:S12]  /*1d860*/  STL [R1+0x44], R0 ;  /* 0x0000440001007387 */ /* 0x0001d80000100800 */
[----:B0-----:R-:W-:Y:S05]  /*1d870*/  @P0 BRA `(.L_x_2817) ;  /* 0x0000000000480947 */ /* 0x001fea0003800000 */
[----:B------:R-:W0:Y:S02]  /*1d880*/  S2R R0, SR_TID.X ;  /* 0x0000000000007919 */ /* 0x000e240000002100 */
[----:B0-----:R-:W-:-:S04]  /*1d890*/  LOP3.LUT R0, R0, 0x7f, RZ, 0xc0, !PT ;  /* 0x0000007f00007812 */ /* 0x001fc800078ec0ff */
[----:B------:R-:W-:-:S13]  /*1d8a0*/  ISETP.NE.AND P0, PT, R0, RZ, PT ;  /* 0x000000ff0000720c */ /* 0x000fda0003f05270 */
[----:B------:R-:W-:Y:S05]  /*1d8b0*/  @P0 BRA `(.L_x_2818) ;  /* 0x0000003c00100947 */ /* 0x000fea0003800000 */
[----:B------:R-:W0:Y:S01]  /*1d8c0*/  S2R R3, SR_LANEID ;  /* 0x0000000000037919 */ /* 0x000e220000000000 */
[----:B------:R-:W-:Y:S02]  /*1d8d0*/  VOTEU.ANY UR4, UPT, PT ;  /* 0x0000000000047886 */ /* 0x000fe400038e0100 */
[----:B------:R-:W0:Y:S08]  /*1d8e0*/  FLO.U32 R0, UR4 ;  /* 0x0000000400007d00 */ /* 0x000e3000080e0000 */
[----:B------:R-:W1:Y:S01]  /*1d8f0*/  POPC R5, UR4 ;  /* 0x0000000400057d09 */ /* 0x000e620008000000 */
[----:B0-----:R-:W-:-:S02]  /*1d900*/  ISETP.EQ.U32.AND P0, PT, R0, R3, PT ;  /* 0x000000030000720c */ /* 0x001fc40003f02070 */
[----:B------:R-:W1:Y:S11]  /*1d910*/  LDC.64 R2, c[0x0][0xc60] ;  /* 0x00031800ff027b82 */ /* 0x000e760000000a00 */
[----:B-1----:R-:W2:Y:S01]  /*1d920*/  @P0 ATOMG.E.ADD.STRONG.GPU PT, R3, desc[UR42][R2.64], R5 ;  /* 0x00000005020309a8 */ /* 0x002ea200081ee1ea */
[----:B------:R-:W0:Y:S02]  /*1d930*/  S2R R4, SR_LTMASK ;  /* 0x0000000000047919 */ /* 0x000e240000003900 */
[----:B0-----:R-:W-:-:S04]  /*1d940*/  LOP3.LUT R4, R4, UR4, RZ, 0xc0, !PT ;  /* 0x0000000404047c12 */ /* 0x001fc8000f8ec0ff */
[----:B------:R-:W0:Y:S01]  /*1d950*/  POPC R7, R4 ;  /* 0x0000000400077309 */ /* 0x000e220000000000 */
[----:B--2---:R-:W0:Y:S02]  /*1d960*/  SHFL.IDX PT, R0, R3, R0, 0x1f ;  /* 0x00001f0003007589 */ /* 0x004e2400000e0000 */
[----:B0-----:R-:W-:-:S05]  /*1d970*/  IADD3 R0, R0, UR36, R7 ;  /* 0x0000002400007c10 */ /* 0x001fca000fffe007 */
[----:B------:R3:W-:Y:S01]  /*1d980*/  STL [R1], R0 ;  /* 0x0000000001007387 */ /* 0x0007e20000100800 */
[----:B------:R-:W-:Y:S05]  /*1d990*/  BRA `(.L_x_2818) ;  /* 0x0000003800d87947 */ /* 0x000fea0003800000 */
.L_x_2817:
        /* <DEDUP_REMOVED lines=8> */
[----:B------:R-:W-:Y:S01]  /*1da20*/  MOV R4, UR6 ;  /* 0x0000000600047c02 */ /* 0x000fe20008000f00 */
[----:B------:R-:W-:Y:S01]  /*1da30*/  IMAD.U32 R5, RZ, RZ, UR7 ;  /* 0x00000007ff057e24 */ /* 0x000fe2000f8e00ff */
[----:B------:R-:W0:Y:S01]  /*1da40*/  LDC.64 R2, c[0x4][R2] ;  /* 0x0100000002027b82 */ /* 0x000e220000000a00 */
[----:B------:R-:W-:Y:S01]  /*1da50*/  IMAD.U32 R6, RZ, RZ, UR8 ;  /* 0x00000008ff067e24 */ /* 0x000fe2000f8e00ff */
[----:B------:R-:W-:Y:S01]  /*1da60*/  MOV R11, UR5 ;  /* 0x00000005000b7c02 */ /* 0x000fe20008000f00 */
[----:B------:R-:W-:Y:S02]  /*1da70*/  IMAD.U32 R7, RZ, RZ, UR9 ;  /* 0x00000009ff077e24 */ /* 0x000fe4000f8e00ff */
[----:B------:R-:W-:-:S02]  /*1da80*/  IMAD.U32 R10, RZ, RZ, UR4 ;  /* 0x00000004ff0a7e24 */ /* 0x000fc4000f8e00ff */
[----:B------:R-:W-:Y:S02]  /*1da90*/  IMAD.MOV.U32 R8, RZ, RZ, 0x70 ;  /* 0x00000070ff087424 */ /* 0x000fe400078e00ff */
[----:B------:R-:W-:Y:S02]  /*1daa0*/  IMAD.MOV.U32 R12, RZ, RZ, 0x1 ;  /* 0x00000001ff0c7424 */ /* 0x000fe400078e00ff */
[----:B------:R-:W-:-:S07]  /*1dab0*/  IMAD.MOV.U32 R13, RZ, RZ, RZ ;  /* 0x000000ffff0d7224 */ /* 0x000fce00078e00ff */
[----:B------:R-:W-:-:S07]  /*1dac0*/  LEPC R20, `(.L_x_2820) ;  /* 0x000000001014794e */ /* 0x000fce0000000000 */
[----:B0-----:R-:W-:Y:S05]  /*1dad0*/  CALL.ABS.NOINC R2 ;  /* 0x0000000002007343 */ /* 0x001fea0003c00000 */
.L_x_2820:
[----:B------:R-:W-:Y:S05]  /*1dae0*/  BSYNC B6 ;  /* 0x0000000000067941 */ /* 0x000fea0003800000 */
.L_x_2819:
        /* <DEDUP_REMOVED lines=20> */
.L_x_2823:
        /* <DEDUP_REMOVED lines=15> */
.L_x_2822:
[----:B------:R-:W-:Y:S05]  /*1dd20*/  BSYNC B6 ;  /* 0x0000000000067941 */ /* 0x000fea0003800000 */
.L_x_2821:
[----:B------:R-:W2:Y:S01]  /*1dd30*/  LDL.LU R2, [R1+0x28] ;  /* 0x0000280001027983 */ /* 0x000ea20000300800 */
[----:B------:R-:W-:-:S03]  /*1dd40*/  ULDC.64 UR4, c[0x0][0x9f8] ;  /* 0x00027e0000047ab9 */ /* 0x000fc60000000a00 */
[----:B------:R-:W3:Y:S04]  /*1dd50*/  LDL.LU R0, [R1+0x38] ;  /* 0x0000380001007983 */ /* 0x000ee80000300800 */
[----:B------:R-:W4:Y:S01]  /*1dd60*/  LDL R7, [R1+0x14] ;  /* 0x0000140001077983 */ /* 0x000f220000100800 */
[----:B------:R-:W-:-:S03]  /*1dd70*/  ISETP.NE.U32.AND P0, PT, RZ, UR4, PT ;  /* 0x00000004ff007c0c */ /* 0x000fc6000bf05070 */
[----:B------:R-:W5:Y:S01]  /*1dd80*/  LDL R17, [R1+0x44] ;  /* 0x0000440001117983 */ /* 0x000f620000100800 */
[----:B------:R-:W-:-:S13]  /*1dd90*/  ISETP.NE.AND.EX P0, PT, RZ, UR5, PT, P0 ;  /* 0x00000005ff007c0c */ /* 0x000fda000bf05300 */
[----:B--2---:R-:W-:-:S04]  /*1dda0*/  @P0 IADD3 R2, P1, R2, UR4, RZ ;  /* 0x0000000402020c10 */ /* 0x004fc8000ff3e0ff */
[----:B---3--:R-:W-:Y:S01]  /*1ddb0*/  @P0 IADD3.X R3, R0, UR5, RZ, P1, !PT ;  /* 0x0000000500030c10 */ /* 0x008fe20008ffe4ff */
[----:B------:R-:W-:-:S04]  /*1ddc0*/  ULDC.64 UR4, c[0x0][0xa08] ;  /* 0x0002820000047ab9 */ /* 0x000fc80000000a00 */
[----:B----4-:R0:W2:Y:S02]  /*1ddd0*/  @P0 LDG.E R7, desc[UR42][R2.64] ;  /* 0x0000002a02070981 */ /* 0x0100a4000c1e1900 */
[----:B0-----:R-:W0:Y:S01]  /*1dde0*/  LDC.64 R2, c[0x0][0x418] ;  /* 0x00010600ff027b82 */ /* 0x001e220000000a00 */
[----:B-----5:R-:W-:Y:S01]  /*1ddf0*/  VIADD R0, R17, 0xffffffff ;  /* 0xffffffff11007836 */ /* 0x020fe20000000000 */
[----:B--2---:R-:W-:Y:S01]  /*1de00*/  SHF.R.S32.HI R8, RZ, 0x1f, R7 ;  /* 0x0000001fff087819 */ /* 0x004fe20000011407 */
[----:B------:R1:W-:Y:S04]  /*1de10*/  @P0 STL [R1+0x14], R7 ;  /* 0x0000140701000387 */ /* 0x0003e80000100800 */
[----:B------:R1:W-:Y:S01]  /*1de20*/  STL [R1+0x28], R8 ;  /* 0x0000280801007387 */ /* 0x0003e20000100800 */
[----:B0-----:R-:W-:Y:S01]  /*1de30*/  LOP3.LUT P0, RZ, R2, UR4, RZ, 0xfc, !PT ;  /* 0x0000000402ff7c12 */ /* 0x001fe2000f80fcff */
[----:B------:R-:W-:-:S03]  /*1de40*/  UMOV UR4, 0xffffffff ;  /* 0xffffffff00047882 */ /* 0x000fc60000000000 */
[----:B------:R-:W-:-:S04]  /*1de50*/  LOP3.LUT P0, RZ, R3, UR5, RZ, 0xfc, P0 ;  /* 0x0000000503ff7c12 */ /* 0x000fc8000800fcff */
[----:B------:R-:W-:Y:S01]  /*1de60*/  SEL R17, R7, RZ, !P0 ;  /* 0x000000ff07117207 */ /* 0x000fe20004000000 */
[----:B-1----:R-:W-:Y:S08]  /*1de70*/  BRA.DIV UR4, `(.L_x_2824) ;  /* 0x00000072040c7947 */ /* 0x002ff0000b800000 */
[----:B------:R-:W0:Y:S02]  /*1de80*/  S2R R4, SR_TID.X ;  /* 0x0000000000047919 */ /* 0x000e240000002100 */
[----:B0-----:R-:W-:-:S04]  /*1de90*/  SHF.R.U32.HI R4, RZ, 0x5, R4 ;  /* 0x00000005ff047819 */ /* 0x001fc80000011604 */
[----:B------:R-:W-:-:S05]  /*1dea0*/  LOP3.LUT R4, R4, 0x3, RZ, 0xc0, !PT ;  /* 0x0000000304047812 */ /* 0x000fca00078ec0ff */
[----:B------:R0:W1:Y:S02]  /*1deb0*/  SHFL.IDX PT, R14, R4, RZ, 0x1f ;  /* 0x00001fff040e7589 */ /* 0x00006400000e0000 */
.L_x_3024:
[----:B0-----:R-:W2:Y:S01]  /*1dec0*/  LDL.LU R4, [R1+0x10] ;  /* 0x0000100001047983 */ /* 0x001ea20000300800 */
[----:B------:R-:W-:Y:S02]  /*1ded0*/  PLOP3.LUT P1, PT, PT, PT, PT, 0x8, 0x0 ;  /* 0x000000000000781c */ /* 0x000fe40003f2e170 */
[----:B-1----:R-:W-:Y:S01]  /*1dee0*/  ISETP.NE.AND P0, PT, R14, RZ, PT ;  /* 0x000000ff0e00720c */ /* 0x002fe20003f05270 */
[----:B------:R0:W-:Y:S01]  /*1def0*/  STL [R1+0x8], R0 ;  /* 0x0000080001007387 */ /* 0x0001e20000100800 */
[----:B--2---:R-:W-:-:S09]  /*1df00*/  LOP3.LUT R4, R4, 0xfffffffe, RZ, 0xc0, !PT ;  /* 0xfffffffe04047812 */ /* 0x004fd200078ec0ff */
[----:B------:R-:W-:-:S05]  /*1df10*/  @P1 LOP3.LUT R4, R4, 0x1, RZ, 0xfc, !PT ;  /* 0x0000000104041812 */ /* 0x000fca00078efcff */
[----:B------:R0:W-:Y:S01]  /*1df20*/  STL [R1+0x10], R4 ;  /* 0x0000100401007387 */ /* 0x0001e20000100800 */
[----:B------:R-:W-:Y:S05]  /*1df30*/  @P0 BRA `(.L_x_2825) ;  /* 0x0000000400200947 */ /* 0x000fea0003800000 */
[----:B------:R-:W-:-:S03]  /*1df40*/  UMOV UR4, 0xffffffff ;  /* 0xffffffff00047882 */ /* 0x000fc60000000000 */
[----:B------:R-:W-:Y:S05]  /*1df50*/  BRA.DIV UR4, `(.L_x_2826) ;  /* 0x0000007204087947 */ /* 0x000fea000b800000 */
[----:B------:R-:W-:-:S13]  /*1df60*/  ELECT P6, URZ, PT ;  /* 0x00000000003f782f */ /* 0x000fda00038c0000 */
.L_x_3027:
[----:B------:R-:W-:Y:S05]  /*1df70*/  @!P6 BRA `(.L_x_2825) ;  /* 0x000000040010e947 */ /* 0x000fea0003800000 */
[----:B------:R-:W-:-:S04]  /*1df80*/  ISETP.NE.U32.AND P0, PT, R2, RZ, PT ;  /* 0x000000ff0200720c */ /* 0x000fc80003f05070 */
[----:B------:R-:W-:-:S13]  /*1df90*/  ISETP.NE.AND.EX P0, PT, R3, RZ, PT, P0 ;  /* 0x000000ff0300720c */ /* 0x000fda0003f05300 */
[----:B------:R-:W-:Y:S05]  /*1dfa0*/  @!P0 BRA `(.L_x_2827) ;  /* 0x0000000000508947 */ /* 0x000fea0003800000 */
[----:B------:R-:W1:Y:S01]  /*1dfb0*/  LDC R6, c[0x0][0x43c] ;  /* 0x00010f00ff067b82 */ /* 0x000e620000000800 */
[----:B------:R-:W-:Y:S01]  /*1dfc0*/  IMAD.MOV.U32 R9, RZ, RZ, R0 ;  /* 0x000000ffff097224 */ /* 0x000fe200078e0000 */
[----:B------:R-:W-:-:S04]  /*1dfd0*/  ULDC.64 UR4, c[0x0][0x428] ;  /* 0x00010a0000047ab9 */ /* 0x000fc80000000a00 */
[----:B0-----:R-:W-:Y:S02]  /*1dfe0*/  MOV R0, R9 ;  /* 0x0000000900007202 */ /* 0x001fe40000000f00 */
[----:B-1----:R-:W-:-:S13]  /*1dff0*/  ISETP.NE.AND P0, PT, R6, 0x1, PT ;  /* 0x000000010600780c */ /* 0x002fda0003f05270 */
        /* <DEDUP_REMOVED lines=15> */
.L_x_2827:
[----:B-1----:R-:W2:Y:S01]  /*1e0f0*/  LDL R2, [R1+0x18] ;  /* 0x0000180001027983 */ /* 0x002ea20000100800 */
[----:B0-----:R-:W-:Y:S01]  /*1e100*/  IMAD R0, R19, 0x8, R18 ;  /* 0x0000000813007824 */ /* 0x001fe200078e0212 */
[----:B--2---:R-:W-:-:S04]  /*1e110*/  SHF.L.U32 R2, R2, 0x1f, RZ ;  /* 0x0000001f02027819 */ /* 0x004fc800000006ff */
[----:B------:R-:W0:Y:S02]  /*1e120*/  SYNCS.PHASECHK.TRANS64.TRYWAIT P0, [R0+URZ+0x28840], R2 ;  /* 0x02884002000075a7 */ /* 0x000e24000800017f */
[----:B0-----:R-:W-:Y:S05]  /*1e130*/  @!P0 BRA `(.L_x_2828) ;  /* 0x0000006c00b08947 */ /* 0x001fea0003800000 */
.L_x_3028:
[----:B------:R-:W1:Y:S02]  /*1e140*/  S2R R3, SR_TID.X ;  /* 0x0000000000037919 */ /* 0x000e640000002100 */
[----:B-1----:R-:W-:-:S04]  /*1e150*/  LOP3.LUT R3, R3, 0x7f, RZ, 0xc0, !PT ;  /* 0x0000007f03037812 */ /* 0x002fc800078ec0ff */
[----:B------:R-:W-:-:S13]  /*1e160*/  ISETP.NE.AND P0, PT, R3, RZ, PT ;  /* 0x000000ff0300720c */ /* 0x000fda0003f05270 */
[----:B------:R-:W-:Y:S05]  /*1e170*/  @P0 BRA `(.L_x_2829) ;  /* 0x00000000001c0947 */ /* 0x000fea0003800000 */
[----:B------:R-:W1:Y:S01]  /*1e180*/  S2R R3, SR_TID.X ;  /* 0x0000000000037919 */ /* 0x000e620000002100 */
[----:B0-----:R-:W-:-:S04]  /*1e190*/  MOV R2, 0x8000 ;  /* 0x0000800000027802 */ /* 0x001fc80000000f00 */
[----:B------:R2:W-:Y:S01]  /*1e1a0*/  SYNCS.ARRIVE.TRANS64 RZ, [R0+URZ+0x28830], R2 ;  /* 0x0288300200ff79a7 */ /* 0x0005e2000800003f */
[----:B-1----:R-:W-:-:S04]  /*1e1b0*/  LOP3.LUT R3, R3, 0x1f, RZ, 0xc0, !PT ;  /* 0x0000001f03037812 */ /* 0x002fc800078ec0ff */
[----:B------:R-:W-:-:S13]  /*1e1c0*/  ISETP.NE.AND P0, PT, R3, RZ, PT ;  /* 0x000000ff0300720c */ /* 0x000fda0003f05270 */
[----:B--2---:R-:W-:Y:S05]  /*1e1d0*/  @!P0 BRA `(.L_x_2829) ;  /* 0x0000000000048947 */ /* 0x004fea0003800000 */
[----:B------:R-:W-:Y:S01]  /*1e1e0*/  BPT.TRAP 0x1 ;  /* 0x000000040000795c */ /* 0x000fe20000300000 */
.L_x_2829:
[----:B------:R-:W2:Y:S04]  /*1e1f0*/  LDL R4, [R1+0x8] ;  /* 0x0000080001047983 */ /* 0x000ea80000100800 */
[----:B------:R-:W3:Y:S04]  /*1e200*/  LDL R3, [R1+0x1c] ;  /* 0x00001c0001037983 */ /* 0x000ee80000100800 */
[----:B0-----:R-:W4:Y:S01]  /*1e210*/  LDL.LU R2, [R1+0x10] ;  /* 0x0000100001027983 */ /* 0x001f220000300800 */
        /* <DEDUP_REMOVED lines=18> */
[----:B------:R-:W-:Y:S01]  /*1e340*/  ULEA UR11, UR11, UR5, 0x7 ;  /* 0x000000050b0b7291 */ /* 0x000fe2000f8e383f */
[----:B------:R1:W-:Y:S01]  /*1e350*/  STL [R1+0x10], R2 ;  /* 0x0000100201007387 */ /* 0x0003e20000100800 */
[----:B------:R-:W-:-:S09]  /*1e360*/  UIADD3.X UR5, URZ, UR39, URZ, UP0, !UPT ;  /* 0x000000273f057290 */ /* 0x000fd200087fe43f */
[----:B------:R0:W-:Y:S02]  /*1e370*/  UTMALDG.4D [UR8], [UR4], desc[UR6] ;  /* 0x00000608040075b4 */ /* 0x0001e40008019000 */
[----:B0-----:R-:W-:Y:S01]  /*1e380*/  UMOV UR8, UR14 ;  /* 0x0000000e00087c82 */ /* 0x001fe20008000000 */
[----:B------:R-:W-:Y:S02]  /*1e390*/  UMOV UR10, UR15 ;  /* 0x0000000f000a7c82 */ /* 0x000fe40008000000 */
[----:B------:R1:W-:Y:S02]  /*1e3a0*/  UTMALDG.4D [UR8], [UR4], desc[UR6] ;  /* 0x00000608040075b4 */ /* 0x0003e40008019000 */
[----:B-1----:R-:W-:Y:S01]  /*1e3b0*/  NOP ;  /* 0x0000000000007918 */ /* 0x002fe20000000000 */
.L_x_2825:
[----:B------:R-:W2:Y:S04]  /*1e3c0*/  LDL.LU R3, [R1+0x4c] ;  /* 0x00004c0001037983 */ /* 0x000ea80000300800 */
[----:B------:R-:W3:Y:S04]  /*1e3d0*/  LDL.LU R5, [R1+0x34] ;  /* 0x0000340001057983 */ /* 0x000ee80000300800 */
[----:B0-----:R-:W4:Y:S01]  /*1e3e0*/  LDL.LU R4, [R1+0x54] ;  /* 0x0000540001047983 */ /* 0x001f220000300800 */
        /* <DEDUP_REMOVED lines=25> */
[----:B------:R-:W-:Y:S01]  /*1e580*/  IMAD.U32 R4, RZ, RZ, UR4 ;  /* 0x00000004ff047e24 */ /* 0x000fe2000f8e00ff */
[----:B------:R-:W-:Y:S01]  /*1e590*/  MOV R5, UR5 ;  /* 0x0000000500057c02 */ /* 0x000fe20008000f00 */
[----:B------:R-:W0:Y:S01]  /*1e5a0*/  LDC.64 R2, c[0x4][R2] ;  /* 0x0100000002027b82 */ /* 0x000e220000000a00 */
[----:B------:R-:W-:Y:S01]  /*1e5b0*/  IMAD.U32 R6, RZ, RZ, UR6 ;  /* 0x00000006ff067e24 */ /* 0x000fe2000f8e00ff */
[----:B------:R-:W-:Y:S01]  /*1e5c0*/  MOV R8, 0x70 ;  /* 0x0000007000087802 */ /* 0x000fe20000000f00 */
[----:B------:R-:W-:Y:S02]  /*1e5d0*/  IMAD.U32 R7, RZ, RZ, UR7 ;  /* 0x00000007ff077e24 */ /* 0x000fe4000f8e00ff */
[----:B------:R-:W-:-:S02]  /*1e5e0*/  IMAD.U32 R10, RZ, RZ, UR8 ;  /* 0x00000008ff0a7e24 */ /* 0x000fc4000f8e00ff */
[----:B------:R-:W-:Y:S02]  /*1e5f0*/  IMAD.U32 R11, RZ, RZ, UR9 ;  /* 0x00000009ff0b7e24 */ /* 0x000fe4000f8e00ff */
[----:B------:R-:W-:Y:S02]  /*1e600*/  IMAD.MOV.U32 R12, RZ, RZ, 0x1 ;  /* 0x00000001ff0c7424 */ /* 0x000fe400078e00ff */
[----:B------:R-:W-:-:S07]  /*1e610*/  IMAD.MOV.U32 R13, RZ, RZ, RZ ;  /* 0x000000ffff0d7224 */ /* 0x000fce00078e00ff */
[----:B------:R-:W-:-:S07]  /*1e620*/  LEPC R20, `(.L_x_2831) ;  /* 0x000000001014794e */ /* 0x000fce0000000000 */
[----:B0-----:R-:W-:Y:S05]  /*1e630*/  CALL.ABS.NOINC R2 ;  /* 0x0000000002007343 */ /* 0x001fea0003c00000 */
.L_x_2831:
[----:B------:R-:W-:Y:S05]  /*1e640*/  BSYNC B6 ;  /* 0x0000000000067941 */ /* 0x000fea0003800000 */
.L_x_2830:
[----:B0-----:R-:W2:Y:S01]  /*1e650*/  LDL.LU R0, [R1+0x4c] ;  /* 0x00004c0001007983 */ /* 0x001ea20000300800 */
[----:B------:R-:W-:Y:S01]  /*1e660*/  ULDC.64 UR4, c[0x0][0x2d8] ;  /* 0x0000b60000047ab9 */ /* 0x000fe20000000a00 */
[----:B------:R-:W0:Y:S01]  /*1e670*/  LDC R7, c[0x0][0x448] ;  /* 0x00011200ff077b82 */ /* 0x000e220000000800 */
[----:B------:R-:W-:Y:S01]  /*1e680*/  ULDC.64 UR6, c[0x0][0x280] ;  /* 0x0000a00000067ab9 */ /* 0x000fe20000000a00 */
[----:B------:R-:W3:Y:S04]  /*1e690*/  LDL.LU R4, [R1+0x38] ;  /* 0x0000380001047983 */ /* 0x000ee80000300800 */
[----:B------:R-:W3:Y:S04]  /*1e6a0*/  LDL.LU.64 R2, [R1+0x58] ;  /* 0x0000580001027983 */ /* 0x000ee80000300a00 */
[----:B------:R-:W4:Y:S04]  /*1e6b0*/  LDL.LU R5, [R1+0x34] ;  /* 0x0000340001057983 */ /* 0x000f280000300800 */
[----:B------:R-:W4:Y:S01]  /*1e6c0*/  LDL R8, [R1+0x4] ;  /* 0x0000040001087983 */ /* 0x000f220000100800 */
[----:B------:R-:W1:Y:S01]  /*1e6d0*/  S2R R9, SR_TID.X ;  /* 0x0000000000097919 */ /* 0x000e620000002100 */
[----:B------:R-:W1:Y:S01]  /*1e6e0*/  S2R R10, SR_TID.X ;  /* 0x00000000000a7919 */ /* 0x000e620000002100 */
[----:B0-----:R-:W-:-:S13]  /*1e6f0*/  ISETP.NE.AND P0, PT, R7, 0x1, PT ;  /* 0x000000010700780c */ /* 0x001fda0003f05270 */
[----:B------:R-:W0:Y:S01]  /*1e700*/  @P0 LDC R6, c[0x0][0x450] ;  /* 0x00011400ff060b82 */ /* 0x000e220000000800 */
[----:B-1----:R-:W-:-:S04]  /*1e710*/  SHF.L.U32 R9, R9, 0x3, RZ ;  /* 0x0000000309097819 */ /* 0x002fc800000006ff */
[----:B------:R-:W-:Y:S01]  /*1e720*/  LOP3.LUT R9, R9, 0x38, RZ, 0xc0, !PT ;  /* 0x0000003809097812 */ /* 0x000fe200078ec0ff */
[----:B------:R-:W-:-:S03]  /*1e730*/  IMAD.SHL.U32 R10, R10, 0x8, RZ ;  /* 0x000000080a0a7824 */ /* 0x000fc600078e00ff */
[----:B------:R-:W-:Y:S02]  /*1e740*/  LOP3.LUT R9, R9, 0x40, RZ, 0xfc, !PT ;  /* 0x0000004009097812 */ /* 0x000fe400078efcff */
[----:B------:R-:W-:Y:S01]  /*1e750*/  LOP3.LUT R10, R10, 0x38, RZ, 0xc0, !PT ;  /* 0x000000380a0a7812 */ /* 0x000fe200078ec0ff */
[----:B---3--:R-:W-:Y:S02]  /*1e760*/  IMAD.MOV.U32 R3, RZ, RZ, R4 ;  /* 0x000000ffff037224 */ /* 0x008fe400078e0004 */
[----:B------:R-:W1:Y:S01]  /*1e770*/  S2R R4, SR_TID.X ;  /* 0x0000000000047919 */ /* 0x000e620000002100 */
[----:B------:R-:W-:-:S04]  /*1e780*/  IMAD.WIDE.U32 R2, R16, UR4, R2 ;  /* 0x0000000410027c25 */ /* 0x000fc8000f8e0002 */
[----:B------:R-:W-:Y:S01]  /*1e790*/  IMAD R3, R16, UR5, R3 ;  /* 0x0000000510037c24 */ /* 0x000fe2000f8e0203 */
[----:B------:R-:W-:Y:S02]  /*1e7a0*/  ULDC.64 UR4, c[0x0][0x2e0] ;  /* 0x0000b80000047ab9 */ /* 0x000fe40000000a00 */
[----:B--2---:R-:W-:Y:S02]  /*1e7b0*/  IMAD R0, R0, UR4, RZ ;  /* 0x0000000400007c24 */ /* 0x004fe4000f8e02ff */
[----:B----4-:R-:W-:-:S04]  /*1e7c0*/  IMAD.WIDE.U32 R2, R5, UR4, R2 ;  /* 0x0000000405027c25 */ /* 0x010fc8000f8e0002 */
[----:B------:R-:W-:Y:S01]  /*1e7d0*/  IMAD R0, R5, UR5, R0 ;  /* 0x0000000505007c24 */ /* 0x000fe2000f8e0200 */
[----:B------:R-:W-:-:S03]  /*1e7e0*/  ULDC.64 UR4, c[0x0][0x2d0] ;  /* 0x0000b40000047ab9 */ /* 0x000fc60000000a00 */
[----:B------:R-:W-:Y:S01]  /*1e7f0*/  IMAD.IADD R3, R3, 0x1, R0 ;  /* 0x0000000103037824 */ /* 0x000fe200078e0200 */
[----:B-1----:R-:W-:-:S04]  /*1e800*/  LOP3.LUT R4, R4, 0x7f, RZ, 0xc0, !PT ;  /* 0x0000007f04047812 */ /* 0x002fc800078ec0ff */
[----:B------:R-:W-:Y:S02]  /*1e810*/  SHF.R.U32.HI R5, RZ, 0x3, R4 ;  /* 0x00000003ff057819 */ /* 0x000fe40000011604 */
[----:B------:R-:W1:Y:S02]  /*1e820*/  S2R R4, SR_TID.X ;  /* 0x0000000000047919 */ /* 0x000e640000002100 */
[----:B-1----:R-:W-:-:S04]  /*1e830*/  SHF.L.U32 R4, R4, 0x4, RZ ;  /* 0x0000000404047819 */ /* 0x002fc800000006ff */
        /* <DEDUP_REMOVED lines=27> */
[----:B------:R-:W0:Y:S01]  /*1e9f0*/  S2R R6, SR_TID.X ;  /* 0x0000000000067919 */ /* 0x000e220000002100 */
[----:B------:R-:W2:Y:S01]  /*1ea00*/  LDL.LU R8, [R1+0x4] ;  /* 0x0000040001087983 */ /* 0x000ea20000300800 */
[----:B0-----:R-:W-:-:S04]  /*1ea10*/  LOP3.LUT R6, R6, 0x7f, RZ, 0xc0, !PT ;  /* 0x0000007f06067812 */ /* 0x001fc800078ec0ff */
[----:B------:R-:W-:Y:S02]  /*1ea20*/  SHF.R.U32.HI R11, RZ, 0x3, R6 ;  /* 0x00000003ff0b7819 */ /* 0x000fe40000011606 */
[----:B------:R-:W3:Y:S03]  /*1ea30*/  LDL.LU R6, [R1+0x50] ;  /* 0x0000500001067983 */ /* 0x000ee60000300800 */
[----:B--2---:R-:W-:-:S04]  /*1ea40*/  IMAD R0, R8, 0x80, R11 ;  /* 0x0000008008007824 */ /* 0x004fc800078e020b */
[----:B------:R-:W-:Y:S01]  /*1ea50*/  VIADD R5, R0, 0x10 ;  /* 0x0000001000057836 */ /* 0x000fe20000000000 */
[----:B------:R-:W-:Y:S01]  /*1ea60*/  SHFL.IDX PT, R8, R3, 0x1, 0x181f ;  /* 0x00381f0003087f89 */ /* 0x000fe200000e0000 */
[----:B---3--:R-:W-:-:S03]  /*1ea70*/  IMAD R2, R6, R7, RZ ;  /* 0x0000000706027224 */ /* 0x008fc600078e02ff */
[----:B------:R-:W0:Y:S04]  /*1ea80*/  SHFL.IDX PT, R7, R4, RZ, 0x181f ;  /* 0x00181fff04077589 */ /* 0x000e2800000e0000 */
[----:B------:R-:W1:Y:S01]  /*1ea90*/  SHFL.IDX PT, R6, R3, RZ, 0x181f ;  /* 0x00181fff03067589 */ /* 0x000e6200000e0000 */
[-C--:B------:R-:W-:Y:S02]  /*1eaa0*/  ISETP.GE.AND P4, PT, R0, R2.reuse, PT ;  /* 0x000000020000720c */ /* 0x080fe40003f86270 */
[----:B------:R-:W-:Y:S02]  /*1eab0*/  ISETP.GE.AND P2, PT, R5, R2, PT ;  /* 0x000000020500720c */ /* 0x000fe40003f46270 */
[----:B------:R-:W2:Y:S09]  /*1eac0*/  SHFL.IDX PT, R5, R4, 0x1, 0x181f ;  /* 0x00381f0004057f89 */ /* 0x000eb200000e0000 */
[----:B0-----:R-:W-:-:S04]  /*1ead0*/  @!P4 LEA R7, P3, R10, R7, 0x1 ;  /* 0x000000070a07c211 */ /* 0x001fc800078608ff */
[----:B-1----:R-:W-:-:S04]  /*1eae0*/  @!P4 IADD3.X R6, RZ, R6, RZ, P3, !PT ;  /* 0x00000006ff06c210 */ /* 0x002fc80001ffe4ff */
[----:B------:R-:W-:-:S04]  /*1eaf0*/  @!P4 LOP3.LUT R7, R7, R6, RZ, 0x3c, !PT ;  /* 0x000000060707c212 */ /* 0x000fc800078e3cff */
[----:B------:R-:W-:-:S04]  /*1eb00*/  @!P4 LOP3.LUT R6, R7, R6, RZ, 0x3c, !PT ;  /* 0x000000060706c212 */ /* 0x000fc800078e3cff */
[----:B------:R-:W-:-:S05]  /*1eb10*/  @!P4 LOP3.LUT R7, R7, R6, RZ, 0x3c, !PT ;  /* 0x000000060707c212 */ /* 0x000fca00078e3cff */
[----:B-----5:R-:W-:Y:S04]  /*1eb20*/  @!P4 LDGSTS.E.BYPASS.LTC128B.128 [R9+0x10400], desc[UR42][R6.64], !P0 ;  /* 0x104000000609cfae */ /* 0x020fe8000c101d6a */
[----:B------:R2:W-:Y:S02]  /*1eb30*/  @!P4 LDGSTS.E.BYPASS.LTC128B.128 [R9+0x14400], desc[UR42][R6.64+0x80], !P1 ;  /* 0x144000800609cfae */ /* 0x0005e4000c901d6a */
[----:B--2---:R-:W-:-:S05]  /*1eb40*/  @!P2 LEA R7, P3, R10, R5, 0x1 ;  /* 0x000000050a07a211 */ /* 0x004fca00078608ff */
[----:B------:R-:W-:-:S05]  /*1eb50*/  @!P2 IMAD.X R6, RZ, RZ, R8, P3 ;  /* 0x000000ffff06a224 */ /* 0x000fca00018e0608 */
        /* <DEDUP_REMOVED lines=22> */
[----:B------:R-:W-:Y:S01]  /*1ecc0*/  @!P2 IMAD.MOV.U32 R6, RZ, RZ, R5 ;  /* 0x000000ffff06a224 */ /* 0x000fe200078e0005 */
[----:B------:R-:W-:-:S04]  /*1ecd0*/  IADD3 R5, R0, 0x40, RZ ;  /* 0x0000004000057810 */ /* 0x000fc80007ffe0ff */
        /* <DEDUP_REMOVED lines=15> */
[----:B-1----:R-:W-:-:S04]  /*1edd0*/  @!P2 LEA R5, P3, R10, R5, 0x1 ;  /* 0x000000050a05a211 */ /* 0x002fc800078608ff */
[----:B0-----:R-:W-:-:S05]  /*1ede0*/  @!P2 IADD3.X R6, RZ, R6, RZ, P3, !PT ;  /* 0x00000006ff06a210 */ /* 0x001fca0001ffe4ff */
        /* <DEDUP_REMOVED lines=16> */
.L_x_3045:
        /* <DEDUP_REMOVED lines=11> */
.L_x_2834:
[----:B------:R-:W-:Y:S05]  /*1efa0*/  BSYNC B0 ;  /* 0x0000000000007941 */ /* 0x000fea0003800000 */
.L_x_2833:
[----:B------:R-:W-:Y:S01]  /*1efb0*/  NOP ;  /* 0x0000000000007918 */ /* 0x000fe20000000000 */
[----:B------:R-:W-:Y:S01]  /*1efc0*/  PLOP3.LUT P0, PT, PT, PT, PT, 0x80, 0x0 ;  /* 0x000000000000781c */ /* 0x000fe20003f0f070 */
[----:B------:R-:W-:-:S12]  /*1efd0*/  VIADD R11, R18, 0x28800 ;  /* 0x00028800120b7836 */ /* 0x000fd80000000000 */
.L_x_2835:
[----:B------:R-:W-:Y:S02]  /*1efe0*/  PLOP3.LUT P1, PT, P1, P0, PT, 0xa2, 0x0 ;  /* 0x000000000000781c */ /* 0x000fe40000f21472 */
[----:B------:R-:W-:-:S08]  /*1eff0*/  @P0 R2UR P1, UR4, R18 ;  /* 0x00000000120402ca */ /* 0x000fd00000020000 */
[----:B------:R-:W-:-:S05]  /*1f000*/  @P0 PLOP3.LUT P0, PT, P1, PT, PT, 0x80, 0x0 ;  /* 0x000000000000081c */ /* 0x000fca0000f0f070 */
[----:B------:R-:W-:Y:S01]  /*1f010*/  @!P1 SYNCS.ARRIVE.TRANS64.RED.A0T1 RZ, [UR4+0x28800], RZ ;  /* 0x028800ffffff99a7 */ /* 0x000fe20008200404 */
[----:B------:R-:W-:Y:S07]  /*1f020*/  @!P1 ARRIVES.LDGSTSBAR.64.TRANSCNT [UR4+0x28800] ;  /* 0x02880000ff0099b0 */ /* 0x000fee0008000a84 */
[----:B------:R-:W-:Y:S05]  /*1f030*/  @P0 BRA.U.ANY `(.L_x_2835) ;  /* 0xfffffffd00e80947 */ /* 0x000fea000393ffff */
[----:B---3--:R-:W3:Y:S02]  /*1f040*/  LDL.LU R2, [R1+0x64] ;  /* 0x0000640001027983 */ /* 0x008ee40000300800 */
[----:B---3--:R-:W-:-:S04]  /*1f050*/  IADD3 R2, R2, 0x1, RZ ;  /* 0x0000000102027810 */ /* 0x008fc80007ffe0ff */
[----:B------:R-:W-:Y:S01]  /*1f060*/  LEA.HI R0, R2, R2, RZ, 0x1 ;  /* 0x0000000202007211 */ /* 0x000fe200078f08ff */
[----:B------:R3:W-:Y:S03]  /*1f070*/  STL [R1+0x64], R2 ;  /* 0x0000640201007387 */ /* 0x0007e60000100800 */
        /* <DEDUP_REMOVED lines=8> */
.L_x_3046:
[----:B------:R-:W-:Y:S05]  /*1f100*/  BSYNC B0 ;  /* 0x0000000000007941 */ /* 0x000fea0003800000 */
.L_x_2836:
        /* <DEDUP_REMOVED lines=11> */
[----:B--2---:R-:W-:-:S04]  /*1f1c0*/  VIADD R6, R5, 0x1 ;  /* 0x0000000105067836 */ /* 0x004fc80000000000 */
[----:B---3--:R-:W-:-:S05]  /*1f1d0*/  IMAD R6, R6, R4, RZ ;  /* 0x0000000406067224 */ /* 0x008fca00078e02ff */
[----:B----4-:R-:W-:-:S05]  /*1f1e0*/  VIMNMX R6, R3, R6, PT ;  /* 0x0000000603067248 */ /* 0x010fca0003fe0100 */
[----:B------:R-:W-:-:S05]  /*1f1f0*/  IMAD.MOV R9, RZ, RZ, -R6 ;  /* 0x000000ffff097224 */ /* 0x000fca00078e0a06 */
[----:B------:R-:W-:-:S04]  /*1f200*/  VIADDMNMX R9, R9, 0x1, R2, !PT ;  /* 0x0000000109097846 */ /* 0x000fc80007800102 */
[----:B------:R-:W-:-:S04]  /*1f210*/  IADD3 R2, R6, R9, RZ ;  /* 0x0000000906027210 */ /* 0x000fc80007ffe0ff */
        /* <DEDUP_REMOVED lines=32> */
[----:B------:R-:W-:-:S05]  /*1f420*/  IMAD.WIDE.U32 R2, R8, UR6, R2 ;  /* 0x0000000608027c25 */ /* 0x000fca000f8e0002 */
[----:B------:R-:W-:Y:S02]  /*1f430*/  IADD3 R3, R4, R3, RZ ;  /* 0x0000000304037210 */ /* 0x000fe40007ffe0ff */
[----:B------:R-:W-:-:S04]  /*1f440*/  LEA R4, P0, R2, UR4, 0x2 ;  /* 0x0000000402047c11 */ /* 0x000fc8000f8010ff */
[----:B------:R-:W-:-:S05]  /*1f450*/  LEA.HI.X R5, R2, UR5, R3, 0x2, P0 ;  /* 0x0000000502057c11 */ /* 0x000fca00080f1403 */
[----:B------:R0:W5:Y:S04]  /*1f460*/  LDG.E R4, desc[UR42][R4.64] ;  /* 0x0000002a04047981 */ /* 0x000168000c1e1900 */
.L_x_2844:
[----:B------:R-:W-:Y:S01]  /*1f470*/  IMAD R3, R7, 0x8, R18 ;  /* 0x0000000807037824 */ /* 0x000fe200078e0212 */
[----:B------:R-:W-:Y:S01]  /*1f480*/  SHF.L.U32 R2, R10, 0x1f, RZ ;  /* 0x0000001f0a027819 */ /* 0x000fe200000006ff */
[----:B------:R-:W-:Y:S03]  /*1f490*/  BSSY B3, `(.L_x_2845) ;  /* 0x0000003000037945 */ /* 0x000fe60003800000 */
[----:B------:R-:W1:Y:S02]  /*1f4a0*/  SYNCS.PHASECHK.TRANS64.TRYWAIT P0, [R3+URZ+0x28840], R2 ;  /* 0x02884002030075a7 */ /* 0x000e64000800017f */
[----:B-1----:R-:W-:Y:S05]  /*1f4b0*/  @!P0 BRA `(.L_x_2846) ;  /* 0x0000006400b48947 */ /* 0x002fea0003800000 */
.L_x_3047:
[----:B------:R-:W-:Y:S05]  /*1f4c0*/  BSYNC B3 ;  /* 0x0000000000037941 */ /* 0x000fea0003800000 */
.L_x_2845:
        /* <DEDUP_REMOVED lines=12> */
.L_x_2848:
[----:B------:R-:W-:Y:S05]  /*1f590*/  BSYNC B3 ;  /* 0x0000000000037941 */ /* 0x000fea0003800000 */
.L_x_2847:
[----:B-1----:R-:W2:Y:S01]  /*1f5a0*/  LDL R2, [R1+0x1c] ;  /* 0x00001c0001027983 */ /* 0x002ea20000100800 */
[----:B------:R-:W-:Y:S01]  /*1f5b0*/  IMAD.MOV.U32 R14, RZ, RZ, RZ ;  /* 0x000000ffff0e7224 */ /* 0x000fe200078e00ff */
[----:B------:R-:W-:Y:S01]  /*1f5c0*/  UIADD3 UR4, UP0, UR38, 0x370, URZ ;  /* 0x0000037026047890 */ /* 0x000fe2000ff1e03f */
[----:B------:R-:W-:Y:S01]  /*1f5d0*/  IMAD R8, R7, 0x8000, R18 ;  /* 0x0000800007087824 */ /* 0x000fe200078e0212 */
[----:B------:R-:W-:Y:S01]  /*1f5e0*/  PLOP3.LUT P0, PT, PT, PT, PT, 0x80, 0x0 ;  /* 0x000000000000781c */ /* 0x000fe20003f0f070 */
[----:B------:R-:W-:Y:S01]  /*1f5f0*/  UMOV UR6, 0x0 ;  /* 0x0000000000067882 */ /* 0x000fe20000000000 */
[----:B------:R-:W-:Y:S01]  /*1f600*/  R2UR UR10, R14 ;  /* 0x000000000e0a72ca */ /* 0x000fe200000e0000 */
[----:B------:R-:W-:Y:S01]  /*1f610*/  VIADD R5, R8, 0x18400 ;  /* 0x0001840008057836 */ /* 0x000fe20000000000 */
[----:B------:R-:W-:Y:S01]  /*1f620*/  IADD3 R3, R3, 0x28830, RZ ;  /* 0x0002883003037810 */ /* 0x000fe20007ffe0ff */
[----:B------:R-:W-:Y:S01]  /*1f630*/  UIADD3.X UR5, URZ, UR39, URZ, UP0, !UPT ;  /* 0x000000273f057290 */ /* 0x000fe200087fe43f */
[----:B------:R-:W-:Y:S01]  /*1f640*/  UMOV UR7, 0x14f00000 ;  /* 0x14f0000000077882 */ /* 0x000fe20000000000 */
[----:B--2---:R-:W-:-:S10]  /*1f650*/  IMAD R2, R0, 0x80, R2 ;  /* 0x0000008000027824 */ /* 0x004fd400078e0202 */
.L_x_2849:
        /* <DEDUP_REMOVED lines=16> */
.L_x_2850:
        /* <DEDUP_REMOVED lines=11> */
[----:B------:R-:W-:Y:S01]  /*1f810*/  LEA R3, R19, R11, 0x3 ;  /* 0x0000000b13037211 */ /* 0x000fe200078e18ff */
[----:B------:R-:W-:Y:S01]  /*1f820*/  BSSY B3, `(.L_x_2851) ;  /* 0x0000004000037945 */ /* 0x000fe20003800000 */
[----:B--2---:R-:W-:-:S04]  /*1f830*/  SHF.L.U32 R2, R8, 0x1f, RZ ;  /* 0x0000001f08027819 */ /* 0x004fc800000006ff */
[----:B------:R-:W0:Y:S02]  /*1f840*/  SYNCS.PHASECHK.TRANS64.TRYWAIT P0, [R3+URZ+0x60], R2 ;  /* 0x00006002030075a7 */ /* 0x000e24000800017f */
[----:B0-----:R-:W-:Y:S05]  /*1f850*/  @!P0 BRA `(.L_x_2852) ;  /* 0x0000006000e08947 */ /* 0x001fea0003800000 */
.L_x_3048:
[----:B------:R-:W-:Y:S05]  /*1f860*/  BSYNC B3 ;  /* 0x0000000000037941 */ /* 0x000fea0003800000 */
.L_x_2851:
        /* <DEDUP_REMOVED lines=12> */
.L_x_2854:
[----:B------:R-:W-:Y:S05]  /*1f930*/  BSYNC B3 ;  /* 0x0000000000037941 */ /* 0x000fea0003800000 */
.L_x_2853:
        /* <DEDUP_REMOVED lines=13> */
.L_x_2855:
        /* <DEDUP_REMOVED lines=15> */
.L_x_2856:
        /* <DEDUP_REMOVED lines=12> */
.L_x_2843:
[----:B------:R-:W-:Y:S05]  /*1fbc0*/  BSYNC B1 ;  /* 0x0000000000017941 */ /* 0x000fea0003800000 */
.L_x_2842:
[----:B0-----:R-:W2:Y:S01]  /*1fbd0*/  LDL.LU R0, [R1+0x44] ;  /* 0x0000440001007983 */ /* 0x001ea20000300800 */
[----:B------:R-:W-:-:S03]  /*1fbe0*/  IMAD.MOV.U32 R19, RZ, RZ, R7 ;  /* 0x000000ffff137224 */ /* 0x000fc600078e0007 */
[----:B------:R0:W-:Y:S02]  /*1fbf0*/  STL [R1+0x18], R10 ;  /* 0x0000180a01007387 */ /* 0x0001e40000100800 */
[----:B0-2---:R-:W-:-:S07]  /*1fc00*/  VIADD R0, R0, 0xfffffffd ;  /* 0xfffffffd00007836 */ /* 0x005fce0000000000 */
.L_x_2841:
[----:B------:R-:W-:Y:S05]  /*1fc10*/  BSYNC B2 ;  /* 0x0000000000027941 */ /* 0x000fea0003800000 */
.L_x_2840:
[----:B------:R-:W-:Y:S01]  /*1fc20*/  VIADD R9, R9, 0xfffffffe ;  /* 0xfffffffe09097836 */ /* 0x000fe20000000000 */
[----:B------:R-:W-:-:S04]  /*1fc30*/  LOP3.LUT R6, RZ, R6, RZ, 0x33, !PT ;  /* 0x00000006ff067212 */ /* 0x000fc800078e33ff */
[----:B------:R-:W-:-:S13]  /*1fc40*/  ISETP.NE.AND P0, PT, R9, R6, PT ;  /* 0x000000060900720c */ /* 0x000fda0003f05270 */
[----:B------:R-:W-:Y:S05]  /*1fc50*/  @!P0 BRA `(.L_x_2839) ;  /* 0x0000001000cc8947 */ /* 0x000fea0003800000 */
[----:B------:R-:W-:-:S07]  /*1fc60*/  MOV R8, R17 ;  /* 0x0000001100087202 */ /* 0x000fce0000000f00 */
.L_x_2887:
        /* <DEDUP_REMOVED lines=30> */
[----:B------:R-:W-:-:S05]  /*1fe50*/  IMAD.WIDE.U32 R2, R9, UR6, R2 ;  /* 0x0000000609027c25 */ /* 0x000fca000f8e0002 */
[----:B------:R-:W-:Y:S02]  /*1fe60*/  IADD3 R3, R7, R3, RZ ;  /* 0x0000000307037210 */ /* 0x000fe40007ffe0ff */
[----:B------:R-:W-:-:S04]  /*1fe70*/  LEA R8, P0, R2, UR4, 0x2 ;  /* 0x0000000402087c11 */ /* 0x000fc8000f8010ff */
[----:B------:R-:W-:-:S05]  /*1fe80*/  LEA.HI.X R9, R2, UR5, R3, 0x2, P0 ;  /* 0x0000000502097c11 */ /* 0x000fca00080f1403 */
[----:B------:R0:W5:Y:S04]  /*1fe90*/  LDG.E R8, desc[UR42][R8.64] ;  /* 0x0000002a08087981 */ /* 0x000168000c1e1900 */
.L_x_2859:
[----:B------:R-:W-:Y:S01]  /*1fea0*/  IMAD R3, R4, 0x8, R18 ;  /* 0x0000000804037824 */ /* 0x000fe200078e0212 */
[----:B------:R-:W-:Y:S01]  /*1feb0*/  SHF.L.U32 R2, R5, 0x1f, RZ ;  /* 0x0000001f05027819 */ /* 0x000fe200000006ff */
[----:B------:R-:W-:Y:S03]  /*1fec0*/  BSSY B2, `(.L_x_2860) ;  /* 0x0000003000027945 */ /* 0x000fe60003800000 */
[----:B------:R-:W1:Y:S02]  /*1fed0*/  SYNCS.PHASECHK.TRANS64.TRYWAIT P0, [R3+URZ+0x28840], R2 ;  /* 0x02884002030075a7 */ /* 0x000e64000800017f */
[----:B-1----:R-:W-:Y:S05]  /*1fee0*/  @!P0 BRA `(.L_x_2861) ;  /* 0x0000005c00508947 */ /* 0x002fea0003800000 */
.L_x_3049:
[----:B------:R-:W-:Y:S05]  /*1fef0*/  BSYNC B2 ;  /* 0x0000000000027941 */ /* 0x000fea0003800000 */
.L_x_2860:
        /* <DEDUP_REMOVED lines=12> */
.L_x_2863:
[----:B------:R-:W-:Y:S05]  /*1ffc0*/  BSYNC B2 ;  /* 0x0000000000027941 */ /* 0x000fea0003800000 */
.L_x_2862:
[----:B------:R-:W2:Y:S01]  /*1ffd0*/  LDL R7, [R1+0x1c] ;  /* 0x00001c0001077983 */ /* 0x000ea20000100800 */
[----:B------:R-:W-:Y:S01]  /*1ffe0*/  IMAD.MOV.U32 R10, RZ, RZ, RZ ;  /* 0x000000ffff0a7224 */ /* 0x000fe200078e00ff */
[----:B------:R-:W-:Y:S01]  /*1fff0*/  UIADD3 UR4, UP0, UR38, 0x370, URZ ;  /* 0x0000037026047890 */ /* 0x000fe2000ff1e03f */
[----:B-1----:R-:W-:Y:S01]  /*20000*/  IMAD R2, R4, 0x8000, R18 ;  /* 0x0000800004027824 */ /* 0x002fe200078e0212 */
[----:B------:R-:W-:Y:S01]  /*20010*/  PLOP3.LUT P0, PT, PT, PT, PT, 0x80, 0x0 ;  /* 0x000000000000781c */ /* 0x000fe20003f0f070 */
[----:B------:R-:W-:Y:S01]  /*20020*/  UMOV UR6, 0x0 ;  /* 0x0000000000067882 */ /* 0x000fe20000000000 */
[----:B------:R-:W-:Y:S01]  /*20030*/  R2UR UR10, R10 ;  /* 0x000000000a0a72ca */ /* 0x000fe200000e0000 */
[----:B0-----:R-:W-:Y:S01]  /*20040*/  VIADD R9, R2, 0x18400 ;  /* 0x0001840002097836 */ /* 0x001fe20000000000 */
[----:B------:R-:W-:Y:S01]  /*20050*/  IADD3 R3, R3, 0x28830, RZ ;  /* 0x0002883003037810 */ /* 0x000fe20007ffe0ff */
[----:B------:R-:W-:Y:S01]  /*20060*/  UIADD3.X UR5, URZ, UR39, URZ, UP0, !UPT ;  /* 0x000000273f057290 */ /* 0x000fe200087fe43f */
[----:B------:R-:W-:Y:S01]  /*20070*/  UMOV UR7, 0x14f00000 ;  /* 0x14f0000000077882 */ /* 0x000fe20000000000 */
[----:B--2---:R-:W-:-:S10]  /*20080*/  IMAD R7, R6, 0x80, R7 ;  /* 0x0000008006077824 */ /* 0x004fd400078e0207 */
.L_x_2864:
        /* <DEDUP_REMOVED lines=16> */
.L_x_2865:
        /* <DEDUP_REMOVED lines=16> */
.L_x_3050:
[----:B------:R-:W-:Y:S05]  /*20290*/  BSYNC B2 ;  /* 0x0000000000027941 */ /* 0x000fea0003800000 */
.L_x_2866:
        /* <DEDUP_REMOVED lines=11> */
.L_x_2869:
[----:B------:R-:W-:Y:S05]  /*20350*/  BSYNC B2 ;  /* 0x0000000000027941 */ /* 0x000fea0003800000 */
.L_x_2868:
        /* <DEDUP_REMOVED lines=10> */
[----:B--2---:R-:W-:Y:S01]  /*20400*/  LEA R3, R3, R7, 0x7 ;  /* 0x0000000703037211 */ /* 0x004fe200078e38ff */
[----:B------:R-:W-:-:S10]  /*20410*/  VIADD R7, R19, 0x400 ;  /* 0x0000040013077836 */ /* 0x000fd40000000000 */
.L_x_2870:
        /* <DEDUP_REMOVED lines=15> */
.L_x_2871:
        /* <DEDUP_REMOVED lines=12> */
.L_x_2858:
[----:B------:R-:W-:Y:S05]  /*205d0*/  BSYNC B1 ;  /* 0x0000000000017941 */ /* 0x000fea0003800000 */
.L_x_2857:
[----:B------:R-:W2:Y:S01]  /*205e0*/  LDL R2, [R1+0x10] ;  /* 0x0000100001027983 */ /* 0x000ea20000100800 */
[----:B------:R-:W-:Y:S01]  /*205f0*/  IADD3 R19, R4, 0x1, RZ ;  /* 0x0000000104137810 */ /* 0x000fe20007ffe0ff */
[----:B------:R-:W-:Y:S01]  /*20600*/  BSSY B1, `(.L_x_2872) ;  /* 0x0000094000017945 */ /* 0x000fe20003800000 */
[----:B0-----:R-:W-:Y:S02]  /*20610*/  VIADD R6, R0, 0xffffffff ;  /* 0xffffffff00067836 */ /* 0x001fe40000000000 */
        /* <DEDUP_REMOVED lines=31> */
.L_x_2874:
[----:B------:R-:W-:Y:S01]  /*20810*/  IMAD R2, R19, 0x8, R18 ;  /* 0x0000000813027824 */ /* 0x000fe200078e0212 */
[----:B------:R-:W-:Y:S01]  /*20820*/  SHF.L.U32 R3, R10, 0x1f, RZ ;  /* 0x0000001f0a037819 */ /* 0x000fe200000006ff */
[----:B------:R-:W-:Y:S03]  /*20830*/  BSSY B2, `(.L_x_2875) ;  /* 0x0000003000027945 */ /* 0x000fe60003800000 */
[----:B------:R-:W2:Y:S02]  /*20840*/  SYNCS.PHASECHK.TRANS64.TRYWAIT P0, [R2+URZ+0x28840], R3 ;  /* 0x02884003020075a7 */ /* 0x000ea4000800017f */
[----:B--2---:R-:W-:Y:S05]  /*20850*/  @!P0 BRA `(.L_x_2876) ;  /* 0x00000054001c8947 */ /* 0x004fea0003800000 */
.L_x_3051:
[----:B------:R-:W-:Y:S05]  /*20860*/  BSYNC B2 ;  /* 0x0000000000027941 */ /* 0x000fea0003800000 */
.L_x_2875:
        /* <DEDUP_REMOVED lines=12> */
.L_x_2878:
[----:B------:R-:W-:Y:S05]  /*20930*/  BSYNC B2 ;  /* 0x0000000000027941 */ /* 0x000fea0003800000 */
.L_x_2877:
        /* <DEDUP_REMOVED lines=13> */
.L_x_2879:
        /* <DEDUP_REMOVED lines=16> */
.L_x_2880:
        /* <DEDUP_REMOVED lines=15> */
.L_x_3052:
[----:B------:R-:W-:Y:S05]  /*20c00*/  BSYNC B2 ;  /* 0x0000000000027941 */ /* 0x000fea0003800000 */
.L_x_2881:
        /* <DEDUP_REMOVED lines=11> */
.L_x_2884:
[----:B------:R-:W-:Y:S05]  /*20cc0*/  BSYNC B2 ;  /* 0x0000000000027941 */ /* 0x000fea0003800000 */
.L_x_2883:
[----:B0-----:R-:W2:Y:S04]  /*20cd0*/  LDL R5, [R1+0x1c] ;  /* 0x00001c0001057983 */ /* 0x001ea80000100800 */
[----:B------:R-:W2:Y:S01]  /*20ce0*/  LDL.LU R3, [R1+0x8] ;  /* 0x0000080001037983 */ /* 0x000ea20000300800 */
[----:B------:R-:W-:Y:S01]  /*20cf0*/  R2UR UR10, R14 ;  /* 0x000000000e0a72ca */ /* 0x000fe200000e0000 */
[----:B------:R-:W-:Y:S01]  /*20d00*/  UIADD3 UR4, UP0, UR38, 0x470, URZ ;  /* 0x0000047026047890 */ /* 0x000fe2000ff1e03f */
[----:B------:R-:W-:Y:S01]  /*20d10*/  R2UR UR6, R12 ;  /* 0x000000000c0672ca */ /* 0x000fe200000e0000 */
[----:B------:R-:W-:Y:S01]  /*20d20*/  VIADD R2, R2, 0x50 ;  /* 0x0000005002027836 */ /* 0x000fe20000000000 */
[----:B------:R-:W-:Y:S01]  /*20d30*/  R2UR UR7, R13 ;  /* 0x000000000d0772ca */ /* 0x000fe200000e0000 */
[----:B------:R-:W-:Y:S01]  /*20d40*/  UIADD3.X UR5, URZ, UR39, URZ, UP0, !UPT ;  /* 0x000000273f057290 */ /* 0x000fe200087fe43f */
[----:B------:R-:W-:-:S02]  /*20d50*/  LEA R4, R4, R18, 0xf ;  /* 0x0000001204047211 */ /* 0x000fc400078e78ff */
[----:B------:R-:W-:Y:S01]  /*20d60*/  PLOP3.LUT P0, PT, PT, PT, PT, 0x80, 0x0 ;  /* 0x000000000000781c */ /* 0x000fe20003f0f070 */
[----:B--2---:R-:W-:Y:S02]  /*20d70*/  IMAD R3, R3, 0x80, R5 ;  /* 0x0000008003037824 */ /* 0x004fe400078e0205 */
[----:B------:R-:W-:-:S10]  /*20d80*/  VIADD R5, R4, 0x400 ;  /* 0x0000040004057836 */ /* 0x000fd40000000000 */
.L_x_2885:
        /* <DEDUP_REMOVED lines=15> */
.L_x_2886:
        /* <DEDUP_REMOVED lines=12> */
.L_x_2873:
[----:B------:R-:W-:Y:S05]  /*20f40*/  BSYNC B1 ;  /* 0x0000000000017941 */ /* 0x000fea0003800000 */
.L_x_2872:
[----:B------:R-:W2:Y:S01]  /*20f50*/  LDL R2, [R1+0x2c] ;  /* 0x00002c0001027983 */ /* 0x000ea20000100800 */
[----:B------:R-:W-:Y:S01]  /*20f60*/  VIADD R0, R0, 0xfffffffe ;  /* 0xfffffffe00007836 */ /* 0x000fe20000000000 */
[----:B--2---:R-:W-:-:S13]  /*20f70*/  ISETP.GT.AND P0, PT, R6, R2, PT ;  /* 0x000000020600720c */ /* 0x004fda0003f04270 */
[----:B------:R-:W-:Y:S05]  /*20f80*/  @P0 BRA `(.L_x_2887) ;  /* 0xffffffec00380947 */ /* 0x000fea000383ffff */
.L_x_2839:
[----:B------:R-:W-:Y:S05]  /*20f90*/  BSYNC B0 ;  /* 0x0000000000007941 */ /* 0x000fea0003800000 */
.L_x_2838:
        /* <DEDUP_REMOVED lines=18> */
.L_x_2889:
[----:B------:R-:W-:Y:S05]  /*210c0*/  BSYNC B0 ;  /* 0x0000000000007941 */ /* 0x000fea0003800000 */
.L_x_2888:
        /* <DEDUP_REMOVED lines=11> */
.L_x_3053:
[----:B------:R-:W-:Y:S05]  /*21180*/  BSYNC B1 ;  /* 0x0000000000017941 */ /* 0x000fea0003800000 */
.L_x_2892:
        /* <DEDUP_REMOVED lines=9> */
.L_x_2895:
[----:B------:R-:W-:Y:S05]  /*21220*/  BSYNC B1 ;  /* 0x0000000000017941 */ /* 0x000fea0003800000 */
.L_x_2894:
        /* <DEDUP_REMOVED lines=9> */
[----:B---3--:R-:W-:Y:S01]  /*212c0*/  IMAD R3, R2, 0x80, R3 ;  /* 0x0000008002037824 */ /* 0x008fe200078e0203 */
[----:B------:R-:W-:-:S05]  /*212d0*/  LEA R2, R19, R18, 0xf ;  /* 0x0000001213027211 */ /* 0x000fca00078e78ff */
[----:B------:R-:W-:-:S07]  /*212e0*/  VIADD R4, R2, 0x400 ;  /* 0x0000040002047836 */ /* 0x000fce0000000000 */
.L_x_2896:
        /* <DEDUP_REMOVED lines=15> */
.L_x_2897:
        /* <DEDUP_REMOVED lines=10> */
.L_x_2891:
[----:B------:R-:W-:Y:S05]  /*21480*/  BSYNC B0 ;  /* 0x0000000000007941 */ /* 0x000fea0003800000 */
.L_x_2890:
[----:B------:R-:W2:Y:S01]  /*21490*/  LDL.LU R4, [R1+0x18] ;  /* 0x0000180001047983 */ /* 0x000ea20000300800 */
[----:B------:R-:W-:-:S05]  /*214a0*/  VIADD R19, R19, 0x1 ;  /* 0x0000000113137836 */ /* 0x000fca0000000000 */
[----:B------:R-:W-:-:S04]  /*214b0*/  ISETP.NE.AND P0, PT, R19, 0x2, PT ;  /* 0x000000021300780c */ /* 0x000fc80003f05270 */
[----:B------:R-:W-:Y:S02]  /*214c0*/  SEL R0, RZ, 0x1, P0 ;  /* 0x00000001ff007807 */ /* 0x000fe40000000000 */
[----:B------:R-:W-:Y:S02]  /*214d0*/  SEL R19, R19, RZ, P0 ;  /* 0x000000ff13137207 */ /* 0x000fe40000000000 */
[----:B--2---:R-:W-:-:S05]  /*214e0*/  LOP3.LUT R4, R4, R0, RZ, 0x3c, !PT ;  /* 0x0000000004047212 */ /* 0x004fca00078e3cff */
[----:B------:R2:W-:Y:S02]  /*214f0*/  STL [R1+0x18], R4 ;  /* 0x0000180401007387 */ /* 0x0005e40000100800 */
.L_x_2818:
[----:B------:R-:W-:Y:S05]  /*21500*/  BSYNC B7 ;  /* 0x0000000000077941 */ /* 0x000fea0003800000 */
.L_x_2816:
[----:B---3--:R-:W3:Y:S02]  /*21510*/  LDL R0, [R1+0x10] ;  /* 0x0000100001007983 */ /* 0x008ee40000100800 */
[----:B---3--:R-:W-:-:S13]  /*21520*/  LOP3.LUT P0, RZ, R0, 0x2, RZ, 0xc0, !PT ;  /* 0x0000000200ff7812 */ /* 0x008fda000780c0ff */
[----:B------:R-:W-:Y:S05]  /*21530*/  @!P0 BRA `(.L_x_2898) ;  /* 0x00000000002c8947 */ /* 0x000fea0003800000 */
[----:B------:R-:W-:Y:S05]  /*21540*/  WARPSYNC.ALL ;  /* 0x0000000000007948 */ /* 0x000fea0003800000 */
[----:B------:R-:W3:Y:S08]  /*21550*/  S2UR UR5, SR_CgaCtaId ;  /* 0x00000000000579c3 */ /* 0x000ef00000008800 */
[----:B------:R-:W-:Y:S06]  /*21560*/  BAR.SYNC.DEFER_BLOCKING 0x5, 0x180 ;  /* 0x0146000000007b1d */ /* 0x000fec0000010000 */
[----:B------:R-:W-:-:S02]  /*21570*/  UMOV UR4, 0x400 ;  /* 0x0000040000047882 */ /* 0x000fc40000000000 */
[----:B---3--:R-:W-:-:S06]  /*21580*/  ULEA UR4, UR5, UR4, 0x18 ;  /* 0x0000000405047291 */ /* 0x008fcc000f8ec03f */
[----:B------:R-:W-:-:S05]  /*21590*/  MOV R18, UR4 ;  /* 0x0000000400127c02 */ /* 0x000fca0008000f00 */
[----:B-12---:R-:W1:Y:S04]  /*215a0*/  LDS.128 R4, [R18+0x288d0] ;  /* 0x0288d00012047984 */ /* 0x006e680000000c00 */
[----:B-1----:R1:W-:Y:S04]  /*215b0*/  STL.64 [R1], R4 ;  /* 0x0000000401007387 */ /* 0x0023e80000100a00 */
[----:B------:R1:W-:Y:S01]  /*215c0*/  STL.64 [R1+0x8], R6 ;  /* 0x0000080601007387 */ /* 0x0003e20000100a00 */
[----:B------:R-:W-:Y:S06]  /*215d0*/  BAR.ARV 0x4, 0x180 ;  /* 0x0106000000007b1d */ /* 0x000fec0000002000 */
[----:B------:R-:W-:Y:S05]  /*215e0*/  BRA `(.L_x_2899) ;  /* 0x0000001000347947 */ /* 0x000fea0003800000 */
.L_x_2898:
[----:B------:R-:W3:Y:S01]  /*215f0*/  S2R R16, SR_TID.X ;  /* 0x0000000000107919 */ /* 0x000ee20000002100 */
[----:B------:R-:W-:Y:S01]  /*21600*/  UMOV UR4, 0xffffffff ;  /* 0xffffffff00047882 */ /* 0x000fe20000000000 */
[----:B---3--:R-:W-:-:S04]  /*21610*/  LOP3.LUT R16, R16, 0x1f, RZ, 0xc0, !PT ;  /* 0x0000001f10107812 */ /* 0x008fc800078ec0ff */
[----:B------:R-:W-:Y:S01]  /*21620*/  ISETP.NE.AND P0, PT, R16, 0x1f, PT ;  /* 0x0000001f1000780c */ /* 0x000fe20003f05270 */
[----:B------:R-:W-:-:S12]  /*21630*/  BRA.DIV UR4, `(.L_x_2900) ;  /* 0x0000004604e07947 */ /* 0x000fd8000b800000 */
[----:B------:R-:W0:Y:S01]  /*21640*/  LDL.LU R2, [R1] ;  /* 0x0000000001027983 */ /* 0x000e220000300800 */
[----:B------:R-:W-:-:S03]  /*21650*/  ULDC UR4, c[0x0][0xc3c] ;  /* 0x00030f0000047ab9 */ /* 0x000fc60000000800 */
[----:B------:R-:W3:Y:S01]  /*21660*/  LDL R3, [R1+0xc] ;  /* 0x00000c0001037983 */ /* 0x000ee20000100800 */
[----:B0-----:R-:W-:Y:S02]  /*21670*/  IMAD.MOV.U32 R10, RZ, RZ, R2 ;  /* 0x000000ffff0a7224 */ /* 0x001fe400078e0002 */
[----:B---3--:R-:W-:-:S05]  /*21680*/  IMAD.IADD R0, R3, 0x1, R16 ;  /* 0x0000000103007824 */ /* 0x008fca00078e0210 */
[----:B------:R-:W-:-:S13]  /*21690*/  ISETP.GE.OR P1, PT, R0, UR4, !P0 ;  /* 0x0000000400007c0c */ /* 0x000fda000c726670 */
[----:B------:R-:W0:Y:S08]  /*216a0*/  @!P1 LDC.64 R2, c[0x0][0xc80] ;  /* 0x00032000ff029b82 */ /* 0x000e300000000a00 */
[----:B-1----:R-:W1:Y:S01]  /*216b0*/  @!P1 LDC.64 R6, c[0x0][0xc78] ;  /* 0x00031e00ff069b82 */ /* 0x002e620000000a00 */
[----:B0-----:R-:W-:-:S05]  /*216c0*/  @!P1 IMAD.WIDE R2, R0, 0x4, R2 ;  /* 0x0000000400029825 */ /* 0x001fca00078e0202 */
[----:B------:R1:W3:Y:S02]  /*216d0*/  @!P1 LDG.E R8, desc[UR42][R2.64] ;  /* 0x0000002a02089981 */ /* 0x0002e4000c1e1900 */
[----:B-1----:R-:W-:-:S06]  /*216e0*/  @!P1 IMAD.WIDE R2, R0, 0x4, R6 ;  /* 0x0000000400029825 */ /* 0x002fcc00078e0206 */
[----:B------:R-:W4:Y:S01]  /*216f0*/  @!P1 LDG.E R2, desc[UR42][R2.64] ;  /* 0x0000002a02029981 */ /* 0x000f22000c1e1900 */
[----:B--2---:R-:W-:Y:S01]  /*21700*/  IMAD.MOV.U32 R4, RZ, RZ, RZ ;  /* 0x000000ffff047224 */ /* 0x004fe200078e00ff */
[----:B------:R-:W-:Y:S02]  /*21710*/  MOV R6, RZ ;  /* 0x000000ff00067202 */ /* 0x000fe40000000f00 */
[C---:B------:R-:W-:Y:S01]  /*21720*/  ISETP.GE.U32.AND P2, PT, R16.reuse, 0x2, PT ;  /* 0x000000021000780c */ /* 0x040fe20003f46070 */
[----:B------:R-:W-:Y:S01]  /*21730*/  SHFL.IDX PT, R0, R10, 0x1, 0x1f ;  /* 0x00201f000a007f89 */ /* 0x000fe200000e0000 */
[C---:B------:R-:W-:Y:S02]  /*21740*/  ISETP.GE.U32.AND P3, PT, R16.reuse, 0x4, PT ;  /* 0x000000041000780c */ /* 0x040fe40003f66070 */
[C---:B------:R-:W-:Y:S02]  /*21750*/  ISETP.GE.U32.AND P4, PT, R16.reuse, 0x8, PT ;  /* 0x000000081000780c */ /* 0x040fe40003f86070 */
[----:B------:R-:W-:Y:S01]  /*21760*/  ISETP.GE.U32.AND P5, PT, R16, 0x10, PT ;  /* 0x000000101000780c */ /* 0x000fe20003fa6070 */
[----:B---3--:R-:W-:-:S02]  /*21770*/  @!P1 IMAD.MOV.U32 R4, RZ, RZ, R8 ;  /* 0x000000ffff049224 */ /* 0x008fc400078e0008 */
[----:B------:R-:W-:Y:S02]  /*21780*/  IMAD.MOV.U32 R8, RZ, RZ, RZ ;  /* 0x000000ffff087224 */ /* 0x000fe400078e00ff */
[----:B----4-:R-:W-:Y:S01]  /*21790*/  @!P1 IMAD.MOV.U32 R6, RZ, RZ, R2 ;  /* 0x000000ffff069224 */ /* 0x010fe200078e0002 */
[----:B------:R-:W-:-:S03]  /*217a0*/  ISETP.NE.AND P1, PT, R16, RZ, PT ;  /* 0x000000ff1000720c */ /* 0x000fc60003f25270 */
[----:B------:R-:W-:-:S05]  /*217b0*/  IMAD R2, R6, R4, RZ ;  /* 0x0000000406027224 */ /* 0x000fca00078e02ff */
[----:B------:R-:W0:Y:S02]  /*217c0*/  SHFL.UP PT, R3, R2, 0x1, RZ ;  /* 0x0420000002037989 */ /* 0x000e2400000e00ff */
[----:B0-----:R-:W-:-:S05]  /*217d0*/  SEL R5, R3, RZ, P1 ;  /* 0x000000ff03057207 */ /* 0x001fca0000800000 */
[----:B------:R-:W-:Y:S02]  /*217e0*/  IMAD.IADD R2, R2, 0x1, R5 ;  /* 0x0000000102027824 */ /* 0x000fe400078e0205 */
[----:B------:R-:W-:Y:S04]  /*217f0*/  SHFL.IDX PT, R5, R10, RZ, 0x1f ;  /* 0x00001fff0a057589 */ /* 0x000fe800000e0000 */
        /* <DEDUP_REMOVED lines=13> */
.L_x_3063:
[----:B------:R-:W-:Y:S02]  /*218d0*/  ULDC UR4, c[0x0][0xc38] ;  /* 0x00030e0000047ab9 */ /* 0x000fe40000000800 */
[----:B------:R-:W-:-:S04]  /*218e0*/  IMAD.U32 R2, RZ, RZ, UR4 ;  /* 0x00000004ff027e24 */ /* 0x000fc8000f8e00ff */
[----:B-1----:R-:W-:-:S04]  /*218f0*/  IMAD R9, R9, R2, RZ ;  /* 0x0000000209097224 */ /* 0x002fc800078e02ff */
[----:B------:R-:W-:-:S05]  /*21900*/  IMAD.IADD R0, R0, 0x1, R9 ;  /* 0x0000000100007824 */ /* 0x000fca00078e0209 */
[----:B------:R-:W-:-:S13]  /*21910*/  ISETP.GT.AND P6, PT, R0, R5, PT ;  /* 0x000000050000720c */ /* 0x000fda0003fc4270 */
[----:B------:R-:W-:Y:S05]  /*21920*/  @P6 BRA `(.L_x_2901) ;  /* 0x0000000000ac6947 */ /* 0x000fea0003800000 */
.L_x_2904:
[----:B------:R-:W2:Y:S01]  /*21930*/  LDL.LU R2, [R1+0xc] ;  /* 0x00000c0001027983 */ /* 0x000ea20000300800 */
[----:B------:R-:W1:Y:S01]  /*21940*/  LDC R3, c[0x0][0xc3c] ;  /* 0x00030f00ff037b82 */ /* 0x000e620000000800 */
[----:B--2---:R-:W-:-:S04]  /*21950*/  IADD3 R2, R2, 0x1f, RZ ;  /* 0x0000001f02027810 */ /* 0x004fc80007ffe0ff */
        /* <DEDUP_REMOVED lines=34> */
.L_x_3071:
[----:B------:R-:W-:Y:S02]  /*21b80*/  ULDC UR4, c[0x0][0xc38] ;  /* 0x00030e0000047ab9 */ /* 0x000fe40000000800 */
[----:B------:R-:W-:-:S04]  /*21b90*/  IMAD.U32 R2, RZ, RZ, UR4 ;  /* 0x00000004ff027e24 */ /* 0x000fc8000f8e00ff */
[----:B-1----:R-:W-:-:S05]  /*21ba0*/  IMAD R9, R9, R2, RZ ;  /* 0x0000000209097224 */ /* 0x002fca00078e02ff */
[----:B------:R-:W-:-:S04]  /*21bb0*/  IADD3 R0, R9, R0, RZ ;  /* 0x0000000009007210 */ /* 0x000fc80007ffe0ff */
[----:B------:R-:W-:-:S13]  /*21bc0*/  ISETP.GT.AND P6, PT, R0, R5, PT ;  /* 0x000000050000720c */ /* 0x000fda0003fc4270 */
[----:B------:R-:W-:Y:S05]  /*21bd0*/  @!P6 BRA `(.L_x_2904) ;  /* 0xfffffffc0054e947 */ /* 0x000fea000383ffff */
.L_x_2901:
        /* <DEDUP_REMOVED lines=12> */
.L_x_3076:
[----:B------:R-:W-:-:S13]  /*21ca0*/  ISETP.NE.AND P0, PT, R0, RZ, PT ;  /* 0x000000ff0000720c */ /* 0x000fda0003f05270 */
[----:B------:R-:W-:Y:S05]  /*21cb0*/  @!P0 BRA `(.L_x_2906) ;  /* 0x0000000000148947 */ /* 0x000fea0003800000 */
[----:B------:R-:W-:Y:S01]  /*21cc0*/  UMOV UR4, 0xffffffff ;  /* 0xffffffff00047882 */ /* 0x000fe20000000000 */
[----:B-1----:R-:W-:Y:S02]  /*21cd0*/  VIADD R3, R3, 0xffffffff ;  /* 0xffffffff03037836 */ /* 0x002fe40000000000 */
[----:B------:R-:W-:Y:S05]  /*21ce0*/  BRA.DIV UR4, `(.L_x_2907) ;  /* 0x0000004a04d47947 */ /* 0x000fea000b800000 */
[----:B------:R1:W3:Y:S02]  /*21cf0*/  SHFL.IDX PT, R3, R7, R3, 0x1f ;  /* 0x00001f0307037589 */ /* 0x0002e400000e0000 */
.L_x_3079:
[----:B---3--:R-:W-:-:S07]  /*21d00*/  IMAD.MOV.U32 R8, RZ, RZ, R3 ;  /* 0x000000ffff087224 */ /* 0x008fce00078e0003 */
.L_x_2906:
[----:B------:R-:W-:Y:S01]  /*21d10*/  ISETP.NE.AND P0, PT, R6, 0x1, PT ;  /* 0x000000010600780c */ /* 0x000fe20003f05270 */
[----:B------:R-:W-:-:S05]  /*21d20*/  IMAD R0, R8, R2, R9 ;  /* 0x0000000208007224 */ /* 0x000fca00078e0209 */
[----:B------:R3:W-:Y:S02]  /*21d30*/  STL [R1], R0 ;  /* 0x0000000001007387 */ /* 0x0007e40000100800 */
[----:B---3--:R-:W-:-:S05]  /*21d40*/  IADD3 R0, R5, -R0, RZ ;  /* 0x8000000005007210 */ /* 0x008fca0007ffe0ff */
        /* <DEDUP_REMOVED lines=20> */
[----:B------:R-:W-:-:S04]  /*21e90*/  IABS R5, R6 ;  /* 0x0000000600057213 */ /* 0x000fc80000000000 */
[----:B------:R-:W1:Y:S07]  /*21ea0*/  I2F.RP R2, R5 ;  /* 0x0000000500027306 */ /* 0x000e6e0000209400 */
[----:B------:R-:W-:Y:S01]  /*21eb0*/  @P0 IADD3 R8, R8, 0x1, RZ ;  /* 0x0000000108080810 */ /* 0x000fe20007ffe0ff */
[----:B-1----:R-:W1:Y:S02]  /*21ec0*/  MUFU.RCP R2, R2 ;  /* 0x0000000200027308 */ /* 0x002e640000001000 */
[----:B-1----:R-:W-:-:S06]  /*21ed0*/  VIADD R2, R2, 0xffffffe ;  /* 0x0ffffffe02027836 */ /* 0x002fcc0000000000 */
[----:B------:R-:W1:Y:S02]  /*21ee0*/  F2I.FTZ.U32.TRUNC.NTZ R3, R2 ;  /* 0x0000000200037305 */ /* 0x000e64000021f000 */
[----:B-1----:R-:W-:-:S04]  /*21ef0*/  IMAD.MOV R2, RZ, RZ, -R3 ;  /* 0x000000ffff027224 */ /* 0x002fc800078e0a03 */
[----:B0-----:R-:W-:Y:S02]  /*21f00*/  IMAD R7, R2, R5, RZ ;  /* 0x0000000502077224 */ /* 0x001fe400078e02ff */
        /* <DEDUP_REMOVED lines=17> */
[----:B------:R-:W-:-:S05]  /*22020*/  IADD3 R2, -R3, RZ, RZ ;  /* 0x000000ff03027210 */ /* 0x000fca0007ffe1ff */
[----:B------:R-:W-:Y:S01]  /*22030*/  IMAD R0, R4, R2, R0 ;  /* 0x0000000204007224 */ /* 0x000fe200078e0200 */
[----:B------:R-:W-:-:S04]  /*22040*/  LOP3.LUT R2, R3, R6, RZ, 0x3c, !PT ;  /* 0x0000000603027212 */ /* 0x000fc800078e3cff */
[----:B------:R-:W-:Y:S01]  /*22050*/  ISETP.GE.AND P2, PT, R2, RZ, PT ;  /* 0x000000ff0200720c */ /* 0x000fe20003f46270 */
[----:B------:R-:W-:-:S12]  /*22060*/  @P0 VIADD R7, R7, 0x1 ;  /* 0x0000000107070836 */ /* 0x000fd80000000000 */
[----:B------:R-:W-:Y:S01]  /*22070*/  @!P2 IMAD.MOV R7, RZ, RZ, -R7 ;  /* 0x000000ffff07a224 */ /* 0x000fe200078e0a07 */
[----:B------:R-:W-:-:S05]  /*22080*/  @!P1 LOP3.LUT R7, RZ, R6, RZ, 0x33, !PT ;  /* 0x00000006ff079212 */ /* 0x000fca00078e33ff */
[----:B------:R-:W-:Y:S01]  /*22090*/  IMAD.MOV R2, RZ, RZ, -R7 ;  /* 0x000000ffff027224 */ /* 0x000fe200078e0a07 */
[----:B------:R-:W-:-:S03]  /*220a0*/  LEA R7, R6, R7, 0x18 ;  /* 0x0000000706077211 */ /* 0x000fc600078ec0ff */
[----:B------:R-:W-:-:S04]  /*220b0*/  IMAD R2, R6, R2, R3 ;  /* 0x0000000206027224 */ /* 0x000fc800078e0203 */
[----:B------:R-:W-:-:S05]  /*220c0*/  IMAD R2, R2, 0x10000, R7 ;  /* 0x0001000002027824 */ /* 0x000fca00078e0207 */
[----:B------:R0:W-:Y:S01]  /*220d0*/  STL [R1+0x8], R2 ;  /* 0x0000080201007387 */ /* 0x0001e20000100800 */
[----:B------:R-:W-:Y:S05]  /*220e0*/  BRA `(.L_x_2909) ;  /* 0x0000000000fc7947 */ /* 0x000fea0003800000 */
.L_x_2908:
        /* <DEDUP_REMOVED lines=30> */
[----:B------:R-:W-:-:S03]  /*222d0*/  IMAD.MOV R6, RZ, RZ, -R6 ;  /* 0x000000ffff067224 */ /* 0x000fc600078e0a06 */
[----:B------:R-:W-:Y:S01]  /*222e0*/  IADD3 R8, -R7, RZ, RZ ;  /* 0x000000ff07087210 */ /* 0x000fe20007ffe1ff */
[----:B------:R-:W-:-:S03]  /*222f0*/  IMAD R6, R5, R6, R0 ;  /* 0x0000000605067224 */ /* 0x000fc600078e0200 */
[----:B------:R-:W-:Y:S02]  /*22300*/  VIADDMNMX R8, R8, R2, R3, PT ;  /* 0x0000000208087246 */ /* 0x000fe40003800103 */
[----:B------:R-:W-:Y:S02]  /*22310*/  IADD3 R7, R7, 0x1000000, R6 ;  /* 0x0100000007077810 */ /* 0x000fe40007ffe006 */
        /* <DEDUP_REMOVED lines=21> */
[----:B------:R-:W-:-:S04]  /*22470*/  @P0 VIADD R2, R2, 0x1 ;  /* 0x0000000102020836 */ /* 0x000fc80000000000 */
[----:B------:R-:W-:-:S05]  /*22480*/  IMAD.MOV.U32 R0, RZ, RZ, R2 ;  /* 0x000000ffff007224 */ /* 0x000fca00078e0002 */
[----:B------:R-:W-:Y:S02]  /*22490*/  @!P2 IADD3 R0, -R0, RZ, RZ ;  /* 0x000000ff0000a210 */ /* 0x000fe40007ffe1ff */
[----:B------:R-:W-:Y:S01]  /*224a0*/  @!P1 LOP3.LUT R0, RZ, R8, RZ, 0x33, !PT ;  /* 0x00000008ff009212 */ /* 0x000fe200078e33ff */
[----:B------:R-:W-:-:S04]  /*224b0*/  IMAD.MOV R8, RZ, RZ, -R8 ;  /* 0x000000ffff087224 */ /* 0x000fc800078e0a08 */
[----:B------:R-:W-:-:S05]  /*224c0*/  IMAD R2, R0, R8, R7 ;  /* 0x0000000800027224 */ /* 0x000fca00078e0207 */
[----:B------:R1:W-:Y:S02]  /*224d0*/  STL [R1+0x8], R2 ;  /* 0x0000080201007387 */ /* 0x0003e40000100800 */
.L_x_2909:
[----:B------:R-:W-:-:S05]  /*224e0*/  LOP3.LUT R3, RZ, R0, RZ, 0x33, !PT ;  /* 0x00000000ff037212 */ /* 0x000fca00078e33ff */
[----:B------:R-:W-:-:S05]  /*224f0*/  IMAD.IADD R0, R4, 0x1, R3 ;  /* 0x0000000104007824 */ /* 0x000fca00078e0203 */
[----:B------:R3:W-:Y:S01]  /*22500*/  STL [R1+0x4], R0 ;  /* 0x0000040001007387 */ /* 0x0007e20000100800 */
[----:B------:R-:W-:Y:S05]  /*22510*/  BRA `(.L_x_2910) ;  /* 0x0000000000287947 */ /* 0x000fea0003800000 */
.L_x_2902:
        /* <DEDUP_REMOVED lines=10> */
.L_x_2910:
[----:B-1----:R-:W4:Y:S04]  /*225c0*/  LDL R3, [R1+0x8] ;  /* 0x0000080001037983 */ /* 0x002f280000100800 */
[----:B0-----:R-:W5:Y:S04]  /*225d0*/  LDL R2, [R1+0xc] ;  /* 0x00000c0001027983 */ /* 0x001f680000100800 */
[----:B------:R-:W2:Y:S04]  /*225e0*/  LDL R5, [R1+0x4] ;  /* 0x0000040001057983 */ /* 0x000ea80000100800 */
[----:B------:R-:W2:Y:S01]  /*225f0*/  LDL R4, [R1] ;  /* 0x0000000001047983 */ /* 0x000ea20000100800 */
[----:B---3--:R-:W0:Y:S01]  /*22600*/  S2R R0, SR_TID.X ;  /* 0x0000000000007919 */ /* 0x008e220000002100 */
[----:B------:R-:W-:Y:S05]  /*22610*/  WARPSYNC.ALL ;  /* 0x0000000000007948 */ /* 0x000fea0003800000 */
[----:B0-----:R-:W-:Y:S01]  /*22620*/  LOP3.LUT R0, R0, 0x1f, RZ, 0xc0, !PT ;  /* 0x0000001f00007812 */ /* 0x001fe200078ec0ff */
[----:B------:R-:W-:Y:S03]  /*22630*/  BAR.SYNC.DEFER_BLOCKING 0x4, 0x180 ;  /* 0x0106000000007b1d */ /* 0x000fe60000010000 */
[----:B------:R-:W-:-:S13]  /*22640*/  ISETP.NE.AND P0, PT, R0, RZ, PT ;  /* 0x000000ff0000720c */ /* 0x000fda0003f05270 */
[----:B------:R-:W-:Y:S01]  /*22650*/  @!P0 MOV R0, 0x400 ;  /* 0x0000040000008802 */ /* 0x000fe20000000f00 */
[----:B----4-:R-:W-:Y:S02]  /*22660*/  IMAD.MOV.U32 R6, RZ, RZ, R3 ;  /* 0x000000ffff067224 */ /* 0x010fe400078e0003 */
[----:B------:R-:W0:Y:S01]  /*22670*/  @!P0 S2R R3, SR_CgaCtaId ;  /* 0x0000000000038919 */ /* 0x000e220000008800 */
[----:B-----5:R-:W-:Y:S01]  /*22680*/  IMAD.MOV.U32 R7, RZ, RZ, R2 ;  /* 0x000000ffff077224 */ /* 0x020fe200078e0002 */
[----:B0-----:R-:W-:-:S05]  /*22690*/  @!P0 LEA R18, R3, R0, 0x18 ;  /* 0x0000000003128211 */ /* 0x001fca00078ec0ff */
[----:B--2---:R0:W-:Y:S01]  /*226a0*/  @!P0 STS.128 [R18+0x288d0], R4 ;  /* 0x0288d00412008388 */ /* 0x0041e20000000c00 */
[----:B------:R-:W-:Y:S06]  /*226b0*/  BAR.ARV 0x5, 0x180 ;  /* 0x0146000000007b1d */ /* 0x000fec0000002000 */
.L_x_2899:
[----:B------:R-:W2:Y:S01]  /*226c0*/  LDL R0, [R1+0xc] ;  /* 0x00000c0001007983 */ /* 0x000ea20000100800 */
[----:B------:R-:W-:Y:S02]  /*226d0*/  ULDC UR4, c[0x0][0xc3c] ;  /* 0x00030f0000047ab9 */ /* 0x000fe40000000800 */
[----:B--2---:R-:W-:-:S13]  /*226e0*/  ISETP.GE.AND P0, PT, R0, UR4, PT ;  /* 0x0000000400007c0c */ /* 0x004fda000bf06270 */
[----:B------:R-:W-:Y:S05]  /*226f0*/  @!P0 BRA `(.L_x_2911) ;  /* 0xffffff9000908947 */ /* 0x000fea000383ffff */
[----:B------:R-:W-:Y:S05]  /*22700*/  BSYNC B8 ;  /* 0x0000000000087941 */ /* 0x000fea0003800000 */
.L_x_2772:
        /* <DEDUP_REMOVED lines=12> */
.L_x_3080:
[----:B------:R-:W-:Y:S05]  /*227d0*/  BSYNC B0 ;  /* 0x0000000000007941 */ /* 0x000fea0003800000 */
.L_x_2912:
[----:B------:R-:W-:-:S03]  /*227e0*/  UMOV UR4, 0xffffffff ;  /* 0xffffffff00047882 */ /* 0x000fc60000000000 */
[----:B------:R-:W-:Y:S05]  /*227f0*/  BRA.DIV UR4, `(.L_x_2914) ;  /* 0x0000004204507947 */ /* 0x000fea000b800000 */
[----:B------:R-:W1:Y:S02]  /*22800*/  S2R R2, SR_TID.X ;  /* 0x0000000000027919 */ /* 0x000e640000002100 */
[----:B-1----:R-:W-:-:S04]  /*22810*/  SHF.R.U32.HI R2, RZ, 0x5, R2 ;  /* 0x00000005ff027819 */ /* 0x002fc80000011602 */
[----:B------:R-:W-:-:S05]  /*22820*/  LOP3.LUT R2, R2, 0x3, RZ, 0xc0, !PT ;  /* 0x0000000302027812 */ /* 0x000fca00078ec0ff */
[----:B------:R1:W2:Y:S02]  /*22830*/  SHFL.IDX PT, R14, R2, RZ, 0x1f ;  /* 0x00001fff020e7589 */ /* 0x0002a400000e0000 */
.L_x_3083:
[----:B--2---:R-:W-:-:S13]  /*22840*/  ISETP.NE.AND P0, PT, R14, RZ, PT ;  /* 0x000000ff0e00720c */ /* 0x004fda0003f05270 */
[----:B------:R-:W-:Y:S05]  /*22850*/  @P0 BRA `(.L_x_2546) ;  /* 0x00000000008c0947 */ /* 0x000fea0003800000 */
[----:B------:R-:W-:-:S03]  /*22860*/  UMOV UR4, 0xffffffff ;  /* 0xffffffff00047882 */ /* 0x000fc60000000000 */
[----:B------:R-:W-:Y:S05]  /*22870*/  BRA.DIV UR4, `(.L_x_2915) ;  /* 0x0000004204647947 */ /* 0x000fea000b800000 */
[----:B------:R-:W-:-:S13]  /*22880*/  ELECT P6, URZ, PT ;  /* 0x00000000003f782f */ /* 0x000fda00038c0000 */
.L_x_3086:
[----:B------:R-:W-:Y:S05]  /*22890*/  @!P6 BRA `(.L_x_2546) ;  /* 0x00000000007ce947 */ /* 0x000fea0003800000 */
[----:B------:R-:W-:-:S06]  /*228a0*/  ULOP3.LUT UR4, UR40, 0x2, URZ, 0xfc, !UPT ;  /* 0x0000000228047892 */ /* 0x000fcc000f8efc3f */
[----:B-1----:R-:W-:-:S04]  /*228b0*/  MOV R2, UR4 ;  /* 0x0000000400027c02 */ /* 0x002fc80008000f00 */
[----:B------:R-:W-:-:S13]  /*228c0*/  ISETP.NE.AND P2, PT, R2, 0x3, PT ;  /* 0x000000030200780c */ /* 0x000fda0003f45270 */
[----:B------:R-:W-:Y:S05]  /*228d0*/  @!P2 BRA `(.L_x_2916) ;  /* 0x000000000004a947 */ /* 0x000fea0003800000 */
[----:B------:R-:W-:Y:S01]  /*228e0*/  BPT.TRAP 0x1 ;  /* 0x000000040000795c */ /* 0x000fe20000300000 */
.L_x_2916:
        /* <DEDUP_REMOVED lines=13> */
.L_x_3087:
[----:B------:R-:W1:Y:S02]  /*229c0*/  SYNCS.PHASECHK.TRANS64.TRYWAIT P0, [R7+URZ], R2 ;  /* 0x00000002070075a7 */ /* 0x000e64000800017f */
[----:B-1----:R-:W-:Y:S05]  /*229d0*/  @!P0 BRA `(.L_x_2918) ;  /* 0x0000004000408947 */ /* 0x002fea0003800000 */
.L_x_3088:
[----:B------:R-:W-:Y:S05]  /*229e0*/  @!P2 BRA `(.L_x_2919) ;  /* 0x000000000004a947 */ /* 0x000fea0003800000 */
[----:B------:R-:W-:Y:S01]  /*229f0*/  BPT.TRAP 0x1 ;  /* 0x000000040000795c */ /* 0x000fe20000300000 */
.L_x_2919:
[----:B------:R-:W-:-:S05]  /*22a00*/  IADD3 R0, R0, 0x28860, RZ ;  /* 0x0002886000007810 */ /* 0x000fca0007ffe0ff */
[----:B------:R-:W-:-:S04]  /*22a10*/  IMAD R4, R19, 0x8, R0 ;  /* 0x0000000813047824 */ /* 0x000fc800078e0200 */
[----:B------:R-:W2:Y:S02]  /*22a20*/  SYNCS.PHASECHK.TRANS64.TRYWAIT P0, [R4+URZ], R5 ;  /* 0x00000005040075a7 */ /* 0x000ea4000800017f */
[----:B--2---:R-:W-:Y:S05]  /*22a30*/  @!P0 BRA `(.L_x_2920) ;  /* 0x00000040003c8947 */ /* 0x004fea0003800000 */
.L_x_3089:
[----:B------:R-:W-:-:S07]  /*22a40*/  IMAD R3, R3, 0x8, R0 ;  /* 0x0000000803037824 */ /* 0x000fce00078e0200 */
.L_x_2921:
[----:B---3--:R3:W4:Y:S02]  /*22a50*/  SYNCS.PHASECHK.TRANS64.TRYWAIT P0, [R3+URZ], R2 ;  /* 0x00000002030075a7 */ /* 0x008724000800017f */
[----:B----4-:R-:W-:Y:S05]  /*22a60*/  @!P0 NANOSLEEP.SYNCS 0x989680 ;  /* 0x009896800000895d */ /* 0x010fea0003900000 */
[----:B------:R-:W4:Y:S02]  /*22a70*/  @!P0 SYNCS.PHASECHK.TRANS64 P0, [R3+URZ], R2 ;  /* 0x00000002030085a7 */ /* 0x000f24000800007f */
[----:B----4-:R-:W-:Y:S05]  /*22a80*/  @!P0 BRA `(.L_x_2921) ;  /* 0xfffffffc00f08947 */ /* 0x010fea000383ffff */
.L_x_2546:
[----:B------:R-:W-:Y:S05]  /*22a90*/  BSYNC B9 ;  /* 0x0000000000097941 */ /* 0x000fea0003800000 */
.L_x_2543:
[----:B------:R-:W-:Y:S05]  /*22aa0*/  EXIT ;  /* 0x000000000000794d */ /* 0x000fea0003800000 */
.L_x_2570:
[----:B0-----:R0:W1:Y:S02]  /*22ab0*/  SYNCS.PHASECHK.TRANS64.TRYWAIT P6, [R110+URZ+0x28890], R117 ;  /* 0x028890756e0075a7 */ /* 0x00106400080c017f */
[----:B-1----:R-:W-:Y:S05]  /*22ac0*/  @!P6 NANOSLEEP.SYNCS 0x989680 ;  /* 0x009896800000e95d */ /* 0x002fea0003900000 */
[----:B------:R-:W1:Y:S02]  /*22ad0*/  @!P6 SYNCS.PHASECHK.TRANS64 P6, [R110+URZ+0x28890], R117 ;  /* 0x028890756e00e5a7 */ /* 0x000e6400080c007f */
[----:B-1----:R-:W-:Y:S05]  /*22ae0*/  @!P6 BRA `(.L_x_2570) ;  /* 0xfffffffc00f0e947 */ /* 0x002fea000383ffff */
[----:B------:R-:W-:Y:S05]  /*22af0*/  BRA `(.L_x_2922) ;  /* 0xfffffe0800d87947 */ /* 0x000fea000383ffff */
.L_x_2606:
[----:B0-----:R0:W1:Y:S02]  /*22b00*/  SYNCS.PHASECHK.TRANS64.TRYWAIT P4, [R110+URZ+0x28890], R117 ;  /* 0x028890756e0075a7 */ /* 0x001064000808017f */
[----:B-1----:R-:W-:Y:S05]  /*22b10*/  @!P4 NANOSLEEP.SYNCS 0x989680 ;  /* 0x009896800000c95d */ /* 0x002fea0003900000 */
[----:B------:R-:W1:Y:S02]  /*22b20*/  @!P4 SYNCS.PHASECHK.TRANS64 P4, [R110+URZ+0x28890], R117 ;  /* 0x028890756e00c5a7 */ /* 0x000e64000808007f */
[----:B-1----:R-:W-:Y:S05]  /*22b30*/  @!P4 BRA `(.L_x_2606) ;  /* 0xfffffffc00f0c947 */ /* 0x002fea000383ffff */
[----:B------:R-:W-:Y:S05]  /*22b40*/  BRA `(.L_x_2923) ;  /* 0xfffffe30004c7947 */ /* 0x000fea000383ffff */
.L_x_2623:
[----:B0-----:R0:W1:Y:S02]  /*22b50*/  SYNCS.PHASECHK.TRANS64.TRYWAIT P3, [R110+URZ+0x28890], R117 ;  /* 0x028890756e0075a7 */ /* 0x001064000806017f */
[----:B-1----:R-:W-:Y:S05]  /*22b60*/  @!P3 NANOSLEEP.SYNCS 0x989680 ;  /* 0x009896800000b95d */ /* 0x002fea0003900000 */
[----:B------:R-:W1:Y:S02]  /*22b70*/  @!P3 SYNCS.PHASECHK.TRANS64 P3, [R110+URZ+0x28890], R117 ;  /* 0x028890756e00b5a7 */ /* 0x000e64000806007f */
[----:B-1----:R-:W-:Y:S05]  /*22b80*/  @!P3 BRA `(.L_x_2623) ;  /* 0xfffffffc00f0b947 */ /* 0x002fea000383ffff */
[----:B------:R-:W-:Y:S05]  /*22b90*/  BRA `(.L_x_2924) ;  /* 0xfffffe5000987947 */ /* 0x000fea000383ffff */
.L_x_2633:
[----:B--2---:R2:W3:Y:S02]  /*22ba0*/  SYNCS.PHASECHK.TRANS64.TRYWAIT P0, [R110+URZ+0x288b0], R117 ;  /* 0x0288b0756e0075a7 */ /* 0x0044e4000800017f */
[----:B---3--:R-:W-:Y:S05]  /*22bb0*/  @!P0 NANOSLEEP.SYNCS 0x989680 ;  /* 0x009896800000895d */ /* 0x008fea0003900000 */
[----:B------:R-:W3:Y:S02]  /*22bc0*/  @!P0 SYNCS.PHASECHK.TRANS64 P0, [R110+URZ+0x288b0], R117 ;  /* 0x0288b0756e0085a7 */ /* 0x000ee4000800007f */
[----:B---3--:R-:W-:Y:S05]  /*22bd0*/  @!P0 BRA `(.L_x_2633) ;  /* 0xfffffffc00f08947 */ /* 0x008fea000383ffff */
[----:B------:R-:W-:Y:S05]  /*22be0*/  BRA `(.L_x_2925) ;  /* 0xfffffe5800347947 */ /* 0x000fea000383ffff */
.L_x_2647:
[----:B------:R-:W0:Y:S01]  /*22bf0*/  S2R R5, SR_TID.X ;  /* 0x0000000000057919 */ /* 0x000e220000002100 */
[----:B------:R-:W-:Y:S01]  /*22c00*/  BSSY B0, `(.L_x_2926) ;  /* 0x000000c000007945 */ /* 0x000fe20003800000 */
[----:B------:R-:W-:Y:S01]  /*22c10*/  MOV R12, RZ ;  /* 0x000000ff000c7202 */ /* 0x000fe20000000f00 */
        /* <DEDUP_REMOVED lines=10> */
.L_x_2927:
[----:B------:R-:W-:Y:S05]  /*22cc0*/  BSYNC B0 ;  /* 0x0000000000007941 */ /* 0x000fea0003800000 */
.L_x_2926:
[----:B------:R-:W-:Y:S01]  /*22cd0*/  IMAD.MOV.U32 R189, RZ, RZ, R14 ;  /* 0x000000ffffbd7224 */ /* 0x000fe200078e000e */
[----:B------:R-:W-:Y:S06]  /*22ce0*/  BRA `(.L_x_2928) ;  /* 0xfffffe6400147947 */ /* 0x000fec000383ffff */
.L_x_2657:
[----:B------:R-:W-:Y:S01]  /*22cf0*/  BSSY B1, `(.L_x_2929) ;  /* 0x0000008000017945 */ /* 0x000fe20003800000 */
[----:B------:R-:W-:Y:S01]  /*22d00*/  IMAD.MOV.U32 R13, RZ, RZ, R7 ;  /* 0x000000ffff0d7224 */ /* 0x000fe200078e0007 */
[----:B------:R-:W-:Y:S01]  /*22d10*/  MOV R12, RZ ;  /* 0x000000ff000c7202 */ /* 0x000fe20000000f00 */
[----:B------:R-:W-:Y:S02]  /*22d20*/  IMAD.MOV.U32 R11, RZ, RZ, 0x181f ;  /* 0x0000181fff0b7424 */ /* 0x000fe400078e00ff */
[----:B------:R-:W-:-:S07]  /*22d30*/  IMAD.MOV.U32 R15, RZ, RZ, -0x1 ;  /* 0xffffffffff0f7424 */ /* 0x000fce00078e00ff */
[----:B------:R-:W-:Y:S05]  /*22d40*/  WARPSYNC.COLLECTIVE R15, `(.L_x_2930) ;  /* 0x000000000f087348 */ /* 0x000fea0003c00000 */
[----:B------:R0:W1:Y:S02]  /*22d50*/  SHFL.IDX P6, R14, R13, R12, R11 ;  /* 0x0000000c0d0e7389 */ /* 0x00006400000c000b */
[----:B01----:R-:W-:Y:S01]  /*22d60*/  ENDCOLLECTIVE ;  /* 0x000000000000791b */ /* 0x003fe20003800000 */
.L_x_2930:
[----:B------:R-:W-:Y:S05]  /*22d70*/  BSYNC B1 ;  /* 0x0000000000017941 */ /* 0x000fea0003800000 */
.L_x_2929:
        /* <DEDUP_REMOVED lines=8> */
.L_x_2931:
[----:B------:R-:W-:Y:S02]  /*22e00*/  IMAD.MOV.U32 R13, RZ, RZ, R10 ;  /* 0x000000ffff0d7224 */ /* 0x000fe400078e000a */
[----:B------:R-:W-:-:S07]  /*22e10*/  IMAD.MOV.U32 R3, RZ, RZ, R14 ;  /* 0x000000ffff037224 */ /* 0x000fce00078e000e */
[----:B------:R-:W-:Y:S05]  /*22e20*/  WARPSYNC.COLLECTIVE R15, `(.L_x_2932) ;  /* 0x000000000f087348 */ /* 0x000fea0003c00000 */
[----:B------:R0:W1:Y:S02]  /*22e30*/  SHFL.IDX P6, R14, R13, R12, R11 ;  /* 0x0000000c0d0e7389 */ /* 0x00006400000c000b */
[----:B01----:R-:W-:Y:S01]  /*22e40*/  ENDCOLLECTIVE ;  /* 0x000000000000791b */ /* 0x003fe20003800000 */
.L_x_2932:
[----:B------:R-:W-:Y:S01]  /*22e50*/  IMAD.MOV.U32 R13, RZ, RZ, R5 ;  /* 0x000000ffff0d7224 */ /* 0x000fe200078e0005 */
[----:B------:R-:W-:-:S07]  /*22e60*/  MOV R4, R14 ;  /* 0x0000000e00047202 */ /* 0x000fce0000000f00 */
[----:B------:R-:W-:Y:S05]  /*22e70*/  WARPSYNC.COLLECTIVE R15, `(.L_x_2933) ;  /* 0x000000000f087348 */ /* 0x000fea0003c00000 */
[----:B------:R0:W1:Y:S02]  /*22e80*/  SHFL.IDX P6, R14, R13, R12, R11 ;  /* 0x0000000c0d0e7389 */ /* 0x00006400000c000b */
[----:B01----:R-:W-:Y:S01]  /*22e90*/  ENDCOLLECTIVE ;  /* 0x000000000000791b */ /* 0x003fe20003800000 */
.L_x_2933:
[----:B------:R-:W-:Y:S05]  /*22ea0*/  BRA `(.L_x_2934) ;  /* 0xfffffe6800687947 */ /* 0x000fea000383ffff */
.L_x_2660:
[----:B------:R-:W-:Y:S01]  /*22eb0*/  BSSY B1, `(.L_x_2935) ;  /* 0x0000008000017945 */ /* 0x000fe20003800000 */
[----:B------:R-:W-:Y:S01]  /*22ec0*/  IMAD.MOV.U32 R13, RZ, RZ, R7 ;  /* 0x000000ffff0d7224 */ /* 0x000fe200078e0007 */
[----:B------:R-:W-:Y:S01]  /*22ed0*/  MOV R15, 0xffffffff ;  /* 0xffffffff000f7802 */ /* 0x000fe20000000f00 */
[----:B------:R-:W-:Y:S02]  /*22ee0*/  IMAD.MOV.U32 R12, RZ, RZ, 0x1 ;  /* 0x00000001ff0c7424 */ /* 0x000fe400078e00ff */
[----:B------:R-:W-:-:S07]  /*22ef0*/  IMAD.MOV.U32 R11, RZ, RZ, 0x181f ;  /* 0x0000181fff0b7424 */ /* 0x000fce00078e00ff */
[----:B0---4-:R-:W-:Y:S05]  /*22f00*/  WARPSYNC.COLLECTIVE R15, `(.L_x_2936) ;  /* 0x000000000f087348 */ /* 0x011fea0003c00000 */
[----:B----4-:R1:W2:Y:S02]  /*22f10*/  SHFL.IDX P6, R14, R13, R12, R11 ;  /* 0x0000000c0d0e7389 */ /* 0x0102a400000c000b */
[----:B012---:R-:W-:Y:S01]  /*22f20*/  ENDCOLLECTIVE ;  /* 0x000000000000791b */ /* 0x007fe20003800000 */
.L_x_2936:
[----:B------:R-:W-:Y:S05]  /*22f30*/  BSYNC B1 ;  /* 0x0000000000017941 */ /* 0x000fea0003800000 */
.L_x_2935:
[----:B------:R-:W-:Y:S01]  /*22f40*/  IMAD.MOV.U32 R13, RZ, RZ, R6 ;  /* 0x000000ffff0d7224 */ /* 0x000fe200078e0006 */
[----:B------:R-:W-:Y:S01]  /*22f50*/  MOV R15, 0xffffffff ;  /* 0xffffffff000f7802 */ /* 0x000fe20000000f00 */
[----:B------:R-:W-:Y:S02]  /*22f60*/  IMAD.MOV.U32 R12, RZ, RZ, 0x1 ;  /* 0x00000001ff0c7424 */ /* 0x000fe400078e00ff */
[----:B------:R-:W-:Y:S02]  /*22f70*/  IMAD.MOV.U32 R11, RZ, RZ, 0x181f ;  /* 0x0000181fff0b7424 */ /* 0x000fe400078e00ff */
[----:B------:R-:W-:-:S07]  /*22f80*/  IMAD.MOV.U32 R0, RZ, RZ, R14 ;  /* 0x000000ffff007224 */ /* 0x000fce00078e000e */
[----:B------:R-:W-:Y:S05]  /*22f90*/  WARPSYNC.COLLECTIVE R15, `(.L_x_2937) ;  /* 0x000000000f087348 */ /* 0x000fea0003c00000 */
[----:B------:R0:W1:Y:S02]  /*22fa0*/  SHFL.IDX P6, R14, R13, R12, R11 ;  /* 0x0000000c0d0e7389 */ /* 0x00006400000c000b */
[----:B01----:R-:W-:Y:S01]  /*22fb0*/  ENDCOLLECTIVE ;  /* 0x000000000000791b */ /* 0x003fe20003800000 */
.L_x_2937:
[----:B------:R-:W-:Y:S02]  /*22fc0*/  IMAD.MOV.U32 R13, RZ, RZ, R10 ;  /* 0x000000ffff0d7224 */ /* 0x000fe400078e000a */
[----:B------:R-:W-:-:S07]  /*22fd0*/  IMAD.MOV.U32 R3, RZ, RZ, R14 ;  /* 0x000000ffff037224 */ /* 0x000fce00078e000e */
[----:B------:R-:W-:Y:S05]  /*22fe0*/  WARPSYNC.COLLECTIVE R15, `(.L_x_2938) ;  /* 0x000000000f087348 */ /* 0x000fea0003c00000 */
[----:B------:R0:W1:Y:S02]  /*22ff0*/  SHFL.IDX P6, R14, R13, R12, R11 ;  /* 0x0000000c0d0e7389 */ /* 0x00006400000c000b */
[----:B01----:R-:W-:Y:S01]  /*23000*/  ENDCOLLECTIVE ;  /* 0x000000000000791b */ /* 0x003fe20003800000 */
.L_x_2938:
[----:B------:R-:W-:Y:S02]  /*23010*/  IMAD.MOV.U32 R13, RZ, RZ, R5 ;  /* 0x000000ffff0d7224 */ /* 0x000fe400078e0005 */
[----:B------:R-:W-:-:S07]  /*23020*/  IMAD.MOV.U32 R4, RZ, RZ, R14 ;  /* 0x000000ffff047224 */ /* 0x000fce00078e000e */
[----:B------:R-:W-:Y:S05]  /*23030*/  WARPSYNC.COLLECTIVE R15, `(.L_x_2939) ;  /* 0x000000000f087348 */ /* 0x000fea0003c00000 */
[----:B------:R0:W1:Y:S02]  /*23040*/  SHFL.IDX P6, R14, R13, R12, R11 ;  /* 0x0000000c0d0e7389 */ /* 0x00006400000c000b */
[----:B01----:R-:W-:Y:S01]  /*23050*/  ENDCOLLECTIVE ;  /* 0x000000000000791b */ /* 0x003fe20003800000 */
.L_x_2939:
[----:B------:R-:W-:Y:S05]  /*23060*/  BRA `(.L_x_2940) ;  /* 0xfffffe6800d47947 */ /* 0x000fea000383ffff */
.L_x_2663:
        /* <DEDUP_REMOVED lines=8> */
.L_x_2942:
[----:B------:R-:W-:Y:S05]  /*230f0*/  BSYNC B1 ;  /* 0x0000000000017941 */ /* 0x000fea0003800000 */
.L_x_2941:
        /* <DEDUP_REMOVED lines=8> */
.L_x_2943:
[----:B------:R-:W-:Y:S01]  /*23180*/  MOV R13, R10 ;  /* 0x0000000a000d7202 */ /* 0x000fe20000000f00 */
[----:B------:R-:W-:-:S07]  /*23190*/  IMAD.MOV.U32 R3, RZ, RZ, R14 ;  /* 0x000000ffff037224 */ /* 0x000fce00078e000e */
[----:B------:R-:W-:Y:S05]  /*231a0*/  WARPSYNC.COLLECTIVE R15, `(.L_x_2944) ;  /* 0x000000000f087348 */ /* 0x000fea0003c00000 */
[----:B------:R0:W1:Y:S02]  /*231b0*/  SHFL.IDX P6, R14, R13, R12, R11 ;  /* 0x0000000c0d0e7389 */ /* 0x00006400000c000b */
[----:B01----:R-:W-:Y:S01]  /*231c0*/  ENDCOLLECTIVE ;  /* 0x000000000000791b */ /* 0x003fe20003800000 */
.L_x_2944:
[----:B------:R-:W-:Y:S02]  /*231d0*/  IMAD.MOV.U32 R13, RZ, RZ, R5 ;  /* 0x000000ffff0d7224 */ /* 0x000fe400078e0005 */
[----:B------:R-:W-:-:S07]  /*231e0*/  IMAD.MOV.U32 R4, RZ, RZ, R14 ;  /* 0x000000ffff047224 */ /* 0x000fce00078e000e */
[----:B------:R-:W-:Y:S05]  /*231f0*/  WARPSYNC.COLLECTIVE R15, `(.L_x_2945) ;  /* 0x000000000f087348 */ /* 0x000fea0003c00000 */
[----:B------:R0:W1:Y:S02]  /*23200*/  SHFL.IDX P6, R14, R13, R12, R11 ;  /* 0x0000000c0d0e7389 */ /* 0x00006400000c000b */
[----:B01----:R-:W-:Y:S01]  /*23210*/  ENDCOLLECTIVE ;  /* 0x000000000000791b */ /* 0x003fe20003800000 */
.L_x_2945:
[----:B------:R-:W-:Y:S05]  /*23220*/  BRA `(.L_x_2946) ;  /* 0xfffffe6c00287947 */ /* 0x000fea000383ffff */
.L_x_2666:
[----:B------:R-:W-:Y:S01]  /*23230*/  BSSY B1, `(.L_x_2947) ;  /* 0x0000008000017945 */ /* 0x000fe20003800000 */
[----:B------:R-:W-:Y:S01]  /*23240*/  IMAD.MOV.U32 R13, RZ, RZ, R7 ;  /* 0x000000ffff0d7224 */ /* 0x000fe200078e0007 */
[----:B------:R-:W-:Y:S01]  /*23250*/  MOV R11, 0x181f ;  /* 0x0000181f000b7802 */ /* 0x000fe20000000f00 */
[----:B------:R-:W-:Y:S02]  /*23260*/  IMAD.MOV.U32 R12, RZ, RZ, 0x3 ;  /* 0x00000003ff0c7424 */ /* 0x000fe400078e00ff */
[----:B------:R-:W-:-:S07]  /*23270*/  IMAD.MOV.U32 R15, RZ, RZ, -0x1 ;  /* 0xffffffffff0f7424 */ /* 0x000fce00078e00ff */
[----:B-1--4-:R-:W-:Y:S05]  /*23280*/  WARPSYNC.COLLECTIVE R15, `(.L_x_2948) ;  /* 0x000000000f087348 */ /* 0x012fea0003c00000 */
[----:B------:R0:W2:Y:S02]  /*23290*/  SHFL.IDX P6, R14, R13, R12, R11 ;  /* 0x0000000c0d0e7389 */ /* 0x0000a400000c000b */
[----:B012-4-:R-:W-:Y:S01]  /*232a0*/  ENDCOLLECTIVE ;  /* 0x000000000000791b */ /* 0x017fe20003800000 */
.L_x_2948:
[----:B------:R-:W-:Y:S05]  /*232b0*/  BSYNC B1 ;  /* 0x0000000000017941 */ /* 0x000fea0003800000 */
.L_x_2947:
        /* <DEDUP_REMOVED lines=8> */
.L_x_2949:
[----:B------:R-:W-:Y:S02]  /*23340*/  IMAD.MOV.U32 R13, RZ, RZ, R10 ;  /* 0x000000ffff0d7224 */ /* 0x000fe400078e000a */
[----:B------:R-:W-:-:S07]  /*23350*/  IMAD.MOV.U32 R3, RZ, RZ, R14 ;  /* 0x000000ffff037224 */ /* 0x000fce00078e000e */
[----:B------:R-:W-:Y:S05]  /*23360*/  WARPSYNC.COLLECTIVE R15, `(.L_x_2950) ;  /* 0x000000000f087348 */ /* 0x000fea0003c00000 */
[----:B------:R0:W1:Y:S02]  /*23370*/  SHFL.IDX P6, R14, R13, R12, R11 ;  /* 0x0000000c0d0e7389 */ /* 0x00006400000c000b */
[----:B01----:R-:W-:Y:S01]  /*23380*/  ENDCOLLECTIVE ;  /* 0x000000000000791b */ /* 0x003fe20003800000 */
.L_x_2950:
[----:B------:R-:W-:Y:S01]  /*23390*/  MOV R13, R5 ;  /* 0x00000005000d7202 */ /* 0x000fe20000000f00 */
[----:B------:R-:W-:-:S07]  /*233a0*/  IMAD.MOV.U32 R4, RZ, RZ, R14 ;  /* 0x000000ffff047224 */ /* 0x000fce00078e000e */
[----:B------:R-:W-:Y:S05]  /*233b0*/  WARPSYNC.COLLECTIVE R15, `(.L_x_2951) ;  /* 0x000000000f087348 */ /* 0x000fea0003c00000 */
[----:B------:R0:W1:Y:S02]  /*233c0*/  SHFL.IDX P6, R14, R13, R12, R11 ;  /* 0x0000000c0d0e7389 */ /* 0x00006400000c000b */
[----:B01----:R-:W-:Y:S01]  /*233d0*/  ENDCOLLECTIVE ;  /* 0x000000000000791b */ /* 0x003fe20003800000 */
.L_x_2951:
[----:B------:R-:W-:Y:S01]  /*233e0*/  IMAD.MOV.U32 R5, RZ, RZ, R14 ;  /* 0x000000ffff057224 */ /* 0x000fe200078e000e */
[----:B------:R-:W-:Y:S06]  /*233f0*/  BRA `(.L_x_2952) ;  /* 0xfffffe6c00807947 */ /* 0x000fec000383ffff */
.L_x_2670:
[----:B0-----:R0:W1:Y:S02]  /*23400*/  SYNCS.PHASECHK.TRANS64.TRYWAIT P0, [R2+URZ+0x28800], R67 ;  /* 0x02880043020075a7 */ /* 0x001064000800017f */
[----:B-1----:R-:W-:Y:S05]  /*23410*/  @!P0 NANOSLEEP.SYNCS 0x989680 ;  /* 0x009896800000895d */ /* 0x002fea0003900000 */
[----:B------:R-:W1:Y:S02]  /*23420*/  @!P0 SYNCS.PHASECHK.TRANS64 P0, [R2+URZ+0x28800], R67 ;  /* 0x02880043020085a7 */ /* 0x000e64000800007f */
[----:B-1----:R-:W-:Y:S05]  /*23430*/  @!P0 BRA `(.L_x_2670) ;  /* 0xfffffffc00f08947 */ /* 0x002fea000383ffff */
[----:B------:R-:W-:Y:S05]  /*23440*/  BRA `(.L_x_2953) ;  /* 0xfffffe7000387947 */ /* 0x000fea000383ffff */
.L_x_2686:
[----:B------:R-:W0:Y:S01]  /*23450*/  LDC R54, c[0x0][0x3f4] ;  /* 0x0000fd00ff367b82 */ /* 0x000e220000000800 */
[----:B------:R-:W-:Y:S01]  /*23460*/  BSSY B1, `(.L_x_2954) ;  /* 0x0000008000017945 */ /* 0x000fe20003800000 */
[----:B------:R-:W-:Y:S01]  /*23470*/  IMAD.MOV.U32 R13, RZ, RZ, R35 ;  /* 0x000000ffff0d7224 */ /* 0x000fe200078e0023 */
[----:B------:R-:W-:Y:S01]  /*23480*/  MOV R15, 0xffffffff ;  /* 0xffffffff000f7802 */ /* 0x000fe20000000f00 */
[----:B------:R-:W-:Y:S02]  /*23490*/  IMAD.MOV.U32 R12, RZ, RZ, RZ ;  /* 0x000000ffff0c7224 */ /* 0x000fe400078e00ff */
[----:B------:R-:W-:-:S07]  /*234a0*/  IMAD.MOV.U32 R11, RZ, RZ, 0x181f ;  /* 0x0000181fff0b7424 */ /* 0x000fce00078e00ff */
[----:B0-----:R-:W-:Y:S05]  /*234b0*/  WARPSYNC.COLLECTIVE R15, `(.L_x_2955) ;  /* 0x000000000f087348 */ /* 0x001fea0003c00000 */
[----:B------:R1:W2:Y:S02]  /*234c0*/  SHFL.IDX P6, R14, R13, R12, R11 ;  /* 0x0000000c0d0e7389 */ /* 0x0002a400000c000b */
[----:B012---:R-:W-:Y:S01]  /*234d0*/  ENDCOLLECTIVE ;  /* 0x000000000000791b */ /* 0x007fe20003800000 */
.L_x_2955:
[----:B------:R-:W-:Y:S05]  /*234e0*/  BSYNC B1 ;  /* 0x0000000000017941 */ /* 0x000fea0003800000 */
.L_x_2954:
[----:B------:R-:W-:Y:S01]  /*234f0*/  IMAD.MOV.U32 R13, RZ, RZ, R32 ;  /* 0x000000ffff0d7224 */ /* 0x000fe200078e0020 */
[----:B------:R-:W-:Y:S01]  /*23500*/  MOV R15, 0xffffffff ;  /* 0xffffffff000f7802 */ /* 0x000fe20000000f00 */
[----:B------:R-:W-:Y:S01]  /*23510*/  IMAD.MOV.U32 R12, RZ, RZ, RZ ;  /* 0x000000ffff0c7224 */ /* 0x000fe200078e00ff */
[----:B------:R-:W-:Y:S01]  /*23520*/  ISETP.GE.AND P0, PT, R16, R54, PT ;  /* 0x000000361000720c */ /* 0x000fe20003f06270 */
[----:B------:R-:W-:Y:S02]  /*23530*/  IMAD.MOV.U32 R11, RZ, RZ, 0x181f ;  /* 0x0000181fff0b7424 */ /* 0x000fe400078e00ff */
[----:B------:R-:W-:Y:S02]  /*23540*/  IMAD.MOV.U32 R0, RZ, RZ, R14 ;  /* 0x000000ffff007224 */ /* 0x000fe400078e000e */
[----:B------:R-:W-:-:S08]  /*23550*/  IMAD R3, R192, R5, RZ ;  /* 0x00000005c0037224 */ /* 0x000fd000078e02ff */
[----:B------:R-:W-:Y:S05]  /*23560*/  WARPSYNC.COLLECTIVE R15, `(.L_x_2956) ;  /* 0x000000000f087348 */ /* 0x000fea0003c00000 */
[----:B------:R0:W1:Y:S02]  /*23570*/  SHFL.IDX P6, R14, R13, R12, R11 ;  /* 0x0000000c0d0e7389 */ /* 0x00006400000c000b */
[----:B01----:R-:W-:Y:S01]  /*23580*/  ENDCOLLECTIVE ;  /* 0x000000000000791b */ /* 0x003fe20003800000 */
.L_x_2956:
[----:B------:R-:W-:Y:S01]  /*23590*/  ISETP.GE.OR P1, PT, R56, R3, P0 ;  /* 0x000000033800720c */ /* 0x000fe20000726670 */
[----:B------:R-:W-:-:S12]  /*235a0*/  IMAD.MOV.U32 R13, RZ, RZ, R33 ;  /* 0x000000ffff0d7224 */ /* 0x000fd800078e0021 */
[C---:B------:R-:W-:Y:S02]  /*235b0*/  @!P1 SHF.L.U32 R21, R16.reuse, 0x1, RZ ;  /* 0x0000000110159819 */ /* 0x040fe400000006ff */
[----:B------:R-:W-:Y:S01]  /*235c0*/  @!P1 SHF.L.U64.HI R6, R16, 0x1, R17 ;  /* 0x0000000110069819 */ /* 0x000fe20000010211 */
[----:B------:R-:W-:-:S07]  /*235d0*/  IMAD.MOV.U32 R4, RZ, RZ, R14 ;  /* 0x000000ffff047224 */ /* 0x000fce00078e000e */
[----:B------:R-:W-:Y:S05]  /*235e0*/  WARPSYNC.COLLECTIVE R15, `(.L_x_2957) ;  /* 0x000000000f087348 */ /* 0x000fea0003c00000 */
[----:B------:R0:W1:Y:S02]  /*235f0*/  SHFL.IDX P6, R14, R13, R12, R11 ;  /* 0x0000000c0d0e7389 */ /* 0x00006400000c000b */
[----:B01----:R-:W-:Y:S01]  /*23600*/  ENDCOLLECTIVE ;  /* 0x000000000000791b */ /* 0x003fe20003800000 */
.L_x_2957:
        /* <DEDUP_REMOVED lines=9> */
.L_x_2958:
        /* <DEDUP_REMOVED lines=11> */
[----:B--2---:R-:W-:Y:S01]  /*23750*/  @!P1 IMAD.MOV.U32 R47, RZ, RZ, R9 ;  /* 0x000000ffff2f9224 */ /* 0x004fe200078e0009 */
[----:B------:R-:W-:Y:S01]  /*23760*/  @!P1 MOV R48, R10 ;  /* 0x0000000a00309202 */ /* 0x000fe20000000f00 */
[----:B------:R-:W-:-:S02]  /*23770*/  @!P1 IMAD.MOV.U32 R49, RZ, RZ, R11 ;  /* 0x000000ffff319224 */ /* 0x000fc400078e000b */
[----:B------:R-:W-:Y:S02]  /*23780*/  IMAD.MOV.U32 R12, RZ, RZ, R47 ;  /* 0x000000ffff0c7224 */ /* 0x000fe400078e002f */
[----:B------:R-:W-:Y:S02]  /*23790*/  IMAD.MOV.U32 R11, RZ, RZ, 0x181f ;  /* 0x0000181fff0b7424 */ /* 0x000fe400078e00ff */
[----:B------:R-:W-:Y:S01]  /*237a0*/  @!P1 IMAD.MOV.U32 R46, RZ, RZ, R8 ;  /* 0x000000ffff2e9224 */ /* 0x000fe200078e0008 */
[----:B------:R-:W-:Y:S01]  /*237b0*/  PRMT R67, R12, 0x7610, R67 ;  /* 0x000076100c437816 */ /* 0x000fe20000000043 */
[----:B------:R-:W-:Y:S02]  /*237c0*/  IMAD.MOV.U32 R12, RZ, RZ, 0x1 ;  /* 0x00000001ff0c7424 */ /* 0x000fe400078e00ff */
[----:B------:R-:W-:Y:S02]  /*237d0*/  IMAD.MOV.U32 R0, RZ, RZ, R46 ;  /* 0x000000ffff007224 */ /* 0x000fe400078e002e */
[----:B------:R-:W-:-:S07]  /*237e0*/  IMAD.MOV.U32 R10, RZ, RZ, R48 ;  /* 0x000000ffff0a7224 */ /* 0x000fce00078e0030 */
[----:B-----5:R-:W-:Y:S05]  /*237f0*/  WARPSYNC.COLLECTIVE R15, `(.L_x_2959) ;  /* 0x000000000f087348 */ /* 0x020fea0003c00000 */
[----:B------:R0:W1:Y:S02]  /*23800*/  SHFL.IDX P6, R14, R13, R12, R11 ;  /* 0x0000000c0d0e7389 */ /* 0x00006400000c000b */
[----:B01---5:R-:W-:Y:S01]  /*23810*/  ENDCOLLECTIVE ;  /* 0x000000000000791b */ /* 0x023fe20003800000 */
.L_x_2959:
        /* <DEDUP_REMOVED lines=8> */
[----:B------:R-:W-:Y:S01]  /*238a0*/  IMAD.MOV.U32 R13, RZ, RZ, R32 ;  /* 0x000000ffff0d7224 */ /* 0x000fe200078e0020 */
[----:B------:R-:W-:Y:S01]  /*238b0*/  MOV R7, R51 ;  /* 0x0000003300077202 */ /* 0x000fe20000000f00 */
[----:B------:R-:W-:Y:S02]  /*238c0*/  IMAD.MOV.U32 R5, RZ, RZ, R45 ;  /* 0x000000ffff057224 */ /* 0x000fe400078e002d */
[----:B------:R-:W-:Y:S01]  /*238d0*/  IMAD.MOV.U32 R6, RZ, RZ, R50 ;  /* 0x000000ffff067224 */ /* 0x000fe200078e0032 */
[----:B------:R-:W-:Y:S02]  /*238e0*/  PRMT R64, R7, 0x7610, R64 ;  /* 0x0000761007407816 */ /* 0x000fe40000000040 */
[----:B------:R-:W-:Y:S02]  /*238f0*/  PRMT R67, R67, 0x5410, R5 ;  /* 0x0000541043437816 */ /* 0x000fe40000000005 */
[----:B------:R-:W-:-:S07]  /*23900*/  MOV R0, R14 ;  /* 0x0000000e00007202 */ /* 0x000fce0000000f00 */
[----:B------:R-:W-:Y:S05]  /*23910*/  WARPSYNC.COLLECTIVE R15, `(.L_x_2960) ;  /* 0x000000000f087348 */ /* 0x000fea0003c00000 */
[----:B------:R0:W1:Y:S02]  /*23920*/  SHFL.IDX P6, R14, R13, R12, R11 ;  /* 0x0000000c0d0e7389 */ /* 0x00006400000c000b */
[----:B01----:R-:W-:Y:S01]  /*23930*/  ENDCOLLECTIVE ;  /* 0x000000000000791b */ /* 0x003fe20003800000 */
.L_x_2960:
[----:B------:R-:W-:Y:S01]  /*23940*/  PRMT R66, R6, 0x5410, R4 ;  /* 0x0000541006427816 */ /* 0x000fe20000000004 */
[----:B------:R-:W-:Y:S02]  /*23950*/  IMAD.MOV.U32 R13, RZ, RZ, R33 ;  /* 0x000000ffff0d7224 */ /* 0x000fe400078e0021 */
[----:B------:R-:W-:-:S07]  /*23960*/  IMAD.MOV.U32 R8, RZ, RZ, R14 ;  /* 0x000000ffff087224 */ /* 0x000fce00078e000e */
[----:B------:R-:W-:Y:S05]  /*23970*/  WARPSYNC.COLLECTIVE R15, `(.L_x_2961) ;  /* 0x000000000f087348 */ /* 0x000fea0003c00000 */
[----:B------:R0:W1:Y:S02]  /*23980*/  SHFL.IDX P6, R14, R13, R12, R11 ;  /* 0x0000000c0d0e7389 */ /* 0x00006400000c000b */
[----:B01----:R-:W-:Y:S01]  /*23990*/  ENDCOLLECTIVE ;  /* 0x000000000000791b */ /* 0x003fe20003800000 */
.L_x_2961:
[----:B------:R-:W-:Y:S01]  /*239a0*/  MOV R13, R34 ;  /* 0x00000022000d7202 */ /* 0x000fe20000000f00 */
[----:B------:R-:W-:-:S07]  /*239b0*/  IMAD.MOV.U32 R9, RZ, RZ, R14 ;  /* 0x000000ffff097224 */ /* 0x000fce00078e000e */
[----:B------:R-:W-:Y:S05]  /*239c0*/  WARPSYNC.COLLECTIVE R15, `(.L_x_2962) ;  /* 0x000000000f087348 */ /* 0x000fea0003c00000 */
[----:B------:R0:W1:Y:S02]  /*239d0*/  SHFL.IDX P6, R14, R13, R12, R11 ;  /* 0x0000000c0d0e7389 */ /* 0x00006400000c000b */
[----:B01----:R-:W-:Y:S01]  /*239e0*/  ENDCOLLECTIVE ;  /* 0x000000000000791b */ /* 0x003fe20003800000 */
.L_x_2962:
[----:B------:R-:W-:Y:S05]  /*239f0*/  BRA `(.L_x_2963) ;  /* 0xfffffe8400f07947 */ /* 0x000fea000383ffff */
.L_x_2689:
[----:B------:R-:W-:Y:S01]  /*23a00*/  BSSY B1, `(.L_x_2964) ;  /* 0x0000008000017945 */ /* 0x000fe20003800000 */
[----:B------:R-:W-:Y:S02]  /*23a10*/  IMAD.MOV.U32 R13, RZ, RZ, R35 ;  /* 0x000000ffff0d7224 */ /* 0x000fe400078e0023 */
[----:B------:R-:W-:Y:S02]  /*23a20*/  IMAD.MOV.U32 R12, RZ, RZ, 0x2 ;  /* 0x00000002ff0c7424 */ /* 0x000fe400078e00ff */
[----:B------:R-:W-:Y:S02]  /*23a30*/  IMAD.MOV.U32 R11, RZ, RZ, 0x181f ;  /* 0x0000181fff0b7424 */ /* 0x000fe400078e00ff */
[----:B-1----:R-:W-:-:S07]  /*23a40*/  IMAD.MOV.U32 R15, RZ, RZ, -0x1 ;  /* 0xffffffffff0f7424 */ /* 0x002fce00078e00ff */
[----:B------:R-:W-:Y:S05]  /*23a50*/  WARPSYNC.COLLECTIVE R15, `(.L_x_2965) ;  /* 0x000000000f087348 */ /* 0x000fea0003c00000 */
[----:B------:R0:W1:Y:S02]  /*23a60*/  SHFL.IDX P6, R14, R13, R12, R11 ;  /* 0x0000000c0d0e7389 */ /* 0x00006400000c000b */
[----:B01----:R-:W-:Y:S01]  /*23a70*/  ENDCOLLECTIVE ;  /* 0x000000000000791b */ /* 0x003fe20003800000 */
.L_x_2965:
[----:B------:R-:W-:Y:S05]  /*23a80*/  BSYNC B1 ;  /* 0x0000000000017941 */ /* 0x000fea0003800000 */
.L_x_2964:
[----:B------:R-:W-:Y:S01]  /*23a90*/  IMAD.MOV.U32 R13, RZ, RZ, R32 ;  /* 0x000000ffff0d7224 */ /* 0x000fe200078e0020 */
[----:B------:R-:W-:Y:S01]  /*23aa0*/  MOV R0, R14 ;  /* 0x0000000e00007202 */ /* 0x000fe20000000f00 */
[----:B------:R-:W-:Y:S02]  /*23ab0*/  IMAD.MOV.U32 R12, RZ, RZ, 0x2 ;  /* 0x00000002ff0c7424 */ /* 0x000fe400078e00ff */
[----:B------:R-:W-:Y:S02]  /*23ac0*/  IMAD.MOV.U32 R11, RZ, RZ, 0x181f ;  /* 0x0000181fff0b7424 */ /* 0x000fe400078e00ff */
[----:B------:R-:W-:Y:S02]  /*23ad0*/  IMAD.MOV.U32 R15, RZ, RZ, -0x1 ;  /* 0xffffffffff0f7424 */ /* 0x000fe400078e00ff */
[----:B------:R-:W-:-:S07]  /*23ae0*/  VIADD R10, R56, 0x40 ;  /* 0x00000040380a7836 */ /* 0x000fce0000000000 */
[----:B------:R-:W-:Y:S05]  /*23af0*/  WARPSYNC.COLLECTIVE R15, `(.L_x_2966) ;  /* 0x000000000f087348 */ /* 0x000fea0003c00000 */
[----:B------:R0:W1:Y:S02]  /*23b00*/  SHFL.IDX P6, R14, R13, R12, R11 ;  /* 0x0000000c0d0e7389 */ /* 0x00006400000c000b */
[----:B01----:R-:W-:Y:S01]  /*23b10*/  ENDCOLLECTIVE ;  /* 0x000000000000791b */ /* 0x003fe20003800000 */
.L_x_2966:
[----:B------:R-:W-:Y:S01]  /*23b20*/  ISETP.GE.OR P1, PT, R10, R3, P0 ;  /* 0x000000030a00720c */ /* 0x000fe20000726670 */
[----:B------:R-:W-:-:S12]  /*23b30*/  IMAD.MOV.U32 R13, RZ, RZ, R33 ;  /* 0x000000ffff0d7224 */ /* 0x000fd800078e0021 */
[C---:B------:R-:W-:Y:S02]  /*23b40*/  @!P1 SHF.L.U32 R21, R16.reuse, 0x1, RZ ;  /* 0x0000000110159819 */ /* 0x040fe400000006ff */
[----:B------:R-:W-:Y:S02]  /*23b50*/  @!P1 SHF.L.U64.HI R29, R16, 0x1, R17 ;  /* 0x00000001101d9819 */ /* 0x000fe40000010211 */
[----:B------:R-:W-:-:S07]  /*23b60*/  MOV R8, R14 ;  /* 0x0000000e00087202 */ /* 0x000fce0000000f00 */
[----:B------:R-:W-:Y:S05]  /*23b70*/  WARPSYNC.COLLECTIVE R15, `(.L_x_2967) ;  /* 0x000000000f087348 */ /* 0x000fea0003c00000 */
[----:B------:R0:W1:Y:S02]  /*23b80*/  SHFL.IDX P6, R14, R13, R12, R11 ;  /* 0x0000000c0d0e7389 */ /* 0x00006400000c000b */
[----:B01----:R-:W-:Y:S01]  /*23b90*/  ENDCOLLECTIVE ;  /* 0x000000000000791b */ /* 0x003fe20003800000 */
.L_x_2967:
[----:B------:R-:W-:-:S05]  /*23ba0*/  @!P1 IADD3 R8, P2, R8, R21, RZ ;  /* 0x0000001508089210 */ /* 0x000fca0007f5e0ff */
[----:B------:R-:W-:Y:S02]  /*23bb0*/  @!P1 IMAD.X R9, R0, 0x1, R29, P2 ;  /* 0x0000000100099824 */ /* 0x000fe400010e061d */
[----:B------:R-:W-:Y:S02]  /*23bc0*/  IMAD.MOV.U32 R13, RZ, RZ, R34 ;  /* 0x000000ffff0d7224 */ /* 0x000fe400078e0022 */
[----:B------:R-:W-:-:S07]  /*23bd0*/  IMAD.MOV.U32 R20, RZ, RZ, R14 ;  /* 0x000000ffff147224 */ /* 0x000fce00078e000e */
[----:B------:R-:W-:Y:S05]  /*23be0*/  WARPSYNC.COLLECTIVE R15, `(.L_x_2968) ;  /* 0x000000000f087348 */ /* 0x000fea0003c00000 */
[----:B------:R0:W1:Y:S02]  /*23bf0*/  SHFL.IDX P6, R14, R13, R12, R11 ;  /* 0x0000000c0d0e7389 */ /* 0x00006400000c000b */
[----:B01----:R-:W-:Y:S01]  /*23c00*/  ENDCOLLECTIVE ;  /* 0x000000000000791b */ /* 0x003fe20003800000 */
.L_x_2968:
        /* <DEDUP_REMOVED lines=14> */
[----:B------:R-:W-:Y:S01]  /*23cf0*/  IMAD.MOV.U32 R11, RZ, RZ, 0x181f ;  /* 0x0000181fff0b7424 */ /* 0x000fe200078e00ff */
[----:B------:R-:W-:Y:S01]  /*23d00*/  MOV R9, R39 ;  /* 0x0000002700097202 */ /* 0x000fe20000000f00 */
[----:B------:R-:W-:Y:S01]  /*23d10*/  @!P1 IMAD.MOV.U32 R38, RZ, RZ, R10 ;  /* 0x000000ffff269224 */ /* 0x000fe200078e000a */
[----:B------:R-:W-:Y:S02]  /*23d20*/  PRMT R59, R0, 0x5410, R12 ;  /* 0x00005410003b7816 */ /* 0x000fe4000000000c */
[----:B------:R-:W-:Y:S01]  /*23d30*/  MOV R12, 0x3 ;  /* 0x00000003000c7802 */ /* 0x000fe20000000f00 */
[----:B------:R-:W-:-:S07]  /*23d40*/  IMAD.MOV.U32 R8, RZ, RZ, R38 ;  /* 0x000000ffff087224 */ /* 0x000fce00078e0026 */
[----:B-----5:R-:W-:Y:S05]  /*23d50*/  WARPSYNC.COLLECTIVE R15, `(.L_x_2969) ;  /* 0x000000000f087348 */ /* 0x020fea0003c00000 */
[----:B------:R0:W1:Y:S02]  /*23d60*/  SHFL.IDX P6, R14, R13, R12, R11 ;  /* 0x0000000c0d0e7389 */ /* 0x00006400000c000b */
[----:B01---5:R-:W-:Y:S01]  /*23d70*/  ENDCOLLECTIVE ;  /* 0x000000000000791b */ /* 0x023fe20003800000 */
.L_x_2969:
[----:B------:R-:W-:Y:S01]  /*23d80*/  PRMT R52, R8, 0x5410, R9 ;  /* 0x0000541008347816 */ /* 0x000fe20000000009 */
[----:B------:R-:W-:Y:S02]  /*23d90*/  @!P1 IMAD.MOV.U32 R40, RZ, RZ, R28 ;  /* 0x000000ffff289224 */ /* 0x000fe400078e001c */
[----:B------:R-:W-:Y:S02]  /*23da0*/  @!P1 IMAD.MOV.U32 R41, RZ, RZ, R29 ;  /* 0x000000ffff299224 */ /* 0x000fe400078e001d */
[----:B------:R-:W-:Y:S01]  /*23db0*/  @!P1 IMAD.MOV.U32 R42, RZ, RZ, R30 ;  /* 0x000000ffff2a9224 */ /* 0x000fe200078e001e */
[----:B------:R-:W-:Y:S01]  /*23dc0*/  MOV R8, R40 ;  /* 0x0000002800087202 */ /* 0x000fe20000000f00 */
[----:B------:R-:W-:Y:S02]  /*23dd0*/  @!P1 IMAD.MOV.U32 R43, RZ, RZ, R31 ;  /* 0x000000ffff2b9224 */ /* 0x000fe400078e001f */
        /* <DEDUP_REMOVED lines=9> */
.L_x_2970:
[----:B------:R-:W-:Y:S01]  /*23e70*/  MOV R13, R33 ;  /* 0x00000021000d7202 */ /* 0x000fe20000000f00 */
[----:B------:R-:W-:-:S07]  /*23e80*/  IMAD.MOV.U32 R32, RZ, RZ, R14 ;  /* 0x000000ffff207224 */ /* 0x000fce00078e000e */
[----:B------:R-:W-:Y:S05]  /*23e90*/  WARPSYNC.COLLECTIVE R15, `(.L_x_2971) ;  /* 0x000000000f087348 */ /* 0x000fea0003c00000 */
[----:B------:R0:W1:Y:S02]  /*23ea0*/  SHFL.IDX P6, R14, R13, R12, R11 ;  /* 0x0000000c0d0e7389 */ /* 0x00006400000c000b */
[----:B01----:R-:W-:Y:S01]  /*23eb0*/  ENDCOLLECTIVE ;  /* 0x000000000000791b */ /* 0x003fe20003800000 */
.L_x_2971:
[----:B------:R-:W-:Y:S02]  /*23ec0*/  IMAD.MOV.U32 R13, RZ, RZ, R34 ;  /* 0x000000ffff0d7224 */ /* 0x000fe400078e0022 */
[----:B------:R-:W-:-:S07]  /*23ed0*/  IMAD.MOV.U32 R33, RZ, RZ, R14 ;  /* 0x000000ffff217224 */ /* 0x000fce00078e000e */
[----:B------:R-:W-:Y:S05]  /*23ee0*/  WARPSYNC.COLLECTIVE R15, `(.L_x_2972) ;  /* 0x000000000f087348 */ /* 0x000fea0003c00000 */
[----:B------:R0:W1:Y:S02]  /*23ef0*/  SHFL.IDX P6, R14, R13, R12, R11 ;  /* 0x0000000c0d0e7389 */ /* 0x00006400000c000b */
[----:B01----:R-:W-:Y:S01]  /*23f00*/  ENDCOLLECTIVE ;  /* 0x000000000000791b */ /* 0x003fe20003800000 */
.L_x_2972:
[----:B------:R-:W-:-:S05]  /*23f10*/  IMAD.MOV.U32 R11, RZ, RZ, R43 ;  /* 0x000000ffff0b7224 */ /* 0x000fca00078e002b */
[----:B------:R-:W-:Y:S01]  /*23f20*/  PRMT R63, R10, 0x5410, R11 ;  /* 0x000054100a3f7816 */ /* 0x000fe2000000000b */
[----:B------:R-:W-:Y:S01]  /*23f30*/  IMAD.MOV.U32 R34, RZ, RZ, R14 ;  /* 0x000000ffff227224 */ /* 0x000fe200078e000e */
[----:B------:R-:W-:Y:S06]  /*23f40*/  BRA `(.L_x_2973) ;  /* 0xfffffe8400d07947 */ /* 0x000fec000383ffff */
.L_x_2693:
[----:B0-----:R0:W1:Y:S02]  /*23f50*/  SYNCS.PHASECHK.TRANS64.TRYWAIT P4, [R2+URZ+0x28800], R29 ;  /* 0x0288001d020075a7 */ /* 0x001064000808017f */
[----:B-1----:R-:W-:Y:S05]  /*23f60*/  @!P4 NANOSLEEP.SYNCS 0x989680 ;  /* 0x009896800000c95d */ /* 0x002fea0003900000 */
[----:B------:R-:W1:Y:S02]  /*23f70*/  @!P4 SYNCS.PHASECHK.TRANS64 P4, [R2+URZ+0x28800], R29 ;  /* 0x0288001d0200c5a7 */ /* 0x000e64000808007f */
[----:B-1----:R-:W-:Y:S05]  /*23f80*/  @!P4 BRA `(.L_x_2693) ;  /* 0xfffffffc00f0c947 */ /* 0x002fea000383ffff */
[----:B------:R-:W-:Y:S05]  /*23f90*/  BRA `(.L_x_2974) ;  /* 0xfffffe8800687947 */ /* 0x000fea000383ffff */
.L_x_2703:
[----:B-1----:R1:W2:Y:S02]  /*23fa0*/  SYNCS.PHASECHK.TRANS64.TRYWAIT P2, [R0+URZ+0x28830], R3 ;  /* 0x02883003000075a7 */ /* 0x0022a4000804017f */
[----:B--2---:R-:W-:Y:S05]  /*23fb0*/  @!P2 NANOSLEEP.SYNCS 0x989680 ;  /* 0x009896800000a95d */ /* 0x004fea0003900000 */
[----:B------:R-:W2:Y:S02]  /*23fc0*/  @!P2 SYNCS.PHASECHK.TRANS64 P2, [R0+URZ+0x28830], R3 ;  /* 0x028830030000a5a7 */ /* 0x000ea4000804007f */
[----:B--2---:R-:W-:Y:S05]  /*23fd0*/  @!P2 BRA `(.L_x_2703) ;  /* 0xfffffffc00f0a947 */ /* 0x004fea000383ffff */
[----:B------:R-:W-:Y:S05]  /*23fe0*/  BRA `(.L_x_2702) ;  /* 0xfffffea000e47947 */ /* 0x000fea000383ffff */
.L_x_2709:
[----:B-1----:R1:W2:Y:S02]  /*23ff0*/  SYNCS.PHASECHK.TRANS64.TRYWAIT P4, [R7+URZ+0x28830], R8 ;  /* 0x02883008070075a7 */ /* 0x0022a4000808017f */
[----:B--2---:R-:W-:Y:S05]  /*24000*/  @!P4 NANOSLEEP.SYNCS 0x989680 ;  /* 0x009896800000c95d */ /* 0x004fea0003900000 */
[----:B------:R-:W2:Y:S02]  /*24010*/  @!P4 SYNCS.PHASECHK.TRANS64 P4, [R7+URZ+0x28830], R8 ;  /* 0x028830080700c5a7 */ /* 0x000ea4000808007f */
[----:B--2---:R-:W-:Y:S05]  /*24020*/  @!P4 BRA `(.L_x_2709) ;  /* 0xfffffffc00f0c947 */ /* 0x004fea000383ffff */
[----:B------:R-:W-:Y:S05]  /*24030*/  BRA `(.L_x_2708) ;  /* 0xfffffed0002c7947 */ /* 0x000fea000383ffff */
.L_x_2713:
[----:B-1----:R1:W2:Y:S02]  /*24040*/  SYNCS.PHASECHK.TRANS64.TRYWAIT P3, [R7+URZ+0x28850], R6 ;  /* 0x02885006070075a7 */ /* 0x0022a4000806017f */
[----:B--2---:R-:W-:Y:S05]  /*24050*/  @!P3 NANOSLEEP.SYNCS 0x989680 ;  /* 0x009896800000b95d */ /* 0x004fea0003900000 */
[----:B------:R-:W2:Y:S02]  /*24060*/  @!P3 SYNCS.PHASECHK.TRANS64 P3, [R7+URZ+0x28850], R6 ;  /* 0x028850060700b5a7 */ /* 0x000ea4000806007f */
[----:B--2---:R-:W-:Y:S05]  /*24070*/  @!P3 BRA `(.L_x_2713) ;  /* 0xfffffffc00f0b947 */ /* 0x004fea000383ffff */
[----:B------:R-:W-:Y:S05]  /*24080*/  BRA `(.L_x_2710) ;  /* 0xfffffed4002c7947 */ /* 0x000fea000383ffff */
.L_x_2720:
[----:B-1----:R1:W2:Y:S02]  /*24090*/  SYNCS.PHASECHK.TRANS64.TRYWAIT P3, [R7+URZ+0x28830], R8 ;  /* 0x02883008070075a7 */ /* 0x0022a4000806017f */
[----:B--2---:R-:W-:Y:S05]  /*240a0*/  @!P3 NANOSLEEP.SYNCS 0x989680 ;  /* 0x009896800000b95d */ /* 0x004fea0003900000 */
[----:B------:R-:W2:Y:S02]  /*240b0*/  @!P3 SYNCS.PHASECHK.TRANS64 P3, [R7+URZ+0x28830], R8 ;  /* 0x028830080700b5a7 */ /* 0x000ea4000806007f */
[----:B--2---:R-:W-:Y:S05]  /*240c0*/  @!P3 BRA `(.L_x_2720) ;  /* 0xfffffffc00f0b947 */ /* 0x004fea000383ffff */
[----:B------:R-:W-:Y:S05]  /*240d0*/  BRA `(.L_x_2719) ;  /* 0xffffff0000cc7947 */ /* 0x000fea000383ffff */
.L_x_2724:
[----:B-1----:R1:W2:Y:S02]  /*240e0*/  SYNCS.PHASECHK.TRANS64.TRYWAIT P2, [R7+URZ+0x28850], R6 ;  /* 0x02885006070075a7 */ /* 0x0022a4000804017f */
[----:B--2---:R-:W-:Y:S05]  /*240f0*/  @!P2 NANOSLEEP.SYNCS 0x989680 ;  /* 0x009896800000a95d */ /* 0x004fea0003900000 */
[----:B------:R-:W2:Y:S02]  /*24100*/  @!P2 SYNCS.PHASECHK.TRANS64 P2, [R7+URZ+0x28850], R6 ;  /* 0x028850060700a5a7 */ /* 0x000ea4000804007f */
[----:B--2---:R-:W-:Y:S05]  /*24110*/  @!P2 BRA `(.L_x_2724) ;  /* 0xfffffffc00f0a947 */ /* 0x004fea000383ffff */
[----:B------:R-:W-:Y:S05]  /*24120*/  BRA `(.L_x_2721) ;  /* 0xffffff0400cc7947 */ /* 0x000fea000383ffff */
.L_x_2729:
[----:B-1----:R1:W2:Y:S02]  /*24130*/  SYNCS.PHASECHK.TRANS64.TRYWAIT P0, [R11+URZ+0x28850], R4 ;  /* 0x028850040b0075a7 */ /* 0x0022a4000800017f */
[----:B--2---:R-:W-:Y:S05]  /*24140*/  @!P0 NANOSLEEP.SYNCS 0x989680 ;  /* 0x009896800000895d */ /* 0x004fea0003900000 */
[----:B------:R-:W2:Y:S02]  /*24150*/  @!P0 SYNCS.PHASECHK.TRANS64 P0, [R11+URZ+0x28850], R4 ;  /* 0x028850040b0085a7 */ /* 0x000ea4000800007f */
[----:B--2---:R-:W-:Y:S05]  /*24160*/  @!P0 BRA `(.L_x_2729) ;  /* 0xfffffffc00f08947 */ /* 0x004fea000383ffff */
[----:B------:R-:W-:Y:S05]  /*24170*/  BRA `(.L_x_2728) ;  /* 0xffffff2800fc7947 */ /* 0x000fea000383ffff */
.L_x_2734:
[----:B------:R-:W-:Y:S01]  /*24180*/  IMAD.MOV.U32 R13, RZ, RZ, R4 ;  /* 0x000000ffff0d7224 */ /* 0x000fe200078e0004 */
[----:B------:R-:W-:Y:S01]  /*24190*/  MOV R12, RZ ;  /* 0x000000ff000c7202 */ /* 0x000fe20000000f00 */
[----:B------:R-:W-:Y:S02]  /*241a0*/  IMAD.MOV.U32 R11, RZ, RZ, 0x181f ;  /* 0x0000181fff0b7424 */ /* 0x000fe400078e00ff */
[----:B------:R-:W-:-:S07]  /*241b0*/  IMAD.MOV.U32 R15, RZ, RZ, -0x1 ;  /* 0xffffffffff0f7424 */ /* 0x000fce00078e00ff */
[----:B-----5:R-:W-:Y:S05]  /*241c0*/  WARPSYNC.COLLECTIVE R15, `(.L_x_2975) ;  /* 0x000000000f087348 */ /* 0x020fea0003c00000 */
[----:B------:R0:W1:Y:S02]  /*241d0*/  SHFL.IDX P6, R14, R13, R12, R11 ;  /* 0x0000000c0d0e7389 */ /* 0x00006400000c000b */
[----:B01---5:R-:W-:Y:S01]  /*241e0*/  ENDCOLLECTIVE ;  /* 0x000000000000791b */ /* 0x023fe20003800000 */
.L_x_2975:
[----:B------:R-:W-:Y:S02]  /*241f0*/  IMAD.MOV.U32 R13, RZ, RZ, R0 ;  /* 0x000000ffff0d7224 */ /* 0x000fe400078e0000 */
[----:B------:R-:W-:-:S07]  /*24200*/  IMAD.MOV.U32 R3, RZ, RZ, R14 ;  /* 0x000000ffff037224 */ /* 0x000fce00078e000e */
[----:B------:R-:W-:Y:S05]  /*24210*/  WARPSYNC.COLLECTIVE R15, `(.L_x_2976) ;  /* 0x000000000f087348 */ /* 0x000fea0003c00000 */
[----:B------:R0:W1:Y:S02]  /*24220*/  SHFL.IDX P6, R14, R13, R12, R11 ;  /* 0x0000000c0d0e7389 */ /* 0x00006400000c000b */
[----:B01----:R-:W-:Y:S01]  /*24230*/  ENDCOLLECTIVE ;  /* 0x000000000000791b */ /* 0x003fe20003800000 */
.L_x_2976:
[----:B------:R-:W-:Y:S05]  /*24240*/  BRA `(.L_x_2977) ;  /* 0xffffff4400bc7947 */ /* 0x000fea000383ffff */
.L_x_2737:
[----:B------:R-:W-:Y:S01]  /*24250*/  BSSY B1, `(.L_x_2978) ;  /* 0x0000008000017945 */ /* 0x000fe20003800000 */
[----:B------:R-:W-:Y:S01]  /*24260*/  MOV R13, R4 ;  /* 0x00000004000d7202 */ /* 0x000fe20000000f00 */
[----:B------:R-:W-:Y:S02]  /*24270*/  IMAD.MOV.U32 R12, RZ, RZ, 0x1 ;  /* 0x00000001ff0c7424 */ /* 0x000fe400078e00ff */
[----:B------:R-:W-:Y:S02]  /*24280*/  IMAD.MOV.U32 R11, RZ, RZ, 0x181f ;  /* 0x0000181fff0b7424 */ /* 0x000fe400078e00ff */
[----:B---3--:R-:W-:-:S07]  /*24290*/  IMAD.MOV.U32 R15, RZ, RZ, -0x1 ;  /* 0xffffffffff0f7424 */ /* 0x008fce00078e00ff */
[----:B012--5:R-:W-:Y:S05]  /*242a0*/  WARPSYNC.COLLECTIVE R15, `(.L_x_2979) ;  /* 0x000000000f087348 */ /* 0x027fea0003c00000 */
[----:B--2---:R2:W3:Y:S02]  /*242b0*/  SHFL.IDX P6, R14, R13, R12, R11 ;  /* 0x0000000c0d0e7389 */ /* 0x0044e400000c000b */
[----:B0123-5:R-:W-:Y:S01]  /*242c0*/  ENDCOLLECTIVE ;  /* 0x000000000000791b */ /* 0x02ffe20003800000 */
.L_x_2979:
[----:B------:R-:W-:Y:S05]  /*242d0*/  BSYNC B1 ;  /* 0x0000000000017941 */ /* 0x000fea0003800000 */
.L_x_2978:
        /* <DEDUP_REMOVED lines=8> */
.L_x_2980:
[----:B------:R-:W-:Y:S05]  /*24360*/  BRA `(.L_x_2981) ;  /* 0xffffff4400b87947 */ /* 0x000fea000383ffff */
.L_x_2740:
[----:B------:R-:W-:Y:S01]  /*24370*/  BSSY B1, `(.L_x_2982) ;  /* 0x0000008000017945 */ /* 0x000fe20003800000 */
[----:B------:R-:W-:Y:S01]  /*24380*/  IMAD.MOV.U32 R13, RZ, RZ, R4 ;  /* 0x000000ffff0d7224 */ /* 0x000fe200078e0004 */
[----:B------:R-:W-:Y:S01]  /*24390*/  MOV R12, 0x2 ;  /* 0x00000002000c7802 */ /* 0x000fe20000000f00 */
[----:B------:R-:W-:Y:S02]  /*243a0*/  IMAD.MOV.U32 R11, RZ, RZ, 0x181f ;  /* 0x0000181fff0b7424 */ /* 0x000fe400078e00ff */
[----:B---3--:R-:W-:-:S07]  /*243b0*/  IMAD.MOV.U32 R15, RZ, RZ, -0x1 ;  /* 0xffffffffff0f7424 */ /* 0x008fce00078e00ff */
[----:B012-45:R-:W-:Y:S05]  /*243c0*/  WARPSYNC.COLLECTIVE R15, `(.L_x_2983) ;  /* 0x000000000f087348 */ /* 0x037fea0003c00000 */
[----:B--2---:R2:W3:Y:S02]  /*243d0*/  SHFL.IDX P6, R14, R13, R12, R11 ;  /* 0x0000000c0d0e7389 */ /* 0x0044e400000c000b */
[----:B012345:R-:W-:Y:S01]  /*243e0*/  ENDCOLLECTIVE ;  /* 0x000000000000791b */ /* 0x03ffe20003800000 */
.L_x_2983:
[----:B------:R-:W-:Y:S05]  /*243f0*/  BSYNC B1 ;  /* 0x0000000000017941 */ /* 0x000fea0003800000 */
.L_x_2982:
        /* <DEDUP_REMOVED lines=8> */
.L_x_2984:
[----:B------:R-:W-:Y:S05]  /*24480*/  BRA `(.L_x_2985) ;  /* 0xffffff4400b87947 */ /* 0x000fea000383ffff */
.L_x_2743:
        /* <DEDUP_REMOVED lines=8> */
.L_x_2987:
[----:B------:R-:W-:Y:S05]  /*24510*/  BSYNC B1 ;  /* 0x0000000000017941 */ /* 0x000fea0003800000 */
.L_x_2986:
        /* <DEDUP_REMOVED lines=8> */
.L_x_2988:
[----:B------:R-:W-:Y:S05]  /*245a0*/  BRA `(.L_x_2989) ;  /* 0xffffff4400b87947 */ /* 0x000fea000383ffff */
.L_x_2745:
[----:B------:R-:W-:Y:S01]  /*245b0*/  IMAD.MOV.U32 R13, RZ, RZ, R4 ;  /* 0x000000ffff0d7224 */ /* 0x000fe200078e0004 */
[----:B------:R-:W-:Y:S01]  /*245c0*/  MOV R15, 0xffffffff ;  /* 0xffffffff000f7802 */ /* 0x000fe20000000f00 */
[----:B------:R-:W-:Y:S02]  /*245d0*/  IMAD.MOV.U32 R12, RZ, RZ, RZ ;  /* 0x000000ffff0c7224 */ /* 0x000fe400078e00ff */
[----:B------:R-:W-:-:S07]  /*245e0*/  IMAD.MOV.U32 R11, RZ, RZ, 0x1c1f ;  /* 0x00001c1fff0b7424 */ /* 0x000fce00078e00ff */
[----:B------:R-:W-:Y:S05]  /*245f0*/  WARPSYNC.COLLECTIVE R15, `(.L_x_2990) ;  /* 0x000000000f087348 */ /* 0x000fea0003c00000 */
[----:B------:R0:W1:Y:S02]  /*24600*/  SHFL.IDX P6, R14, R13, R12, R11 ;  /* 0x0000000c0d0e7389 */ /* 0x00006400000c000b */
[----:B01----:R-:W-:Y:S01]  /*24610*/  ENDCOLLECTIVE ;  /* 0x000000000000791b */ /* 0x003fe20003800000 */
.L_x_2990:
[----:B------:R-:W-:Y:S02]  /*24620*/  IMAD.MOV.U32 R13, RZ, RZ, R3 ;  /* 0x000000ffff0d7224 */ /* 0x000fe400078e0003 */
[----:B------:R-:W-:-:S07]  /*24630*/  IMAD.MOV.U32 R0, RZ, RZ, R14 ;  /* 0x000000ffff007224 */ /* 0x000fce00078e000e */
[----:B------:R-:W-:Y:S05]  /*24640*/  WARPSYNC.COLLECTIVE R15, `(.L_x_2991) ;  /* 0x000000000f087348 */ /* 0x000fea0003c00000 */
[----:B------:R0:W1:Y:S02]  /*24650*/  SHFL.IDX P6, R14, R13, R12, R11 ;  /* 0x0000000c0d0e7389 */ /* 0x00006400000c000b */
[----:B01----:R-:W-:Y:S01]  /*24660*/  ENDCOLLECTIVE ;  /* 0x000000000000791b */ /* 0x003fe20003800000 */
.L_x_2991:
[----:B------:R-:W-:Y:S05]  /*24670*/  BRA `(.L_x_2992) ;  /* 0xffffff4800747947 */ /* 0x000fea000383ffff */
.L_x_2748:
[----:B------:R-:W-:Y:S01]  /*24680*/  BSSY B1, `(.L_x_2993) ;  /* 0x0000008000017945 */ /* 0x000fe20003800000 */
[----:B0-----:R-:W-:Y:S01]  /*24690*/  IMAD.MOV.U32 R13, RZ, RZ, R4 ;  /* 0x000000ffff0d7224 */ /* 0x001fe200078e0004 */
[----:B------:R-:W-:Y:S01]  /*246a0*/  MOV R11, 0x1c1f ;  /* 0x00001c1f000b7802 */ /* 0x000fe20000000f00 */
[----:B------:R-:W-:Y:S02]  /*246b0*/  IMAD.MOV.U32 R12, RZ, RZ, 0x1 ;  /* 0x00000001ff0c7424 */ /* 0x000fe400078e00ff */
[----:B------:R-:W-:-:S07]  /*246c0*/  IMAD.MOV.U32 R15, RZ, RZ, -0x1 ;  /* 0xffffffffff0f7424 */ /* 0x000fce00078e00ff */
[----:B-12---:R-:W-:Y:S05]  /*246d0*/  WARPSYNC.COLLECTIVE R15, `(.L_x_2994) ;  /* 0x000000000f087348 */ /* 0x006fea0003c00000 */
[----:B--2---:R0:W2:Y:S02]  /*246e0*/  SHFL.IDX P6, R14, R13, R12, R11 ;  /* 0x0000000c0d0e7389 */ /* 0x0040a400000c000b */
[----:B012---:R-:W-:Y:S01]  /*246f0*/  ENDCOLLECTIVE ;  /* 0x000000000000791b */ /* 0x007fe20003800000 */
.L_x_2994:
[----:B------:R-:W-:Y:S05]  /*24700*/  BSYNC B1 ;  /* 0x0000000000017941 */ /* 0x000fea0003800000 */
.L_x_2993:
        /* <DEDUP_REMOVED lines=8> */
.L_x_2995:
[----:B------:R-:W-:Y:S05]  /*24790*/  BRA `(.L_x_2996) ;  /* 0xffffff4c00847947 */ /* 0x000fea000383ffff */
.L_x_2752:
[----:B------:R-:W-:Y:S01]  /*247a0*/  IMAD.MOV.U32 R13, RZ, RZ, R4 ;  /* 0x000000ffff0d7224 */ /* 0x000fe200078e0004 */
[----:B------:R-:W-:Y:S01]  /*247b0*/  MOV R15, 0xffffffff ;  /* 0xffffffff000f7802 */ /* 0x000fe20000000f00 */
[----:B------:R-:W-:Y:S02]  /*247c0*/  IMAD.MOV.U32 R12, RZ, RZ, RZ ;  /* 0x000000ffff0c7224 */ /* 0x000fe400078e00ff */
[----:B------:R-:W-:-:S07]  /*247d0*/  IMAD.MOV.U32 R11, RZ, RZ, 0x181f ;  /* 0x0000181fff0b7424 */ /* 0x000fce00078e00ff */
[----:B0-----:R-:W-:Y:S05]  /*247e0*/  WARPSYNC.COLLECTIVE R15, `(.L_x_2997) ;  /* 0x000000000f087348 */ /* 0x001fea0003c00000 */
[----:B------:R1:W2:Y:S02]  /*247f0*/  SHFL.IDX P6, R14, R13, R12, R11 ;  /* 0x0000000c0d0e7389 */ /* 0x0002a400000c000b */
[----:B012---:R-:W-:Y:S01]  /*24800*/  ENDCOLLECTIVE ;  /* 0x000000000000791b */ /* 0x007fe20003800000 */
.L_x_2997:
[----:B------:R-:W-:Y:S02]  /*24810*/  IMAD.MOV.U32 R13, RZ, RZ, R0 ;  /* 0x000000ffff0d7224 */ /* 0x000fe400078e0000 */
[----:B------:R-:W-:-:S07]  /*24820*/  IMAD.MOV.U32 R3, RZ, RZ, R14 ;  /* 0x000000ffff037224 */ /* 0x000fce00078e000e */
[----:B------:R-:W-:Y:S05]  /*24830*/  WARPSYNC.COLLECTIVE R15, `(.L_x_2998) ;  /* 0x000000000f087348 */ /* 0x000fea0003c00000 */
[----:B------:R0:W1:Y:S02]  /*24840*/  SHFL.IDX P6, R14, R13, R12, R11 ;  /* 0x0000000c0d0e7389 */ /* 0x00006400000c000b */
[----:B01----:R-:W-:Y:S01]  /*24850*/  ENDCOLLECTIVE ;  /* 0x000000000000791b */ /* 0x003fe20003800000 */
.L_x_2998:
[----:B------:R-:W-:Y:S05]  /*24860*/  BRA `(.L_x_2999) ;  /* 0xffffff5800907947 */ /* 0x000fea000383ffff */
.L_x_2755:
[----:B------:R-:W-:Y:S01]  /*24870*/  BSSY B1, `(.L_x_3000) ;  /* 0x0000008000017945 */ /* 0x000fe20003800000 */
[----:B------:R-:W-:Y:S01]  /*24880*/  IMAD.MOV.U32 R13, RZ, RZ, R4 ;  /* 0x000000ffff0d7224 */ /* 0x000fe200078e0004 */
[----:B------:R-:W-:Y:S01]  /*24890*/  MOV R11, 0x181f ;  /* 0x0000181f000b7802 */ /* 0x000fe20000000f00 */
[----:B------:R-:W-:Y:S02]  /*248a0*/  IMAD.MOV.U32 R12, RZ, RZ, 0x1 ;  /* 0x00000001ff0c7424 */ /* 0x000fe400078e00ff */
[----:B----4-:R-:W-:-:S07]  /*248b0*/  IMAD.MOV.U32 R15, RZ, RZ, -0x1 ;  /* 0xffffffffff0f7424 */ /* 0x010fce00078e00ff */
[----:B0123--:R-:W-:Y:S05]  /*248c0*/  WARPSYNC.COLLECTIVE R15, `(.L_x_3001) ;  /* 0x000000000f087348 */ /* 0x00ffea0003c00000 */
[----:B---3--:R3:W4:Y:S02]  /*248d0*/  SHFL.IDX P6, R14, R13, R12, R11 ;  /* 0x0000000c0d0e7389 */ /* 0x00872400000c000b */
[----:B01234-:R-:W-:Y:S01]  /*248e0*/  ENDCOLLECTIVE ;  /* 0x000000000000791b */ /* 0x01ffe20003800000 */
.L_x_3001:
[----:B------:R-:W-:Y:S05]  /*248f0*/  BSYNC B1 ;  /* 0x0000000000017941 */ /* 0x000fea0003800000 */
.L_x_3000:
        /* <DEDUP_REMOVED lines=8> */
.L_x_3002:
[----:B------:R-:W-:Y:S05]  /*24980*/  BRA `(.L_x_3003) ;  /* 0xffffff5800907947 */ /* 0x000fea000383ffff */
.L_x_2758:
[----:B------:R-:W-:Y:S01]  /*24990*/  BSSY B1, `(.L_x_3004) ;  /* 0x0000008000017945 */ /* 0x000fe20003800000 */
[----:B------:R-:W-:Y:S01]  /*249a0*/  IMAD.MOV.U32 R13, RZ, RZ, R4 ;  /* 0x000000ffff0d7224 */ /* 0x000fe200078e0004 */
[----:B----4-:R-:W-:Y:S01]  /*249b0*/  MOV R15, 0xffffffff ;  /* 0xffffffff000f7802 */ /* 0x010fe20000000f00 */
[----:B------:R-:W-:Y:S02]  /*249c0*/  IMAD.MOV.U32 R12, RZ, RZ, 0x2 ;  /* 0x00000002ff0c7424 */ /* 0x000fe400078e00ff */
[----:B------:R-:W-:-:S07]  /*249d0*/  IMAD.MOV.U32 R11, RZ, RZ, 0x181f ;  /* 0x0000181fff0b7424 */ /* 0x000fce00078e00ff */
[----:B0123--:R-:W-:Y:S05]  /*249e0*/  WARPSYNC.COLLECTIVE R15, `(.L_x_3005) ;  /* 0x000000000f087348 */ /* 0x00ffea0003c00000 */
[----:B---3--:R3:W4:Y:S02]  /*249f0*/  SHFL.IDX P6, R14, R13, R12, R11 ;  /* 0x0000000c0d0e7389 */ /* 0x00872400000c000b */
[----:B01234-:R-:W-:Y:S01]  /*24a00*/  ENDCOLLECTIVE ;  /* 0x000000000000791b */ /* 0x01ffe20003800000 */
.L_x_3005:
[----:B------:R-:W-:Y:S05]  /*24a10*/  BSYNC B1 ;  /* 0x0000000000017941 */ /* 0x000fea0003800000 */
.L_x_3004:
        /* <DEDUP_REMOVED lines=8> */
.L_x_3006:
[----:B------:R-:W-:Y:S05]  /*24aa0*/  BRA `(.L_x_3007) ;  /* 0xffffff5800907947 */ /* 0x000fea000383ffff */
.L_x_2761:
[----:B------:R-:W-:Y:S01]  /*24ab0*/  BSSY B1, `(.L_x_3008) ;  /* 0x0000008000017945 */ /* 0x000fe20003800000 */
[----:B------:R-:W-:Y:S02]  /*24ac0*/  IMAD.MOV.U32 R13, RZ, RZ, R4 ;  /* 0x000000ffff0d7224 */ /* 0x000fe400078e0004 */
[----:B------:R-:W-:Y:S02]  /*24ad0*/  IMAD.MOV.U32 R12, RZ, RZ, 0x3 ;  /* 0x00000003ff0c7424 */ /* 0x000fe400078e00ff */
[----:B------:R-:W-:Y:S02]  /*24ae0*/  IMAD.MOV.U32 R11, RZ, RZ, 0x181f ;  /* 0x0000181fff0b7424 */ /* 0x000fe400078e00ff */
[----:B0-----:R-:W-:-:S07]  /*24af0*/  IMAD.MOV.U32 R15, RZ, RZ, -0x1 ;  /* 0xffffffffff0f7424 */ /* 0x001fce00078e00ff */
[----:B-1234-:R-:W-:Y:S05]  /*24b00*/  WARPSYNC.COLLECTIVE R15, `(.L_x_3009) ;  /* 0x000000000f087348 */ /* 0x01efea0003c00000 */
[----:B----4-:R0:W4:Y:S02]  /*24b10*/  SHFL.IDX P6, R14, R13, R12, R11 ;  /* 0x0000000c0d0e7389 */ /* 0x01012400000c000b */
[----:B01234-:R-:W-:Y:S01]  /*24b20*/  ENDCOLLECTIVE ;  /* 0x000000000000791b */ /* 0x01ffe20003800000 */
.L_x_3009:
[----:B------:R-:W-:Y:S05]  /*24b30*/  BSYNC B1 ;  /* 0x0000000000017941 */ /* 0x000fea0003800000 */
.L_x_3008:
        /* <DEDUP_REMOVED lines=8> */
.L_x_3010:
[----:B------:R-:W-:Y:S05]  /*24bc0*/  BRA `(.L_x_3011) ;  /* 0xffffff5800907947 */ /* 0x000fea000383ffff */
.L_x_2780:
[----:B------:R-:W0:Y:S01]  /*24bd0*/  S2R R3, SR_TID.X ;  /* 0x0000000000037919 */ /* 0x000e220000002100 */
[----:B------:R-:W-:Y:S01]  /*24be0*/  BSSY B1, `(.L_x_3012) ;  /* 0x000000a000017945 */ /* 0x000fe20003800000 */
[----:B------:R-:W-:Y:S02]  /*24bf0*/  IMAD.MOV.U32 R12, RZ, RZ, RZ ;  /* 0x000000ffff0c7224 */ /* 0x000fe400078e00ff */
[----:B------:R-:W-:Y:S02]  /*24c00*/  IMAD.MOV.U32 R11, RZ, RZ, 0x1f ;  /* 0x0000001fff0b7424 */ /* 0x000fe400078e00ff */
[----:B------:R-:W-:Y:S01]  /*24c10*/  IMAD.MOV.U32 R15, RZ, RZ, -0x1 ;  /* 0xffffffffff0f7424 */ /* 0x000fe200078e00ff */
[----:B0-----:R-:W-:-:S04]  /*24c20*/  SHF.R.U32.HI R3, RZ, 0x5, R3 ;  /* 0x00000005ff037819 */ /* 0x001fc80000011603 */
[----:B------:R-:W-:-:S04]  /*24c30*/  LOP3.LUT R3, R3, 0x3, RZ, 0xc0, !PT ;  /* 0x0000000303037812 */ /* 0x000fc800078ec0ff */
[----:B------:R-:W-:-:S07]  /*24c40*/  MOV R13, R3 ;  /* 0x00000003000d7202 */ /* 0x000fce0000000f00 */
[----:B------:R-:W-:Y:S05]  /*24c50*/  WARPSYNC.COLLECTIVE R15, `(.L_x_3013) ;  /* 0x000000000f087348 */ /* 0x000fea0003c00000 */
[----:B------:R0:W1:Y:S02]  /*24c60*/  SHFL.IDX P6, R14, R13, R12, R11 ;  /* 0x0000000c0d0e7389 */ /* 0x00006400000c000b */
[----:B01----:R-:W-:Y:S01]  /*24c70*/  ENDCOLLECTIVE ;  /* 0x000000000000791b */ /* 0x003fe20003800000 */
.L_x_3013:
[----:B------:R-:W-:Y:S05]  /*24c80*/  BSYNC B1 ;  /* 0x0000000000017941 */ /* 0x000fea0003800000 */
.L_x_3012:
[----:B------:R-:W-:Y:S05]  /*24c90*/  BRA `(.L_x_3014) ;  /* 0xffffff7400dc7947 */ /* 0x000fea000383ffff */
.L_x_2782:
[----:B------:R-:W-:Y:S01]  /*24ca0*/  BSSY B1, `(.L_x_3015) ;  /* 0x0000006000017945 */ /* 0x000fe20003800000 */
[----:B------:R-:W-:-:S07]  /*24cb0*/  IMAD.MOV.U32 R15, RZ, RZ, -0x1 ;  /* 0xffffffffff0f7424 */ /* 0x000fce00078e00ff */
[----:B0-----:R-:W-:Y:S05]  /*24cc0*/  WARPSYNC.COLLECTIVE R15, `(.L_x_3016) ;  /* 0x000000000f0c7348 */ /* 0x001fea0003c00000 */
[----:B------:R-:W-:Y:S02]  /*24cd0*/  ELECT P6, UR62, PT ;  /* 0x00000000003e782f */ /* 0x000fe400038c0000 */
[----:B------:R-:W-:Y:S01]  /*24ce0*/  MOV R14, UR62 ;  /* 0x0000003e000e7c02 */ /* 0x000fe20008000f00 */
[----:B0-----:R-:W-:Y:S10]  /*24cf0*/  ENDCOLLECTIVE ;  /* 0x000000000000791b */ /* 0x001ff40003800000 */
.L_x_3016:
[----:B------:R-:W-:Y:S05]  /*24d00*/  BSYNC B1 ;  /* 0x0000000000017941 */ /* 0x000fea0003800000 */
.L_x_3015:
[----:B------:R-:W-:Y:S05]  /*24d10*/  BRA `(.L_x_2781) ;  /* 0xffffff7400d47947 */ /* 0x000fea000383ffff */
.L_x_2784:
[----:B0-----:R0:W1:Y:S02]  /*24d20*/  SYNCS.PHASECHK.TRANS64.TRYWAIT P0, [R18+URZ+0x28820], R3 ;  /* 0x02882003120075a7 */ /* 0x001064000800017f */
[----:B-1----:R-:W-:Y:S05]  /*24d30*/  @!P0 NANOSLEEP.SYNCS 0x989680 ;  /* 0x009896800000895d */ /* 0x002fea0003900000 */
[----:B------:R-:W1:Y:S02]  /*24d40*/  @!P0 SYNCS.PHASECHK.TRANS64 P0, [R18+URZ+0x28820], R3 ;  /* 0x02882003120085a7 */ /* 0x000e64000800007f */
[----:B-1----:R-:W-:Y:S05]  /*24d50*/  @!P0 BRA `(.L_x_2784) ;  /* 0xfffffffc00f08947 */ /* 0x002fea000383ffff */
[----:B------:R-:W-:Y:S05]  /*24d60*/  BRA `(.L_x_3017) ;  /* 0xffffff7400e47947 */ /* 0x000fea000383ffff */
.L_x_2788:
[----:B-1----:R1:W2:Y:S02]  /*24d70*/  SYNCS.PHASECHK.TRANS64.TRYWAIT P0, [R5+URZ+0x288a0], R9 ;  /* 0x0288a009050075a7 */ /* 0x0022a4000800017f */
[----:B--2---:R-:W-:Y:S05]  /*24d80*/  @!P0 NANOSLEEP.SYNCS 0x989680 ;  /* 0x009896800000895d */ /* 0x004fea0003900000 */
[----:B------:R-:W2:Y:S02]  /*24d90*/  @!P0 SYNCS.PHASECHK.TRANS64 P0, [R5+URZ+0x288a0], R9 ;  /* 0x0288a009050085a7 */ /* 0x000ea4000800007f */
[----:B--2---:R-:W-:Y:S05]  /*24da0*/  @!P0 BRA `(.L_x_2788) ;  /* 0xfffffffc00f08947 */ /* 0x004fea000383ffff */
[----:B------:R-:W-:Y:S05]  /*24db0*/  BRA `(.L_x_3018) ;  /* 0xffffff7800047947 */ /* 0x000fea000383ffff */
.L_x_2794:
[----:B0-----:R0:W2:Y:S02]  /*24dc0*/  SYNCS.PHASECHK.TRANS64.TRYWAIT P0, [R5+URZ+0x288c0], R9 ;  /* 0x0288c009050075a7 */ /* 0x0010a4000800017f */
[----:B--2---:R-:W-:Y:S05]  /*24dd0*/  @!P0 NANOSLEEP.SYNCS 0x989680 ;  /* 0x009896800000895d */ /* 0x004fea0003900000 */
[----:B------:R-:W2:Y:S02]  /*24de0*/  @!P0 SYNCS.PHASECHK.TRANS64 P0, [R5+URZ+0x288c0], R9 ;  /* 0x0288c009050085a7 */ /* 0x000ea4000800007f */
[----:B--2---:R-:W-:Y:S05]  /*24df0*/  @!P0 BRA `(.L_x_2794) ;  /* 0xfffffffc00f08947 */ /* 0x004fea000383ffff */
[----:B------:R-:W-:Y:S05]  /*24e00*/  BRA `(.L_x_3019) ;  /* 0xffffff7800c87947 */ /* 0x000fea000383ffff */
.L_x_2802:
[----:B0-----:R0:W1:Y:S02]  /*24e10*/  SYNCS.PHASECHK.TRANS64.TRYWAIT P1, [R7+URZ+0x288a0], R6 ;  /* 0x0288a006070075a7 */ /* 0x001064000802017f */
[----:B-1----:R-:W-:Y:S05]  /*24e20*/  @!P1 NANOSLEEP.SYNCS 0x989680 ;  /* 0x009896800000995d */ /* 0x002fea0003900000 */
[----:B------:R-:W1:Y:S02]  /*24e30*/  @!P1 SYNCS.PHASECHK.TRANS64 P1, [R7+URZ+0x288a0], R6 ;  /* 0x0288a006070095a7 */ /* 0x000e64000802007f */
[----:B-1----:R-:W-:Y:S05]  /*24e40*/  @!P1 BRA `(.L_x_2802) ;  /* 0xfffffffc00f09947 */ /* 0x002fea000383ffff */
[----:B------:R-:W-:Y:S05]  /*24e50*/  BRA `(.L_x_3020) ;  /* 0xffffff7c00dc7947 */ /* 0x000fea000383ffff */
.L_x_2808:
[----:B-1----:R1:W2:Y:S02]  /*24e60*/  SYNCS.PHASECHK.TRANS64.TRYWAIT P1, [R7+URZ+0x288c0], R6 ;  /* 0x0288c006070075a7 */ /* 0x0022a4000802017f */
[----:B--2---:R-:W-:Y:S05]  /*24e70*/  @!P1 NANOSLEEP.SYNCS 0x989680 ;  /* 0x009896800000995d */ /* 0x004fea0003900000 */
[----:B------:R-:W2:Y:S02]  /*24e80*/  @!P1 SYNCS.PHASECHK.TRANS64 P1, [R7+URZ+0x288c0], R6 ;  /* 0x0288c006070095a7 */ /* 0x000ea4000802007f */
[----:B--2---:R-:W-:Y:S05]  /*24e90*/  @!P1 BRA `(.L_x_2808) ;  /* 0xfffffffc00f09947 */ /* 0x004fea000383ffff */
[----:B------:R-:W-:Y:S05]  /*24ea0*/  BRA `(.L_x_3021) ;  /* 0xffffff8000987947 */ /* 0x000fea000383ffff */
.L_x_2824:
        /* <DEDUP_REMOVED lines=11> */
.L_x_3023:
[----:B------:R-:W-:Y:S05]  /*24f60*/  BSYNC B0 ;  /* 0x0000000000007941 */ /* 0x000fea0003800000 */
.L_x_3022:
[----:B------:R-:W-:Y:S05]  /*24f70*/  BRA `(.L_x_3024) ;  /* 0xffffff8c00d07947 */ /* 0x000fea000383ffff */
.L_x_2826:
[----:B------:R-:W-:Y:S01]  /*24f80*/  BSSY B0, `(.L_x_3025) ;  /* 0x0000006000007945 */ /* 0x000fe20003800000 */
[----:B------:R-:W-:-:S07]  /*24f90*/  IMAD.MOV.U32 R15, RZ, RZ, -0x1 ;  /* 0xffffffffff0f7424 */ /* 0x000fce00078e00ff */
[----:B0-----:R-:W-:Y:S05]  /*24fa0*/  WARPSYNC.COLLECTIVE R15, `(.L_x_3026) ;  /* 0x000000000f0c7348 */ /* 0x001fea0003c00000 */
[----:B------:R-:W-:Y:S02]  /*24fb0*/  ELECT P6, UR62, PT ;  /* 0x00000000003e782f */ /* 0x000fe400038c0000 */
[----:B------:R-:W-:Y:S01]  /*24fc0*/  MOV R14, UR62 ;  /* 0x0000003e000e7c02 */ /* 0x000fe20008000f00 */
[----:B0-----:R-:W-:Y:S10]  /*24fd0*/  ENDCOLLECTIVE ;  /* 0x000000000000791b */ /* 0x001ff40003800000 */
.L_x_3026:
[----:B------:R-:W-:Y:S05]  /*24fe0*/  BSYNC B0 ;  /* 0x0000000000007941 */ /* 0x000fea0003800000 */
.L_x_3025:
[----:B------:R-:W-:Y:S05]  /*24ff0*/  BRA `(.L_x_3027) ;  /* 0xffffff8c00dc7947 */ /* 0x000fea000383ffff */
.L_x_2828:
[----:B0-----:R0:W1:Y:S02]  /*25000*/  SYNCS.PHASECHK.TRANS64.TRYWAIT P0, [R0+URZ+0x28840], R2 ;  /* 0x02884002000075a7 */ /* 0x001064000800017f */
[----:B-1----:R-:W-:Y:S05]  /*25010*/  @!P0 NANOSLEEP.SYNCS 0x989680 ;  /* 0x009896800000895d */ /* 0x002fea0003900000 */
[----:B------:R-:W1:Y:S02]  /*25020*/  @!P0 SYNCS.PHASECHK.TRANS64 P0, [R0+URZ+0x28840], R2 ;  /* 0x02884002000085a7 */ /* 0x000e64000800007f */
[----:B-1----:R-:W-:Y:S05]  /*25030*/  @!P0 BRA `(.L_x_2828) ;  /* 0xfffffffc00f08947 */ /* 0x002fea000383ffff */
[----:B------:R-:W-:Y:S05]  /*25040*/  BRA `(.L_x_3028) ;  /* 0xffffff90003c7947 */ /* 0x000fea000383ffff */
.L_x_2832:
[----:B------:R-:W2:Y:S01]  /*25050*/  LDL.LU R11, [R1+0x50] ;  /* 0x00005000010b7983 */ /* 0x000ea20000300800 */
[----:B------:R-:W-:Y:S01]  /*25060*/  MOV R13, R3 ;  /* 0x00000003000d7202 */ /* 0x000fe20000000f00 */
[----:B------:R-:W-:Y:S02]  /*25070*/  IMAD.MOV.U32 R12, RZ, RZ, RZ ;  /* 0x000000ffff0c7224 */ /* 0x000fe400078e00ff */
[----:B------:R-:W-:Y:S01]  /*25080*/  IMAD.MOV.U32 R15, RZ, RZ, -0x1 ;  /* 0xffffffffff0f7424 */ /* 0x000fe200078e00ff */
[----:B------:R-:W0:Y:S02]  /*25090*/  S2R R5, SR_TID.X ;  /* 0x0000000000057919 */ /* 0x000e240000002100 */
[----:B0-----:R-:W-:-:S04]  /*250a0*/  LOP3.LUT R5, R5, 0x7f, RZ, 0xc0, !PT ;  /* 0x0000007f05057812 */ /* 0x001fc800078ec0ff */
        /* <DEDUP_REMOVED lines=9> */
.L_x_3029:
[----:B------:R-:W-:Y:S01]  /*25140*/  MOV R13, R4 ;  /* 0x00000004000d7202 */ /* 0x000fe20000000f00 */
[----:B------:R-:W-:-:S07]  /*25150*/  IMAD.MOV.U32 R6, RZ, RZ, R14 ;  /* 0x000000ffff067224 */ /* 0x000fce00078e000e */
[----:B------:R-:W-:Y:S05]  /*25160*/  WARPSYNC.COLLECTIVE R15, `(.L_x_3030) ;  /* 0x000000000f087348 */ /* 0x000fea0003c00000 */
[----:B------:R0:W1:Y:S02]  /*25170*/  SHFL.IDX P6, R14, R13, R12, R11 ;  /* 0x0000000c0d0e7389 */ /* 0x00006400000c000b */
[----:B01----:R-:W-:Y:S01]  /*25180*/  ENDCOLLECTIVE ;  /* 0x000000000000791b */ /* 0x003fe20003800000 */
.L_x_3030:
[----:B------:R-:W-:Y:S01]  /*25190*/  MOV R13, R3 ;  /* 0x00000003000d7202 */ /* 0x000fe20000000f00 */
[----:B------:R-:W-:Y:S02]  /*251a0*/  IMAD.MOV.U32 R12, RZ, RZ, 0x1 ;  /* 0x00000001ff0c7424 */ /* 0x000fe400078e00ff */
[----:B------:R-:W-:-:S07]  /*251b0*/  IMAD.MOV.U32 R7, RZ, RZ, R14 ;  /* 0x000000ffff077224 */ /* 0x000fce00078e000e */
[----:B------:R-:W-:Y:S05]  /*251c0*/  WARPSYNC.COLLECTIVE R15, `(.L_x_3031) ;  /* 0x000000000f087348 */ /* 0x000fea0003c00000 */
[----:B------:R0:W1:Y:S02]  /*251d0*/  SHFL.IDX P6, R14, R13, R12, R11 ;  /* 0x0000000c0d0e7389 */ /* 0x00006400000c000b */
[----:B01----:R-:W-:Y:S01]  /*251e0*/  ENDCOLLECTIVE ;  /* 0x000000000000791b */ /* 0x003fe20003800000 */
.L_x_3031:
        /* <DEDUP_REMOVED lines=10> */
.L_x_3032:
        /* <DEDUP_REMOVED lines=12> */
.L_x_3033:
[----:B------:R-:W-:Y:S01]  /*25350*/  @!P2 LEA R7, P3, R10, R5, 0x1 ;  /* 0x000000050a07a211 */ /* 0x000fe200078608ff */
[----:B------:R-:W-:-:S03]  /*25360*/  VIADD R5, R0, 0x20 ;  /* 0x0000002000057836 */ /* 0x000fc60000000000 */
[----:B------:R-:W-:-:S04]  /*25370*/  @!P2 IADD3.X R6, RZ, R8, RZ, P3, !PT ;  /* 0x00000008ff06a210 */ /* 0x000fc80001ffe4ff */
        /* <DEDUP_REMOVED lines=14> */
.L_x_3034:
[----:B------:R-:W-:Y:S02]  /*25460*/  IMAD.MOV.U32 R13, RZ, RZ, R3 ;  /* 0x000000ffff0d7224 */ /* 0x000fe400078e0003 */
[----:B------:R-:W-:Y:S02]  /*25470*/  IMAD.MOV.U32 R12, RZ, RZ, 0x3 ;  /* 0x00000003ff0c7424 */ /* 0x000fe400078e00ff */
[----:B------:R-:W-:-:S07]  /*25480*/  IMAD.MOV.U32 R5, RZ, RZ, R14 ;  /* 0x000000ffff057224 */ /* 0x000fce00078e000e */
[----:B------:R-:W-:Y:S05]  /*25490*/  WARPSYNC.COLLECTIVE R15, `(.L_x_3035) ;  /* 0x000000000f087348 */ /* 0x000fea0003c00000 */
[----:B------:R0:W1:Y:S02]  /*254a0*/  SHFL.IDX P6, R14, R13, R12, R11 ;  /* 0x0000000c0d0e7389 */ /* 0x00006400000c000b */
[----:B01----:R-:W-:Y:S01]  /*254b0*/  ENDCOLLECTIVE ;  /* 0x000000000000791b */ /* 0x003fe20003800000 */
.L_x_3035:
[----:B------:R-:W-:-:S05]  /*254c0*/  @!P2 LEA R5, P3, R10, R5, 0x1 ;  /* 0x000000050a05a211 */ /* 0x000fca00078608ff */
[----:B------:R-:W-:-:S04]  /*254d0*/  @!P2 IMAD.X R6, RZ, RZ, R6, P3 ;  /* 0x000000ffff06a224 */ /* 0x000fc800018e0606 */
[----:B------:R-:W-:Y:S02]  /*254e0*/  @!P2 IMAD.MOV.U32 R7, RZ, RZ, R6 ;  /* 0x000000ffff07a224 */ /* 0x000fe400078e0006 */
[----:B------:R-:W-:Y:S01]  /*254f0*/  @!P2 IMAD.MOV.U32 R6, RZ, RZ, R5 ;  /* 0x000000ffff06a224 */ /* 0x000fe200078e0005 */
[----:B------:R-:W-:Y:S01]  /*25500*/  IADD3 R5, R0, 0x30, RZ ;  /* 0x0000003000057810 */ /* 0x000fe20007ffe0ff */
[----:B------:R-:W-:-:S03]  /*25510*/  IMAD.MOV.U32 R13, RZ, RZ, R4 ;  /* 0x000000ffff0d7224 */ /* 0x000fc600078e0004 */
        /* <DEDUP_REMOVED lines=10> */
.L_x_3036:
[----:B------:R-:W-:Y:S01]  /*255c0*/  MOV R13, R3 ;  /* 0x00000003000d7202 */ /* 0x000fe20000000f00 */
[----:B------:R-:W-:Y:S01]  /*255d0*/  IMAD.MOV.U32 R12, RZ, RZ, 0x4 ;  /* 0x00000004ff0c7424 */ /* 0x000fe200078e00ff */
[----:B------:R-:W-:-:S07]  /*255e0*/  MOV R5, R14 ;  /* 0x0000000e00057202 */ /* 0x000fce0000000f00 */
[----:B------:R-:W-:Y:S05]  /*255f0*/  WARPSYNC.COLLECTIVE R15, `(.L_x_3037) ;  /* 0x000000000f087348 */ /* 0x000fea0003c00000 */
[----:B------:R0:W1:Y:S02]  /*25600*/  SHFL.IDX P6, R14, R13, R12, R11 ;  /* 0x0000000c0d0e7389 */ /* 0x00006400000c000b */
[----:B01----:R-:W-:Y:S01]  /*25610*/  ENDCOLLECTIVE ;  /* 0x000000000000791b */ /* 0x003fe20003800000 */
.L_x_3037:
        /* <DEDUP_REMOVED lines=16> */
.L_x_3038:
[----:B------:R-:W-:Y:S01]  /*25720*/  IMAD.MOV.U32 R13, RZ, RZ, R3 ;  /* 0x000000ffff0d7224 */ /* 0x000fe200078e0003 */
[----:B------:R-:W-:Y:S01]  /*25730*/  MOV R12, 0x5 ;  /* 0x00000005000c7802 */ /* 0x000fe20000000f00 */
[----:B------:R-:W-:-:S07]  /*25740*/  IMAD.MOV.U32 R5, RZ, RZ, R14 ;  /* 0x000000ffff057224 */ /* 0x000fce00078e000e */
[----:B------:R-:W-:Y:S05]  /*25750*/  WARPSYNC.COLLECTIVE R15, `(.L_x_3039) ;  /* 0x000000000f087348 */ /* 0x000fea0003c00000 */
[----:B------:R0:W1:Y:S02]  /*25760*/  SHFL.IDX P6, R14, R13, R12, R11 ;  /* 0x0000000c0d0e7389 */ /* 0x00006400000c000b */
[----:B01----:R-:W-:Y:S01]  /*25770*/  ENDCOLLECTIVE ;  /* 0x000000000000791b */ /* 0x003fe20003800000 */
.L_x_3039:
[----:B------:R-:W-:-:S04]  /*25780*/  @!P2 LEA R5, P3, R10, R5, 0x1 ;  /* 0x000000050a05a211 */ /* 0x000fc800078608ff */
[----:B------:R-:W-:-:S05]  /*25790*/  @!P2 IADD3.X R6, RZ, R6, RZ, P3, !PT ;  /* 0x00000006ff06a210 */ /* 0x000fca0001ffe4ff */
        /* <DEDUP_REMOVED lines=14> */
.L_x_3040:
[----:B------:R-:W-:Y:S02]  /*25880*/  IMAD.MOV.U32 R13, RZ, RZ, R3 ;  /* 0x000000ffff0d7224 */ /* 0x000fe400078e0003 */
[----:B------:R-:W-:Y:S02]  /*25890*/  IMAD.MOV.U32 R12, RZ, RZ, 0x6 ;  /* 0x00000006ff0c7424 */ /* 0x000fe400078e00ff */
[----:B------:R-:W-:-:S07]  /*258a0*/  IMAD.MOV.U32 R5, RZ, RZ, R14 ;  /* 0x000000ffff057224 */ /* 0x000fce00078e000e */
[----:B------:R-:W-:Y:S05]  /*258b0*/  WARPSYNC.COLLECTIVE R15, `(.L_x_3041) ;  /* 0x000000000f087348 */ /* 0x000fea0003c00000 */
[----:B------:R0:W1:Y:S02]  /*258c0*/  SHFL.IDX P6, R14, R13, R12, R11 ;  /* 0x0000000c0d0e7389 */ /* 0x00006400000c000b */
[----:B01----:R-:W-:Y:S01]  /*258d0*/  ENDCOLLECTIVE ;  /* 0x000000000000791b */ /* 0x003fe20003800000 */
.L_x_3041:
[----:B------:R-:W-:-:S05]  /*258e0*/  @!P2 LEA R5, P3, R10, R5, 0x1 ;  /* 0x000000050a05a211 */ /* 0x000fca00078608ff */
[----:B------:R-:W-:-:S05]  /*258f0*/  @!P2 IMAD.X R6, RZ, RZ, R6, P3 ;  /* 0x000000ffff06a224 */ /* 0x000fca00018e0606 */
[----:B------:R-:W-:Y:S01]  /*25900*/  @!P2 MOV R7, R6 ;  /* 0x000000060007a202 */ /* 0x000fe20000000f00 */
[----:B------:R-:W-:Y:S01]  /*25910*/  @!P2 IMAD.MOV.U32 R6, RZ, RZ, R5 ;  /* 0x000000ffff06a224 */ /* 0x000fe200078e0005 */
[----:B------:R-:W-:-:S04]  /*25920*/  MOV R13, R4 ;  /* 0x00000004000d7202 */ /* 0x000fc80000000f00 */
        /* <DEDUP_REMOVED lines=9> */
.L_x_3042:
        /* <DEDUP_REMOVED lines=8> */
.L_x_3043:
[----:B------:R-:W-:-:S05]  /*25a40*/  @!P2 LEA R5, P3, R10, R5, 0x1 ;  /* 0x000000050a05a211 */ /* 0x000fca00078608ff */
[----:B------:R-:W-:-:S04]  /*25a50*/  @!P2 IMAD.X R6, RZ, RZ, R6, P3 ;  /* 0x000000ffff06a224 */ /* 0x000fc800018e0606 */
[----:B------:R-:W-:Y:S01]  /*25a60*/  @!P2 IMAD.MOV.U32 R7, RZ, RZ, R6 ;  /* 0x000000ffff07a224 */ /* 0x000fe200078e0006 */
[----:B------:R-:W-:Y:S01]  /*25a70*/  @!P2 MOV R6, R5 ;  /* 0x000000050006a202 */ /* 0x000fe20000000f00 */
[----:B------:R-:W-:-:S04]  /*25a80*/  IMAD.MOV.U32 R13, RZ, RZ, R4 ;  /* 0x000000ffff0d7224 */ /* 0x000fc800078e0004 */
        /* <DEDUP_REMOVED lines=9> */
.L_x_3044:
[----:B------:R-:W-:Y:S01]  /*25b20*/  MOV R3, R14 ;  /* 0x0000000e00037202 */ /* 0x000fe20000000f00 */
[----:B------:R-:W-:Y:S06]  /*25b30*/  BRA `(.L_x_3045) ;  /* 0xffffff9000ec7947 */ /* 0x000fec000383ffff */
.L_x_2837:
[----:B---3--:R3:W4:Y:S02]  /*25b40*/  SYNCS.PHASECHK.TRANS64.TRYWAIT P0, [R18+URZ+0x28820], R0 ;  /* 0x02882000120075a7 */ /* 0x008724000800017f */
[----:B----4-:R-:W-:Y:S05]  /*25b50*/  @!P0 NANOSLEEP.SYNCS 0x989680 ;  /* 0x009896800000895d */ /* 0x010fea0003900000 */
[----:B------:R-:W4:Y:S02]  /*25b60*/  @!P0 SYNCS.PHASECHK.TRANS64 P0, [R18+URZ+0x28820], R0 ;  /* 0x02882000120085a7 */ /* 0x000f24000800007f */
[----:B----4-:R-:W-:Y:S05]  /*25b70*/  @!P0 BRA `(.L_x_2837) ;  /* 0xfffffffc00f08947 */ /* 0x010fea000383ffff */
[----:B------:R-:W-:Y:S05]  /*25b80*/  BRA `(.L_x_3046) ;  /* 0xffffff94005c7947 */ /* 0x000fea000383ffff */
.L_x_2846:
[----:B-1----:R1:W2:Y:S02]  /*25b90*/  SYNCS.PHASECHK.TRANS64.TRYWAIT P0, [R3+URZ+0x28840], R2 ;  /* 0x02884002030075a7 */ /* 0x0022a4000800017f */
[----:B--2---:R-:W-:Y:S05]  /*25ba0*/  @!P0 NANOSLEEP.SYNCS 0x989680 ;  /* 0x009896800000895d */ /* 0x004fea0003900000 */
[----:B------:R-:W2:Y:S02]  /*25bb0*/  @!P0 SYNCS.PHASECHK.TRANS64 P0, [R3+URZ+0x28840], R2 ;  /* 0x02884002030085a7 */ /* 0x000ea4000800007f */
[----:B--2---:R-:W-:Y:S05]  /*25bc0*/  @!P0 BRA `(.L_x_2846) ;  /* 0xfffffffc00f08947 */ /* 0x004fea000383ffff */
[----:B------:R-:W-:Y:S05]  /*25bd0*/  BRA `(.L_x_3047) ;  /* 0xffffff9800387947 */ /* 0x000fea000383ffff */
.L_x_2852:
[----:B0-----:R0:W1:Y:S02]  /*25be0*/  SYNCS.PHASECHK.TRANS64.TRYWAIT P0, [R3+URZ+0x60], R2 ;  /* 0x00006002030075a7 */ /* 0x001064000800017f */
[----:B-1----:R-:W-:Y:S05]  /*25bf0*/  @!P0 NANOSLEEP.SYNCS 0x989680 ;  /* 0x009896800000895d */ /* 0x002fea0003900000 */
[----:B------:R-:W1:Y:S02]  /*25c00*/  @!P0 SYNCS.PHASECHK.TRANS64 P0, [R3+URZ+0x60], R2 ;  /* 0x00006002030085a7 */ /* 0x000e64000800007f */
[----:B-1----:R-:W-:Y:S05]  /*25c10*/  @!P0 BRA `(.L_x_2852) ;  /* 0xfffffffc00f08947 */ /* 0x002fea000383ffff */
[----:B------:R-:W-:Y:S05]  /*25c20*/  BRA `(.L_x_3048) ;  /* 0xffffff9c000c7947 */ /* 0x000fea000383ffff */
.L_x_2861:
[----:B-1----:R1:W2:Y:S02]  /*25c30*/  SYNCS.PHASECHK.TRANS64.TRYWAIT P0, [R3+URZ+0x28840], R2 ;  /* 0x02884002030075a7 */ /* 0x0022a4000800017f */
[----:B--2---:R-:W-:Y:S05]  /*25c40*/  @!P0 NANOSLEEP.SYNCS 0x989680 ;  /* 0x009896800000895d */ /* 0x004fea0003900000 */
[----:B------:R-:W2:Y:S02]  /*25c50*/  @!P0 SYNCS.PHASECHK.TRANS64 P0, [R3+URZ+0x28840], R2 ;  /* 0x02884002030085a7 */ /* 0x000ea4000800007f */
[----:B--2---:R-:W-:Y:S05]  /*25c60*/  @!P0 BRA `(.L_x_2861) ;  /* 0xfffffffc00f08947 */ /* 0x004fea000383ffff */
[----:B------:R-:W-:Y:S05]  /*25c70*/  BRA `(.L_x_3049) ;  /* 0xffffffa0009c7947 */ /* 0x000fea000383ffff */
.L_x_2867:
[----:B0-----:R0:W1:Y:S02]  /*25c80*/  SYNCS.PHASECHK.TRANS64.TRYWAIT P0, [R2+URZ+0x60], R3 ;  /* 0x00006003020075a7 */ /* 0x001064000800017f */
[----:B-1----:R-:W-:Y:S05]  /*25c90*/  @!P0 NANOSLEEP.SYNCS 0x989680 ;  /* 0x009896800000895d */ /* 0x002fea0003900000 */
[----:B------:R-:W1:Y:S02]  /*25ca0*/  @!P0 SYNCS.PHASECHK.TRANS64 P0, [R2+URZ+0x60], R3 ;  /* 0x00006003020085a7 */ /* 0x000e64000800007f */
[----:B-1----:R-:W-:Y:S05]  /*25cb0*/  @!P0 BRA `(.L_x_2867) ;  /* 0xfffffffc00f08947 */ /* 0x002fea000383ffff */
[----:B------:R-:W-:Y:S05]  /*25cc0*/  BRA `(.L_x_3050) ;  /* 0xffffffa400707947 */ /* 0x000fea000383ffff */
.L_x_2876:
[----:B--2---:R2:W3:Y:S02]  /*25cd0*/  SYNCS.PHASECHK.TRANS64.TRYWAIT P0, [R2+URZ+0x28840], R3 ;  /* 0x02884003020075a7 */ /* 0x0044e4000800017f */
[----:B---3--:R-:W-:Y:S05]  /*25ce0*/  @!P0 NANOSLEEP.SYNCS 0x989680 ;  /* 0x009896800000895d */ /* 0x008fea0003900000 */
[----:B------:R-:W3:Y:S02]  /*25cf0*/  @!P0 SYNCS.PHASECHK.TRANS64 P0, [R2+URZ+0x28840], R3 ;  /* 0x02884003020085a7 */ /* 0x000ee4000800007f */
[----:B---3--:R-:W-:Y:S05]  /*25d00*/  @!P0 BRA `(.L_x_2876) ;  /* 0xfffffffc00f08947 */ /* 0x008fea000383ffff */
[----:B------:R-:W-:Y:S05]  /*25d10*/  BRA `(.L_x_3051) ;  /* 0xffffffa800d07947 */ /* 0x000fea000383ffff */
.L_x_2882:
[----:B0-----:R0:W1:Y:S02]  /*25d20*/  SYNCS.PHASECHK.TRANS64.TRYWAIT P0, [R2+URZ+0x60], R5 ;  /* 0x00006005020075a7 */ /* 0x001064000800017f */
[----:B-1----:R-:W-:Y:S05]  /*25d30*/  @!P0 NANOSLEEP.SYNCS 0x989680 ;  /* 0x009896800000895d */ /* 0x002fea0003900000 */
[----:B------:R-:W1:Y:S02]  /*25d40*/  @!P0 SYNCS.PHASECHK.TRANS64 P0, [R2+URZ+0x60], R5 ;  /* 0x00006005020085a7 */ /* 0x000e64000800007f */
[----:B-1----:R-:W-:Y:S05]  /*25d50*/  @!P0 BRA `(.L_x_2882) ;  /* 0xfffffffc00f08947 */ /* 0x002fea000383ffff */
[----:B------:R-:W-:Y:S05]  /*25d60*/  BRA `(.L_x_3052) ;  /* 0xffffffac00a47947 */ /* 0x000fea000383ffff */
.L_x_2893:
[----:B--2---:R2:W3:Y:S02]  /*25d70*/  SYNCS.PHASECHK.TRANS64.TRYWAIT P0, [R0+URZ+0x28860], R2 ;  /* 0x02886002000075a7 */ /* 0x0044e4000800017f */
[----:B---3--:R-:W-:Y:S05]  /*25d80*/  @!P0 NANOSLEEP.SYNCS 0x989680 ;  /* 0x009896800000895d */ /* 0x008fea0003900000 */
[----:B------:R-:W3:Y:S02]  /*25d90*/  @!P0 SYNCS.PHASECHK.TRANS64 P0, [R0+URZ+0x28860], R2 ;  /* 0x02886002000085a7 */ /* 0x000ee4000800007f */
[----:B---3--:R-:W-:Y:S05]  /*25da0*/  @!P0 BRA `(.L_x_2893) ;  /* 0xfffffffc00f08947 */ /* 0x008fea000383ffff */
[----:B------:R-:W-:Y:S05]  /*25db0*/  BRA `(.L_x_3053) ;  /* 0xffffffb000f07947 */ /* 0x000fea000383ffff */
.L_x_2900:
[----:B------:R-:W3:Y:S01]  /*25dc0*/  LDL R0, [R1] ;  /* 0x0000000001007983 */ /* 0x000ee20000100800 */
[----:B------:R-:W-:Y:S01]  /*25dd0*/  BSSY B0, `(.L_x_3054) ;  /* 0x0000008000007945 */ /* 0x000fe20003800000 */
[----:B------:R-:W-:Y:S02]  /*25de0*/  IMAD.MOV.U32 R12, RZ, RZ, RZ ;  /* 0x000000ffff0c7224 */ /* 0x000fe400078e00ff */
[----:B------:R-:W-:Y:S02]  /*25df0*/  IMAD.MOV.U32 R11, RZ, RZ, 0x1f ;  /* 0x0000001fff0b7424 */ /* 0x000fe400078e00ff */
[----:B------:R-:W-:Y:S02]  /*25e00*/  IMAD.MOV.U32 R15, RZ, RZ, -0x1 ;  /* 0xffffffffff0f7424 */ /* 0x000fe400078e00ff */
[----:B---3--:R-:W-:-:S07]  /*25e10*/  IMAD.MOV.U32 R13, RZ, RZ, R0 ;  /* 0x000000ffff0d7224 */ /* 0x008fce00078e0000 */
[----:B012---:R-:W-:Y:S05]  /*25e20*/  WARPSYNC.COLLECTIVE R15, `(.L_x_3055) ;  /* 0x000000000f087348 */ /* 0x007fea0003c00000 */
[----:B------:R3:W4:Y:S02]  /*25e30*/  SHFL.IDX P6, R14, R13, R12, R11 ;  /* 0x0000000c0d0e7389 */ /* 0x00072400000c000b */
[----:B01234-:R-:W-:Y:S01]  /*25e40*/  ENDCOLLECTIVE ;  /* 0x000000000000791b */ /* 0x01ffe20003800000 */
.L_x_3055:
[----:B------:R-:W-:Y:S05]  /*25e50*/  BSYNC B0 ;  /* 0x0000000000007941 */ /* 0x000fea0003800000 */
.L_x_3054:
[----:B------:R0:W5:Y:S01]  /*25e60*/  LDL R2, [R1+0xc] ;  /* 0x00000c0001027983 */ /* 0x0001620000100800 */
[----:B------:R-:W-:Y:S01]  /*25e70*/  IMAD.MOV.U32 R13, RZ, RZ, R0 ;  /* 0x000000ffff0d7224 */ /* 0x000fe200078e0000 */
[----:B------:R-:W-:Y:S01]  /*25e80*/  MOV R5, R14 ;  /* 0x0000000e00057202 */ /* 0x000fe20000000f00 */
[----:B------:R-:W-:Y:S02]  /*25e90*/  IMAD.MOV.U32 R12, RZ, RZ, 0x1 ;  /* 0x00000001ff0c7424 */ /* 0x000fe400078e00ff */
[----:B------:R-:W-:Y:S02]  /*25ea0*/  IMAD.MOV.U32 R11, RZ, RZ, 0x1f ;  /* 0x0000001fff0b7424 */ /* 0x000fe400078e00ff */
[----:B------:R-:W-:-:S07]  /*25eb0*/  IMAD.MOV.U32 R15, RZ, RZ, -0x1 ;  /* 0xffffffffff0f7424 */ /* 0x000fce00078e00ff */
[----:B0----5:R-:W-:Y:S05]  /*25ec0*/  WARPSYNC.COLLECTIVE R15, `(.L_x_3056) ;  /* 0x000000000f087348 */ /* 0x021fea0003c00000 */
[----:B------:R1:W2:Y:S02]  /*25ed0*/  SHFL.IDX P6, R14, R13, R12, R11 ;  /* 0x0000000c0d0e7389 */ /* 0x0002a400000c000b */
[----:B012--5:R-:W-:Y:S01]  /*25ee0*/  ENDCOLLECTIVE ;  /* 0x000000000000791b */ /* 0x027fe20003800000 */
.L_x_3056:
[----:B------:R-:W-:Y:S01]  /*25ef0*/  ULDC UR4, c[0x0][0xc3c] ;  /* 0x00030f0000047ab9 */ /* 0x000fe20000000800 */
[----:B------:R-:W-:Y:S01]  /*25f00*/  IMAD.IADD R4, R2, 0x1, R16 ;  /* 0x0000000102047824 */ /* 0x000fe200078e0210 */
[----:B------:R-:W-:-:S04]  /*25f10*/  MOV R0, R14 ;  /* 0x0000000e00007202 */ /* 0x000fc80000000f00 */
        /* <DEDUP_REMOVED lines=11> */
[----:B------:R-:W-:Y:S01]  /*25fd0*/  IMAD.MOV.U32 R11, RZ, RZ, RZ ;  /* 0x000000ffff0b7224 */ /* 0x000fe200078e00ff */
[C---:B------:R-:W-:Y:S02]  /*25fe0*/  ISETP.GE.U32.AND P4, PT, R16.reuse, 0x8, PT ;  /* 0x000000081000780c */ /* 0x040fe40003f86070 */
[----:B------:R-:W-:Y:S01]  /*25ff0*/  ISETP.GE.U32.AND P5, PT, R16, 0x10, PT ;  /* 0x000000101000780c */ /* 0x000fe20003fa6070 */
[----:B--2---:R-:W-:Y:S01]  /*26000*/  @!P1 IMAD.MOV.U32 R4, RZ, RZ, R8 ;  /* 0x000000ffff049224 */ /* 0x004fe200078e0008 */
[----:B------:R-:W-:-:S02]  /*26010*/  MOV R8, RZ ;  /* 0x000000ff00087202 */ /* 0x000fc40000000f00 */
[----:B---3--:R-:W-:Y:S02]  /*26020*/  @!P1 MOV R6, R2 ;  /* 0x0000000200069202 */ /* 0x008fe40000000f00 */
[----:B------:R-:W-:-:S03]  /*26030*/  ISETP.NE.AND P1, PT, R16, RZ, PT ;  /* 0x000000ff1000720c */ /* 0x000fc60003f25270 */
[----:B------:R-:W-:-:S04]  /*26040*/  IMAD R2, R6, R4, RZ ;  /* 0x0000000406027224 */ /* 0x000fc800078e02ff */
[----:B------:R-:W-:-:S07]  /*26050*/  IMAD.MOV.U32 R13, RZ, RZ, R2 ;  /* 0x000000ffff0d7224 */ /* 0x000fce00078e0002 */
[----:B------:R-:W-:Y:S05]  /*26060*/  WARPSYNC.COLLECTIVE R15, `(.L_x_3057) ;  /* 0x000000000f087348 */ /* 0x000fea0003c00000 */
[----:B------:R0:W1:Y:S02]  /*26070*/  SHFL.UP P6, R14, R13, R12, R11 ;  /* 0x0400000c0d0e7389 */ /* 0x00006400000c000b */
[----:B01----:R-:W-:Y:S01]  /*26080*/  ENDCOLLECTIVE ;  /* 0x000000000000791b */ /* 0x003fe20003800000 */
.L_x_3057:
        /* <DEDUP_REMOVED lines=8> */
.L_x_3058:
        /* <DEDUP_REMOVED lines=8> */
.L_x_3059:
        /* <DEDUP_REMOVED lines=8> */
.L_x_3060:
        /* <DEDUP_REMOVED lines=8> */
.L_x_3061:
        /* <DEDUP_REMOVED lines=9> */
.L_x_3062:
[----:B------:R-:W-:Y:S01]  /*26320*/  IMAD.MOV.U32 R9, RZ, RZ, R14 ;  /* 0x000000ffff097224 */ /* 0x000fe200078e000e */
[----:B------:R-:W-:Y:S06]  /*26330*/  BRA `(.L_x_3063) ;  /* 0xffffffb400647947 */ /* 0x000fec000383ffff */
.L_x_2903:
        /* <DEDUP_REMOVED lines=8> */
.L_x_3065:
[----:B------:R-:W-:Y:S05]  /*263c0*/  BSYNC B0 ;  /* 0x0000000000007941 */ /* 0x000fea0003800000 */
.L_x_3064:
[----:B------:R-:W-:Y:S01]  /*263d0*/  MOV R3, R14 ;  /* 0x0000000e00037202 */ /* 0x000fe20000000f00 */
[----:B------:R-:W-:Y:S01]  /*263e0*/  IMAD.MOV.U32 R12, RZ, RZ, 0x2 ;  /* 0x00000002ff0c7424 */ /* 0x000fe200078e00ff */
[----:B------:R-:W-:Y:S01]  /*263f0*/  MOV R15, 0xffffffff ;  /* 0xffffffff000f7802 */ /* 0x000fe20000000f00 */
[----:B------:R-:W-:Y:S01]  /*26400*/  IMAD.MOV.U32 R11, RZ, RZ, RZ ;  /* 0x000000ffff0b7224 */ /* 0x000fe200078e00ff */
[----:B------:R-:W-:-:S05]  /*26410*/  SEL R3, R3, RZ, P1 ;  /* 0x000000ff03037207 */ /* 0x000fca0000800000 */
[----:B------:R-:W-:-:S04]  /*26420*/  IMAD.IADD R2, R2, 0x1, R3 ;  /* 0x0000000102027824 */ /* 0x000fc800078e0203 */
[----:B------:R-:W-:-:S07]  /*26430*/  IMAD.MOV.U32 R13, RZ, RZ, R2 ;  /* 0x000000ffff0d7224 */ /* 0x000fce00078e0002 */
[----:B------:R-:W-:Y:S05]  /*26440*/  WARPSYNC.COLLECTIVE R15, `(.L_x_3066) ;  /* 0x000000000f087348 */ /* 0x000fea0003c00000 */
[----:B------:R0:W1:Y:S02]  /*26450*/  SHFL.UP P6, R14, R13, R12, R11 ;  /* 0x0400000c0d0e7389 */ /* 0x00006400000c000b */
[----:B01----:R-:W-:Y:S01]  /*26460*/  ENDCOLLECTIVE ;  /* 0x000000000000791b */ /* 0x003fe20003800000 */
.L_x_3066:
        /* <DEDUP_REMOVED lines=8> */
.L_x_3067:
        /* <DEDUP_REMOVED lines=8> */
.L_x_3068:
        /* <DEDUP_REMOVED lines=8> */
.L_x_3069:
        /* <DEDUP_REMOVED lines=9> */
.L_x_3070:
[----:B------:R-:W-:Y:S01]  /*26680*/  IMAD.MOV.U32 R9, RZ, RZ, R14 ;  /* 0x000000ffff097224 */ /* 0x000fe200078e000e */
[----:B------:R-:W-:Y:S06]  /*26690*/  BRA `(.L_x_3071) ;  /* 0xffffffb400387947 */ /* 0x000fec000383ffff */
.L_x_2905:
[----:B------:R-:W-:Y:S01]  /*266a0*/  BSSY B0, `(.L_x_3072) ;  /* 0x0000006000007945 */ /* 0x000fe20003800000 */
[----:B------:R-:W-:Y:S01]  /*266b0*/  PLOP3.LUT P6, PT, P6, PT, PT, 0x8, 0x0 ;  /* 0x000000000000781c */ /* 0x000fe200037ce170 */
[----:B------:R-:W-:-:S12]  /*266c0*/  IMAD.MOV.U32 R15, RZ, RZ, -0x1 ;  /* 0xffffffffff0f7424 */ /* 0x000fd800078e00ff */
[----:B0-----:R-:W-:Y:S05]  /*266d0*/  WARPSYNC.COLLECTIVE R15, `(.L_x_3073) ;  /* 0x000000000f087348 */ /* 0x001fea0003c00000 */
[----:B------:R-:W-:Y:S01]  /*266e0*/  VOTE.ANY R14, PT, P6 ;  /* 0x00000000000e7806 */ /* 0x000fe200030e0100 */
[----:B0-----:R-:W-:Y:S06]  /*266f0*/  ENDCOLLECTIVE ;  /* 0x000000000000791b */ /* 0x001fec0003800000 */
.L_x_3073:
[----:B------:R-:W-:Y:S05]  /*26700*/  BSYNC B0 ;  /* 0x0000000000007941 */ /* 0x000fea0003800000 */
.L_x_3072:
[----:B------:R0:W5:Y:S01]  /*26710*/  LDL.LU R10, [R1+0xc] ;  /* 0x00000c00010a7983 */ /* 0x0001620000300800 */
[----:B------:R-:W-:Y:S01]  /*26720*/  MOV R0, R14 ;  /* 0x0000000e00007202 */ /* 0x000fe20000000f00 */
[----:B------:R-:W-:Y:S02]  /*26730*/  IMAD.MOV.U32 R13, RZ, RZ, R4 ;  /* 0x000000ffff0d7224 */ /* 0x000fe400078e0004 */
[----:B------:R-:W-:Y:S01]  /*26740*/  IMAD.MOV.U32 R11, RZ, RZ, 0x1f ;  /* 0x0000001fff0b7424 */ /* 0x000fe200078e00ff */
[----:B------:R-:W1:Y:S01]  /*26750*/  POPC R3, R0 ;  /* 0x0000000000037309 */ /* 0x000e620000000000 */
[----:B------:R-:W-:Y:S02]  /*26760*/  IMAD.MOV.U32 R15, RZ, RZ, -0x1 ;  /* 0xffffffffff0f7424 */ /* 0x000fe400078e00ff */
[----:B01----:R-:W-:-:S07]  /*26770*/  IMAD.MOV.U32 R12, RZ, RZ, R3 ;  /* 0x000000ffff0c7224 */ /* 0x003fce00078e0003 */
[----:B-----5:R-:W-:Y:S05]  /*26780*/  WARPSYNC.COLLECTIVE R15, `(.L_x_3074) ;  /* 0x000000000f087348 */ /* 0x020fea0003c00000 */
[----:B------:R0:W1:Y:S02]  /*26790*/  SHFL.IDX P6, R14, R13, R12, R11 ;  /* 0x0000000c0d0e7389 */ /* 0x00006400000c000b */
[----:B01---5:R-:W-:Y:S01]  /*267a0*/  ENDCOLLECTIVE ;  /* 0x000000000000791b */ /* 0x023fe20003800000 */
.L_x_3074:
[----:B------:R-:W-:Y:S01]  /*267b0*/  IMAD.MOV.U32 R13, RZ, RZ, R6 ;  /* 0x000000ffff0d7224 */ /* 0x000fe200078e0006 */
[----:B------:R-:W-:-:S07]  /*267c0*/  MOV R4, R14 ;  /* 0x0000000e00047202 */ /* 0x000fce0000000f00 */
[----:B------:R-:W-:Y:S05]  /*267d0*/  WARPSYNC.COLLECTIVE R15, `(.L_x_3075) ;  /* 0x000000000f087348 */ /* 0x000fea0003c00000 */
[----:B------:R0:W1:Y:S02]  /*267e0*/  SHFL.IDX P6, R14, R13, R12, R11 ;  /* 0x0000000c0d0e7389 */ /* 0x00006400000c000b */
[----:B01----:R-:W-:Y:S01]  /*267f0*/  ENDCOLLECTIVE ;  /* 0x000000000000791b */ /* 0x003fe20003800000 */
.L_x_3075:
[----:B------:R-:W-:Y:S02]  /*26800*/  IMAD.MOV.U32 R6, RZ, RZ, R14 ;  /* 0x000000ffff067224 */ /* 0x000fe400078e000e */
[----:B------:R-:W-:-:S05]  /*26810*/  IMAD.IADD R10, R3, 0x1, R10 ;  /* 0x00000001030a7824 */ /* 0x000fca00078e020a */
[----:B------:R2:W-:Y:S01]  /*26820*/  STL [R1+0xc], R10 ;  /* 0x00000c0a01007387 */ /* 0x0005e20000100800 */
[----:B------:R-:W-:Y:S05]  /*26830*/  BRA `(.L_x_3076) ;  /* 0xffffffb400187947 */ /* 0x000fea000383ffff */
.L_x_2907:
[----:B------:R-:W-:Y:S01]  /*26840*/  BSSY B0, `(.L_x_3077) ;  /* 0x0000008000007945 */ /* 0x000fe20003800000 */
[----:B------:R-:W-:Y:S01]  /*26850*/  IMAD.MOV.U32 R13, RZ, RZ, R7 ;  /* 0x000000ffff0d7224 */ /* 0x000fe200078e0007 */
[----:B------:R-:W-:Y:S01]  /*26860*/  MOV R12, R3 ;  /* 0x00000003000c7202 */ /* 0x000fe20000000f00 */
[----:B------:R-:W-:Y:S02]  /*26870*/  IMAD.MOV.U32 R11, RZ, RZ, 0x1f ;  /* 0x0000001fff0b7424 */ /* 0x000fe400078e00ff */
[----:B------:R-:W-:-:S07]  /*26880*/  IMAD.MOV.U32 R15, RZ, RZ, -0x1 ;  /* 0xffffffffff0f7424 */ /* 0x000fce00078e00ff */
[----:B0-2---:R-:W-:Y:S05]  /*26890*/  WARPSYNC.COLLECTIVE R15, `(.L_x_3078) ;  /* 0x000000000f087348 */ /* 0x005fea0003c00000 */
[----:B------:R1:W3:Y:S02]  /*268a0*/  SHFL.IDX P6, R14, R13, R12, R11 ;  /* 0x0000000c0d0e7389 */ /* 0x0002e400000c000b */
[----:B0123--:R-:W-:Y:S01]  /*268b0*/  ENDCOLLECTIVE ;  /* 0x000000000000791b */ /* 0x00ffe20003800000 */
.L_x_3078:
[----:B------:R-:W-:Y:S05]  /*268c0*/  BSYNC B0 ;  /* 0x0000000000007941 */ /* 0x000fea0003800000 */
.L_x_3077:
[----:B------:R-:W-:Y:S01]  /*268d0*/  IMAD.MOV.U32 R3, RZ, RZ, R14 ;  /* 0x000000ffff037224 */ /* 0x000fe200078e000e */
[----:B------:R-:W-:Y:S06]  /*268e0*/  BRA `(.L_x_3079) ;  /* 0xffffffb400047947 */ /* 0x000fec000383ffff */
.L_x_2913:
[----:B0-----:R0:W1:Y:S02]  /*268f0*/  SYNCS.PHASECHK.TRANS64.TRYWAIT P0, [R0+URZ+0x28820], R3 ;  /* 0x02882003000075a7 */ /* 0x001064000800017f */
[----:B-1----:R-:W-:Y:S05]  /*26900*/  @!P0 NANOSLEEP.SYNCS 0x989680 ;  /* 0x009896800000895d */ /* 0x002fea0003900000 */
[----:B------:R-:W1:Y:S02]  /*26910*/  @!P0 SYNCS.PHASECHK.TRANS64 P0, [R0+URZ+0x28820], R3 ;  /* 0x02882003000085a7 */ /* 0x000e64000800007f */
[----:B-1----:R-:W-:Y:S05]  /*26920*/  @!P0 BRA `(.L_x_2913) ;  /* 0xfffffffc00f08947 */ /* 0x002fea000383ffff */
[----:B------:R-:W-:Y:S05]  /*26930*/  BRA `(.L_x_3080) ;  /* 0xffffffbc00a47947 */ /* 0x000fea000383ffff */
.L_x_2914:
        /* <DEDUP_REMOVED lines=11> */
.L_x_3082:
[----:B------:R-:W-:Y:S05]  /*269f0*/  BSYNC B0 ;  /* 0x0000000000007941 */ /* 0x000fea0003800000 */
.L_x_3081:
[----:B------:R-:W-:Y:S05]  /*26a00*/  BRA `(.L_x_3083) ;  /* 0xffffffbc008c7947 */ /* 0x000fea000383ffff */
.L_x_2915:
[----:B------:R-:W-:Y:S01]  /*26a10*/  BSSY B0, `(.L_x_3084) ;  /* 0x0000006000007945 */ /* 0x000fe20003800000 */
[----:B------:R-:W-:-:S07]  /*26a20*/  IMAD.MOV.U32 R15, RZ, RZ, -0x1 ;  /* 0xffffffffff0f7424 */ /* 0x000fce00078e00ff */
[----:B01----:R-:W-:Y:S05]  /*26a30*/  WARPSYNC.COLLECTIVE R15, `(.L_x_3085) ;  /* 0x000000000f0c7348 */ /* 0x003fea0003c00000 */
[----:B------:R-:W-:Y:S02]  /*26a40*/  ELECT P6, UR62, PT ;  /* 0x00000000003e782f */ /* 0x000fe400038c0000 */
[----:B------:R-:W-:Y:S01]  /*26a50*/  MOV R14, UR62 ;  /* 0x0000003e000e7c02 */ /* 0x000fe20008000f00 */
[----:B01----:R-:W-:Y:S10]  /*26a60*/  ENDCOLLECTIVE ;  /* 0x000000000000791b */ /* 0x003ff40003800000 */
.L_x_3085:
[----:B------:R-:W-:Y:S05]  /*26a70*/  BSYNC B0 ;  /* 0x0000000000007941 */ /* 0x000fea0003800000 */
.L_x_3084:
[----:B------:R-:W-:Y:S05]  /*26a80*/  BRA `(.L_x_3086) ;  /* 0xffffffbc00807947 */ /* 0x000fea000383ffff */
.L_x_2917:
[----:B0-----:R0:W1:Y:S02]  /*26a90*/  SYNCS.PHASECHK.TRANS64.TRYWAIT P0, [R6+URZ], R5 ;  /* 0x00000005060075a7 */ /* 0x001064000800017f */
[----:B-1----:R-:W-:Y:S05]  /*26aa0*/  @!P0 NANOSLEEP.SYNCS 0x989680 ;  /* 0x009896800000895d */ /* 0x002fea0003900000 */
[----:B------:R-:W1:Y:S02]  /*26ab0*/  @!P0 SYNCS.PHASECHK.TRANS64 P0, [R6+URZ], R5 ;  /* 0x00000005060085a7 */ /* 0x000e64000800007f */
[----:B-1----:R-:W-:Y:S05]  /*26ac0*/  @!P0 BRA `(.L_x_2917) ;  /* 0xfffffffc00f08947 */ /* 0x002fea000383ffff */
[----:B------:R-:W-:Y:S05]  /*26ad0*/  BRA `(.L_x_3087) ;  /* 0xffffffbc00b87947 */ /* 0x000fea000383ffff */
.L_x_2918:
[----:B-1----:R1:W2:Y:S02]  /*26ae0*/  SYNCS.PHASECHK.TRANS64.TRYWAIT P0, [R7+URZ], R2 ;  /* 0x00000002070075a7 */ /* 0x0022a4000800017f */
[----:B--2---:R-:W-:Y:S05]  /*26af0*/  @!P0 NANOSLEEP.SYNCS 0x989680 ;  /* 0x009896800000895d */ /* 0x004fea0003900000 */
[----:B------:R-:W2:Y:S02]  /*26b00*/  @!P0 SYNCS.PHASECHK.TRANS64 P0, [R7+URZ], R2 ;  /* 0x00000002070085a7 */ /* 0x000ea4000800007f */
[----:B--2---:R-:W-:Y:S05]  /*26b10*/  @!P0 BRA `(.L_x_2918) ;  /* 0xfffffffc00f08947 */ /* 0x004fea000383ffff */
[----:B------:R-:W-:Y:S05]  /*26b20*/  BRA `(.L_x_3088) ;  /* 0xffffffbc00ac7947 */ /* 0x000fea000383ffff */
.L_x_2920:
[----:B--2---:R2:W3:Y:S02]  /*26b30*/  SYNCS.PHASECHK.TRANS64.TRYWAIT P0, [R4+URZ], R5 ;  /* 0x00000005040075a7 */ /* 0x0044e4000800017f */
[----:B---3--:R-:W-:Y:S05]  /*26b40*/  @!P0 NANOSLEEP.SYNCS 0x989680 ;  /* 0x009896800000895d */ /* 0x008fea0003900000 */
[----:B------:R-:W3:Y:S02]  /*26b50*/  @!P0 SYNCS.PHASECHK.TRANS64 P0, [R4+URZ], R5 ;  /* 0x00000005040085a7 */ /* 0x000ee4000800007f */
[----:B---3--:R-:W-:Y:S05]  /*26b60*/  @!P0 BRA `(.L_x_2920) ;  /* 0xfffffffc00f08947 */ /* 0x008fea000383ffff */
[----:B------:R-:W-:Y:S05]  /*26b70*/  BRA `(.L_x_3089) ;  /* 0xffffffbc00b07947 */ /* 0x000fea000383ffff */
.L_x_3090:
        /* <DEDUP_REMOVED lines=16> */
.L_x_3099:


//--------------------- .nv.global.init           --------------------------
	.section	.nv.global.init,"aw",@progbits
.nv.global.init:
	.type		$str$20,@object
	.size		$str$20,($str$21 - $str$20)
$str$20:
        /*0000*/ 	.byte	0x28, 0x61, 0x64, 0x64, 0x72, 0x65, 0x73, 0x73, 0x20, 0x26, 0x20, 0x6d, 0x61, 0x73, 0x6b, 0x29
        /*0010*/ 	.byte	0x20, 0x3d, 0x3d, 0x20, 0x30, 0x00
	.type		$str$21,@object
	.size		$str$21,(__unnamed_4 - $str$21)
$str$21:
        /*0016*/ 	.byte	0x2f, 0x74, 0x6d, 0x70, 0x2f, 0x6f, 0x73, 0x73, 0x5f, 0x6b, 0x65, 0x72, 0x6e, 0x65, 0x6c, 0x73
        /*0026*/ 	.byte	0x5f, 0x73, 0x72, 0x63, 0x2f, 0x66, 0x6c, 0x61, 0x73, 0x68, 0x5f, 0x61, 0x74, 0x74, 0x65, 0x6e
        /*0036*/ 	.byte	0x74, 0x69, 0x6f, 0x6e, 0x2f, 0x63, 0x73, 0x72, 0x63, 0x2f, 0x63, 0x75, 0x74, 0x6c, 0x61, 0x73
        /*0046*/ 	.byte	0x73, 0x2f, 0x69, 0x6e, 0x63, 0x6c, 0x75, 0x64, 0x65, 0x2f, 0x63, 0x75, 0x74, 0x65, 0x2f, 0x70
        /*0056*/ 	.byte	0x6f, 0x69, 0x6e, 0x74, 0x65, 0x72, 0x5f, 0x66, 0x6c, 0x61, 0x67, 0x67, 0x65, 0x64, 0x2e, 0x68
        /*0066*/ 	.byte	0x70, 0x70, 0x00
	.type		__unnamed_4,@object
	.size		__unnamed_4,(__unnamed_8 - __unnamed_4)
__unnamed_4:
        /* <DEDUP_REMOVED lines=24> */
	.type		__unnamed_8,@object
	.size		__unnamed_8,(__unnamed_3 - __unnamed_8)
__unnamed_8:
        /* <DEDUP_REMOVED lines=24> */
        /*0369*/ 	.byte	0x00
	.type		__unnamed_3,@object
	.size		__unnamed_3,(__unnamed_2 - __unnamed_3)
__unnamed_3:
        /* <DEDUP_REMOVED lines=29> */
	.type		__unnamed_2,@object
	.size		__unnamed_2,(__unnamed_7 - __unnamed_2)
__unnamed_2:
        /* <DEDUP_REMOVED lines=29> */
	.type		__unnamed_7,@object
	.size		__unnamed_7,(__unnamed_6 - __unnamed_7)
__unnamed_7:
        /* <DEDUP_REMOVED lines=28> */
        /*08c2*/ 	.byte	0x3c, 0x32, 0x32, 0x35, 0x32, 0x38, 0x3e, 0x3e, 0x3e, 0x3e, 0x3e, 0x5d, 0x00
	.type		__unnamed_6,@object
	.size		__unnamed_6,(__unnamed_1 - __unnamed_6)
__unnamed_6:
        /* <DEDUP_REMOVED lines=29> */
	.type		__unnamed_1,@object
	.size		__unnamed_1,(__unnamed_5 - __unnamed_1)
__unnamed_1:
        /* <DEDUP_REMOVED lines=28> */
        /*0c5c*/ 	.byte	0x31, 0x36, 0x33, 0x38, 0x34, 0x3e, 0x3e, 0x3e, 0x3e, 0x3e, 0x20, 0x26, 0x5d, 0x00
	.type		__unnamed_5,@object
	.size		__unnamed_5,(.L_4 - __unnamed_5)
__unnamed_5:
        /* <DEDUP_REMOVED lines=28> */
        /*0e2a*/ 	.byte	0x3c, 0x32, 0x32, 0x35, 0x32, 0x38, 0x3e, 0x3e, 0x3e, 0x3e, 0x3e, 0x20, 0x26, 0x5d, 0x00
.L_4:


//--------------------- .nv.shared._ZN7cutlass13device_kernelIN5flash11enable_sm90INS1_16FlashAttnFwdSm90INS1_25CollectiveMainloopFwdSm90ILi2EN4cute5tupleIJNS5_1CILi1EEES8_S8_EEENS6_IJNS7_ILi128EEENS7_ILi176EEESA_EEELi128ENS_6half_tEfNS_4arch4Sm90ELb0ELb0ELb1ELb0ELb0ELb0ELb0ELb1ELb1ELb1ELb1ELb0EEENS1_21CollectiveEpilogueFwdINS6_IJSA_SA_SB_EEES9_SD_SF_Li256ELb0ELb1ELb1ELb0EEENS1_19SingleTileSchedulerILb0ELb1ELb1ELi128EEEEEEEEEvNT_6ParamsE --------------------------
	.section	.nv.shared._ZN7cutlass13device_kernelIN5flash11enable_sm90INS1_16FlashAttnFwdSm90INS1_25CollectiveMainloopFwdSm90ILi2EN4cute5tupleIJNS5_1CILi1EEES8_S8_EEENS6_IJNS7_ILi128EEENS7_ILi176EEESA_EEELi128ENS_6half_tEfNS_4arch4Sm90ELb0ELb0ELb1ELb0ELb0ELb0ELb0ELb1ELb1ELb1ELb1ELb0EEENS1_21CollectiveEpilogueFwdINS6_IJSA_SA_SB_EEES9_SD_SF_Li256ELb0ELb1ELb1ELb0EEENS1_19SingleTileSchedulerILb0ELb1ELb1ELi128EEEEEEEEEvNT_6ParamsE,"aw",@nobits
	.sectionflags	@""
	.align	16
	.zero		1024


//--------------------- .nv.shared.reserved.0     --------------------------
	.section	.nv.shared.reserved.0,"aw",@nobits
	.weak		__nv_reservedSMEM_offset_0_alias
	.size		__nv_reservedSMEM_offset_0_alias, 0, 0
	.other		__nv_reservedSMEM_offset_0_alias,@"STO_CUDA_RESERVED_SHARED STV_DEFAULT"
__nv_reservedSMEM_offset_0_alias:
	.zero		0


//--------------------- .nv.global                --------------------------
	.section	.nv.global,"aw",@nobits
.nv.global:
	.type		_ZN80_INTERNAL_156a6450_44_flash_fwd_hdim128_fp16_split_softcap_sm90_cu_61719c98_36134cute1_E,@object
	.size		_ZN80_INTERNAL_156a6450_44_flash_fwd_hdim128_fp16_split_softcap_sm90_cu_61719c98_36134cute1_E,(_ZN80_INTERNAL_156a6450_44_flash_fwd_hdim128_fp16_split_softcap_sm90_cu_61719c98_36134cuda3std3__45__cpo6cbeginE - _ZN80_INTERNAL_156a6450_44_flash_fwd_hdim128_fp16_split_softcap_sm90_cu_61719c98_36134cute1_E)
_ZN80_INTERNAL_156a6450_44_flash_fwd_hdim128_fp16_split_softcap_sm90_cu_61719c98_36134cute1_E:
	.zero		1
	.type		_ZN80_INTERNAL_156a6450_44_flash_fwd_hdim128_fp16_split_softcap_sm90_cu_61719c98_36134cuda3std3__45__cpo6cbeginE,@object
	.size		_ZN80_INTERNAL_156a6450_44_flash_fwd_hdim128_fp16_split_softcap_sm90_cu_61719c98_36134cuda3std3__45__cpo6cbeginE,(_ZN80_INTERNAL_156a6450_44_flash_fwd_hdim128_fp16_split_softcap_sm90_cu_61719c98_36134cuda3std3__48in_placeE - _ZN80_INTERNAL_156a6450_44_flash_fwd_hdim128_fp16_split_softcap_sm90_cu_61719c98_36134cuda3std3__45__cpo6cbeginE)
_ZN80_INTERNAL_156a6450_44_flash_fwd_hdim128_fp16_split_softcap_sm90_cu_61719c98_36134cuda3std3__45__cpo6cbeginE:
	.zero		1
	.type		_ZN80_INTERNAL_156a6450_44_flash_fwd_hdim128_fp16_split_softcap_sm90_cu_61719c98_36134cuda3std3__48in_placeE,@object
	.size		_ZN80_INTERNAL_156a6450_44_flash_fwd_hdim128_fp16_split_softcap_sm90_cu_61719c98_36134cuda3std3__48in_placeE,(_ZN80_INTERNAL_156a6450_44_flash_fwd_hdim128_fp16_split_softcap_sm90_cu_61719c98_36134cuda3std6ranges3__45__cpo9iter_moveE - _ZN80_INTERNAL_156a6450_44_flash_fwd_hdim128_fp16_split_softcap_sm90_cu_61719c98_36134cuda3std3__48in_placeE)
_ZN80_INTERNAL_156a6450_44_flash_fwd_hdim128_fp16_split_softcap_sm90_cu_61719c98_36134cuda3std3__48in_placeE:
	.zero		1
	.type		_ZN80_INTERNAL_156a6450_44_flash_fwd_hdim128_fp16_split_softcap_sm90_cu_61719c98_36134cuda3std6ranges3__45__cpo9iter_moveE,@object
	.size		_ZN80_INTERNAL_156a6450_44_flash_fwd_hdim128_fp16_split_softcap_sm90_cu_61719c98_36134cuda3std6ranges3__45__cpo9iter_moveE,(_ZN80_INTERNAL_156a6450_44_flash_fwd_hdim128_fp16_split_softcap_sm90_cu_61719c98_36134cuda3std3__45__cpo5beginE - _ZN80_INTERNAL_156a6450_44_flash_fwd_hdim128_fp16_split_softcap_sm90_cu_61719c98_36134cuda3std6ranges3__45__cpo9iter_moveE)
_ZN80_INTERNAL_156a6450_44_flash_fwd_hdim128_fp16_split_softcap_sm90_cu_61719c98_36134cuda3std6ranges3__45__cpo9iter_moveE:
	.zero		1
	.type		_ZN80_INTERNAL_156a6450_44_flash_fwd_hdim128_fp16_split_softcap_sm90_cu_61719c98_36134cuda3std3__45__cpo5beginE,@object
	.size		_ZN80_INTERNAL_156a6450_44_flash_fwd_hdim128_fp16_split_softcap_sm90_cu_61719c98_36134cuda3std3__45__cpo5beginE,(_ZN80_INTERNAL_156a6450_44_flash_fwd_hdim128_fp16_split_softcap_sm90_cu_61719c98_36134cuda3std3__482_GLOBAL__N__156a6450_44_flash_fwd_hdim128_fp16_split_softcap_sm90_cu_61719c98_36136ignoreE - _ZN80_INTERNAL_156a6450_44_flash_fwd_hdim128_fp16_split_softcap_sm90_cu_61719c98_36134cuda3std3__45__cpo5beginE)
_ZN80_INTERNAL_156a6450_44_flash_fwd_hdim128_fp16_split_softcap_sm90_cu_61719c98_36134cuda3std3__45__cpo5beginE:
	.zero		1
	.type		_ZN80_INTERNAL_156a6450_44_flash_fwd_hdim128_fp16_split_softcap_sm90_cu_61719c98_36134cuda3std3__482_GLOBAL__N__156a6450_44_flash_fwd_hdim128_fp16_split_softcap_sm90_cu_61719c98_36136ignoreE,@object
	.size		_ZN80_INTERNAL_156a6450_44_flash_fwd_hdim128_fp16_split_softcap_sm90_cu_61719c98_36134cuda3std3__482_GLOBAL__N__156a6450_44_flash_fwd_hdim128_fp16_split_softcap_sm90_cu_61719c98_36136ignoreE,(_ZN80_INTERNAL_156a6450_44_flash_fwd_hdim128_fp16_split_softcap_sm90_cu_61719c98_36134cute7productE - _ZN80_INTERNAL_156a6450_44_flash_fwd_hdim128_fp16_split_softcap_sm90_cu_61719c98_36134cuda3std3__482_GLOBAL__N__156a6450_44_flash_fwd_hdim128_fp16_split_softcap_sm90_cu_61719c98_36136ignoreE)
_ZN80_INTERNAL_156a6450_44_flash_fwd_hdim128_fp16_split_softcap_sm90_cu_61719c98_36134cuda3std3__482_GLOBAL__N__156a6450_44_flash_fwd_hdim128_fp16_split_softcap_sm90_cu_61719c98_36136ignoreE:
	.zero		1
	.type		_ZN80_INTERNAL_156a6450_44_flash_fwd_hdim128_fp16_split_softcap_sm90_cu_61719c98_36134cute7productE,@object
	.size		_ZN80_INTERNAL_156a6450_44_flash_fwd_hdim128_fp16_split_softcap_sm90_cu_61719c98_36134cute7productE,(_ZN80_INTERNAL_156a6450_44_flash_fwd_hdim128_fp16_split_softcap_sm90_cu_61719c98_36134cuda3std3__45__cpo3endE - _ZN80_INTERNAL_156a6450_44_flash_fwd_hdim128_fp16_split_softcap_sm90_cu_61719c98_36134cute7productE)
_ZN80_INTERNAL_156a6450_44_flash_fwd_hdim128_fp16_split_softcap_sm90_cu_61719c98_36134cute7productE:
	.zero		1
	.type		_ZN80_INTERNAL_156a6450_44_flash_fwd_hdim128_fp16_split_softcap_sm90_cu_61719c98_36134cuda3std3__45__cpo3endE,@object
	.size		_ZN80_INTERNAL_156a6450_44_flash_fwd_hdim128_fp16_split_softcap_sm90_cu_61719c98_36134cuda3std3__45__cpo3endE,(_ZN80_INTERNAL_156a6450_44_flash_fwd_hdim128_fp16_split_softcap_sm90_cu_61719c98_36134cuda3std3__419piecewise_constructE - _ZN80_INTERNAL_156a6450_44_flash_fwd_hdim128_fp16_split_softcap_sm90_cu_61719c98_36134cuda3std3__45__cpo3endE)
_ZN80_INTERNAL_156a6450_44_flash_fwd_hdim128_fp16_split_softcap_sm90_cu_61719c98_36134cuda3std3__45__cpo3endE:
	.zero		1
	.type		_ZN80_INTERNAL_156a6450_44_flash_fwd_hdim128_fp16_split_softcap_sm90_cu_61719c98_36134cuda3std3__419piecewise_constructE,@object
	.size		_ZN80_INTERNAL_156a6450_44_flash_fwd_hdim128_fp16_split_softcap_sm90_cu_61719c98_36134cuda3std3__419piecewise_constructE,(_ZN80_INTERNAL_156a6450_44_flash_fwd_hdim128_fp16_split_softcap_sm90_cu_61719c98_36134cuda3std3__45__cpo4cendE - _ZN80_INTERNAL_156a6450_44_flash_fwd_hdim128_fp16_split_softcap_sm90_cu_61719c98_36134cuda3std3__419piecewise_constructE)
_ZN80_INTERNAL_156a6450_44_flash_fwd_hdim128_fp16_split_softcap_sm90_cu_61719c98_36134cuda3std3__419piecewise_constructE:
	.zero		1
	.type		_ZN80_INTERNAL_156a6450_44_flash_fwd_hdim128_fp16_split_softcap_sm90_cu_61719c98_36134cuda3std3__45__cpo4cendE,@object
	.size		_ZN80_INTERNAL_156a6450_44_flash_fwd_hdim128_fp16_split_softcap_sm90_cu_61719c98_36134cuda3std3__45__cpo4cendE,(_ZN80_INTERNAL_156a6450_44_flash_fwd_hdim128_fp16_split_softcap_sm90_cu_61719c98_36134cuda3std6ranges3__45__cpo4swapE - _ZN80_INTERNAL_156a6450_44_flash_fwd_hdim128_fp16_split_softcap_sm90_cu_61719c98_36134cuda3std3__45__cpo4cendE)
_ZN80_INTERNAL_156a6450_44_flash_fwd_hdim128_fp16_split_softcap_sm90_cu_61719c98_36134cuda3std3__45__cpo4cendE:
	.zero		1
	.type		_ZN80_INTERNAL_156a6450_44_flash_fwd_hdim128_fp16_split_softcap_sm90_cu_61719c98_36134cuda3std6ranges3__45__cpo4swapE,@object
	.size		_ZN80_INTERNAL_156a6450_44_flash_fwd_hdim128_fp16_split_softcap_sm90_cu_61719c98_36134cuda3std6ranges3__45__cpo4swapE,(.L_15 - _ZN80_INTERNAL_156a6450_44_flash_fwd_hdim128_fp16_split_softcap_sm90_cu_61719c98_36134cuda3std6ranges3__45__cpo4swapE)
_ZN80_INTERNAL_156a6450_44_flash_fwd_hdim128_fp16_split_softcap_sm90_cu_61719c98_36134cuda3std6ranges3__45__cpo4swapE:
	.zero		1
.L_15:


//--------------------- .nv.shared._ZN7cutlass13device_kernelIN5flash11enable_sm90INS1_16FlashAttnFwdSm90INS1_25CollectiveMainloopFwdSm90ILi2EN4cute5tupleIJNS5_1CILi1EEES8_S8_EEENS6_IJNS7_ILi128EEENS7_ILi176EEESA_EEELi128ENS_6half_tEfNS_4arch4Sm90ELb0ELb0ELb1ELb1ELb0ELb0ELb0ELb1ELb1ELb1ELb1ELb0EEENS1_21CollectiveEpilogueFwdINS6_IJSA_SA_SB_EEES9_SD_SF_Li256ELb1ELb1ELb1ELb0EEENS1_36VarlenDynamicPersistentTileSchedulerILi128ELi176ELi256ELi128ELb1ELb1ELb1ELb0ELb1ELb1EEEEEEEEEvNT_6ParamsE --------------------------
	.section	.nv.shared._ZN7cutlass13device_kernelIN5flash11enable_sm90INS1_16FlashAttnFwdSm90INS1_25CollectiveMainloopFwdSm90ILi2EN4cute5tupleIJNS5_1CILi1EEES8_S8_EEENS6_IJNS7_ILi128EEENS7_ILi176EEESA_EEELi128ENS_6half_tEfNS_4arch4Sm90ELb0ELb0ELb1ELb1ELb0ELb0ELb0ELb1ELb1ELb1ELb1ELb0EEENS1_21CollectiveEpilogueFwdINS6_IJSA_SA_SB_EEES9_SD_SF_Li256ELb1ELb1ELb1ELb0EEENS1_36VarlenDynamicPersistentTileSchedulerILi128ELi176ELi256ELi128ELb1ELb1ELb1ELb0ELb1ELb1EEEEEEEEEvNT_6ParamsE,"aw",@nobits
	.sectionflags	@""
	.align	16
	.zero		1024


//--------------------- .nv.shared._ZN7cutlass13device_kernelIN5flash11enable_sm90INS1_16FlashAttnFwdSm90INS1_25CollectiveMainloopFwdSm90ILi2EN4cute5tupleIJNS5_1CILi1EEES8_S8_EEENS6_IJNS7_ILi128EEENS7_ILi176EEESA_EEELi128ENS_6half_tEfNS_4arch4Sm90ELb0ELb0ELb1ELb1ELb0ELb1ELb0ELb1ELb1ELb1ELb1ELb0EEENS1_21CollectiveEpilogueFwdINS6_IJSA_SA_SB_EEES9_SD_SF_Li256ELb1ELb1ELb1ELb0EEENS1_36VarlenDynamicPersistentTileSchedulerILi128ELi176ELi256ELi128ELb1ELb1ELb1ELb0ELb1ELb1EEEEEEEEEvNT_6ParamsE --------------------------
	.section	.nv.shared._ZN7cutlass13device_kernelIN5flash11enable_sm90INS1_16FlashAttnFwdSm90INS1_25CollectiveMainloopFwdSm90ILi2EN4cute5tupleIJNS5_1CILi1EEES8_S8_EEENS6_IJNS7_ILi128EEENS7_ILi176EEESA_EEELi128ENS_6half_tEfNS_4arch4Sm90ELb0ELb0ELb1ELb1ELb0ELb1ELb0ELb1ELb1ELb1ELb1ELb0EEENS1_21CollectiveEpilogueFwdINS6_IJSA_SA_SB_EEES9_SD_SF_Li256ELb1ELb1ELb1ELb0EEENS1_36VarlenDynamicPersistentTileSchedulerILi128ELi176ELi256ELi128ELb1ELb1ELb1ELb0ELb1ELb1EEEEEEEEEvNT_6ParamsE,"aw",@nobits
	.sectionflags	@""
	.align	16
	.zero		1024


//--------------------- .nv.shared._ZN7cutlass13device_kernelIN5flash11enable_sm90INS1_16FlashAttnFwdSm90INS1_25CollectiveMainloopFwdSm90ILi2EN4cute5tupleIJNS5_1CILi1EEES8_S8_EEENS6_IJNS7_ILi128EEESA_SA_EEELi128ENS_6half_tEfNS_4arch4Sm90ELb0ELb1ELb1ELb0ELb0ELb0ELb0ELb1ELb1ELb1ELb1ELb0EEENS1_21CollectiveEpilogueFwdISB_S9_SC_SE_Li256ELb0ELb1ELb1ELb0EEENS1_19SingleTileSchedulerILb0ELb1ELb1ELi128EEEEEEEEEvNT_6ParamsE --------------------------
	.section	.nv.shared._ZN7cutlass13device_kernelIN5flash11enable_sm90INS1_16FlashAttnFwdSm90INS1_25CollectiveMainloopFwdSm90ILi2EN4cute5tupleIJNS5_1CILi1EEES8_S8_EEENS6_IJNS7_ILi128EEESA_SA_EEELi128ENS_6half_tEfNS_4arch4Sm90ELb0ELb1ELb1ELb0ELb0ELb0ELb0ELb1ELb1ELb1ELb1ELb0EEENS1_21CollectiveEpilogueFwdISB_S9_SC_SE_Li256ELb0ELb1ELb1ELb0EEENS1_19SingleTileSchedulerILb0ELb1ELb1ELi128EEEEEEEEEvNT_6ParamsE,"aw",@nobits
	.sectionflags	@""
	.align	16
	.zero		1024


//--------------------- .nv.shared._ZN7cutlass13device_kernelIN5flash11enable_sm90INS1_16FlashAttnFwdSm90INS1_25CollectiveMainloopFwdSm90ILi2EN4cute5tupleIJNS5_1CILi1EEES8_S8_EEENS6_IJNS7_ILi128EEESA_SA_EEELi128ENS_6half_tEfNS_4arch4Sm90ELb0ELb1ELb1ELb1ELb0ELb0ELb0ELb1ELb1ELb1ELb1ELb0EEENS1_21CollectiveEpilogueFwdISB_S9_SC_SE_Li256ELb1ELb1ELb1ELb0EEENS1_36VarlenDynamicPersistentTileSchedulerILi128ELi128ELi256ELi128ELb1ELb1ELb1ELb1ELb0ELb1EEEEEEEEEvNT_6ParamsE --------------------------
	.section	.nv.shared._ZN7cutlass13device_kernelIN5flash11enable_sm90INS1_16FlashAttnFwdSm90INS1_25CollectiveMainloopFwdSm90ILi2EN4cute5tupleIJNS5_1CILi1EEES8_S8_EEENS6_IJNS7_ILi128EEESA_SA_EEELi128ENS_6half_tEfNS_4arch4Sm90ELb0ELb1ELb1ELb1ELb0ELb0ELb0ELb1ELb1ELb1ELb1ELb0EEENS1_21CollectiveEpilogueFwdISB_S9_SC_SE_Li256ELb1ELb1ELb1ELb0EEENS1_36VarlenDynamicPersistentTileSchedulerILi128ELi128ELi256ELi128ELb1ELb1ELb1ELb1ELb0ELb1EEEEEEEEEvNT_6ParamsE,"aw",@nobits
	.sectionflags	@""
	.align	16
	.zero		1024


//--------------------- .nv.shared._ZN7cutlass13device_kernelIN5flash11enable_sm90INS1_16FlashAttnFwdSm90INS1_25CollectiveMainloopFwdSm90ILi2EN4cute5tupleIJNS5_1CILi1EEES8_S8_EEENS6_IJNS7_ILi128EEESA_SA_EEELi128ENS_6half_tEfNS_4arch4Sm90ELb0ELb1ELb1ELb1ELb0ELb1ELb0ELb1ELb1ELb1ELb1ELb0EEENS1_21CollectiveEpilogueFwdISB_S9_SC_SE_Li256ELb1ELb1ELb1ELb0EEENS1_36VarlenDynamicPersistentTileSchedulerILi128ELi128ELi256ELi128ELb1ELb1ELb1ELb1ELb0ELb1EEEEEEEEEvNT_6ParamsE --------------------------
	.section	.nv.shared._ZN7cutlass13device_kernelIN5flash11enable_sm90INS1_16FlashAttnFwdSm90INS1_25CollectiveMainloopFwdSm90ILi2EN4cute5tupleIJNS5_1CILi1EEES8_S8_EEENS6_IJNS7_ILi128EEESA_SA_EEELi128ENS_6half_tEfNS_4arch4Sm90ELb0ELb1ELb1ELb1ELb0ELb1ELb0ELb1ELb1ELb1ELb1ELb0EEENS1_21CollectiveEpilogueFwdISB_S9_SC_SE_Li256ELb1ELb1ELb1ELb0EEENS1_36VarlenDynamicPersistentTileSchedulerILi128ELi128ELi256ELi128ELb1ELb1ELb1ELb1ELb0ELb1EEEEEEEEEvNT_6ParamsE,"aw",@nobits
	.sectionflags	@""
	.align	16
	.zero		1024


//--------------------- .nv.shared._ZN7cutlass13device_kernelIN5flash11enable_sm90INS1_16FlashAttnFwdSm90INS1_25CollectiveMainloopFwdSm90ILi2EN4cute5tupleIJNS5_1CILi1EEES8_S8_EEENS6_IJNS7_ILi128EEESA_SA_EEELi128ENS_6half_tEfNS_4arch4Sm90ELb1ELb0ELb1ELb0ELb0ELb0ELb0ELb1ELb1ELb1ELb1ELb0EEENS1_21CollectiveEpilogueFwdISB_S9_SC_SE_Li256ELb0ELb1ELb1ELb0EEENS1_19SingleTileSchedulerILb0ELb1ELb1ELi128EEEEEEEEEvNT_6ParamsE --------------------------
	.section	.nv.shared._ZN7cutlass13device_kernelIN5flash11enable_sm90INS1_16FlashAttnFwdSm90INS1_25CollectiveMainloopFwdSm90ILi2EN4cute5tupleIJNS5_1CILi1EEES8_S8_EEENS6_IJNS7_ILi128EEESA_SA_EEELi128ENS_6half_tEfNS_4arch4Sm90ELb1ELb0ELb1ELb0ELb0ELb0ELb0ELb1ELb1ELb1ELb1ELb0EEENS1_21CollectiveEpilogueFwdISB_S9_SC_SE_Li256ELb0ELb1ELb1ELb0EEENS1_19SingleTileSchedulerILb0ELb1ELb1ELi128EEEEEEEEEvNT_6ParamsE,"aw",@nobits
	.sectionflags	@""
	.align	16
	.zero		1024


//--------------------- .nv.shared._ZN7cutlass13device_kernelIN5flash11enable_sm90INS1_16FlashAttnFwdSm90INS1_25CollectiveMainloopFwdSm90ILi2EN4cute5tupleIJNS5_1CILi1EEES8_S8_EEENS6_IJNS7_ILi128EEESA_SA_EEELi128ENS_6half_tEfNS_4arch4Sm90ELb1ELb0ELb1ELb1ELb0ELb0ELb0ELb1ELb1ELb1ELb1ELb0EEENS1_21CollectiveEpilogueFwdISB_S9_SC_SE_Li256ELb1ELb1ELb1ELb0EEENS1_36VarlenDynamicPersistentTileSchedulerILi128ELi128ELi256ELi128ELb1ELb1ELb1ELb1ELb1ELb1EEEEEEEEEvNT_6ParamsE --------------------------
	.section	.nv.shared._ZN7cutlass13device_kernelIN5flash11enable_sm90INS1_16FlashAttnFwdSm90INS1_25CollectiveMainloopFwdSm90ILi2EN4cute5tupleIJNS5_1CILi1EEES8_S8_EEENS6_IJNS7_ILi128EEESA_SA_EEELi128ENS_6half_tEfNS_4arch4Sm90ELb1ELb0ELb1ELb1ELb0ELb0ELb0ELb1ELb1ELb1ELb1ELb0EEENS1_21CollectiveEpilogueFwdISB_S9_SC_SE_Li256ELb1ELb1ELb1ELb0EEENS1_36VarlenDynamicPersistentTileSchedulerILi128ELi128ELi256ELi128ELb1ELb1ELb1ELb1ELb1ELb1EEEEEEEEEvNT_6ParamsE,"aw",@nobits
	.sectionflags	@""
	.align	16
	.zero		1024


//--------------------- .nv.shared._ZN7cutlass13device_kernelIN5flash11enable_sm90INS1_16FlashAttnFwdSm90INS1_25CollectiveMainloopFwdSm90ILi2EN4cute5tupleIJNS5_1CILi1EEES8_S8_EEENS6_IJNS7_ILi128EEESA_SA_EEELi128ENS_6half_tEfNS_4arch4Sm90ELb1ELb0ELb1ELb1ELb0ELb1ELb0ELb1ELb1ELb1ELb1ELb0EEENS1_21CollectiveEpilogueFwdISB_S9_SC_SE_Li256ELb1ELb1ELb1ELb0EEENS1_36VarlenDynamicPersistentTileSchedulerILi128ELi128ELi256ELi128ELb1ELb1ELb1ELb1ELb1ELb1EEEEEEEEEvNT_6ParamsE --------------------------
	.section	.nv.shared._ZN7cutlass13device_kernelIN5flash11enable_sm90INS1_16FlashAttnFwdSm90INS1_25CollectiveMainloopFwdSm90ILi2EN4cute5tupleIJNS5_1CILi1EEES8_S8_EEENS6_IJNS7_ILi128EEESA_SA_EEELi128ENS_6half_tEfNS_4arch4Sm90ELb1ELb0ELb1ELb1ELb0ELb1ELb0ELb1ELb1ELb1ELb1ELb0EEENS1_21CollectiveEpilogueFwdISB_S9_SC_SE_Li256ELb1ELb1ELb1ELb0EEENS1_36VarlenDynamicPersistentTileSchedulerILi128ELi128ELi256ELi128ELb1ELb1ELb1ELb1ELb1ELb1EEEEEEEEEvNT_6ParamsE,"aw",@nobits
	.sectionflags	@""
	.align	16
	.zero		1024


//--------------------- .nv.constant0._ZN7cutlass13device_kernelIN5flash11enable_sm90INS1_16FlashAttnFwdSm90INS1_25CollectiveMainloopFwdSm90ILi2EN4cute5tupleIJNS5_1CILi1EEES8_S8_EEENS6_IJNS7_ILi128EEENS7_ILi176EEESA_EEELi128ENS_6half_tEfNS_4arch4Sm90ELb0ELb0ELb1ELb0ELb0ELb0ELb0ELb1ELb1ELb1ELb1ELb0EEENS1_21CollectiveEpilogueFwdINS6_IJSA_SA_SB_EEES9_SD_SF_Li256ELb0ELb1ELb1ELb0EEENS1_19SingleTileSchedulerILb0ELb1ELb1ELi128EEEEEEEEEvNT_6ParamsE --------------------------
	.section	.nv.constant0._ZN7cutlass13device_kernelIN5flash11enable_sm90INS1_16FlashAttnFwdSm90INS1_25CollectiveMainloopFwdSm90ILi2EN4cute5tupleIJNS5_1CILi1EEES8_S8_EEENS6_IJNS7_ILi128EEENS7_ILi176EEESA_EEELi128ENS_6half_tEfNS_4arch4Sm90ELb0ELb0ELb1ELb0ELb0ELb0ELb0ELb1ELb1ELb1ELb1ELb0EEENS1_21CollectiveEpilogueFwdINS6_IJSA_SA_SB_EEES9_SD_SF_Li256ELb0ELb1ELb1ELb0EEENS1_19SingleTileSchedulerILb0ELb1ELb1ELi128EEEEEEEEEvNT_6ParamsE,"a",@progbits
	.sectionflags	@""
	.align	4
.nv.constant0._ZN7cutlass13device_kernelIN5flash11enable_sm90INS1_16FlashAttnFwdSm90INS1_25CollectiveMainloopFwdSm90ILi2EN4cute5tupleIJNS5_1CILi1EEES8_S8_EEENS6_IJNS7_ILi128EEENS7_ILi176EEESA_EEELi128ENS_6half_tEfNS_4arch4Sm90ELb0ELb0ELb1ELb0ELb0ELb0ELb0ELb1ELb1ELb1ELb1ELb0EEENS1_21CollectiveEpilogueFwdINS6_IJSA_SA_SB_EEES9_SD_SF_Li256ELb0ELb1ELb1ELb0EEENS1_19SingleTileSchedulerILb0ELb1ELb1ELi128EEEEEEEEEvNT_6ParamsE:
	.zero		3200


//--------------------- .nv.constant0._ZN7cutlass13device_kernelIN5flash11enable_sm90INS1_16FlashAttnFwdSm90INS1_25CollectiveMainloopFwdSm90ILi2EN4cute5tupleIJNS5_1CILi1EEES8_S8_EEENS6_IJNS7_ILi128EEENS7_ILi176EEESA_EEELi128ENS_6half_tEfNS_4arch4Sm90ELb0ELb0ELb1ELb1ELb0ELb0ELb0ELb1ELb1ELb1ELb1ELb0EEENS1_21CollectiveEpilogueFwdINS6_IJSA_SA_SB_EEES9_SD_SF_Li256ELb1ELb1ELb1ELb0EEENS1_36VarlenDynamicPersistentTileSchedulerILi128ELi176ELi256ELi128ELb1ELb1ELb1ELb0ELb1ELb1EEEEEEEEEvNT_6ParamsE --------------------------
	.section	.nv.constant0._ZN7cutlass13device_kernelIN5flash11enable_sm90INS1_16FlashAttnFwdSm90INS1_25CollectiveMainloopFwdSm90ILi2EN4cute5tupleIJNS5_1CILi1EEES8_S8_EEENS6_IJNS7_ILi128EEENS7_ILi176EEESA_EEELi128ENS_6half_tEfNS_4arch4Sm90ELb0ELb0ELb1ELb1ELb0ELb0ELb0ELb1ELb1ELb1ELb1ELb0EEENS1_21CollectiveEpilogueFwdINS6_IJSA_SA_SB_EEES9_SD_SF_Li256ELb1ELb1ELb1ELb0EEENS1_36VarlenDynamicPersistentTileSchedulerILi128ELi176ELi256ELi128ELb1ELb1ELb1ELb0ELb1ELb1EEEEEEEEEvNT_6ParamsE,"a",@progbits
	.sectionflags	@""
	.align	4
.nv.constant0._ZN7cutlass13device_kernelIN5flash11enable_sm90INS1_16FlashAttnFwdSm90INS1_25CollectiveMainloopFwdSm90ILi2EN4cute5tupleIJNS5_1CILi1EEES8_S8_EEENS6_IJNS7_ILi128EEENS7_ILi176EEESA_EEELi128ENS_6half_tEfNS_4arch4Sm90ELb0ELb0ELb1ELb1ELb0ELb0ELb0ELb1ELb1ELb1ELb1ELb0EEENS1_21CollectiveEpilogueFwdINS6_IJSA_SA_SB_EEES9_SD_SF_Li256ELb1ELb1ELb1ELb0EEENS1_36VarlenDynamicPersistentTileSchedulerILi128ELi176ELi256ELi128ELb1ELb1ELb1ELb0ELb1ELb1EEEEEEEEEvNT_6ParamsE:
	.zero		3328


//--------------------- .nv.constant0._ZN7cutlass13device_kernelIN5flash11enable_sm90INS1_16FlashAttnFwdSm90INS1_25CollectiveMainloopFwdSm90ILi2EN4cute5tupleIJNS5_1CILi1EEES8_S8_EEENS6_IJNS7_ILi128EEENS7_ILi176EEESA_EEELi128ENS_6half_tEfNS_4arch4Sm90ELb0ELb0ELb1ELb1ELb0ELb1ELb0ELb1ELb1ELb1ELb1ELb0EEENS1_21CollectiveEpilogueFwdINS6_IJSA_SA_SB_EEES9_SD_SF_Li256ELb1ELb1ELb1ELb0EEENS1_36VarlenDynamicPersistentTileSchedulerILi128ELi176ELi256ELi128ELb1ELb1ELb1ELb0ELb1ELb1EEEEEEEEEvNT_6ParamsE --------------------------
	.section	.nv.constant0._ZN7cutlass13device_kernelIN5flash11enable_sm90INS1_16FlashAttnFwdSm90INS1_25CollectiveMainloopFwdSm90ILi2EN4cute5tupleIJNS5_1CILi1EEES8_S8_EEENS6_IJNS7_ILi128EEENS7_ILi176EEESA_EEELi128ENS_6half_tEfNS_4arch4Sm90ELb0ELb0ELb1ELb1ELb0ELb1ELb0ELb1ELb1ELb1ELb1ELb0EEENS1_21CollectiveEpilogueFwdINS6_IJSA_SA_SB_EEES9_SD_SF_Li256ELb1ELb1ELb1ELb0EEENS1_36VarlenDynamicPersistentTileSchedulerILi128ELi176ELi256ELi128ELb1ELb1ELb1ELb0ELb1ELb1EEEEEEEEEvNT_6ParamsE,"a",@progbits
	.sectionflags	@""
	.align	4
.nv.constant0._ZN7cutlass13device_kernelIN5flash11enable_sm90INS1_16FlashAttnFwdSm90INS1_25CollectiveMainloopFwdSm90ILi2EN4cute5tupleIJNS5_1CILi1EEES8_S8_EEENS6_IJNS7_ILi128EEENS7_ILi176EEESA_EEELi128ENS_6half_tEfNS_4arch4Sm90ELb0ELb0ELb1ELb1ELb0ELb1ELb0ELb1ELb1ELb1ELb1ELb0EEENS1_21CollectiveEpilogueFwdINS6_IJSA_SA_SB_EEES9_SD_SF_Li256ELb1ELb1ELb1ELb0EEENS1_36VarlenDynamicPersistentTileSchedulerILi128ELi176ELi256ELi128ELb1ELb1ELb1ELb0ELb1ELb1EEEEEEEEEvNT_6ParamsE:
	.zero		3328


//--------------------- .nv.constant0._ZN7cutlass13device_kernelIN5flash11enable_sm90INS1_16FlashAttnFwdSm90INS1_25CollectiveMainloopFwdSm90ILi2EN4cute5tupleIJNS5_1CILi1EEES8_S8_EEENS6_IJNS7_ILi128EEESA_SA_EEELi128ENS_6half_tEfNS_4arch4Sm90ELb0ELb1ELb1ELb0ELb0ELb0ELb0ELb1ELb1ELb1ELb1ELb0EEENS1_21CollectiveEpilogueFwdISB_S9_SC_SE_Li256ELb0ELb1ELb1ELb0EEENS1_19SingleTileSchedulerILb0ELb1ELb1ELi128EEEEEEEEEvNT_6ParamsE --------------------------
	.section	.nv.constant0._ZN7cutlass13device_kernelIN5flash11enable_sm90INS1_16FlashAttnFwdSm90INS1_25CollectiveMainloopFwdSm90ILi2EN4cute5tupleIJNS5_1CILi1EEES8_S8_EEENS6_IJNS7_ILi128EEESA_SA_EEELi128ENS_6half_tEfNS_4arch4Sm90ELb0ELb1ELb1ELb0ELb0ELb0ELb0ELb1ELb1ELb1ELb1ELb0EEENS1_21CollectiveEpilogueFwdISB_S9_SC_SE_Li256ELb0ELb1ELb1ELb0EEENS1_19SingleTileSchedulerILb0ELb1ELb1ELi128EEEEEEEEEvNT_6ParamsE,"a",@progbits
	.sectionflags	@""
	.align	4
.nv.constant0._ZN7cutlass13device_kernelIN5flash11enable_sm90INS1_16FlashAttnFwdSm90INS1_25CollectiveMainloopFwdSm90ILi2EN4cute5tupleIJNS5_1CILi1EEES8_S8_EEENS6_IJNS7_ILi128EEESA_SA_EEELi128ENS_6half_tEfNS_4arch4Sm90ELb0ELb1ELb1ELb0ELb0ELb0ELb0ELb1ELb1ELb1ELb1ELb0EEENS1_21CollectiveEpilogueFwdISB_S9_SC_SE_Li256ELb0ELb1ELb1ELb0EEENS1_19SingleTileSchedulerILb0ELb1ELb1ELi128EEEEEEEEEvNT_6ParamsE:
	.zero		3200


//--------------------- .nv.constant0._ZN7cutlass13device_kernelIN5flash11enable_sm90INS1_16FlashAttnFwdSm90INS1_25CollectiveMainloopFwdSm90ILi2EN4cute5tupleIJNS5_1CILi1EEES8_S8_EEENS6_IJNS7_ILi128EEESA_SA_EEELi128ENS_6half_tEfNS_4arch4Sm90ELb0ELb1ELb1ELb1ELb0ELb0ELb0ELb1ELb1ELb1ELb1ELb0EEENS1_21CollectiveEpilogueFwdISB_S9_SC_SE_Li256ELb1ELb1ELb1ELb0EEENS1_36VarlenDynamicPersistentTileSchedulerILi128ELi128ELi256ELi128ELb1ELb1ELb1ELb1ELb0ELb1EEEEEEEEEvNT_6ParamsE --------------------------
	.section	.nv.constant0._ZN7cutlass13device_kernelIN5flash11enable_sm90INS1_16FlashAttnFwdSm90INS1_25CollectiveMainloopFwdSm90ILi2EN4cute5tupleIJNS5_1CILi1EEES8_S8_EEENS6_IJNS7_ILi128EEESA_SA_EEELi128ENS_6half_tEfNS_4arch4Sm90ELb0ELb1ELb1ELb1ELb0ELb0ELb0ELb1ELb1ELb1ELb1ELb0EEENS1_21CollectiveEpilogueFwdISB_S9_SC_SE_Li256ELb1ELb1ELb1ELb0EEENS1_36VarlenDynamicPersistentTileSchedulerILi128ELi128ELi256ELi128ELb1ELb1ELb1ELb1ELb0ELb1EEEEEEEEEvNT_6ParamsE,"a",@progbits
	.sectionflags	@""
	.align	4
.nv.constant0._ZN7cutlass13device_kernelIN5flash11enable_sm90INS1_16FlashAttnFwdSm90INS1_25CollectiveMainloopFwdSm90ILi2EN4cute5tupleIJNS5_1CILi1EEES8_S8_EEENS6_IJNS7_ILi128EEESA_SA_EEELi128ENS_6half_tEfNS_4arch4Sm90ELb0ELb1ELb1ELb1ELb0ELb0ELb0ELb1ELb1ELb1ELb1ELb0EEENS1_21CollectiveEpilogueFwdISB_S9_SC_SE_Li256ELb1ELb1ELb1ELb0EEENS1_36VarlenDynamicPersistentTileSchedulerILi128ELi128ELi256ELi128ELb1ELb1ELb1ELb1ELb0ELb1EEEEEEEEEvNT_6ParamsE:
	.zero		3328


//--------------------- .nv.constant0._ZN7cutlass13device_kernelIN5flash11enable_sm90INS1_16FlashAttnFwdSm90INS1_25CollectiveMainloopFwdSm90ILi2EN4cute5tupleIJNS5_1CILi1EEES8_S8_EEENS6_IJNS7_ILi128EEESA_SA_EEELi128ENS_6half_tEfNS_4arch4Sm90ELb0ELb1ELb1ELb1ELb0ELb1ELb0ELb1ELb1ELb1ELb1ELb0EEENS1_21CollectiveEpilogueFwdISB_S9_SC_SE_Li256ELb1ELb1ELb1ELb0EEENS1_36VarlenDynamicPersistentTileSchedulerILi128ELi128ELi256ELi128ELb1ELb1ELb1ELb1ELb0ELb1EEEEEEEEEvNT_6ParamsE --------------------------
	.section	.nv.constant0._ZN7cutlass13device_kernelIN5flash11enable_sm90INS1_16FlashAttnFwdSm90INS1_25CollectiveMainloopFwdSm90ILi2EN4cute5tupleIJNS5_1CILi1EEES8_S8_EEENS6_IJNS7_ILi128EEESA_SA_EEELi128ENS_6half_tEfNS_4arch4Sm90ELb0ELb1ELb1ELb1ELb0ELb1ELb0ELb1ELb1ELb1ELb1ELb0EEENS1_21CollectiveEpilogueFwdISB_S9_SC_SE_Li256ELb1ELb1ELb1ELb0EEENS1_36VarlenDynamicPersistentTileSchedulerILi128ELi128ELi256ELi128ELb1ELb1ELb1ELb1ELb0ELb1EEEEEEEEEvNT_6ParamsE,"a",@progbits
	.sectionflags	@""
	.align	4
.nv.constant0._ZN7cutlass13device_kernelIN5flash11enable_sm90INS1_16FlashAttnFwdSm90INS1_25CollectiveMainloopFwdSm90ILi2EN4cute5tupleIJNS5_1CILi1EEES8_S8_EEENS6_IJNS7_ILi128EEESA_SA_EEELi128ENS_6half_tEfNS_4arch4Sm90ELb0ELb1ELb1ELb1ELb0ELb1ELb0ELb1ELb1ELb1ELb1ELb0EEENS1_21CollectiveEpilogueFwdISB_S9_SC_SE_Li256ELb1ELb1ELb1ELb0EEENS1_36VarlenDynamicPersistentTileSchedulerILi128ELi128ELi256ELi128ELb1ELb1ELb1ELb1ELb0ELb1EEEEEEEEEvNT_6ParamsE:
	.zero		3328


//--------------------- .nv.constant0._ZN7cutlass13device_kernelIN5flash11enable_sm90INS1_16FlashAttnFwdSm90INS1_25CollectiveMainloopFwdSm90ILi2EN4cute5tupleIJNS5_1CILi1EEES8_S8_EEENS6_IJNS7_ILi128EEESA_SA_EEELi128ENS_6half_tEfNS_4arch4Sm90ELb1ELb0ELb1ELb0ELb0ELb0ELb0ELb1ELb1ELb1ELb1ELb0EEENS1_21CollectiveEpilogueFwdISB_S9_SC_SE_Li256ELb0ELb1ELb1ELb0EEENS1_19SingleTileSchedulerILb0ELb1ELb1ELi128EEEEEEEEEvNT_6ParamsE --------------------------
	.section	.nv.constant0._ZN7cutlass13device_kernelIN5flash11enable_sm90INS1_16FlashAttnFwdSm90INS1_25CollectiveMainloopFwdSm90ILi2EN4cute5tupleIJNS5_1CILi1EEES8_S8_EEENS6_IJNS7_ILi128EEESA_SA_EEELi128ENS_6half_tEfNS_4arch4Sm90ELb1ELb0ELb1ELb0ELb0ELb0ELb0ELb1ELb1ELb1ELb1ELb0EEENS1_21CollectiveEpilogueFwdISB_S9_SC_SE_Li256ELb0ELb1ELb1ELb0EEENS1_19SingleTileSchedulerILb0ELb1ELb1ELi128EEEEEEEEEvNT_6ParamsE,"a",@progbits
	.sectionflags	@""
	.align	4
.nv.constant0._ZN7cutlass13device_kernelIN5flash11enable_sm90INS1_16FlashAttnFwdSm90INS1_25CollectiveMainloopFwdSm90ILi2EN4cute5tupleIJNS5_1CILi1EEES8_S8_EEENS6_IJNS7_ILi128EEESA_SA_EEELi128ENS_6half_tEfNS_4arch4Sm90ELb1ELb0ELb1ELb0ELb0ELb0ELb0ELb1ELb1ELb1ELb1ELb0EEENS1_21CollectiveEpilogueFwdISB_S9_SC_SE_Li256ELb0ELb1ELb1ELb0EEENS1_19SingleTileSchedulerILb0ELb1ELb1ELi128EEEEEEEEEvNT_6ParamsE:
	.zero		3200


//--------------------- .nv.constant0._ZN7cutlass13device_kernelIN5flash11enable_sm90INS1_16FlashAttnFwdSm90INS1_25CollectiveMainloopFwdSm90ILi2EN4cute5tupleIJNS5_1CILi1EEES8_S8_EEENS6_IJNS7_ILi128EEESA_SA_EEELi128ENS_6half_tEfNS_4arch4Sm90ELb1ELb0ELb1ELb1ELb0ELb0ELb0ELb1ELb1ELb1ELb1ELb0EEENS1_21CollectiveEpilogueFwdISB_S9_SC_SE_Li256ELb1ELb1ELb1ELb0EEENS1_36VarlenDynamicPersistentTileSchedulerILi128ELi128ELi256ELi128ELb1ELb1ELb1ELb1ELb1ELb1EEEEEEEEEvNT_6ParamsE --------------------------
	.section	.nv.constant0._ZN7cutlass13device_kernelIN5flash11enable_sm90INS1_16FlashAttnFwdSm90INS1_25CollectiveMainloopFwdSm90ILi2EN4cute5tupleIJNS5_1CILi1EEES8_S8_EEENS6_IJNS7_ILi128EEESA_SA_EEELi128ENS_6half_tEfNS_4arch4Sm90ELb1ELb0ELb1ELb1ELb0ELb0ELb0ELb1ELb1ELb1ELb1ELb0EEENS1_21CollectiveEpilogueFwdISB_S9_SC_SE_Li256ELb1ELb1ELb1ELb0EEENS1_36VarlenDynamicPersistentTileSchedulerILi128ELi128ELi256ELi128ELb1ELb1ELb1ELb1ELb1ELb1EEEEEEEEEvNT_6ParamsE,"a",@progbits
	.sectionflags	@""
	.align	4
.nv.constant0._ZN7cutlass13device_kernelIN5flash11enable_sm90INS1_16FlashAttnFwdSm90INS1_25CollectiveMainloopFwdSm90ILi2EN4cute5tupleIJNS5_1CILi1EEES8_S8_EEENS6_IJNS7_ILi128EEESA_SA_EEELi128ENS_6half_tEfNS_4arch4Sm90ELb1ELb0ELb1ELb1ELb0ELb0ELb0ELb1ELb1ELb1ELb1ELb0EEENS1_21CollectiveEpilogueFwdISB_S9_SC_SE_Li256ELb1ELb1ELb1ELb0EEENS1_36VarlenDynamicPersistentTileSchedulerILi128ELi128ELi256ELi128ELb1ELb1ELb1ELb1ELb1ELb1EEEEEEEEEvNT_6ParamsE:
	.zero		3328


//--------------------- .nv.constant0._ZN7cutlass13device_kernelIN5flash11enable_sm90INS1_16FlashAttnFwdSm90INS1_25CollectiveMainloopFwdSm90ILi2EN4cute5tupleIJNS5_1CILi1EEES8_S8_EEENS6_IJNS7_ILi128EEESA_SA_EEELi128ENS_6half_tEfNS_4arch4Sm90ELb1ELb0ELb1ELb1ELb0ELb1ELb0ELb1ELb1ELb1ELb1ELb0EEENS1_21CollectiveEpilogueFwdISB_S9_SC_SE_Li256ELb1ELb1ELb1ELb0EEENS1_36VarlenDynamicPersistentTileSchedulerILi128ELi128ELi256ELi128ELb1ELb1ELb1ELb1ELb1ELb1EEEEEEEEEvNT_6ParamsE --------------------------
	.section	.nv.constant0._ZN7cutlass13device_kernelIN5flash11enable_sm90INS1_16FlashAttnFwdSm90INS1_25CollectiveMainloopFwdSm90ILi2EN4cute5tupleIJNS5_1CILi1EEES8_S8_EEENS6_IJNS7_ILi128EEESA_SA_EEELi128ENS_6half_tEfNS_4arch4Sm90ELb1ELb0ELb1ELb1ELb0ELb1ELb0ELb1ELb1ELb1ELb1ELb0EEENS1_21CollectiveEpilogueFwdISB_S9_SC_SE_Li256ELb1ELb1ELb1ELb0EEENS1_36VarlenDynamicPersistentTileSchedulerILi128ELi128ELi256ELi128ELb1ELb1ELb1ELb1ELb1ELb1EEEEEEEEEvNT_6ParamsE,"a",@progbits
	.sectionflags	@""
	.align	4
.nv.constant0._ZN7cutlass13device_kernelIN5flash11enable_sm90INS1_16FlashAttnFwdSm90INS1_25CollectiveMainloopFwdSm90ILi2EN4cute5tupleIJNS5_1CILi1EEES8_S8_EEENS6_IJNS7_ILi128EEESA_SA_EEELi128ENS_6half_tEfNS_4arch4Sm90ELb1ELb0ELb1ELb1ELb0ELb1ELb0ELb1ELb1ELb1ELb1ELb0EEENS1_21CollectiveEpilogueFwdISB_S9_SC_SE_Li256ELb1ELb1ELb1ELb0EEENS1_36VarlenDynamicPersistentTileSchedulerILi128ELi128ELi256ELi128ELb1ELb1ELb1ELb1ELb1ELb1EEEEEEEEEvNT_6ParamsE:
	.zero		3328


//--------------------- SYMBOLS --------------------------

	.type		.nv.reservedSmem.offset0,@object
	.size		.nv.reservedSmem.offset0,0x4
	.type		__assertfail,@function
